	.target	sm_80

	.elftype	@"ET_EXEC"


//--------------------- .note.nv.tkinfo           --------------------------
	.section	.note.nv.tkinfo,"",@"SHT_NOTE"
	.sectionflags	@"SHF_NOTE_NV_TKINFO"
	.tkinfo
        /*0018*/ 	.word	0x00000002
        /*0030*/ 	.string	""
        /*0030*/ 	.string	"ptxas"
        /*0030*/ 	.string	"Cuda compilation tools, release 13.0, V13.0.88"
        /*0030*/ 	.string	"Build cuda_13.0.r13.0/compiler.36424714_0"
        /*0030*/ 	.string	"-arch sm_80 -m 64 "



//--------------------- .note.nv.cuinfo           --------------------------
	.section	.note.nv.cuinfo,"",@"SHT_NOTE"
	.sectionflags	@"SHF_NOTE_NV_CUINFO"
        /*0018*/ 	.short	0x0002
        /*001a*/ 	.short	0x0050
        /*001c*/ 	.short	0x0082
	.zero		2


//--------------------- .nv.info                  --------------------------
	.section	.nv.info,"",@"SHT_CUDA_INFO"
	.align	4


	//----- nvinfo : EIATTR_REGCOUNT
	.align		4
        /*0000*/ 	.byte	0x04, 0x2f
        /*0002*/ 	.short	(.L_45 - .L_44)
	.align		4
.L_44:
        /*0004*/ 	.word	index@(_ZN2at6native29vectorized_elementwise_kernelILi8EZZZNS0_17acosh_kernel_cudaERNS_18TensorIteratorBaseEENKUlvE_clEvENKUlvE_clEvEUlN3c107complexIdEEE_St5arrayIPcLm2EEEEviT0_T1_)
        /*0008*/ 	.word	0x00000004


	//----- nvinfo : EIATTR_FRAME_SIZE
	.align		4
.L_45:
        /*000c*/ 	.byte	0x04, 0x11
        /*000e*/ 	.short	(.L_47 - .L_46)
	.align		4
.L_46:
        /*0010*/ 	.word	index@(_ZN2at6native29vectorized_elementwise_kernelILi8EZZZNS0_17acosh_kernel_cudaERNS_18TensorIteratorBaseEENKUlvE_clEvENKUlvE_clEvEUlN3c107complexIdEEE_St5arrayIPcLm2EEEEviT0_T1_)
        /*0014*/ 	.word	0x00000000


	//----- nvinfo : EIATTR_REGCOUNT
	.align		4
.L_47:
        /*0018*/ 	.byte	0x04, 0x2f
        /*001a*/ 	.short	(.L_49 - .L_48)
	.align		4
.L_48:
        /*001c*/ 	.word	index@(_ZN2at6native29vectorized_elementwise_kernelILi4EZZZNS0_17acosh_kernel_cudaERNS_18TensorIteratorBaseEENKUlvE_clEvENKUlvE_clEvEUlN3c107complexIdEEE_St5arrayIPcLm2EEEEviT0_T1_)
        /*0020*/ 	.word	0x00000050


	//----- nvinfo : EIATTR_FRAME_SIZE
	.align		4
.L_49:
        /*0024*/ 	.byte	0x04, 0x11
        /*0026*/ 	.short	(.L_51 - .L_50)
	.align		4
.L_50:
        /*0028*/ 	.word	index@($__internal_29_$__cuda_sm20_dsqrt_rn_f64_mediumpath_v1)
        /*002c*/ 	.word	0x00000000


	//----- nvinfo : EIATTR_FRAME_SIZE
	.align		4
.L_51:
        /*0030*/ 	.byte	0x04, 0x11
        /*0032*/ 	.short	(.L_53 - .L_52)
	.align		4
.L_52:
        /*0034*/ 	.word	index@($__internal_28_$__cuda_sm20_div_rn_f64_full)
        /*0038*/ 	.word	0x00000000


	//----- nvinfo : EIATTR_FRAME_SIZE
	.align		4
.L_53:
        /*003c*/ 	.byte	0x04, 0x11
        /*003e*/ 	.short	(.L_55 - .L_54)
	.align		4
.L_54:
        /*0040*/ 	.word	index@(_ZN2at6native29vectorized_elementwise_kernelILi4EZZZNS0_17acosh_kernel_cudaERNS_18TensorIteratorBaseEENKUlvE_clEvENKUlvE_clEvEUlN3c107complexIdEEE_St5arrayIPcLm2EEEEviT0_T1_)
        /*0044*/ 	.word	0x00000020


	//----- nvinfo : EIATTR_REGCOUNT
	.align		4
.L_55:
        /*0048*/ 	.byte	0x04, 0x2f
        /*004a*/ 	.short	(.L_57 - .L_56)
	.align		4
.L_56:
        /*004c*/ 	.word	index@(_ZN2at6native29vectorized_elementwise_kernelILi2EZZZNS0_17acosh_kernel_cudaERNS_18TensorIteratorBaseEENKUlvE_clEvENKUlvE_clEvEUlN3c107complexIdEEE_St5arrayIPcLm2EEEEviT0_T1_)
        /*0050*/ 	.word	0x00000050


	//----- nvinfo : EIATTR_FRAME_SIZE
	.align		4
.L_57:
        /*0054*/ 	.byte	0x04, 0x11
        /*0056*/ 	.short	(.L_59 - .L_58)
	.align		4
.L_58:
        /*0058*/ 	.word	index@($__internal_27_$__cuda_sm20_dsqrt_rn_f64_mediumpath_v1)
        /*005c*/ 	.word	0x00000000


	//----- nvinfo : EIATTR_FRAME_SIZE
	.align		4
.L_59:
        /*0060*/ 	.byte	0x04, 0x11
        /*0062*/ 	.short	(.L_61 - .L_60)
	.align		4
.L_60:
        /*0064*/ 	.word	index@($__internal_26_$__cuda_sm20_div_rn_f64_full)
        /*0068*/ 	.word	0x00000000


	//----- nvinfo : EIATTR_FRAME_SIZE
	.align		4
.L_61:
        /*006c*/ 	.byte	0x04, 0x11
        /*006e*/ 	.short	(.L_63 - .L_62)
	.align		4
.L_62:
        /*0070*/ 	.word	index@(_ZN2at6native29vectorized_elementwise_kernelILi2EZZZNS0_17acosh_kernel_cudaERNS_18TensorIteratorBaseEENKUlvE_clEvENKUlvE_clEvEUlN3c107complexIdEEE_St5arrayIPcLm2EEEEviT0_T1_)
        /*0074*/ 	.word	0x00000020


	//----- nvinfo : EIATTR_REGCOUNT
	.align		4
.L_63:
        /*0078*/ 	.byte	0x04, 0x2f
        /*007a*/ 	.short	(.L_65 - .L_64)
	.align		4
.L_64:
        /*007c*/ 	.word	index@(_ZN2at6native27unrolled_elementwise_kernelIZZZNS0_17acosh_kernel_cudaERNS_18TensorIteratorBaseEENKUlvE_clEvENKUlvE_clEvEUlN3c107complexIdEEE_St5arrayIPcLm2EELi4E23TrivialOffsetCalculatorILi1EjESE_NS0_6memory15LoadWithoutCastENSF_16StoreWithoutCastEEEviT_T0_T2_T3_T4_T5_)
        /*0080*/ 	.word	0x0000003e


	//----- nvinfo : EIATTR_FRAME_SIZE
	.align		4
.L_65:
        /*0084*/ 	.byte	0x04, 0x11
        /*0086*/ 	.short	(.L_67 - .L_66)
	.align		4
.L_66:
        /*0088*/ 	.word	index@($__internal_25_$__cuda_sm20_dsqrt_rn_f64_mediumpath_v1)
        /*008c*/ 	.word	0x00000000


	//----- nvinfo : EIATTR_FRAME_SIZE
	.align		4
.L_67:
        /*0090*/ 	.byte	0x04, 0x11
        /*0092*/ 	.short	(.L_69 - .L_68)
	.align		4
.L_68:
        /*0094*/ 	.word	index@($__internal_24_$__cuda_sm20_div_rn_f64_full)
        /*0098*/ 	.word	0x00000000


	//----- nvinfo : EIATTR_FRAME_SIZE
	.align		4
.L_69:
        /*009c*/ 	.byte	0x04, 0x11
        /*009e*/ 	.short	(.L_71 - .L_70)
	.align		4
.L_70:
        /*00a0*/ 	.word	index@(_ZN2at6native27unrolled_elementwise_kernelIZZZNS0_17acosh_kernel_cudaERNS_18TensorIteratorBaseEENKUlvE_clEvENKUlvE_clEvEUlN3c107complexIdEEE_St5arrayIPcLm2EELi4E23TrivialOffsetCalculatorILi1EjESE_NS0_6memory15LoadWithoutCastENSF_16StoreWithoutCastEEEviT_T0_T2_T3_T4_T5_)
        /*00a4*/ 	.word	0x00000010


	//----- nvinfo : EIATTR_REGCOUNT
	.align		4
.L_71:
        /*00a8*/ 	.byte	0x04, 0x2f
        /*00aa*/ 	.short	(.L_73 - .L_72)
	.align		4
.L_72:
        /*00ac*/ 	.word	index@(_ZN2at6native18elementwise_kernelILi128ELi2EZNS0_22gpu_kernel_impl_nocastIZZZNS0_17acosh_kernel_cudaERNS_18TensorIteratorBaseEENKUlvE_clEvENKUlvE_clEvEUlN3c107complexIdEEE_EEvS4_RKT_EUliE_EEviT1_)
        /*00b0*/ 	.word	0x00000032


	//----- nvinfo : EIATTR_FRAME_SIZE
	.align		4
.L_73:
        /*00b4*/ 	.byte	0x04, 0x11
        /*00b6*/ 	.short	(.L_75 - .L_74)
	.align		4
.L_74:
        /*00b8*/ 	.word	index@($__internal_23_$__cuda_sm20_dsqrt_rn_f64_mediumpath_v1)
        /*00bc*/ 	.word	0x00000000


	//----- nvinfo : EIATTR_FRAME_SIZE
	.align		4
.L_75:
        /*00c0*/ 	.byte	0x04, 0x11
        /*00c2*/ 	.short	(.L_77 - .L_76)
	.align		4
.L_76:
        /*00c4*/ 	.word	index@($__internal_22_$__cuda_sm20_div_rn_f64_full)
        /*00c8*/ 	.word	0x00000000


	//----- nvinfo : EIATTR_FRAME_SIZE
	.align		4
.L_77:
        /*00cc*/ 	.byte	0x04, 0x11
        /*00ce*/ 	.short	(.L_79 - .L_78)
	.align		4
.L_78:
        /*00d0*/ 	.word	index@(_ZN2at6native18elementwise_kernelILi128ELi2EZNS0_22gpu_kernel_impl_nocastIZZZNS0_17acosh_kernel_cudaERNS_18TensorIteratorBaseEENKUlvE_clEvENKUlvE_clEvEUlN3c107complexIdEEE_EEvS4_RKT_EUliE_EEviT1_)
        /*00d4*/ 	.word	0x00000010


	//----- nvinfo : EIATTR_REGCOUNT
	.align		4
.L_79:
        /*00d8*/ 	.byte	0x04, 0x2f
        /*00da*/ 	.short	(.L_81 - .L_80)
	.align		4
.L_80:
        /*00dc*/ 	.word	index@(_ZN2at6native27unrolled_elementwise_kernelIZZZNS0_17acosh_kernel_cudaERNS_18TensorIteratorBaseEENKUlvE_clEvENKUlvE_clEvEUlN3c107complexIdEEE_St5arrayIPcLm2EELi4E23TrivialOffsetCalculatorILi1EjESE_NS0_6memory12LoadWithCastILi1EEENSF_13StoreWithCastILi1EEEEEviT_T0_T2_T3_T4_T5_)
        /*00e0*/ 	.word	0x00000040


	//----- nvinfo : EIATTR_FRAME_SIZE
	.align		4
.L_81:
        /*00e4*/ 	.byte	0x04, 0x11
        /*00e6*/ 	.short	(.L_83 - .L_82)
	.align		4
.L_82:
        /*00e8*/ 	.word	index@($__internal_21_$__cuda_sm20_dsqrt_rn_f64_mediumpath_v1)
        /*00ec*/ 	.word	0x00000000


	//----- nvinfo : EIATTR_FRAME_SIZE
	.align		4
.L_83:
        /*00f0*/ 	.byte	0x04, 0x11
        /*00f2*/ 	.short	(.L_85 - .L_84)
	.align		4
.L_84:
        /*00f4*/ 	.word	index@($__internal_20_$__cuda_sm20_div_rn_f64_full)
        /*00f8*/ 	.word	0x00000000


	//----- nvinfo : EIATTR_FRAME_SIZE
	.align		4
.L_85:
        /*00fc*/ 	.byte	0x04, 0x11
        /*00fe*/ 	.short	(.L_87 - .L_86)
	.align		4
.L_86:
        /*0100*/ 	.word	index@(_ZN2at6native27unrolled_elementwise_kernelIZZZNS0_17acosh_kernel_cudaERNS_18TensorIteratorBaseEENKUlvE_clEvENKUlvE_clEvEUlN3c107complexIdEEE_St5arrayIPcLm2EELi4E23TrivialOffsetCalculatorILi1EjESE_NS0_6memory12LoadWithCastILi1EEENSF_13StoreWithCastILi1EEEEEviT_T0_T2_T3_T4_T5_)
        /*0104*/ 	.word	0x00000010


	//----- nvinfo : EIATTR_REGCOUNT
	.align		4
.L_87:
        /*0108*/ 	.byte	0x04, 0x2f
        /*010a*/ 	.short	(.L_89 - .L_88)
	.align		4
.L_88:
        /*010c*/ 	.word	index@(_ZN2at6native18elementwise_kernelILi128ELi4EZNS0_15gpu_kernel_implIZZZNS0_17acosh_kernel_cudaERNS_18TensorIteratorBaseEENKUlvE_clEvENKUlvE_clEvEUlN3c107complexIdEEE_EEvS4_RKT_EUliE_EEviT1_)
        /*0110*/ 	.word	0x00000033


	//----- nvinfo : EIATTR_FRAME_SIZE
	.align		4
.L_89:
        /*0114*/ 	.byte	0x04, 0x11
        /*0116*/ 	.short	(.L_91 - .L_90)
	.align		4
.L_90:
        /*0118*/ 	.word	index@($__internal_19_$__cuda_sm20_dsqrt_rn_f64_mediumpath_v1)
        /*011c*/ 	.word	0x00000000


	//----- nvinfo : EIATTR_FRAME_SIZE
	.align		4
.L_91:
        /*0120*/ 	.byte	0x04, 0x11
        /*0122*/ 	.short	(.L_93 - .L_92)
	.align		4
.L_92:
        /*0124*/ 	.word	index@($__internal_18_$__cuda_sm20_div_rn_f64_full)
        /*0128*/ 	.word	0x00000000


	//----- nvinfo : EIATTR_FRAME_SIZE
	.align		4
.L_93:
        /*012c*/ 	.byte	0x04, 0x11
        /*012e*/ 	.short	(.L_95 - .L_94)
	.align		4
.L_94:
        /*0130*/ 	.word	index@(_ZN2at6native18elementwise_kernelILi128ELi4EZNS0_15gpu_kernel_implIZZZNS0_17acosh_kernel_cudaERNS_18TensorIteratorBaseEENKUlvE_clEvENKUlvE_clEvEUlN3c107complexIdEEE_EEvS4_RKT_EUliE_EEviT1_)
        /*0134*/ 	.word	0x00000010


	//----- nvinfo : EIATTR_REGCOUNT
	.align		4
.L_95:
        /*0138*/ 	.byte	0x04, 0x2f
        /*013a*/ 	.short	(.L_97 - .L_96)
	.align		4
.L_96:
        /*013c*/ 	.word	index@(_ZN2at6native29vectorized_elementwise_kernelILi8EZZZNS0_17acosh_kernel_cudaERNS_18TensorIteratorBaseEENKUlvE_clEvENKUlvE0_clEvEUlN3c107complexIfEEE_St5arrayIPcLm2EEEEviT0_T1_)
        /*0140*/ 	.word	0x00000004


	//----- nvinfo : EIATTR_FRAME_SIZE
	.align		4
.L_97:
        /*0144*/ 	.byte	0x04, 0x11
        /*0146*/ 	.short	(.L_99 - .L_98)
	.align		4
.L_98:
        /*0148*/ 	.word	index@(_ZN2at6native29vectorized_elementwise_kernelILi8EZZZNS0_17acosh_kernel_cudaERNS_18TensorIteratorBaseEENKUlvE_clEvENKUlvE0_clEvEUlN3c107complexIfEEE_St5arrayIPcLm2EEEEviT0_T1_)
        /*014c*/ 	.word	0x00000000


	//----- nvinfo : EIATTR_REGCOUNT
	.align		4
.L_99:
        /*0150*/ 	.byte	0x04, 0x2f
        /*0152*/ 	.short	(.L_101 - .L_100)
	.align		4
.L_100:
        /*0154*/ 	.word	index@(_ZN2at6native29vectorized_elementwise_kernelILi4EZZZNS0_17acosh_kernel_cudaERNS_18TensorIteratorBaseEENKUlvE_clEvENKUlvE0_clEvEUlN3c107complexIfEEE_St5arrayIPcLm2EEEEviT0_T1_)
        /*0158*/ 	.word	0x00000028


	//----- nvinfo : EIATTR_FRAME_SIZE
	.align		4
.L_101:
        /*015c*/ 	.byte	0x04, 0x11
        /*015e*/ 	.short	(.L_103 - .L_102)
	.align		4
.L_102:
        /*0160*/ 	.word	index@($__internal_17_$__cuda_sm3x_div_rn_ftz_f32_slowpath)
        /*0164*/ 	.word	0x00000000


	//----- nvinfo : EIATTR_FRAME_SIZE
	.align		4
.L_103:
        /*0168*/ 	.byte	0x04, 0x11
        /*016a*/ 	.short	(.L_105 - .L_104)
	.align		4
.L_104:
        /*016c*/ 	.word	index@(_ZN2at6native29vectorized_elementwise_kernelILi4EZZZNS0_17acosh_kernel_cudaERNS_18TensorIteratorBaseEENKUlvE_clEvENKUlvE0_clEvEUlN3c107complexIfEEE_St5arrayIPcLm2EEEEviT0_T1_)
        /*0170*/ 	.word	0x00000000


	//----- nvinfo : EIATTR_REGCOUNT
	.align		4
.L_105:
        /*0174*/ 	.byte	0x04, 0x2f
        /*0176*/ 	.short	(.L_107 - .L_106)
	.align		4
.L_106:
        /*0178*/ 	.word	index@(_ZN2at6native29vectorized_elementwise_kernelILi2EZZZNS0_17acosh_kernel_cudaERNS_18TensorIteratorBaseEENKUlvE_clEvENKUlvE0_clEvEUlN3c107complexIfEEE_St5arrayIPcLm2EEEEviT0_T1_)
        /*017c*/ 	.word	0x00000028


	//----- nvinfo : EIATTR_FRAME_SIZE
	.align		4
.L_107:
        /*0180*/ 	.byte	0x04, 0x11
        /*0182*/ 	.short	(.L_109 - .L_108)
	.align		4
.L_108:
        /*0184*/ 	.word	index@($__internal_16_$__cuda_sm3x_div_rn_ftz_f32_slowpath)
        /*0188*/ 	.word	0x00000000


	//----- nvinfo : EIATTR_FRAME_SIZE
	.align		4
.L_109:
        /*018c*/ 	.byte	0x04, 0x11
        /*018e*/ 	.short	(.L_111 - .L_110)
	.align		4
.L_110:
        /*0190*/ 	.word	index@(_ZN2at6native29vectorized_elementwise_kernelILi2EZZZNS0_17acosh_kernel_cudaERNS_18TensorIteratorBaseEENKUlvE_clEvENKUlvE0_clEvEUlN3c107complexIfEEE_St5arrayIPcLm2EEEEviT0_T1_)
        /*0194*/ 	.word	0x00000000


	//----- nvinfo : EIATTR_REGCOUNT
	.align		4
.L_111:
        /*0198*/ 	.byte	0x04, 0x2f
        /*019a*/ 	.short	(.L_113 - .L_112)
	.align		4
.L_112:
        /*019c*/ 	.word	index@(_ZN2at6native27unrolled_elementwise_kernelIZZZNS0_17acosh_kernel_cudaERNS_18TensorIteratorBaseEENKUlvE_clEvENKUlvE0_clEvEUlN3c107complexIfEEE_St5arrayIPcLm2EELi4E23TrivialOffsetCalculatorILi1EjESE_NS0_6memory15LoadWithoutCastENSF_16StoreWithoutCastEEEviT_T0_T2_T3_T4_T5_)
        /*01a0*/ 	.word	0x0000001e


	//----- nvinfo : EIATTR_FRAME_SIZE
	.align		4
.L_113:
        /*01a4*/ 	.byte	0x04, 0x11
        /*01a6*/ 	.short	(.L_115 - .L_114)
	.align		4
.L_114:
        /*01a8*/ 	.word	index@($__internal_15_$__cuda_sm3x_div_rn_ftz_f32_slowpath)
        /*01ac*/ 	.word	0x00000000


	//----- nvinfo : EIATTR_FRAME_SIZE
	.align		4
.L_115:
        /*01b0*/ 	.byte	0x04, 0x11
        /*01b2*/ 	.short	(.L_117 - .L_116)
	.align		4
.L_116:
        /*01b4*/ 	.word	index@(_ZN2at6native27unrolled_elementwise_kernelIZZZNS0_17acosh_kernel_cudaERNS_18TensorIteratorBaseEENKUlvE_clEvENKUlvE0_clEvEUlN3c107complexIfEEE_St5arrayIPcLm2EELi4E23TrivialOffsetCalculatorILi1EjESE_NS0_6memory15LoadWithoutCastENSF_16StoreWithoutCastEEEviT_T0_T2_T3_T4_T5_)
        /*01b8*/ 	.word	0x00000000


	//----- nvinfo : EIATTR_REGCOUNT
	.align		4
.L_117:
        /*01bc*/ 	.byte	0x04, 0x2f
        /*01be*/ 	.short	(.L_119 - .L_118)
	.align		4
.L_118:
        /*01c0*/ 	.word	index@(_ZN2at6native18elementwise_kernelILi128ELi2EZNS0_22gpu_kernel_impl_nocastIZZZNS0_17acosh_kernel_cudaERNS_18TensorIteratorBaseEENKUlvE_clEvENKUlvE0_clEvEUlN3c107complexIfEEE_EEvS4_RKT_EUliE_EEviT1_)
        /*01c4*/ 	.word	0x0000001a


	//----- nvinfo : EIATTR_FRAME_SIZE
	.align		4
.L_119:
        /*01c8*/ 	.byte	0x04, 0x11
        /*01ca*/ 	.short	(.L_121 - .L_120)
	.align		4
.L_120:
        /*01cc*/ 	.word	index@($__internal_14_$__cuda_sm3x_div_rn_ftz_f32_slowpath)
        /*01d0*/ 	.word	0x00000000


	//----- nvinfo : EIATTR_FRAME_SIZE
	.align		4
.L_121:
        /*01d4*/ 	.byte	0x04, 0x11
        /*01d6*/ 	.short	(.L_123 - .L_122)
	.align		4
.L_122:
        /*01d8*/ 	.word	index@(_ZN2at6native18elementwise_kernelILi128ELi2EZNS0_22gpu_kernel_impl_nocastIZZZNS0_17acosh_kernel_cudaERNS_18TensorIteratorBaseEENKUlvE_clEvENKUlvE0_clEvEUlN3c107complexIfEEE_EEvS4_RKT_EUliE_EEviT1_)
        /*01dc*/ 	.word	0x00000000


	//----- nvinfo : EIATTR_REGCOUNT
	.align		4
.L_123:
        /*01e0*/ 	.byte	0x04, 0x2f
        /*01e2*/ 	.short	(.L_125 - .L_124)
	.align		4
.L_124:
        /*01e4*/ 	.word	index@(_ZN2at6native27unrolled_elementwise_kernelIZZZNS0_17acosh_kernel_cudaERNS_18TensorIteratorBaseEENKUlvE_clEvENKUlvE0_clEvEUlN3c107complexIfEEE_St5arrayIPcLm2EELi4E23TrivialOffsetCalculatorILi1EjESE_NS0_6memory12LoadWithCastILi1EEENSF_13StoreWithCastILi1EEEEEviT_T0_T2_T3_T4_T5_)
        /*01e8*/ 	.word	0x00000022


	//----- nvinfo : EIATTR_FRAME_SIZE
	.align		4
.L_125:
        /*01ec*/ 	.byte	0x04, 0x11
        /*01ee*/ 	.short	(.L_127 - .L_126)
	.align		4
.L_126:
        /*01f0*/ 	.word	index@($__internal_13_$__cuda_sm3x_div_rn_ftz_f32_slowpath)
        /*01f4*/ 	.word	0x00000000


	//----- nvinfo : EIATTR_FRAME_SIZE
	.align		4
.L_127:
        /*01f8*/ 	.byte	0x04, 0x11
        /*01fa*/ 	.short	(.L_129 - .L_128)
	.align		4
.L_128:
        /*01fc*/ 	.word	index@(_ZN2at6native27unrolled_elementwise_kernelIZZZNS0_17acosh_kernel_cudaERNS_18TensorIteratorBaseEENKUlvE_clEvENKUlvE0_clEvEUlN3c107complexIfEEE_St5arrayIPcLm2EELi4E23TrivialOffsetCalculatorILi1EjESE_NS0_6memory12LoadWithCastILi1EEENSF_13StoreWithCastILi1EEEEEviT_T0_T2_T3_T4_T5_)
        /*0200*/ 	.word	0x00000000


	//----- nvinfo : EIATTR_REGCOUNT
	.align		4
.L_129:
        /*0204*/ 	.byte	0x04, 0x2f
        /*0206*/ 	.short	(.L_131 - .L_130)
	.align		4
.L_130:
        /*0208*/ 	.word	index@(_ZN2at6native18elementwise_kernelILi128ELi4EZNS0_15gpu_kernel_implIZZZNS0_17acosh_kernel_cudaERNS_18TensorIteratorBaseEENKUlvE_clEvENKUlvE0_clEvEUlN3c107complexIfEEE_EEvS4_RKT_EUliE_EEviT1_)
        /*020c*/ 	.word	0x0000001a


	//----- nvinfo : EIATTR_FRAME_SIZE
	.align		4
.L_131:
        /*0210*/ 	.byte	0x04, 0x11
        /*0212*/ 	.short	(.L_133 - .L_132)
	.align		4
.L_132:
        /*0214*/ 	.word	index@($__internal_12_$__cuda_sm3x_div_rn_ftz_f32_slowpath)
        /*0218*/ 	.word	0x00000000


	//----- nvinfo : EIATTR_FRAME_SIZE
	.align		4
.L_133:
        /*021c*/ 	.byte	0x04, 0x11
        /*021e*/ 	.short	(.L_135 - .L_134)
	.align		4
.L_134:
        /*0220*/ 	.word	index@(_ZN2at6native18elementwise_kernelILi128ELi4EZNS0_15gpu_kernel_implIZZZNS0_17acosh_kernel_cudaERNS_18TensorIteratorBaseEENKUlvE_clEvENKUlvE0_clEvEUlN3c107complexIfEEE_EEvS4_RKT_EUliE_EEviT1_)
        /*0224*/ 	.word	0x00000000


	//----- nvinfo : EIATTR_REGCOUNT
	.align		4
.L_135:
        /*0228*/ 	.byte	0x04, 0x2f
        /*022a*/ 	.short	(.L_137 - .L_136)
	.align		4
.L_136:
        /*022c*/ 	.word	index@(_ZN2at6native29vectorized_elementwise_kernelILi8EZZZNS0_17acosh_kernel_cudaERNS_18TensorIteratorBaseEENKUlvE_clEvENKUlvE1_clEvEUlN3c107complexINS6_4HalfEEEE_St5arrayIPcLm2EEEEviT0_T1_)
        /*0230*/ 	.word	0x00000004


	//----- nvinfo : EIATTR_FRAME_SIZE
	.align		4
.L_137:
        /*0234*/ 	.byte	0x04, 0x11
        /*0236*/ 	.short	(.L_139 - .L_138)
	.align		4
.L_138:
        /*0238*/ 	.word	index@(_ZN2at6native29vectorized_elementwise_kernelILi8EZZZNS0_17acosh_kernel_cudaERNS_18TensorIteratorBaseEENKUlvE_clEvENKUlvE1_clEvEUlN3c107complexINS6_4HalfEEEE_St5arrayIPcLm2EEEEviT0_T1_)
        /*023c*/ 	.word	0x00000000


	//----- nvinfo : EIATTR_REGCOUNT
	.align		4
.L_139:
        /*0240*/ 	.byte	0x04, 0x2f
        /*0242*/ 	.short	(.L_141 - .L_140)
	.align		4
.L_140:
        /*0244*/ 	.word	index@(_ZN2at6native29vectorized_elementwise_kernelILi4EZZZNS0_17acosh_kernel_cudaERNS_18TensorIteratorBaseEENKUlvE_clEvENKUlvE1_clEvEUlN3c107complexINS6_4HalfEEEE_St5arrayIPcLm2EEEEviT0_T1_)
        /*0248*/ 	.word	0x00000027


	//----- nvinfo : EIATTR_FRAME_SIZE
	.align		4
.L_141:
        /*024c*/ 	.byte	0x04, 0x11
        /*024e*/ 	.short	(.L_143 - .L_142)
	.align		4
.L_142:
        /*0250*/ 	.word	index@($__internal_11_$__cuda_sm3x_div_rn_ftz_f32_slowpath)
        /*0254*/ 	.word	0x00000000


	//----- nvinfo : EIATTR_FRAME_SIZE
	.align		4
.L_143:
        /*0258*/ 	.byte	0x04, 0x11
        /*025a*/ 	.short	(.L_145 - .L_144)
	.align		4
.L_144:
        /*025c*/ 	.word	index@(_ZN2at6native29vectorized_elementwise_kernelILi4EZZZNS0_17acosh_kernel_cudaERNS_18TensorIteratorBaseEENKUlvE_clEvENKUlvE1_clEvEUlN3c107complexINS6_4HalfEEEE_St5arrayIPcLm2EEEEviT0_T1_)
        /*0260*/ 	.word	0x00000000


	//----- nvinfo : EIATTR_REGCOUNT
	.align		4
.L_145:
        /*0264*/ 	.byte	0x04, 0x2f
        /*0266*/ 	.short	(.L_147 - .L_146)
	.align		4
.L_146:
        /*0268*/ 	.word	index@(_ZN2at6native29vectorized_elementwise_kernelILi2EZZZNS0_17acosh_kernel_cudaERNS_18TensorIteratorBaseEENKUlvE_clEvENKUlvE1_clEvEUlN3c107complexINS6_4HalfEEEE_St5arrayIPcLm2EEEEviT0_T1_)
        /*026c*/ 	.word	0x00000025


	//----- nvinfo : EIATTR_FRAME_SIZE
	.align		4
.L_147:
        /*0270*/ 	.byte	0x04, 0x11
        /*0272*/ 	.short	(.L_149 - .L_148)
	.align		4
.L_148:
        /*0274*/ 	.word	index@($__internal_10_$__cuda_sm3x_div_rn_ftz_f32_slowpath)
        /*0278*/ 	.word	0x00000000


	//----- nvinfo : EIATTR_FRAME_SIZE
	.align		4
.L_149:
        /*027c*/ 	.byte	0x04, 0x11
        /*027e*/ 	.short	(.L_151 - .L_150)
	.align		4
.L_150:
        /*0280*/ 	.word	index@(_ZN2at6native29vectorized_elementwise_kernelILi2EZZZNS0_17acosh_kernel_cudaERNS_18TensorIteratorBaseEENKUlvE_clEvENKUlvE1_clEvEUlN3c107complexINS6_4HalfEEEE_St5arrayIPcLm2EEEEviT0_T1_)
        /*0284*/ 	.word	0x00000000


	//----- nvinfo : EIATTR_REGCOUNT
	.align		4
.L_151:
        /*0288*/ 	.byte	0x04, 0x2f
        /*028a*/ 	.short	(.L_153 - .L_152)
	.align		4
.L_152:
        /*028c*/ 	.word	index@(_ZN2at6native27unrolled_elementwise_kernelIZZZNS0_17acosh_kernel_cudaERNS_18TensorIteratorBaseEENKUlvE_clEvENKUlvE1_clEvEUlN3c107complexINS6_4HalfEEEE_St5arrayIPcLm2EELi4E23TrivialOffsetCalculatorILi1EjESF_NS0_6memory15LoadWithoutCastENSG_16StoreWithoutCastEEEviT_T0_T2_T3_T4_T5_)
        /*0290*/ 	.word	0x0000001e


	//----- nvinfo : EIATTR_FRAME_SIZE
	.align		4
.L_153:
        /*0294*/ 	.byte	0x04, 0x11
        /*0296*/ 	.short	(.L_155 - .L_154)
	.align		4
.L_154:
        /*0298*/ 	.word	index@($__internal_9_$__cuda_sm3x_div_rn_ftz_f32_slowpath)
        /*029c*/ 	.word	0x00000000


	//----- nvinfo : EIATTR_FRAME_SIZE
	.align		4
.L_155:
        /*02a0*/ 	.byte	0x04, 0x11
        /*02a2*/ 	.short	(.L_157 - .L_156)
	.align		4
.L_156:
        /*02a4*/ 	.word	index@(_ZN2at6native27unrolled_elementwise_kernelIZZZNS0_17acosh_kernel_cudaERNS_18TensorIteratorBaseEENKUlvE_clEvENKUlvE1_clEvEUlN3c107complexINS6_4HalfEEEE_St5arrayIPcLm2EELi4E23TrivialOffsetCalculatorILi1EjESF_NS0_6memory15LoadWithoutCastENSG_16StoreWithoutCastEEEviT_T0_T2_T3_T4_T5_)
        /*02a8*/ 	.word	0x00000000


	//----- nvinfo : EIATTR_REGCOUNT
	.align		4
.L_157:
        /*02ac*/ 	.byte	0x04, 0x2f
        /*02ae*/ 	.short	(.L_159 - .L_158)
	.align		4
.L_158:
        /*02b0*/ 	.word	index@(_ZN2at6native18elementwise_kernelILi128ELi2EZNS0_22gpu_kernel_impl_nocastIZZZNS0_17acosh_kernel_cudaERNS_18TensorIteratorBaseEENKUlvE_clEvENKUlvE1_clEvEUlN3c107complexINS7_4HalfEEEE_EEvS4_RKT_EUliE_EEviT1_)
        /*02b4*/ 	.word	0x00000017


	//----- nvinfo : EIATTR_FRAME_SIZE
	.align		4
.L_159:
        /*02b8*/ 	.byte	0x04, 0x11
        /*02ba*/ 	.short	(.L_161 - .L_160)
	.align		4
.L_160:
        /*02bc*/ 	.word	index@($__internal_8_$__cuda_sm3x_div_rn_ftz_f32_slowpath)
        /*02c0*/ 	.word	0x00000000


	//----- nvinfo : EIATTR_FRAME_SIZE
	.align		4
.L_161:
        /*02c4*/ 	.byte	0x04, 0x11
        /*02c6*/ 	.short	(.L_163 - .L_162)
	.align		4
.L_162:
        /*02c8*/ 	.word	index@(_ZN2at6native18elementwise_kernelILi128ELi2EZNS0_22gpu_kernel_impl_nocastIZZZNS0_17acosh_kernel_cudaERNS_18TensorIteratorBaseEENKUlvE_clEvENKUlvE1_clEvEUlN3c107complexINS7_4HalfEEEE_EEvS4_RKT_EUliE_EEviT1_)
        /*02cc*/ 	.word	0x00000000


	//----- nvinfo : EIATTR_REGCOUNT
	.align		4
.L_163:
        /*02d0*/ 	.byte	0x04, 0x2f
        /*02d2*/ 	.short	(.L_165 - .L_164)
	.align		4
.L_164:
        /*02d4*/ 	.word	index@(_ZN2at6native27unrolled_elementwise_kernelIZZZNS0_17acosh_kernel_cudaERNS_18TensorIteratorBaseEENKUlvE_clEvENKUlvE1_clEvEUlN3c107complexINS6_4HalfEEEE_St5arrayIPcLm2EELi4E23TrivialOffsetCalculatorILi1EjESF_NS0_6memory12LoadWithCastILi1EEENSG_13StoreWithCastILi1EEEEEviT_T0_T2_T3_T4_T5_)
        /*02d8*/ 	.word	0x00000020


	//----- nvinfo : EIATTR_FRAME_SIZE
	.align		4
.L_165:
        /*02dc*/ 	.byte	0x04, 0x11
        /*02de*/ 	.short	(.L_167 - .L_166)
	.align		4
.L_166:
        /*02e0*/ 	.word	index@($__internal_7_$__cuda_sm3x_div_rn_ftz_f32_slowpath)
        /*02e4*/ 	.word	0x00000000


	//----- nvinfo : EIATTR_FRAME_SIZE
	.align		4
.L_167:
        /*02e8*/ 	.byte	0x04, 0x11
        /*02ea*/ 	.short	(.L_169 - .L_168)
	.align		4
.L_168:
        /*02ec*/ 	.word	index@(_ZN2at6native27unrolled_elementwise_kernelIZZZNS0_17acosh_kernel_cudaERNS_18TensorIteratorBaseEENKUlvE_clEvENKUlvE1_clEvEUlN3c107complexINS6_4HalfEEEE_St5arrayIPcLm2EELi4E23TrivialOffsetCalculatorILi1EjESF_NS0_6memory12LoadWithCastILi1EEENSG_13StoreWithCastILi1EEEEEviT_T0_T2_T3_T4_T5_)
        /*02f0*/ 	.word	0x00000000


	//----- nvinfo : EIATTR_REGCOUNT
	.align		4
.L_169:
        /*02f4*/ 	.byte	0x04, 0x2f
        /*02f6*/ 	.short	(.L_171 - .L_170)
	.align		4
.L_170:
        /*02f8*/ 	.word	index@(_ZN2at6native18elementwise_kernelILi128ELi4EZNS0_15gpu_kernel_implIZZZNS0_17acosh_kernel_cudaERNS_18TensorIteratorBaseEENKUlvE_clEvENKUlvE1_clEvEUlN3c107complexINS7_4HalfEEEE_EEvS4_RKT_EUliE_EEviT1_)
        /*02fc*/ 	.word	0x0000001a


	//----- nvinfo : EIATTR_FRAME_SIZE
	.align		4
.L_171:
        /*0300*/ 	.byte	0x04, 0x11
        /*0302*/ 	.short	(.L_173 - .L_172)
	.align		4
.L_172:
        /*0304*/ 	.word	index@($__internal_6_$__cuda_sm3x_div_rn_ftz_f32_slowpath)
        /*0308*/ 	.word	0x00000000


	//----- nvinfo : EIATTR_FRAME_SIZE
	.align		4
.L_173:
        /*030c*/ 	.byte	0x04, 0x11
        /*030e*/ 	.short	(.L_175 - .L_174)
	.align		4
.L_174:
        /*0310*/ 	.word	index@(_ZN2at6native18elementwise_kernelILi128ELi4EZNS0_15gpu_kernel_implIZZZNS0_17acosh_kernel_cudaERNS_18TensorIteratorBaseEENKUlvE_clEvENKUlvE1_clEvEUlN3c107complexINS7_4HalfEEEE_EEvS4_RKT_EUliE_EEviT1_)
        /*0314*/ 	.word	0x00000000


	//----- nvinfo : EIATTR_REGCOUNT
	.align		4
.L_175:
        /*0318*/ 	.byte	0x04, 0x2f
        /*031a*/ 	.short	(.L_177 - .L_176)
	.align		4
.L_176:
        /*031c*/ 	.word	index@(_ZN2at6native29vectorized_elementwise_kernelILi8EZZZNS0_17acosh_kernel_cudaERNS_18TensorIteratorBaseEENKUlvE0_clEvENKUlvE_clEvEUldE_St5arrayIPcLm2EEEEviT0_T1_)
        /*0320*/ 	.word	0x00000004


	//----- nvinfo : EIATTR_FRAME_SIZE
	.align		4
.L_177:
        /*0324*/ 	.byte	0x04, 0x11
        /*0326*/ 	.short	(.L_179 - .L_178)
	.align		4
.L_178:
        /*0328*/ 	.word	index@(_ZN2at6native29vectorized_elementwise_kernelILi8EZZZNS0_17acosh_kernel_cudaERNS_18TensorIteratorBaseEENKUlvE0_clEvENKUlvE_clEvEUldE_St5arrayIPcLm2EEEEviT0_T1_)
        /*032c*/ 	.word	0x00000000


	//----- nvinfo : EIATTR_REGCOUNT
	.align		4
.L_179:
        /*0330*/ 	.byte	0x04, 0x2f
        /*0332*/ 	.short	(.L_181 - .L_180)
	.align		4
.L_180:
        /*0334*/ 	.word	index@(_ZN2at6native29vectorized_elementwise_kernelILi4EZZZNS0_17acosh_kernel_cudaERNS_18TensorIteratorBaseEENKUlvE0_clEvENKUlvE_clEvEUldE_St5arrayIPcLm2EEEEviT0_T1_)
        /*0338*/ 	.word	0x0000002a


	//----- nvinfo : EIATTR_FRAME_SIZE
	.align		4
.L_181:
        /*033c*/ 	.byte	0x04, 0x11
        /*033e*/ 	.short	(.L_183 - .L_182)
	.align		4
.L_182:
        /*0340*/ 	.word	index@($__internal_5_$__cuda_sm20_div_rn_f64_full)
        /*0344*/ 	.word	0x00000000


	//----- nvinfo : EIATTR_FRAME_SIZE
	.align		4
.L_183:
        /*0348*/ 	.byte	0x04, 0x11
        /*034a*/ 	.short	(.L_185 - .L_184)
	.align		4
.L_184:
        /*034c*/ 	.word	index@(_ZN2at6native29vectorized_elementwise_kernelILi4EZZZNS0_17acosh_kernel_cudaERNS_18TensorIteratorBaseEENKUlvE0_clEvENKUlvE_clEvEUldE_St5arrayIPcLm2EEEEviT0_T1_)
        /*0350*/ 	.word	0x00000000


	//----- nvinfo : EIATTR_REGCOUNT
	.align		4
.L_185:
        /*0354*/ 	.byte	0x04, 0x2f
        /*0356*/ 	.short	(.L_187 - .L_186)
	.align		4
.L_186:
        /*0358*/ 	.word	index@(_ZN2at6native29vectorized_elementwise_kernelILi2EZZZNS0_17acosh_kernel_cudaERNS_18TensorIteratorBaseEENKUlvE0_clEvENKUlvE_clEvEUldE_St5arrayIPcLm2EEEEviT0_T1_)
        /*035c*/ 	.word	0x0000002a


	//----- nvinfo : EIATTR_FRAME_SIZE
	.align		4
.L_187:
        /*0360*/ 	.byte	0x04, 0x11
        /*0362*/ 	.short	(.L_189 - .L_188)
	.align		4
.L_188:
        /*0364*/ 	.word	index@($__internal_4_$__cuda_sm20_div_rn_f64_full)
        /*0368*/ 	.word	0x00000000


	//----- nvinfo : EIATTR_FRAME_SIZE
	.align		4
.L_189:
        /*036c*/ 	.byte	0x04, 0x11
        /*036e*/ 	.short	(.L_191 - .L_190)
	.align		4
.L_190:
        /*0370*/ 	.word	index@(_ZN2at6native29vectorized_elementwise_kernelILi2EZZZNS0_17acosh_kernel_cudaERNS_18TensorIteratorBaseEENKUlvE0_clEvENKUlvE_clEvEUldE_St5arrayIPcLm2EEEEviT0_T1_)
        /*0374*/ 	.word	0x00000000


	//----- nvinfo : EIATTR_REGCOUNT
	.align		4
.L_191:
        /*0378*/ 	.byte	0x04, 0x2f
        /*037a*/ 	.short	(.L_193 - .L_192)
	.align		4
.L_192:
        /*037c*/ 	.word	index@(_ZN2at6native27unrolled_elementwise_kernelIZZZNS0_17acosh_kernel_cudaERNS_18TensorIteratorBaseEENKUlvE0_clEvENKUlvE_clEvEUldE_St5arrayIPcLm2EELi4E23TrivialOffsetCalculatorILi1EjESB_NS0_6memory15LoadWithoutCastENSC_16StoreWithoutCastEEEviT_T0_T2_T3_T4_T5_)
        /*0380*/ 	.word	0x00000023


	//----- nvinfo : EIATTR_FRAME_SIZE
	.align		4
.L_193:
        /*0384*/ 	.byte	0x04, 0x11
        /*0386*/ 	.short	(.L_195 - .L_194)
	.align		4
.L_194:
        /*0388*/ 	.word	index@($__internal_3_$__cuda_sm20_div_rn_f64_full)
        /*038c*/ 	.word	0x00000000


	//----- nvinfo : EIATTR_FRAME_SIZE
	.align		4
.L_195:
        /*0390*/ 	.byte	0x04, 0x11
        /*0392*/ 	.short	(.L_197 - .L_196)
	.align		4
.L_196:
        /*0394*/ 	.word	index@(_ZN2at6native27unrolled_elementwise_kernelIZZZNS0_17acosh_kernel_cudaERNS_18TensorIteratorBaseEENKUlvE0_clEvENKUlvE_clEvEUldE_St5arrayIPcLm2EELi4E23TrivialOffsetCalculatorILi1EjESB_NS0_6memory15LoadWithoutCastENSC_16StoreWithoutCastEEEviT_T0_T2_T3_T4_T5_)
        /*0398*/ 	.word	0x00000000


	//----- nvinfo : EIATTR_REGCOUNT
	.align		4
.L_197:
        /*039c*/ 	.byte	0x04, 0x2f
        /*039e*/ 	.short	(.L_199 - .L_198)
	.align		4
.L_198:
        /*03a0*/ 	.word	index@(_ZN2at6native18elementwise_kernelILi128ELi2EZNS0_22gpu_kernel_impl_nocastIZZZNS0_17acosh_kernel_cudaERNS_18TensorIteratorBaseEENKUlvE0_clEvENKUlvE_clEvEUldE_EEvS4_RKT_EUliE_EEviT1_)
        /*03a4*/ 	.word	0x0000001d


	//----- nvinfo : EIATTR_FRAME_SIZE
	.align		4
.L_199:
        /*03a8*/ 	.byte	0x04, 0x11
        /*03aa*/ 	.short	(.L_201 - .L_200)
	.align		4
.L_200:
        /*03ac*/ 	.word	index@($__internal_2_$__cuda_sm20_div_rn_f64_full)
        /*03b0*/ 	.word	0x00000000


	//----- nvinfo : EIATTR_FRAME_SIZE
	.align		4
.L_201:
        /*03b4*/ 	.byte	0x04, 0x11
        /*03b6*/ 	.short	(.L_203 - .L_202)
	.align		4
.L_202:
        /*03b8*/ 	.word	index@(_ZN2at6native18elementwise_kernelILi128ELi2EZNS0_22gpu_kernel_impl_nocastIZZZNS0_17acosh_kernel_cudaERNS_18TensorIteratorBaseEENKUlvE0_clEvENKUlvE_clEvEUldE_EEvS4_RKT_EUliE_EEviT1_)
        /*03bc*/ 	.word	0x00000000


	//----- nvinfo : EIATTR_REGCOUNT
	.align		4
.L_203:
        /*03c0*/ 	.byte	0x04, 0x2f
        /*03c2*/ 	.short	(.L_205 - .L_204)
	.align		4
.L_204:
        /*03c4*/ 	.word	index@(_ZN2at6native27unrolled_elementwise_kernelIZZZNS0_17acosh_kernel_cudaERNS_18TensorIteratorBaseEENKUlvE0_clEvENKUlvE_clEvEUldE_St5arrayIPcLm2EELi4E23TrivialOffsetCalculatorILi1EjESB_NS0_6memory12LoadWithCastILi1EEENSC_13StoreWithCastILi1EEEEEviT_T0_T2_T3_T4_T5_)
        /*03c8*/ 	.word	0x00000024


	//----- nvinfo : EIATTR_FRAME_SIZE
	.align		4
.L_205:
        /*03cc*/ 	.byte	0x04, 0x11
        /*03ce*/ 	.short	(.L_207 - .L_206)
	.align		4
.L_206:
        /*03d0*/ 	.word	index@($__internal_1_$__cuda_sm20_div_rn_f64_full)
        /*03d4*/ 	.word	0x00000000


	//----- nvinfo : EIATTR_FRAME_SIZE
	.align		4
.L_207:
        /*03d8*/ 	.byte	0x04, 0x11
        /*03da*/ 	.short	(.L_209 - .L_208)
	.align		4
.L_208:
        /*03dc*/ 	.word	index@(_ZN2at6native27unrolled_elementwise_kernelIZZZNS0_17acosh_kernel_cudaERNS_18TensorIteratorBaseEENKUlvE0_clEvENKUlvE_clEvEUldE_St5arrayIPcLm2EELi4E23TrivialOffsetCalculatorILi1EjESB_NS0_6memory12LoadWithCastILi1EEENSC_13StoreWithCastILi1EEEEEviT_T0_T2_T3_T4_T5_)
        /*03e0*/ 	.word	0x00000000


	//----- nvinfo : EIATTR_REGCOUNT
	.align		4
.L_209:
        /*03e4*/ 	.byte	0x04, 0x2f
        /*03e6*/ 	.short	(.L_211 - .L_210)
	.align		4
.L_210:
        /*03e8*/ 	.word	index@(_ZN2at6native18elementwise_kernelILi128ELi4EZNS0_15gpu_kernel_implIZZZNS0_17acosh_kernel_cudaERNS_18TensorIteratorBaseEENKUlvE0_clEvENKUlvE_clEvEUldE_EEvS4_RKT_EUliE_EEviT1_)
        /*03ec*/ 	.word	0x00000020


	//----- nvinfo : EIATTR_FRAME_SIZE
	.align		4
.L_211:
        /*03f0*/ 	.byte	0x04, 0x11
        /*03f2*/ 	.short	(.L_213 - .L_212)
	.align		4
.L_212:
        /*03f4*/ 	.word	index@($__internal_0_$__cuda_sm20_div_rn_f64_full)
        /*03f8*/ 	.word	0x00000000


	//----- nvinfo : EIATTR_FRAME_SIZE
	.align		4
.L_213:
        /*03fc*/ 	.byte	0x04, 0x11
        /*03fe*/ 	.short	(.L_215 - .L_214)
	.align		4
.L_214:
        /*0400*/ 	.word	index@(_ZN2at6native18elementwise_kernelILi128ELi4EZNS0_15gpu_kernel_implIZZZNS0_17acosh_kernel_cudaERNS_18TensorIteratorBaseEENKUlvE0_clEvENKUlvE_clEvEUldE_EEvS4_RKT_EUliE_EEviT1_)
        /*0404*/ 	.word	0x00000000


	//----- nvinfo : EIATTR_REGCOUNT
	.align		4
.L_215:
        /*0408*/ 	.byte	0x04, 0x2f
        /*040a*/ 	.short	(.L_217 - .L_216)
	.align		4
.L_216:
        /*040c*/ 	.word	index@(_ZN2at6native29vectorized_elementwise_kernelILi8EZZZNS0_17acosh_kernel_cudaERNS_18TensorIteratorBaseEENKUlvE0_clEvENKUlvE0_clEvEUlfE_St5arrayIPcLm2EEEEviT0_T1_)
        /*0410*/ 	.word	0x00000004


	//----- nvinfo : EIATTR_FRAME_SIZE
	.align		4
.L_217:
        /*0414*/ 	.byte	0x04, 0x11
        /*0416*/ 	.short	(.L_219 - .L_218)
	.align		4
.L_218:
        /*0418*/ 	.word	index@(_ZN2at6native29vectorized_elementwise_kernelILi8EZZZNS0_17acosh_kernel_cudaERNS_18TensorIteratorBaseEENKUlvE0_clEvENKUlvE0_clEvEUlfE_St5arrayIPcLm2EEEEviT0_T1_)
        /*041c*/ 	.word	0x00000000


	//----- nvinfo : EIATTR_REGCOUNT
	.align		4
.L_219:
        /*0420*/ 	.byte	0x04, 0x2f
        /*0422*/ 	.short	(.L_221 - .L_220)
	.align		4
.L_220:
        /*0424*/ 	.word	index@(_ZN2at6native29vectorized_elementwise_kernelILi4EZZZNS0_17acosh_kernel_cudaERNS_18TensorIteratorBaseEENKUlvE0_clEvENKUlvE0_clEvEUlfE_St5arrayIPcLm2EEEEviT0_T1_)
        /*0428*/ 	.word	0x0000001f


	//----- nvinfo : EIATTR_FRAME_SIZE
	.align		4
.L_221:
        /*042c*/ 	.byte	0x04, 0x11
        /*042e*/ 	.short	(.L_223 - .L_222)
	.align		4
.L_222:
        /*0430*/ 	.word	index@(_ZN2at6native29vectorized_elementwise_kernelILi4EZZZNS0_17acosh_kernel_cudaERNS_18TensorIteratorBaseEENKUlvE0_clEvENKUlvE0_clEvEUlfE_St5arrayIPcLm2EEEEviT0_T1_)
        /*0434*/ 	.word	0x00000000


	//----- nvinfo : EIATTR_REGCOUNT
	.align		4
.L_223:
        /*0438*/ 	.byte	0x04, 0x2f
        /*043a*/ 	.short	(.L_225 - .L_224)
	.align		4
.L_224:
        /*043c*/ 	.word	index@(_ZN2at6native29vectorized_elementwise_kernelILi2EZZZNS0_17acosh_kernel_cudaERNS_18TensorIteratorBaseEENKUlvE0_clEvENKUlvE0_clEvEUlfE_St5arrayIPcLm2EEEEviT0_T1_)
        /*0440*/ 	.word	0x00000020


	//----- nvinfo : EIATTR_FRAME_SIZE
	.align		4
.L_225:
        /*0444*/ 	.byte	0x04, 0x11
        /*0446*/ 	.short	(.L_227 - .L_226)
	.align		4
.L_226:
        /*0448*/ 	.word	index@(_ZN2at6native29vectorized_elementwise_kernelILi2EZZZNS0_17acosh_kernel_cudaERNS_18TensorIteratorBaseEENKUlvE0_clEvENKUlvE0_clEvEUlfE_St5arrayIPcLm2EEEEviT0_T1_)
        /*044c*/ 	.word	0x00000000


	//----- nvinfo : EIATTR_REGCOUNT
	.align		4
.L_227:
        /*0450*/ 	.byte	0x04, 0x2f
        /*0452*/ 	.short	(.L_229 - .L_228)
	.align		4
.L_228:
        /*0454*/ 	.word	index@(_ZN2at6native27unrolled_elementwise_kernelIZZZNS0_17acosh_kernel_cudaERNS_18TensorIteratorBaseEENKUlvE0_clEvENKUlvE0_clEvEUlfE_St5arrayIPcLm2EELi4E23TrivialOffsetCalculatorILi1EjESB_NS0_6memory15LoadWithoutCastENSC_16StoreWithoutCastEEEviT_T0_T2_T3_T4_T5_)
        /*0458*/ 	.word	0x00000013


	//----- nvinfo : EIATTR_FRAME_SIZE
	.align		4
.L_229:
        /*045c*/ 	.byte	0x04, 0x11
        /*045e*/ 	.short	(.L_231 - .L_230)
	.align		4
.L_230:
        /*0460*/ 	.word	index@(_ZN2at6native27unrolled_elementwise_kernelIZZZNS0_17acosh_kernel_cudaERNS_18TensorIteratorBaseEENKUlvE0_clEvENKUlvE0_clEvEUlfE_St5arrayIPcLm2EELi4E23TrivialOffsetCalculatorILi1EjESB_NS0_6memory15LoadWithoutCastENSC_16StoreWithoutCastEEEviT_T0_T2_T3_T4_T5_)
        /*0464*/ 	.word	0x00000000


	//----- nvinfo : EIATTR_REGCOUNT
	.align		4
.L_231:
        /*0468*/ 	.byte	0x04, 0x2f
        /*046a*/ 	.short	(.L_233 - .L_232)
	.align		4
.L_232:
        /*046c*/ 	.word	index@(_ZN2at6native18elementwise_kernelILi128ELi2EZNS0_22gpu_kernel_impl_nocastIZZZNS0_17acosh_kernel_cudaERNS_18TensorIteratorBaseEENKUlvE0_clEvENKUlvE0_clEvEUlfE_EEvS4_RKT_EUliE_EEviT1_)
        /*0470*/ 	.word	0x0000000c


	//----- nvinfo : EIATTR_FRAME_SIZE
	.align		4
.L_233:
        /*0474*/ 	.byte	0x04, 0x11
        /*0476*/ 	.short	(.L_235 - .L_234)
	.align		4
.L_234:
        /*0478*/ 	.word	index@(_ZN2at6native18elementwise_kernelILi128ELi2EZNS0_22gpu_kernel_impl_nocastIZZZNS0_17acosh_kernel_cudaERNS_18TensorIteratorBaseEENKUlvE0_clEvENKUlvE0_clEvEUlfE_EEvS4_RKT_EUliE_EEviT1_)
        /*047c*/ 	.word	0x00000000


	//----- nvinfo : EIATTR_REGCOUNT
	.align		4
.L_235:
        /*0480*/ 	.byte	0x04, 0x2f
        /*0482*/ 	.short	(.L_237 - .L_236)
	.align		4
.L_236:
        /*0484*/ 	.word	index@(_ZN2at6native27unrolled_elementwise_kernelIZZZNS0_17acosh_kernel_cudaERNS_18TensorIteratorBaseEENKUlvE0_clEvENKUlvE0_clEvEUlfE_St5arrayIPcLm2EELi4E23TrivialOffsetCalculatorILi1EjESB_NS0_6memory12LoadWithCastILi1EEENSC_13StoreWithCastILi1EEEEEviT_T0_T2_T3_T4_T5_)
        /*0488*/ 	.word	0x0000001e


	//----- nvinfo : EIATTR_FRAME_SIZE
	.align		4
.L_237:
        /*048c*/ 	.byte	0x04, 0x11
        /*048e*/ 	.short	(.L_239 - .L_238)
	.align		4
.L_238:
        /*0490*/ 	.word	index@(_ZN2at6native27unrolled_elementwise_kernelIZZZNS0_17acosh_kernel_cudaERNS_18TensorIteratorBaseEENKUlvE0_clEvENKUlvE0_clEvEUlfE_St5arrayIPcLm2EELi4E23TrivialOffsetCalculatorILi1EjESB_NS0_6memory12LoadWithCastILi1EEENSC_13StoreWithCastILi1EEEEEviT_T0_T2_T3_T4_T5_)
        /*0494*/ 	.word	0x00000000


	//----- nvinfo : EIATTR_REGCOUNT
	.align		4
.L_239:
        /*0498*/ 	.byte	0x04, 0x2f
        /*049a*/ 	.short	(.L_241 - .L_240)
	.align		4
.L_240:
        /*049c*/ 	.word	index@(_ZN2at6native18elementwise_kernelILi128ELi4EZNS0_15gpu_kernel_implIZZZNS0_17acosh_kernel_cudaERNS_18TensorIteratorBaseEENKUlvE0_clEvENKUlvE0_clEvEUlfE_EEvS4_RKT_EUliE_EEviT1_)
        /*04a0*/ 	.word	0x0000001a


	//----- nvinfo : EIATTR_FRAME_SIZE
	.align		4
.L_241:
        /*04a4*/ 	.byte	0x04, 0x11
        /*04a6*/ 	.short	(.L_243 - .L_242)
	.align		4
.L_242:
        /*04a8*/ 	.word	index@(_ZN2at6native18elementwise_kernelILi128ELi4EZNS0_15gpu_kernel_implIZZZNS0_17acosh_kernel_cudaERNS_18TensorIteratorBaseEENKUlvE0_clEvENKUlvE0_clEvEUlfE_EEvS4_RKT_EUliE_EEviT1_)
        /*04ac*/ 	.word	0x00000000


	//----- nvinfo : EIATTR_REGCOUNT
	.align		4
.L_243:
        /*04b0*/ 	.byte	0x04, 0x2f
        /*04b2*/ 	.short	(.L_245 - .L_244)
	.align		4
.L_244:
        /*04b4*/ 	.word	index@(_ZN2at6native29vectorized_elementwise_kernelILi8EZZZNS0_17acosh_kernel_cudaERNS_18TensorIteratorBaseEENKUlvE0_clEvENKUlvE1_clEvEUlN3c104HalfEE_St5arrayIPcLm2EEEEviT0_T1_)
        /*04b8*/ 	.word	0x00000004


	//----- nvinfo : EIATTR_FRAME_SIZE
	.align		4
.L_245:
        /*04bc*/ 	.byte	0x04, 0x11
        /*04be*/ 	.short	(.L_247 - .L_246)
	.align		4
.L_246:
        /*04c0*/ 	.word	index@(_ZN2at6native29vectorized_elementwise_kernelILi8EZZZNS0_17acosh_kernel_cudaERNS_18TensorIteratorBaseEENKUlvE0_clEvENKUlvE1_clEvEUlN3c104HalfEE_St5arrayIPcLm2EEEEviT0_T1_)
        /*04c4*/ 	.word	0x00000000


	//----- nvinfo : EIATTR_REGCOUNT
	.align		4
.L_247:
        /*04c8*/ 	.byte	0x04, 0x2f
        /*04ca*/ 	.short	(.L_249 - .L_248)
	.align		4
.L_248:
        /*04cc*/ 	.word	index@(_ZN2at6native29vectorized_elementwise_kernelILi4EZZZNS0_17acosh_kernel_cudaERNS_18TensorIteratorBaseEENKUlvE0_clEvENKUlvE1_clEvEUlN3c104HalfEE_St5arrayIPcLm2EEEEviT0_T1_)
        /*04d0*/ 	.word	0x0000001f


	//----- nvinfo : EIATTR_FRAME_SIZE
	.align		4
.L_249:
        /*04d4*/ 	.byte	0x04, 0x11
        /*04d6*/ 	.short	(.L_251 - .L_250)
	.align		4
.L_250:
        /*04d8*/ 	.word	index@(_ZN2at6native29vectorized_elementwise_kernelILi4EZZZNS0_17acosh_kernel_cudaERNS_18TensorIteratorBaseEENKUlvE0_clEvENKUlvE1_clEvEUlN3c104HalfEE_St5arrayIPcLm2EEEEviT0_T1_)
        /*04dc*/ 	.word	0x00000000


	//----- nvinfo : EIATTR_REGCOUNT
	.align		4
.L_251:
        /*04e0*/ 	.byte	0x04, 0x2f
        /*04e2*/ 	.short	(.L_253 - .L_252)
	.align		4
.L_252:
        /*04e4*/ 	.word	index@(_ZN2at6native29vectorized_elementwise_kernelILi2EZZZNS0_17acosh_kernel_cudaERNS_18TensorIteratorBaseEENKUlvE0_clEvENKUlvE1_clEvEUlN3c104HalfEE_St5arrayIPcLm2EEEEviT0_T1_)
        /*04e8*/ 	.word	0x0000001e


	//----- nvinfo : EIATTR_FRAME_SIZE
	.align		4
.L_253:
        /*04ec*/ 	.byte	0x04, 0x11
        /*04ee*/ 	.short	(.L_255 - .L_254)
	.align		4
.L_254:
        /*04f0*/ 	.word	index@(_ZN2at6native29vectorized_elementwise_kernelILi2EZZZNS0_17acosh_kernel_cudaERNS_18TensorIteratorBaseEENKUlvE0_clEvENKUlvE1_clEvEUlN3c104HalfEE_St5arrayIPcLm2EEEEviT0_T1_)
        /*04f4*/ 	.word	0x00000000


	//----- nvinfo : EIATTR_REGCOUNT
	.align		4
.L_255:
        /*04f8*/ 	.byte	0x04, 0x2f
        /*04fa*/ 	.short	(.L_257 - .L_256)
	.align		4
.L_256:
        /*04fc*/ 	.word	index@(_ZN2at6native27unrolled_elementwise_kernelIZZZNS0_17acosh_kernel_cudaERNS_18TensorIteratorBaseEENKUlvE0_clEvENKUlvE1_clEvEUlN3c104HalfEE_St5arrayIPcLm2EELi4E23TrivialOffsetCalculatorILi1EjESD_NS0_6memory15LoadWithoutCastENSE_16StoreWithoutCastEEEviT_T0_T2_T3_T4_T5_)
        /*0500*/ 	.word	0x00000013


	//----- nvinfo : EIATTR_FRAME_SIZE
	.align		4
.L_257:
        /*0504*/ 	.byte	0x04, 0x11
        /*0506*/ 	.short	(.L_259 - .L_258)
	.align		4
.L_258:
        /*0508*/ 	.word	index@(_ZN2at6native27unrolled_elementwise_kernelIZZZNS0_17acosh_kernel_cudaERNS_18TensorIteratorBaseEENKUlvE0_clEvENKUlvE1_clEvEUlN3c104HalfEE_St5arrayIPcLm2EELi4E23TrivialOffsetCalculatorILi1EjESD_NS0_6memory15LoadWithoutCastENSE_16StoreWithoutCastEEEviT_T0_T2_T3_T4_T5_)
        /*050c*/ 	.word	0x00000000


	//----- nvinfo : EIATTR_REGCOUNT
	.align		4
.L_259:
        /*0510*/ 	.byte	0x04, 0x2f
        /*0512*/ 	.short	(.L_261 - .L_260)
	.align		4
.L_260:
        /*0514*/ 	.word	index@(_ZN2at6native18elementwise_kernelILi128ELi4EZNS0_22gpu_kernel_impl_nocastIZZZNS0_17acosh_kernel_cudaERNS_18TensorIteratorBaseEENKUlvE0_clEvENKUlvE1_clEvEUlN3c104HalfEE_EEvS4_RKT_EUliE_EEviT1_)
        /*0518*/ 	.word	0x0000000c


	//----- nvinfo : EIATTR_FRAME_SIZE
	.align		4
.L_261:
        /*051c*/ 	.byte	0x04, 0x11
        /*051e*/ 	.short	(.L_263 - .L_262)
	.align		4
.L_262:
        /*0520*/ 	.word	index@(_ZN2at6native18elementwise_kernelILi128ELi4EZNS0_22gpu_kernel_impl_nocastIZZZNS0_17acosh_kernel_cudaERNS_18TensorIteratorBaseEENKUlvE0_clEvENKUlvE1_clEvEUlN3c104HalfEE_EEvS4_RKT_EUliE_EEviT1_)
        /*0524*/ 	.word	0x00000000


	//----- nvinfo : EIATTR_REGCOUNT
	.align		4
.L_263:
        /*0528*/ 	.byte	0x04, 0x2f
        /*052a*/ 	.short	(.L_265 - .L_264)
	.align		4
.L_264:
        /*052c*/ 	.word	index@(_ZN2at6native27unrolled_elementwise_kernelIZZZNS0_17acosh_kernel_cudaERNS_18TensorIteratorBaseEENKUlvE0_clEvENKUlvE1_clEvEUlN3c104HalfEE_St5arrayIPcLm2EELi4E23TrivialOffsetCalculatorILi1EjESD_NS0_6memory12LoadWithCastILi1EEENSE_13StoreWithCastILi1EEEEEviT_T0_T2_T3_T4_T5_)
        /*0530*/ 	.word	0x0000001e


	//----- nvinfo : EIATTR_FRAME_SIZE
	.align		4
.L_265:
        /*0534*/ 	.byte	0x04, 0x11
        /*0536*/ 	.short	(.L_267 - .L_266)
	.align		4
.L_266:
        /*0538*/ 	.word	index@(_ZN2at6native27unrolled_elementwise_kernelIZZZNS0_17acosh_kernel_cudaERNS_18TensorIteratorBaseEENKUlvE0_clEvENKUlvE1_clEvEUlN3c104HalfEE_St5arrayIPcLm2EELi4E23TrivialOffsetCalculatorILi1EjESD_NS0_6memory12LoadWithCastILi1EEENSE_13StoreWithCastILi1EEEEEviT_T0_T2_T3_T4_T5_)
        /*053c*/ 	.word	0x00000000


	//----- nvinfo : EIATTR_REGCOUNT
	.align		4
.L_267:
        /*0540*/ 	.byte	0x04, 0x2f
        /*0542*/ 	.short	(.L_269 - .L_268)
	.align		4
.L_268:
        /*0544*/ 	.word	index@(_ZN2at6native18elementwise_kernelILi128ELi4EZNS0_15gpu_kernel_implIZZZNS0_17acosh_kernel_cudaERNS_18TensorIteratorBaseEENKUlvE0_clEvENKUlvE1_clEvEUlN3c104HalfEE_EEvS4_RKT_EUliE_EEviT1_)
        /*0548*/ 	.word	0x0000001a


	//----- nvinfo : EIATTR_FRAME_SIZE
	.align		4
.L_269:
        /*054c*/ 	.byte	0x04, 0x11
        /*054e*/ 	.short	(.L_271 - .L_270)
	.align		4
.L_270:
        /*0550*/ 	.word	index@(_ZN2at6native18elementwise_kernelILi128ELi4EZNS0_15gpu_kernel_implIZZZNS0_17acosh_kernel_cudaERNS_18TensorIteratorBaseEENKUlvE0_clEvENKUlvE1_clEvEUlN3c104HalfEE_EEvS4_RKT_EUliE_EEviT1_)
        /*0554*/ 	.word	0x00000000


	//----- nvinfo : EIATTR_REGCOUNT
	.align		4
.L_271:
        /*0558*/ 	.byte	0x04, 0x2f
        /*055a*/ 	.short	(.L_273 - .L_272)
	.align		4
.L_272:
        /*055c*/ 	.word	index@(_ZN2at6native29vectorized_elementwise_kernelILi8EZZZNS0_17acosh_kernel_cudaERNS_18TensorIteratorBaseEENKUlvE0_clEvENKUlvE2_clEvEUlN3c108BFloat16EE_St5arrayIPcLm2EEEEviT0_T1_)
        /*0560*/ 	.word	0x00000004


	//----- nvinfo : EIATTR_FRAME_SIZE
	.align		4
.L_273:
        /*0564*/ 	.byte	0x04, 0x11
        /*0566*/ 	.short	(.L_275 - .L_274)
	.align		4
.L_274:
        /*0568*/ 	.word	index@(_ZN2at6native29vectorized_elementwise_kernelILi8EZZZNS0_17acosh_kernel_cudaERNS_18TensorIteratorBaseEENKUlvE0_clEvENKUlvE2_clEvEUlN3c108BFloat16EE_St5arrayIPcLm2EEEEviT0_T1_)
        /*056c*/ 	.word	0x00000000


	//----- nvinfo : EIATTR_REGCOUNT
	.align		4
.L_275:
        /*0570*/ 	.byte	0x04, 0x2f
        /*0572*/ 	.short	(.L_277 - .L_276)
	.align		4
.L_276:
        /*0574*/ 	.word	index@(_ZN2at6native29vectorized_elementwise_kernelILi4EZZZNS0_17acosh_kernel_cudaERNS_18TensorIteratorBaseEENKUlvE0_clEvENKUlvE2_clEvEUlN3c108BFloat16EE_St5arrayIPcLm2EEEEviT0_T1_)
        /*0578*/ 	.word	0x0000001f


	//----- nvinfo : EIATTR_FRAME_SIZE
	.align		4
.L_277:
        /*057c*/ 	.byte	0x04, 0x11
        /*057e*/ 	.short	(.L_279 - .L_278)
	.align		4
.L_278:
        /*0580*/ 	.word	index@(_ZN2at6native29vectorized_elementwise_kernelILi4EZZZNS0_17acosh_kernel_cudaERNS_18TensorIteratorBaseEENKUlvE0_clEvENKUlvE2_clEvEUlN3c108BFloat16EE_St5arrayIPcLm2EEEEviT0_T1_)
        /*0584*/ 	.word	0x00000000


	//----- nvinfo : EIATTR_REGCOUNT
	.align		4
.L_279:
        /*0588*/ 	.byte	0x04, 0x2f
        /*058a*/ 	.short	(.L_281 - .L_280)
	.align		4
.L_280:
        /*058c*/ 	.word	index@(_ZN2at6native29vectorized_elementwise_kernelILi2EZZZNS0_17acosh_kernel_cudaERNS_18TensorIteratorBaseEENKUlvE0_clEvENKUlvE2_clEvEUlN3c108BFloat16EE_St5arrayIPcLm2EEEEviT0_T1_)
        /*0590*/ 	.word	0x0000001f


	//----- nvinfo : EIATTR_FRAME_SIZE
	.align		4
.L_281:
        /*0594*/ 	.byte	0x04, 0x11
        /*0596*/ 	.short	(.L_283 - .L_282)
	.align		4
.L_282:
        /*0598*/ 	.word	index@(_ZN2at6native29vectorized_elementwise_kernelILi2EZZZNS0_17acosh_kernel_cudaERNS_18TensorIteratorBaseEENKUlvE0_clEvENKUlvE2_clEvEUlN3c108BFloat16EE_St5arrayIPcLm2EEEEviT0_T1_)
        /*059c*/ 	.word	0x00000000


	//----- nvinfo : EIATTR_REGCOUNT
	.align		4
.L_283:
        /*05a0*/ 	.byte	0x04, 0x2f
        /*05a2*/ 	.short	(.L_285 - .L_284)
	.align		4
.L_284:
        /*05a4*/ 	.word	index@(_ZN2at6native27unrolled_elementwise_kernelIZZZNS0_17acosh_kernel_cudaERNS_18TensorIteratorBaseEENKUlvE0_clEvENKUlvE2_clEvEUlN3c108BFloat16EE_St5arrayIPcLm2EELi4E23TrivialOffsetCalculatorILi1EjESD_NS0_6memory15LoadWithoutCastENSE_16StoreWithoutCastEEEviT_T0_T2_T3_T4_T5_)
        /*05a8*/ 	.word	0x00000013


	//----- nvinfo : EIATTR_FRAME_SIZE
	.align		4
.L_285:
        /*05ac*/ 	.byte	0x04, 0x11
        /*05ae*/ 	.short	(.L_287 - .L_286)
	.align		4
.L_286:
        /*05b0*/ 	.word	index@(_ZN2at6native27unrolled_elementwise_kernelIZZZNS0_17acosh_kernel_cudaERNS_18TensorIteratorBaseEENKUlvE0_clEvENKUlvE2_clEvEUlN3c108BFloat16EE_St5arrayIPcLm2EELi4E23TrivialOffsetCalculatorILi1EjESD_NS0_6memory15LoadWithoutCastENSE_16StoreWithoutCastEEEviT_T0_T2_T3_T4_T5_)
        /*05b4*/ 	.word	0x00000000


	//----- nvinfo : EIATTR_REGCOUNT
	.align		4
.L_287:
        /*05b8*/ 	.byte	0x04, 0x2f
        /*05ba*/ 	.short	(.L_289 - .L_288)
	.align		4
.L_288:
        /*05bc*/ 	.word	index@(_ZN2at6native18elementwise_kernelILi128ELi4EZNS0_22gpu_kernel_impl_nocastIZZZNS0_17acosh_kernel_cudaERNS_18TensorIteratorBaseEENKUlvE0_clEvENKUlvE2_clEvEUlN3c108BFloat16EE_EEvS4_RKT_EUliE_EEviT1_)
        /*05c0*/ 	.word	0x0000000c


	//----- nvinfo : EIATTR_FRAME_SIZE
	.align		4
.L_289:
        /*05c4*/ 	.byte	0x04, 0x11
        /*05c6*/ 	.short	(.L_291 - .L_290)
	.align		4
.L_290:
        /*05c8*/ 	.word	index@(_ZN2at6native18elementwise_kernelILi128ELi4EZNS0_22gpu_kernel_impl_nocastIZZZNS0_17acosh_kernel_cudaERNS_18TensorIteratorBaseEENKUlvE0_clEvENKUlvE2_clEvEUlN3c108BFloat16EE_EEvS4_RKT_EUliE_EEviT1_)
        /*05cc*/ 	.word	0x00000000


	//----- nvinfo : EIATTR_REGCOUNT
	.align		4
.L_291:
        /*05d0*/ 	.byte	0x04, 0x2f
        /*05d2*/ 	.short	(.L_293 - .L_292)
	.align		4
.L_292:
        /*05d4*/ 	.word	index@(_ZN2at6native27unrolled_elementwise_kernelIZZZNS0_17acosh_kernel_cudaERNS_18TensorIteratorBaseEENKUlvE0_clEvENKUlvE2_clEvEUlN3c108BFloat16EE_St5arrayIPcLm2EELi4E23TrivialOffsetCalculatorILi1EjESD_NS0_6memory12LoadWithCastILi1EEENSE_13StoreWithCastILi1EEEEEviT_T0_T2_T3_T4_T5_)
        /*05d8*/ 	.word	0x0000001e


	//----- nvinfo : EIATTR_FRAME_SIZE
	.align		4
.L_293:
        /*05dc*/ 	.byte	0x04, 0x11
        /*05de*/ 	.short	(.L_295 - .L_294)
	.align		4
.L_294:
        /*05e0*/ 	.word	index@(_ZN2at6native27unrolled_elementwise_kernelIZZZNS0_17acosh_kernel_cudaERNS_18TensorIteratorBaseEENKUlvE0_clEvENKUlvE2_clEvEUlN3c108BFloat16EE_St5arrayIPcLm2EELi4E23TrivialOffsetCalculatorILi1EjESD_NS0_6memory12LoadWithCastILi1EEENSE_13StoreWithCastILi1EEEEEviT_T0_T2_T3_T4_T5_)
        /*05e4*/ 	.word	0x00000000


	//----- nvinfo : EIATTR_REGCOUNT
	.align		4
.L_295:
        /*05e8*/ 	.byte	0x04, 0x2f
        /*05ea*/ 	.short	(.L_297 - .L_296)
	.align		4
.L_296:
        /*05ec*/ 	.word	index@(_ZN2at6native18elementwise_kernelILi128ELi4EZNS0_15gpu_kernel_implIZZZNS0_17acosh_kernel_cudaERNS_18TensorIteratorBaseEENKUlvE0_clEvENKUlvE2_clEvEUlN3c108BFloat16EE_EEvS4_RKT_EUliE_EEviT1_)
        /*05f0*/ 	.word	0x0000001a


	//----- nvinfo : EIATTR_FRAME_SIZE
	.align		4
.L_297:
        /*05f4*/ 	.byte	0x04, 0x11
        /*05f6*/ 	.short	(.L_299 - .L_298)
	.align		4
.L_298:
        /*05f8*/ 	.word	index@(_ZN2at6native18elementwise_kernelILi128ELi4EZNS0_15gpu_kernel_implIZZZNS0_17acosh_kernel_cudaERNS_18TensorIteratorBaseEENKUlvE0_clEvENKUlvE2_clEvEUlN3c108BFloat16EE_EEvS4_RKT_EUliE_EEviT1_)
        /*05fc*/ 	.word	0x00000000


	//----- nvinfo : EIATTR_MIN_STACK_SIZE
	.align		4
.L_299:
        /*0600*/ 	.byte	0x04, 0x12
        /*0602*/ 	.short	(.L_301 - .L_300)
	.align		4
.L_300:
        /*0604*/ 	.word	index@(_ZN2at6native18elementwise_kernelILi128ELi4EZNS0_15gpu_kernel_implIZZZNS0_17acosh_kernel_cudaERNS_18TensorIteratorBaseEENKUlvE0_clEvENKUlvE2_clEvEUlN3c108BFloat16EE_EEvS4_RKT_EUliE_EEviT1_)
        /*0608*/ 	.word	0x00000000


	//----- nvinfo : EIATTR_MIN_STACK_SIZE
	.align		4
.L_301:
        /*060c*/ 	.byte	0x04, 0x12
        /*060e*/ 	.short	(.L_303 - .L_302)
	.align		4
.L_302:
        /*0610*/ 	.word	index@(_ZN2at6native27unrolled_elementwise_kernelIZZZNS0_17acosh_kernel_cudaERNS_18TensorIteratorBaseEENKUlvE0_clEvENKUlvE2_clEvEUlN3c108BFloat16EE_St5arrayIPcLm2EELi4E23TrivialOffsetCalculatorILi1EjESD_NS0_6memory12LoadWithCastILi1EEENSE_13StoreWithCastILi1EEEEEviT_T0_T2_T3_T4_T5_)
        /*0614*/ 	.word	0x00000000


	//----- nvinfo : EIATTR_MIN_STACK_SIZE
	.align		4
.L_303:
        /*0618*/ 	.byte	0x04, 0x12
        /*061a*/ 	.short	(.L_305 - .L_304)
	.align		4
.L_304:
        /*061c*/ 	.word	index@(_ZN2at6native18elementwise_kernelILi128ELi4EZNS0_22gpu_kernel_impl_nocastIZZZNS0_17acosh_kernel_cudaERNS_18TensorIteratorBaseEENKUlvE0_clEvENKUlvE2_clEvEUlN3c108BFloat16EE_EEvS4_RKT_EUliE_EEviT1_)
        /*0620*/ 	.word	0x00000000


	//----- nvinfo : EIATTR_MIN_STACK_SIZE
	.align		4
.L_305:
        /*0624*/ 	.byte	0x04, 0x12
        /*0626*/ 	.short	(.L_307 - .L_306)
	.align		4
.L_306:
        /*0628*/ 	.word	index@(_ZN2at6native27unrolled_elementwise_kernelIZZZNS0_17acosh_kernel_cudaERNS_18TensorIteratorBaseEENKUlvE0_clEvENKUlvE2_clEvEUlN3c108BFloat16EE_St5arrayIPcLm2EELi4E23TrivialOffsetCalculatorILi1EjESD_NS0_6memory15LoadWithoutCastENSE_16StoreWithoutCastEEEviT_T0_T2_T3_T4_T5_)
        /*062c*/ 	.word	0x00000000


	//----- nvinfo : EIATTR_MIN_STACK_SIZE
	.align		4
.L_307:
        /*0630*/ 	.byte	0x04, 0x12
        /*0632*/ 	.short	(.L_309 - .L_308)
	.align		4
.L_308:
        /*0634*/ 	.word	index@(_ZN2at6native29vectorized_elementwise_kernelILi2EZZZNS0_17acosh_kernel_cudaERNS_18TensorIteratorBaseEENKUlvE0_clEvENKUlvE2_clEvEUlN3c108BFloat16EE_St5arrayIPcLm2EEEEviT0_T1_)
        /*0638*/ 	.word	0x00000000


	//----- nvinfo : EIATTR_MIN_STACK_SIZE
	.align		4
.L_309:
        /*063c*/ 	.byte	0x04, 0x12
        /*063e*/ 	.short	(.L_311 - .L_310)
	.align		4
.L_310:
        /*0640*/ 	.word	index@(_ZN2at6native29vectorized_elementwise_kernelILi4EZZZNS0_17acosh_kernel_cudaERNS_18TensorIteratorBaseEENKUlvE0_clEvENKUlvE2_clEvEUlN3c108BFloat16EE_St5arrayIPcLm2EEEEviT0_T1_)
        /*0644*/ 	.word	0x00000000


	//----- nvinfo : EIATTR_MIN_STACK_SIZE
	.align		4
.L_311:
        /*0648*/ 	.byte	0x04, 0x12
        /*064a*/ 	.short	(.L_313 - .L_312)
	.align		4
.L_312:
        /*064c*/ 	.word	index@(_ZN2at6native29vectorized_elementwise_kernelILi8EZZZNS0_17acosh_kernel_cudaERNS_18TensorIteratorBaseEENKUlvE0_clEvENKUlvE2_clEvEUlN3c108BFloat16EE_St5arrayIPcLm2EEEEviT0_T1_)
        /*0650*/ 	.word	0x00000000


	//----- nvinfo : EIATTR_MIN_STACK_SIZE
	.align		4
.L_313:
        /*0654*/ 	.byte	0x04, 0x12
        /*0656*/ 	.short	(.L_315 - .L_314)
	.align		4
.L_314:
        /*0658*/ 	.word	index@(_ZN2at6native18elementwise_kernelILi128ELi4EZNS0_15gpu_kernel_implIZZZNS0_17acosh_kernel_cudaERNS_18TensorIteratorBaseEENKUlvE0_clEvENKUlvE1_clEvEUlN3c104HalfEE_EEvS4_RKT_EUliE_EEviT1_)
        /*065c*/ 	.word	0x00000000


	//----- nvinfo : EIATTR_MIN_STACK_SIZE
	.align		4
.L_315:
        /*0660*/ 	.byte	0x04, 0x12
        /*0662*/ 	.short	(.L_317 - .L_316)
	.align		4
.L_316:
        /*0664*/ 	.word	index@(_ZN2at6native27unrolled_elementwise_kernelIZZZNS0_17acosh_kernel_cudaERNS_18TensorIteratorBaseEENKUlvE0_clEvENKUlvE1_clEvEUlN3c104HalfEE_St5arrayIPcLm2EELi4E23TrivialOffsetCalculatorILi1EjESD_NS0_6memory12LoadWithCastILi1EEENSE_13StoreWithCastILi1EEEEEviT_T0_T2_T3_T4_T5_)
        /*0668*/ 	.word	0x00000000


	//----- nvinfo : EIATTR_MIN_STACK_SIZE
	.align		4
.L_317:
        /*066c*/ 	.byte	0x04, 0x12
        /*066e*/ 	.short	(.L_319 - .L_318)
	.align		4
.L_318:
        /*0670*/ 	.word	index@(_ZN2at6native18elementwise_kernelILi128ELi4EZNS0_22gpu_kernel_impl_nocastIZZZNS0_17acosh_kernel_cudaERNS_18TensorIteratorBaseEENKUlvE0_clEvENKUlvE1_clEvEUlN3c104HalfEE_EEvS4_RKT_EUliE_EEviT1_)
        /*0674*/ 	.word	0x00000000


	//----- nvinfo : EIATTR_MIN_STACK_SIZE
	.align		4
.L_319:
        /*0678*/ 	.byte	0x04, 0x12
        /*067a*/ 	.short	(.L_321 - .L_320)
	.align		4
.L_320:
        /*067c*/ 	.word	index@(_ZN2at6native27unrolled_elementwise_kernelIZZZNS0_17acosh_kernel_cudaERNS_18TensorIteratorBaseEENKUlvE0_clEvENKUlvE1_clEvEUlN3c104HalfEE_St5arrayIPcLm2EELi4E23TrivialOffsetCalculatorILi1EjESD_NS0_6memory15LoadWithoutCastENSE_16StoreWithoutCastEEEviT_T0_T2_T3_T4_T5_)
        /*0680*/ 	.word	0x00000000


	//----- nvinfo : EIATTR_MIN_STACK_SIZE
	.align		4
.L_321:
        /*0684*/ 	.byte	0x04, 0x12
        /*0686*/ 	.short	(.L_323 - .L_322)
	.align		4
.L_322:
        /*0688*/ 	.word	index@(_ZN2at6native29vectorized_elementwise_kernelILi2EZZZNS0_17acosh_kernel_cudaERNS_18TensorIteratorBaseEENKUlvE0_clEvENKUlvE1_clEvEUlN3c104HalfEE_St5arrayIPcLm2EEEEviT0_T1_)
        /*068c*/ 	.word	0x00000000


	//----- nvinfo : EIATTR_MIN_STACK_SIZE
	.align		4
.L_323:
        /*0690*/ 	.byte	0x04, 0x12
        /*0692*/ 	.short	(.L_325 - .L_324)
	.align		4
.L_324:
        /*0694*/ 	.word	index@(_ZN2at6native29vectorized_elementwise_kernelILi4EZZZNS0_17acosh_kernel_cudaERNS_18TensorIteratorBaseEENKUlvE0_clEvENKUlvE1_clEvEUlN3c104HalfEE_St5arrayIPcLm2EEEEviT0_T1_)
        /*0698*/ 	.word	0x00000000


	//----- nvinfo : EIATTR_MIN_STACK_SIZE
	.align		4
.L_325:
        /*069c*/ 	.byte	0x04, 0x12
        /*069e*/ 	.short	(.L_327 - .L_326)
	.align		4
.L_326:
        /*06a0*/ 	.word	index@(_ZN2at6native29vectorized_elementwise_kernelILi8EZZZNS0_17acosh_kernel_cudaERNS_18TensorIteratorBaseEENKUlvE0_clEvENKUlvE1_clEvEUlN3c104HalfEE_St5arrayIPcLm2EEEEviT0_T1_)
        /*06a4*/ 	.word	0x00000000


	//----- nvinfo : EIATTR_MIN_STACK_SIZE
	.align		4
.L_327:
        /*06a8*/ 	.byte	0x04, 0x12
        /*06aa*/ 	.short	(.L_329 - .L_328)
	.align		4
.L_328:
        /*06ac*/ 	.word	index@(_ZN2at6native18elementwise_kernelILi128ELi4EZNS0_15gpu_kernel_implIZZZNS0_17acosh_kernel_cudaERNS_18TensorIteratorBaseEENKUlvE0_clEvENKUlvE0_clEvEUlfE_EEvS4_RKT_EUliE_EEviT1_)
        /*06b0*/ 	.word	0x00000000


	//----- nvinfo : EIATTR_MIN_STACK_SIZE
	.align		4
.L_329:
        /*06b4*/ 	.byte	0x04, 0x12
        /*06b6*/ 	.short	(.L_331 - .L_330)
	.align		4
.L_330:
        /*06b8*/ 	.word	index@(_ZN2at6native27unrolled_elementwise_kernelIZZZNS0_17acosh_kernel_cudaERNS_18TensorIteratorBaseEENKUlvE0_clEvENKUlvE0_clEvEUlfE_St5arrayIPcLm2EELi4E23TrivialOffsetCalculatorILi1EjESB_NS0_6memory12LoadWithCastILi1EEENSC_13StoreWithCastILi1EEEEEviT_T0_T2_T3_T4_T5_)
        /*06bc*/ 	.word	0x00000000


	//----- nvinfo : EIATTR_MIN_STACK_SIZE
	.align		4
.L_331:
        /*06c0*/ 	.byte	0x04, 0x12
        /*06c2*/ 	.short	(.L_333 - .L_332)
	.align		4
.L_332:
        /*06c4*/ 	.word	index@(_ZN2at6native18elementwise_kernelILi128ELi2EZNS0_22gpu_kernel_impl_nocastIZZZNS0_17acosh_kernel_cudaERNS_18TensorIteratorBaseEENKUlvE0_clEvENKUlvE0_clEvEUlfE_EEvS4_RKT_EUliE_EEviT1_)
        /*06c8*/ 	.word	0x00000000


	//----- nvinfo : EIATTR_MIN_STACK_SIZE
	.align		4
.L_333:
        /*06cc*/ 	.byte	0x04, 0x12
        /*06ce*/ 	.short	(.L_335 - .L_334)
	.align		4
.L_334:
        /*06d0*/ 	.word	index@(_ZN2at6native27unrolled_elementwise_kernelIZZZNS0_17acosh_kernel_cudaERNS_18TensorIteratorBaseEENKUlvE0_clEvENKUlvE0_clEvEUlfE_St5arrayIPcLm2EELi4E23TrivialOffsetCalculatorILi1EjESB_NS0_6memory15LoadWithoutCastENSC_16StoreWithoutCastEEEviT_T0_T2_T3_T4_T5_)
        /*06d4*/ 	.word	0x00000000


	//----- nvinfo : EIATTR_MIN_STACK_SIZE
	.align		4
.L_335:
        /*06d8*/ 	.byte	0x04, 0x12
        /*06da*/ 	.short	(.L_337 - .L_336)
	.align		4
.L_336:
        /*06dc*/ 	.word	index@(_ZN2at6native29vectorized_elementwise_kernelILi2EZZZNS0_17acosh_kernel_cudaERNS_18TensorIteratorBaseEENKUlvE0_clEvENKUlvE0_clEvEUlfE_St5arrayIPcLm2EEEEviT0_T1_)
        /*06e0*/ 	.word	0x00000000


	//----- nvinfo : EIATTR_MIN_STACK_SIZE
	.align		4
.L_337:
        /*06e4*/ 	.byte	0x04, 0x12
        /*06e6*/ 	.short	(.L_339 - .L_338)
	.align		4
.L_338:
        /*06e8*/ 	.word	index@(_ZN2at6native29vectorized_elementwise_kernelILi4EZZZNS0_17acosh_kernel_cudaERNS_18TensorIteratorBaseEENKUlvE0_clEvENKUlvE0_clEvEUlfE_St5arrayIPcLm2EEEEviT0_T1_)
        /*06ec*/ 	.word	0x00000000


	//----- nvinfo : EIATTR_MIN_STACK_SIZE
	.align		4
.L_339:
        /*06f0*/ 	.byte	0x04, 0x12
        /*06f2*/ 	.short	(.L_341 - .L_340)
	.align		4
.L_340:
        /*06f4*/ 	.word	index@(_ZN2at6native29vectorized_elementwise_kernelILi8EZZZNS0_17acosh_kernel_cudaERNS_18TensorIteratorBaseEENKUlvE0_clEvENKUlvE0_clEvEUlfE_St5arrayIPcLm2EEEEviT0_T1_)
        /*06f8*/ 	.word	0x00000000


	//----- nvinfo : EIATTR_MIN_STACK_SIZE
	.align		4
.L_341:
        /*06fc*/ 	.byte	0x04, 0x12
        /*06fe*/ 	.short	(.L_343 - .L_342)
	.align		4
.L_342:
        /*0700*/ 	.word	index@(_ZN2at6native18elementwise_kernelILi128ELi4EZNS0_15gpu_kernel_implIZZZNS0_17acosh_kernel_cudaERNS_18TensorIteratorBaseEENKUlvE0_clEvENKUlvE_clEvEUldE_EEvS4_RKT_EUliE_EEviT1_)
        /*0704*/ 	.word	0x00000000


	//----- nvinfo : EIATTR_MIN_STACK_SIZE
	.align		4
.L_343:
        /*0708*/ 	.byte	0x04, 0x12
        /*070a*/ 	.short	(.L_345 - .L_344)
	.align		4
.L_344:
        /*070c*/ 	.word	index@(_ZN2at6native27unrolled_elementwise_kernelIZZZNS0_17acosh_kernel_cudaERNS_18TensorIteratorBaseEENKUlvE0_clEvENKUlvE_clEvEUldE_St5arrayIPcLm2EELi4E23TrivialOffsetCalculatorILi1EjESB_NS0_6memory12LoadWithCastILi1EEENSC_13StoreWithCastILi1EEEEEviT_T0_T2_T3_T4_T5_)
        /*0710*/ 	.word	0x00000000


	//----- nvinfo : EIATTR_MIN_STACK_SIZE
	.align		4
.L_345:
        /*0714*/ 	.byte	0x04, 0x12
        /*0716*/ 	.short	(.L_347 - .L_346)
	.align		4
.L_346:
        /*0718*/ 	.word	index@(_ZN2at6native18elementwise_kernelILi128ELi2EZNS0_22gpu_kernel_impl_nocastIZZZNS0_17acosh_kernel_cudaERNS_18TensorIteratorBaseEENKUlvE0_clEvENKUlvE_clEvEUldE_EEvS4_RKT_EUliE_EEviT1_)
        /*071c*/ 	.word	0x00000000


	//----- nvinfo : EIATTR_MIN_STACK_SIZE
	.align		4
.L_347:
        /*0720*/ 	.byte	0x04, 0x12
        /*0722*/ 	.short	(.L_349 - .L_348)
	.align		4
.L_348:
        /*0724*/ 	.word	index@(_ZN2at6native27unrolled_elementwise_kernelIZZZNS0_17acosh_kernel_cudaERNS_18TensorIteratorBaseEENKUlvE0_clEvENKUlvE_clEvEUldE_St5arrayIPcLm2EELi4E23TrivialOffsetCalculatorILi1EjESB_NS0_6memory15LoadWithoutCastENSC_16StoreWithoutCastEEEviT_T0_T2_T3_T4_T5_)
        /*0728*/ 	.word	0x00000000


	//----- nvinfo : EIATTR_MIN_STACK_SIZE
	.align		4
.L_349:
        /*072c*/ 	.byte	0x04, 0x12
        /*072e*/ 	.short	(.L_351 - .L_350)
	.align		4
.L_350:
        /*0730*/ 	.word	index@(_ZN2at6native29vectorized_elementwise_kernelILi2EZZZNS0_17acosh_kernel_cudaERNS_18TensorIteratorBaseEENKUlvE0_clEvENKUlvE_clEvEUldE_St5arrayIPcLm2EEEEviT0_T1_)
        /*0734*/ 	.word	0x00000000


	//----- nvinfo : EIATTR_MIN_STACK_SIZE
	.align		4
.L_351:
        /*0738*/ 	.byte	0x04, 0x12
        /*073a*/ 	.short	(.L_353 - .L_352)
	.align		4
.L_352:
        /*073c*/ 	.word	index@(_ZN2at6native29vectorized_elementwise_kernelILi4EZZZNS0_17acosh_kernel_cudaERNS_18TensorIteratorBaseEENKUlvE0_clEvENKUlvE_clEvEUldE_St5arrayIPcLm2EEEEviT0_T1_)
        /*0740*/ 	.word	0x00000000


	//----- nvinfo : EIATTR_MIN_STACK_SIZE
	.align		4
.L_353:
        /*0744*/ 	.byte	0x04, 0x12
        /*0746*/ 	.short	(.L_355 - .L_354)
	.align		4
.L_354:
        /*0748*/ 	.word	index@(_ZN2at6native29vectorized_elementwise_kernelILi8EZZZNS0_17acosh_kernel_cudaERNS_18TensorIteratorBaseEENKUlvE0_clEvENKUlvE_clEvEUldE_St5arrayIPcLm2EEEEviT0_T1_)
        /*074c*/ 	.word	0x00000000


	//----- nvinfo : EIATTR_MIN_STACK_SIZE
	.align		4
.L_355:
        /*0750*/ 	.byte	0x04, 0x12
        /*0752*/ 	.short	(.L_357 - .L_356)
	.align		4
.L_356:
        /*0754*/ 	.word	index@(_ZN2at6native18elementwise_kernelILi128ELi4EZNS0_15gpu_kernel_implIZZZNS0_17acosh_kernel_cudaERNS_18TensorIteratorBaseEENKUlvE_clEvENKUlvE1_clEvEUlN3c107complexINS7_4HalfEEEE_EEvS4_RKT_EUliE_EEviT1_)
        /*0758*/ 	.word	0x00000000


	//----- nvinfo : EIATTR_MIN_STACK_SIZE
	.align		4
.L_357:
        /*075c*/ 	.byte	0x04, 0x12
        /*075e*/ 	.short	(.L_359 - .L_358)
	.align		4
.L_358:
        /*0760*/ 	.word	index@(_ZN2at6native27unrolled_elementwise_kernelIZZZNS0_17acosh_kernel_cudaERNS_18TensorIteratorBaseEENKUlvE_clEvENKUlvE1_clEvEUlN3c107complexINS6_4HalfEEEE_St5arrayIPcLm2EELi4E23TrivialOffsetCalculatorILi1EjESF_NS0_6memory12LoadWithCastILi1EEENSG_13StoreWithCastILi1EEEEEviT_T0_T2_T3_T4_T5_)
        /*0764*/ 	.word	0x00000000


	//----- nvinfo : EIATTR_MIN_STACK_SIZE
	.align		4
.L_359:
        /*0768*/ 	.byte	0x04, 0x12
        /*076a*/ 	.short	(.L_361 - .L_360)
	.align		4
.L_360:
        /*076c*/ 	.word	index@(_ZN2at6native18elementwise_kernelILi128ELi2EZNS0_22gpu_kernel_impl_nocastIZZZNS0_17acosh_kernel_cudaERNS_18TensorIteratorBaseEENKUlvE_clEvENKUlvE1_clEvEUlN3c107complexINS7_4HalfEEEE_EEvS4_RKT_EUliE_EEviT1_)
        /*0770*/ 	.word	0x00000000


	//----- nvinfo : EIATTR_MIN_STACK_SIZE
	.align		4
.L_361:
        /*0774*/ 	.byte	0x04, 0x12
        /*0776*/ 	.short	(.L_363 - .L_362)
	.align		4
.L_362:
        /*0778*/ 	.word	index@(_ZN2at6native27unrolled_elementwise_kernelIZZZNS0_17acosh_kernel_cudaERNS_18TensorIteratorBaseEENKUlvE_clEvENKUlvE1_clEvEUlN3c107complexINS6_4HalfEEEE_St5arrayIPcLm2EELi4E23TrivialOffsetCalculatorILi1EjESF_NS0_6memory15LoadWithoutCastENSG_16StoreWithoutCastEEEviT_T0_T2_T3_T4_T5_)
        /*077c*/ 	.word	0x00000000


	//----- nvinfo : EIATTR_MIN_STACK_SIZE
	.align		4
.L_363:
        /*0780*/ 	.byte	0x04, 0x12
        /*0782*/ 	.short	(.L_365 - .L_364)
	.align		4
.L_364:
        /*0784*/ 	.word	index@(_ZN2at6native29vectorized_elementwise_kernelILi2EZZZNS0_17acosh_kernel_cudaERNS_18TensorIteratorBaseEENKUlvE_clEvENKUlvE1_clEvEUlN3c107complexINS6_4HalfEEEE_St5arrayIPcLm2EEEEviT0_T1_)
        /*0788*/ 	.word	0x00000000


	//----- nvinfo : EIATTR_MIN_STACK_SIZE
	.align		4
.L_365:
        /*078c*/ 	.byte	0x04, 0x12
        /*078e*/ 	.short	(.L_367 - .L_366)
	.align		4
.L_366:
        /*0790*/ 	.word	index@(_ZN2at6native29vectorized_elementwise_kernelILi4EZZZNS0_17acosh_kernel_cudaERNS_18TensorIteratorBaseEENKUlvE_clEvENKUlvE1_clEvEUlN3c107complexINS6_4HalfEEEE_St5arrayIPcLm2EEEEviT0_T1_)
        /*0794*/ 	.word	0x00000000


	//----- nvinfo : EIATTR_MIN_STACK_SIZE
	.align		4
.L_367:
        /*0798*/ 	.byte	0x04, 0x12
        /*079a*/ 	.short	(.L_369 - .L_368)
	.align		4
.L_368:
        /*079c*/ 	.word	index@(_ZN2at6native29vectorized_elementwise_kernelILi8EZZZNS0_17acosh_kernel_cudaERNS_18TensorIteratorBaseEENKUlvE_clEvENKUlvE1_clEvEUlN3c107complexINS6_4HalfEEEE_St5arrayIPcLm2EEEEviT0_T1_)
        /*07a0*/ 	.word	0x00000000


	//----- nvinfo : EIATTR_MIN_STACK_SIZE
	.align		4
.L_369:
        /*07a4*/ 	.byte	0x04, 0x12
        /*07a6*/ 	.short	(.L_371 - .L_370)
	.align		4
.L_370:
        /*07a8*/ 	.word	index@(_ZN2at6native18elementwise_kernelILi128ELi4EZNS0_15gpu_kernel_implIZZZNS0_17acosh_kernel_cudaERNS_18TensorIteratorBaseEENKUlvE_clEvENKUlvE0_clEvEUlN3c107complexIfEEE_EEvS4_RKT_EUliE_EEviT1_)
        /*07ac*/ 	.word	0x00000000


	//----- nvinfo : EIATTR_MIN_STACK_SIZE
	.align		4
.L_371:
        /*07b0*/ 	.byte	0x04, 0x12
        /*07b2*/ 	.short	(.L_373 - .L_372)
	.align		4
.L_372:
        /*07b4*/ 	.word	index@(_ZN2at6native27unrolled_elementwise_kernelIZZZNS0_17acosh_kernel_cudaERNS_18TensorIteratorBaseEENKUlvE_clEvENKUlvE0_clEvEUlN3c107complexIfEEE_St5arrayIPcLm2EELi4E23TrivialOffsetCalculatorILi1EjESE_NS0_6memory12LoadWithCastILi1EEENSF_13StoreWithCastILi1EEEEEviT_T0_T2_T3_T4_T5_)
        /*07b8*/ 	.word	0x00000000


	//----- nvinfo : EIATTR_MIN_STACK_SIZE
	.align		4
.L_373:
        /*07bc*/ 	.byte	0x04, 0x12
        /*07be*/ 	.short	(.L_375 - .L_374)
	.align		4
.L_374:
        /*07c0*/ 	.word	index@(_ZN2at6native18elementwise_kernelILi128ELi2EZNS0_22gpu_kernel_impl_nocastIZZZNS0_17acosh_kernel_cudaERNS_18TensorIteratorBaseEENKUlvE_clEvENKUlvE0_clEvEUlN3c107complexIfEEE_EEvS4_RKT_EUliE_EEviT1_)
        /*07c4*/ 	.word	0x00000000


	//----- nvinfo : EIATTR_MIN_STACK_SIZE
	.align		4
.L_375:
        /*07c8*/ 	.byte	0x04, 0x12
        /*07ca*/ 	.short	(.L_377 - .L_376)
	.align		4
.L_376:
        /*07cc*/ 	.word	index@(_ZN2at6native27unrolled_elementwise_kernelIZZZNS0_17acosh_kernel_cudaERNS_18TensorIteratorBaseEENKUlvE_clEvENKUlvE0_clEvEUlN3c107complexIfEEE_St5arrayIPcLm2EELi4E23TrivialOffsetCalculatorILi1EjESE_NS0_6memory15LoadWithoutCastENSF_16StoreWithoutCastEEEviT_T0_T2_T3_T4_T5_)
        /*07d0*/ 	.word	0x00000000


	//----- nvinfo : EIATTR_MIN_STACK_SIZE
	.align		4
.L_377:
        /*07d4*/ 	.byte	0x04, 0x12
        /*07d6*/ 	.short	(.L_379 - .L_378)
	.align		4
.L_378:
        /*07d8*/ 	.word	index@(_ZN2at6native29vectorized_elementwise_kernelILi2EZZZNS0_17acosh_kernel_cudaERNS_18TensorIteratorBaseEENKUlvE_clEvENKUlvE0_clEvEUlN3c107complexIfEEE_St5arrayIPcLm2EEEEviT0_T1_)
        /*07dc*/ 	.word	0x00000000


	//----- nvinfo : EIATTR_MIN_STACK_SIZE
	.align		4
.L_379:
        /*07e0*/ 	.byte	0x04, 0x12
        /*07e2*/ 	.short	(.L_381 - .L_380)
	.align		4
.L_380:
        /*07e4*/ 	.word	index@(_ZN2at6native29vectorized_elementwise_kernelILi4EZZZNS0_17acosh_kernel_cudaERNS_18TensorIteratorBaseEENKUlvE_clEvENKUlvE0_clEvEUlN3c107complexIfEEE_St5arrayIPcLm2EEEEviT0_T1_)
        /*07e8*/ 	.word	0x00000000


	//----- nvinfo : EIATTR_MIN_STACK_SIZE
	.align		4
.L_381:
        /*07ec*/ 	.byte	0x04, 0x12
        /*07ee*/ 	.short	(.L_383 - .L_382)
	.align		4
.L_382:
        /*07f0*/ 	.word	index@(_ZN2at6native29vectorized_elementwise_kernelILi8EZZZNS0_17acosh_kernel_cudaERNS_18TensorIteratorBaseEENKUlvE_clEvENKUlvE0_clEvEUlN3c107complexIfEEE_St5arrayIPcLm2EEEEviT0_T1_)
        /*07f4*/ 	.word	0x00000000


	//----- nvinfo : EIATTR_MIN_STACK_SIZE
	.align		4
.L_383:
        /*07f8*/ 	.byte	0x04, 0x12
        /*07fa*/ 	.short	(.L_385 - .L_384)
	.align		4
.L_384:
        /*07fc*/ 	.word	index@(_ZN2at6native18elementwise_kernelILi128ELi4EZNS0_15gpu_kernel_implIZZZNS0_17acosh_kernel_cudaERNS_18TensorIteratorBaseEENKUlvE_clEvENKUlvE_clEvEUlN3c107complexIdEEE_EEvS4_RKT_EUliE_EEviT1_)
        /*0800*/ 	.word	0x00000010


	//----- nvinfo : EIATTR_MIN_STACK_SIZE
	.align		4
.L_385:
        /*0804*/ 	.byte	0x04, 0x12
        /*0806*/ 	.short	(.L_387 - .L_386)
	.align		4
.L_386:
        /*0808*/ 	.word	index@(_ZN2at6native27unrolled_elementwise_kernelIZZZNS0_17acosh_kernel_cudaERNS_18TensorIteratorBaseEENKUlvE_clEvENKUlvE_clEvEUlN3c107complexIdEEE_St5arrayIPcLm2EELi4E23TrivialOffsetCalculatorILi1EjESE_NS0_6memory12LoadWithCastILi1EEENSF_13StoreWithCastILi1EEEEEviT_T0_T2_T3_T4_T5_)
        /*080c*/ 	.word	0x00000010


	//----- nvinfo : EIATTR_MIN_STACK_SIZE
	.align		4
.L_387:
        /*0810*/ 	.byte	0x04, 0x12
        /*0812*/ 	.short	(.L_389 - .L_388)
	.align		4
.L_388:
        /*0814*/ 	.word	index@(_ZN2at6native18elementwise_kernelILi128ELi2EZNS0_22gpu_kernel_impl_nocastIZZZNS0_17acosh_kernel_cudaERNS_18TensorIteratorBaseEENKUlvE_clEvENKUlvE_clEvEUlN3c107complexIdEEE_EEvS4_RKT_EUliE_EEviT1_)
        /*0818*/ 	.word	0x00000010


	//----- nvinfo : EIATTR_MIN_STACK_SIZE
	.align		4
.L_389:
        /*081c*/ 	.byte	0x04, 0x12
        /*081e*/ 	.short	(.L_391 - .L_390)
	.align		4
.L_390:
        /*0820*/ 	.word	index@(_ZN2at6native27unrolled_elementwise_kernelIZZZNS0_17acosh_kernel_cudaERNS_18TensorIteratorBaseEENKUlvE_clEvENKUlvE_clEvEUlN3c107complexIdEEE_St5arrayIPcLm2EELi4E23TrivialOffsetCalculatorILi1EjESE_NS0_6memory15LoadWithoutCastENSF_16StoreWithoutCastEEEviT_T0_T2_T3_T4_T5_)
        /*0824*/ 	.word	0x00000010


	//----- nvinfo : EIATTR_MIN_STACK_SIZE
	.align		4
.L_391:
        /*0828*/ 	.byte	0x04, 0x12
        /*082a*/ 	.short	(.L_393 - .L_392)
	.align		4
.L_392:
        /*082c*/ 	.word	index@(_ZN2at6native29vectorized_elementwise_kernelILi2EZZZNS0_17acosh_kernel_cudaERNS_18TensorIteratorBaseEENKUlvE_clEvENKUlvE_clEvEUlN3c107complexIdEEE_St5arrayIPcLm2EEEEviT0_T1_)
        /*0830*/ 	.word	0x00000020


	//----- nvinfo : EIATTR_MIN_STACK_SIZE
	.align		4
.L_393:
        /*0834*/ 	.byte	0x04, 0x12
        /*0836*/ 	.short	(.L_395 - .L_394)
	.align		4
.L_394:
        /*0838*/ 	.word	index@(_ZN2at6native29vectorized_elementwise_kernelILi4EZZZNS0_17acosh_kernel_cudaERNS_18TensorIteratorBaseEENKUlvE_clEvENKUlvE_clEvEUlN3c107complexIdEEE_St5arrayIPcLm2EEEEviT0_T1_)
        /*083c*/ 	.word	0x00000020


	//----- nvinfo : EIATTR_MIN_STACK_SIZE
	.align		4
.L_395:
        /*0840*/ 	.byte	0x04, 0x12
        /*0842*/ 	.short	(.L_397 - .L_396)
	.align		4
.L_396:
        /*0844*/ 	.word	index@(_ZN2at6native29vectorized_elementwise_kernelILi8EZZZNS0_17acosh_kernel_cudaERNS_18TensorIteratorBaseEENKUlvE_clEvENKUlvE_clEvEUlN3c107complexIdEEE_St5arrayIPcLm2EEEEviT0_T1_)
        /*0848*/ 	.word	0x00000000
.L_397:


//--------------------- .nv.info._ZN2at6native18elementwise_kernelILi128ELi4EZNS0_15gpu_kernel_implIZZZNS0_17acosh_kernel_cudaERNS_18TensorIteratorBaseEENKUlvE0_clEvENKUlvE2_clEvEUlN3c108BFloat16EE_EEvS4_RKT_EUliE_EEviT1_ --------------------------
	.section	.nv.info._ZN2at6native18elementwise_kernelILi128ELi4EZNS0_15gpu_kernel_implIZZZNS0_17acosh_kernel_cudaERNS_18TensorIteratorBaseEENKUlvE0_clEvENKUlvE2_clEvEUlN3c108BFloat16EE_EEvS4_RKT_EUliE_EEviT1_,"",@"SHT_CUDA_INFO"
	.sectionflags	@""
	.align	4


	//----- nvinfo : EIATTR_CUDA_API_VERSION
	.align		4
        /*0000*/ 	.byte	0x04, 0x37
        /*0002*/ 	.short	(.L_399 - .L_398)
.L_398:
        /*0004*/ 	.word	0x00000082


	//----- nvinfo : EIATTR_SW2861232_WAR
	.align		4
.L_399:
        /*0008*/ 	.byte	0x01, 0x35
	.zero		2


	//----- nvinfo : EIATTR_PARAM_CBANK
	.align		4
        /*000c*/ 	.byte	0x04, 0x0a
        /*000e*/ 	.short	(.L_401 - .L_400)
	.align		4
.L_400:
        /*0010*/ 	.word	index@(.nv.constant0._ZN2at6native18elementwise_kernelILi128ELi4EZNS0_15gpu_kernel_implIZZZNS0_17acosh_kernel_cudaERNS_18TensorIteratorBaseEENKUlvE0_clEvENKUlvE2_clEvEUlN3c108BFloat16EE_EEvS4_RKT_EUliE_EEviT1_)
        /*0014*/ 	.short	0x0160
        /*0016*/ 	.short	0x0220


	//----- nvinfo : EIATTR_CBANK_PARAM_SIZE
	.align		4
.L_401:
        /*0018*/ 	.byte	0x03, 0x19
        /*001a*/ 	.short	0x0220


	//----- nvinfo : EIATTR_KPARAM_INFO
	.align		4
        /*001c*/ 	.byte	0x04, 0x17
        /*001e*/ 	.short	(.L_403 - .L_402)
.L_402:
        /*0020*/ 	.word	0x00000000
        /*0024*/ 	.short	0x0001
        /*0026*/ 	.short	0x0008
        /*0028*/ 	.byte	0x00, 0xf0, 0x61, 0x08


	//----- nvinfo : EIATTR_KPARAM_INFO
	.align		4
.L_403:
        /*002c*/ 	.byte	0x04, 0x17
        /*002e*/ 	.short	(.L_405 - .L_404)
.L_404:
        /*0030*/ 	.word	0x00000000
        /*0034*/ 	.short	0x0000
        /*0036*/ 	.short	0x0000
        /*0038*/ 	.byte	0x00, 0xf0, 0x11, 0x00


	//----- nvinfo : EIATTR_MAXREG_COUNT
	.align		4
.L_405:
        /*003c*/ 	.byte	0x03, 0x1b
        /*003e*/ 	.short	0x0080


	//----- nvinfo : EIATTR_EXTERNS
	.align		4
        /*0040*/ 	.byte	0x04, 0x0f
        /*0042*/ 	.short	(.L_407 - .L_406)


	//   ....[0]....
	.align		4
.L_406:
        /*0044*/ 	.word	index@(__assertfail)


	//----- nvinfo : EIATTR_MERCURY_ISA_VERSION
	.align		4
.L_407:
        /*0048*/ 	.byte	0x03, 0x5f
        /*004a*/ 	.short	0x0000


	//----- nvinfo : EIATTR_SYSCALL_OFFSETS
	.align		4
        /*004c*/ 	.byte	0x04, 0x46
        /*004e*/ 	.short	(.L_409 - .L_408)


	//   ....[0]....
.L_408:
        /*0050*/ 	.word	0x00001df0


	//   ....[1]....
        /*0054*/ 	.word	0x00003060


	//   ....[2]....
        /*0058*/ 	.word	0x00004ea0


	//   ....[3]....
        /*005c*/ 	.word	0x00006110


	//   ....[4]....
        /*0060*/ 	.word	0x00007f20


	//   ....[5]....
        /*0064*/ 	.word	0x00009190


	//   ....[6]....
        /*0068*/ 	.word	0x0000afb0


	//   ....[7]....
        /*006c*/ 	.word	0x0000c220


	//----- nvinfo : EIATTR_EXIT_INSTR_OFFSETS
	.align		4
.L_409:
        /*0070*/ 	.byte	0x04, 0x1c
        /*0072*/ 	.short	(.L_411 - .L_410)


	//   ....[0]....
.L_410:
        /*0074*/ 	.word	0x00009250


	//   ....[1]....
        /*0078*/ 	.word	0x0000b420


	//   ....[2]....
        /*007c*/ 	.word	0x0000b460


	//   ....[3]....
        /*0080*/ 	.word	0x0000b500


	//   ....[4]....
        /*0084*/ 	.word	0x0000b540


	//   ....[5]....
        /*0088*/ 	.word	0x0000b580


	//   ....[6]....
        /*008c*/ 	.word	0x0000b610


	//   ....[7]....
        /*0090*/ 	.word	0x0000b650


	//   ....[8]....
        /*0094*/ 	.word	0x0000b6f0


	//   ....[9]....
        /*0098*/ 	.word	0x0000b740


	//   ....[10]....
        /*009c*/ 	.word	0x0000b790


	//   ....[11]....
        /*00a0*/ 	.word	0x0000b860


	//   ....[12]....
        /*00a4*/ 	.word	0x0000b8c0


	//   ....[13]....
        /*00a8*/ 	.word	0x0000ba50


	//   ....[14]....
        /*00ac*/ 	.word	0x0000bbb0


	//   ....[15]....
        /*00b0*/ 	.word	0x0000bbd0


	//   ....[16]....
        /*00b4*/ 	.word	0x0000bc90


	//   ....[17]....
        /*00b8*/ 	.word	0x0000be10


	//   ....[18]....
        /*00bc*/ 	.word	0x0000bf90


	//   ....[19]....
        /*00c0*/ 	.word	0x0000c0f0


	//   ....[20]....
        /*00c4*/ 	.word	0x0000c230


	//   ....[21]....
        /*00c8*/ 	.word	0x0000c270


	//   ....[22]....
        /*00cc*/ 	.word	0x0000c2b0


	//----- nvinfo : EIATTR_MAX_THREADS
	.align		4
.L_411:
        /*00d0*/ 	.byte	0x04, 0x05
        /*00d2*/ 	.short	(.L_413 - .L_412)
.L_412:
        /*00d4*/ 	.word	0x00000080
        /*00d8*/ 	.word	0x00000001
        /*00dc*/ 	.word	0x00000001


	//----- nvinfo : EIATTR_CRS_STACK_SIZE
	.align		4
.L_413:
        /*00e0*/ 	.byte	0x04, 0x1e
        /*00e2*/ 	.short	(.L_415 - .L_414)
.L_414:
        /*00e4*/ 	.word	0x00000000
.L_415:


//--------------------- .nv.info._ZN2at6native27unrolled_elementwise_kernelIZZZNS0_17acosh_kernel_cudaERNS_18TensorIteratorBaseEENKUlvE0_clEvENKUlvE2_clEvEUlN3c108BFloat16EE_St5arrayIPcLm2EELi4E23TrivialOffsetCalculatorILi1EjESD_NS0_6memory12LoadWithCastILi1EEENSE_13StoreWithCastILi1EEEEEviT_T0_T2_T3_T4_T5_ --------------------------
	.section	.nv.info._ZN2at6native27unrolled_elementwise_kernelIZZZNS0_17acosh_kernel_cudaERNS_18TensorIteratorBaseEENKUlvE0_clEvENKUlvE2_clEvEUlN3c108BFloat16EE_St5arrayIPcLm2EELi4E23TrivialOffsetCalculatorILi1EjESD_NS0_6memory12LoadWithCastILi1EEENSE_13StoreWithCastILi1EEEEEviT_T0_T2_T3_T4_T5_,"",@"SHT_CUDA_INFO"
	.sectionflags	@""
	.align	4


	//----- nvinfo : EIATTR_CUDA_API_VERSION
	.align		4
        /*0000*/ 	.byte	0x04, 0x37
        /*0002*/ 	.short	(.L_417 - .L_416)
.L_416:
        /*0004*/ 	.word	0x00000082


	//----- nvinfo : EIATTR_SW2861232_WAR
	.align		4
.L_417:
        /*0008*/ 	.byte	0x01, 0x35
	.zero		2


	//----- nvinfo : EIATTR_PARAM_CBANK
	.align		4
        /*000c*/ 	.byte	0x04, 0x0a
        /*000e*/ 	.short	(.L_419 - .L_418)
	.align		4
.L_418:
        /*0010*/ 	.word	index@(.nv.constant0._ZN2at6native27unrolled_elementwise_kernelIZZZNS0_17acosh_kernel_cudaERNS_18TensorIteratorBaseEENKUlvE0_clEvENKUlvE2_clEvEUlN3c108BFloat16EE_St5arrayIPcLm2EELi4E23TrivialOffsetCalculatorILi1EjESD_NS0_6memory12LoadWithCastILi1EEENSE_13StoreWithCastILi1EEEEEviT_T0_T2_T3_T4_T5_)
        /*0014*/ 	.short	0x0160
        /*0016*/ 	.short	0x002c


	//----- nvinfo : EIATTR_CBANK_PARAM_SIZE
	.align		4
.L_419:
        /*0018*/ 	.byte	0x03, 0x19
        /*001a*/ 	.short	0x002c


	//----- nvinfo : EIATTR_KPARAM_INFO
	.align		4
        /*001c*/ 	.byte	0x04, 0x17
        /*001e*/ 	.short	(.L_421 - .L_420)
.L_420:
        /*0020*/ 	.word	0x00000000
        /*0024*/ 	.short	0x0006
        /*0026*/ 	.short	0x0024
        /*0028*/ 	.byte	0x00, 0xf0, 0x21, 0x00


	//----- nvinfo : EIATTR_KPARAM_INFO
	.align		4
.L_421:
        /*002c*/ 	.byte	0x04, 0x17
        /*002e*/ 	.short	(.L_423 - .L_422)
.L_422:
        /*0030*/ 	.word	0x00000000
        /*0034*/ 	.short	0x0005
        /*0036*/ 	.short	0x001c
        /*0038*/ 	.byte	0x00, 0xf0, 0x21, 0x00


	//----- nvinfo : EIATTR_KPARAM_INFO
	.align		4
.L_423:
        /*003c*/ 	.byte	0x04, 0x17
        /*003e*/ 	.short	(.L_425 - .L_424)
.L_424:
        /*0040*/ 	.word	0x00000000
        /*0044*/ 	.short	0x0004
        /*0046*/ 	.short	0x0019
        /*0048*/ 	.byte	0x00, 0xf0, 0x05, 0x00


	//----- nvinfo : EIATTR_KPARAM_INFO
	.align		4
.L_425:
        /*004c*/ 	.byte	0x04, 0x17
        /*004e*/ 	.short	(.L_427 - .L_426)
.L_426:
        /*0050*/ 	.word	0x00000000
        /*0054*/ 	.short	0x0003
        /*0056*/ 	.short	0x0018
        /*0058*/ 	.byte	0x00, 0xf0, 0x05, 0x00


	//----- nvinfo : EIATTR_KPARAM_INFO
	.align		4
.L_427:
        /*005c*/ 	.byte	0x04, 0x17
        /*005e*/ 	.short	(.L_429 - .L_428)
.L_428:
        /*0060*/ 	.word	0x00000000
        /*0064*/ 	.short	0x0002
        /*0066*/ 	.short	0x0008
        /*0068*/ 	.byte	0x00, 0xf0, 0x41, 0x00


	//----- nvinfo : EIATTR_KPARAM_INFO
	.align		4
.L_429:
        /*006c*/ 	.byte	0x04, 0x17
        /*006e*/ 	.short	(.L_431 - .L_430)
.L_430:
        /*0070*/ 	.word	0x00000000
        /*0074*/ 	.short	0x0001
        /*0076*/ 	.short	0x0004
        /*0078*/ 	.byte	0x00, 0xf0, 0x05, 0x00


	//----- nvinfo : EIATTR_KPARAM_INFO
	.align		4
.L_431:
        /*007c*/ 	.byte	0x04, 0x17
        /*007e*/ 	.short	(.L_433 - .L_432)
.L_432:
        /*0080*/ 	.word	0x00000000
        /*0084*/ 	.short	0x0000
        /*0086*/ 	.short	0x0000
        /*0088*/ 	.byte	0x00, 0xf0, 0x11, 0x00


	//----- nvinfo : EIATTR_MAXREG_COUNT
	.align		4
.L_433:
        /*008c*/ 	.byte	0x03, 0x1b
        /*008e*/ 	.short	0x00ff


	//----- nvinfo : EIATTR_EXTERNS
	.align		4
        /*0090*/ 	.byte	0x04, 0x0f
        /*0092*/ 	.short	(.L_435 - .L_434)


	//   ....[0]....
	.align		4
.L_434:
        /*0094*/ 	.word	index@(__assertfail)


	//----- nvinfo : EIATTR_MERCURY_ISA_VERSION
	.align		4
.L_435:
        /*0098*/ 	.byte	0x03, 0x5f
        /*009a*/ 	.short	0x0000


	//----- nvinfo : EIATTR_SYSCALL_OFFSETS
	.align		4
        /*009c*/ 	.byte	0x04, 0x46
        /*009e*/ 	.short	(.L_437 - .L_436)


	//   ....[0]....
.L_436:
        /*00a0*/ 	.word	0x000010a0


	//   ....[1]....
        /*00a4*/ 	.word	0x000021a0


	//   ....[2]....
        /*00a8*/ 	.word	0x000032b0


	//   ....[3]....
        /*00ac*/ 	.word	0x00004390


	//   ....[4]....
        /*00b0*/ 	.word	0x000061a0


	//   ....[5]....
        /*00b4*/ 	.word	0x000071d0


	//   ....[6]....
        /*00b8*/ 	.word	0x000081c0


	//   ....[7]....
        /*00bc*/ 	.word	0x000091b0


	//----- nvinfo : EIATTR_EXIT_INSTR_OFFSETS
	.align		4
.L_437:
        /*00c0*/ 	.byte	0x04, 0x1c
        /*00c2*/ 	.short	(.L_439 - .L_438)


	//   ....[0]....
.L_438:
        /*00c4*/ 	.word	0x00008280


	//   ....[1]....
        /*00c8*/ 	.word	0x000083b0


	//   ....[2]....
        /*00cc*/ 	.word	0x000083f0


	//   ....[3]....
        /*00d0*/ 	.word	0x00008490


	//   ....[4]....
        /*00d4*/ 	.word	0x000084d0


	//   ....[5]....
        /*00d8*/ 	.word	0x00008510


	//   ....[6]....
        /*00dc*/ 	.word	0x000085a0


	//   ....[7]....
        /*00e0*/ 	.word	0x000085e0


	//   ....[8]....
        /*00e4*/ 	.word	0x00008680


	//   ....[9]....
        /*00e8*/ 	.word	0x000086d0


	//   ....[10]....
        /*00ec*/ 	.word	0x00008720


	//   ....[11]....
        /*00f0*/ 	.word	0x000087f0


	//   ....[12]....
        /*00f4*/ 	.word	0x00008850


	//   ....[13]....
        /*00f8*/ 	.word	0x000089e0


	//   ....[14]....
        /*00fc*/ 	.word	0x00008b40


	//   ....[15]....
        /*0100*/ 	.word	0x00008b60


	//   ....[16]....
        /*0104*/ 	.word	0x00008c20


	//   ....[17]....
        /*0108*/ 	.word	0x00008da0


	//   ....[18]....
        /*010c*/ 	.word	0x00008f20


	//   ....[19]....
        /*0110*/ 	.word	0x00009080


	//   ....[20]....
        /*0114*/ 	.word	0x000091c0


	//   ....[21]....
        /*0118*/ 	.word	0x00009200


	//   ....[22]....
        /*011c*/ 	.word	0x00009240


	//----- nvinfo : EIATTR_MAX_THREADS
	.align		4
.L_439:
        /*0120*/ 	.byte	0x04, 0x05
        /*0122*/ 	.short	(.L_441 - .L_440)
.L_440:
        /*0124*/ 	.word	0x00000080
        /*0128*/ 	.word	0x00000001
        /*012c*/ 	.word	0x00000001


	//----- nvinfo : EIATTR_CRS_STACK_SIZE
	.align		4
.L_441:
        /*0130*/ 	.byte	0x04, 0x1e
        /*0132*/ 	.short	(.L_443 - .L_442)
.L_442:
        /*0134*/ 	.word	0x00000000
.L_443:


//--------------------- .nv.info._ZN2at6native18elementwise_kernelILi128ELi4EZNS0_22gpu_kernel_impl_nocastIZZZNS0_17acosh_kernel_cudaERNS_18TensorIteratorBaseEENKUlvE0_clEvENKUlvE2_clEvEUlN3c108BFloat16EE_EEvS4_RKT_EUliE_EEviT1_ --------------------------
	.section	.nv.info._ZN2at6native18elementwise_kernelILi128ELi4EZNS0_22gpu_kernel_impl_nocastIZZZNS0_17acosh_kernel_cudaERNS_18TensorIteratorBaseEENKUlvE0_clEvENKUlvE2_clEvEUlN3c108BFloat16EE_EEvS4_RKT_EUliE_EEviT1_,"",@"SHT_CUDA_INFO"
	.sectionflags	@""
	.align	4


	//----- nvinfo : EIATTR_CUDA_API_VERSION
	.align		4
        /*0000*/ 	.byte	0x04, 0x37
        /*0002*/ 	.short	(.L_445 - .L_444)
.L_444:
        /*0004*/ 	.word	0x00000082


	//----- nvinfo : EIATTR_SW2861232_WAR
	.align		4
.L_445:
        /*0008*/ 	.byte	0x01, 0x35
	.zero		2


	//----- nvinfo : EIATTR_PARAM_CBANK
	.align		4
        /*000c*/ 	.byte	0x04, 0x0a
        /*000e*/ 	.short	(.L_447 - .L_446)
	.align		4
.L_446:
        /*0010*/ 	.word	index@(.nv.constant0._ZN2at6native18elementwise_kernelILi128ELi4EZNS0_22gpu_kernel_impl_nocastIZZZNS0_17acosh_kernel_cudaERNS_18TensorIteratorBaseEENKUlvE0_clEvENKUlvE2_clEvEUlN3c108BFloat16EE_EEvS4_RKT_EUliE_EEviT1_)
        /*0014*/ 	.short	0x0160
        /*0016*/ 	.short	0x0220


	//----- nvinfo : EIATTR_CBANK_PARAM_SIZE
	.align		4
.L_447:
        /*0018*/ 	.byte	0x03, 0x19
        /*001a*/ 	.short	0x0220


	//----- nvinfo : EIATTR_KPARAM_INFO
	.align		4
        /*001c*/ 	.byte	0x04, 0x17
        /*001e*/ 	.short	(.L_449 - .L_448)
.L_448:
        /*0020*/ 	.word	0x00000000
        /*0024*/ 	.short	0x0001
        /*0026*/ 	.short	0x0008
        /*0028*/ 	.byte	0x00, 0xf0, 0x61, 0x08


	//----- nvinfo : EIATTR_KPARAM_INFO
	.align		4
.L_449:
        /*002c*/ 	.byte	0x04, 0x17
        /*002e*/ 	.short	(.L_451 - .L_450)
.L_450:
        /*0030*/ 	.word	0x00000000
        /*0034*/ 	.short	0x0000
        /*0036*/ 	.short	0x0000
        /*0038*/ 	.byte	0x00, 0xf0, 0x11, 0x00


	//----- nvinfo : EIATTR_MAXREG_COUNT
	.align		4
.L_451:
        /*003c*/ 	.byte	0x03, 0x1b
        /*003e*/ 	.short	0x0080


	//----- nvinfo : EIATTR_MERCURY_ISA_VERSION
	.align		4
        /*0040*/ 	.byte	0x03, 0x5f
        /*0042*/ 	.short	0x0000


	//----- nvinfo : EIATTR_EXIT_INSTR_OFFSETS
	.align		4
        /*0044*/ 	.byte	0x04, 0x1c
        /*0046*/ 	.short	(.L_453 - .L_452)


	//   ....[0]....
.L_452:
        /*0048*/ 	.word	0x000035a0


	//   ....[1]....
        /*004c*/ 	.word	0x00004720


	//----- nvinfo : EIATTR_MAX_THREADS
	.align		4
.L_453:
        /*0050*/ 	.byte	0x04, 0x05
        /*0052*/ 	.short	(.L_455 - .L_454)
.L_454:
        /*0054*/ 	.word	0x00000080
        /*0058*/ 	.word	0x00000001
        /*005c*/ 	.word	0x00000001


	//----- nvinfo : EIATTR_CRS_STACK_SIZE
	.align		4
.L_455:
        /*0060*/ 	.byte	0x04, 0x1e
        /*0062*/ 	.short	(.L_457 - .L_456)
.L_456:
        /*0064*/ 	.word	0x00000000
.L_457:


//--------------------- .nv.info._ZN2at6native27unrolled_elementwise_kernelIZZZNS0_17acosh_kernel_cudaERNS_18TensorIteratorBaseEENKUlvE0_clEvENKUlvE2_clEvEUlN3c108BFloat16EE_St5arrayIPcLm2EELi4E23TrivialOffsetCalculatorILi1EjESD_NS0_6memory15LoadWithoutCastENSE_16StoreWithoutCastEEEviT_T0_T2_T3_T4_T5_ --------------------------
	.section	.nv.info._ZN2at6native27unrolled_elementwise_kernelIZZZNS0_17acosh_kernel_cudaERNS_18TensorIteratorBaseEENKUlvE0_clEvENKUlvE2_clEvEUlN3c108BFloat16EE_St5arrayIPcLm2EELi4E23TrivialOffsetCalculatorILi1EjESD_NS0_6memory15LoadWithoutCastENSE_16StoreWithoutCastEEEviT_T0_T2_T3_T4_T5_,"",@"SHT_CUDA_INFO"
	.sectionflags	@""
	.align	4


	//----- nvinfo : EIATTR_CUDA_API_VERSION
	.align		4
        /*0000*/ 	.byte	0x04, 0x37
        /*0002*/ 	.short	(.L_459 - .L_458)
.L_458:
        /*0004*/ 	.word	0x00000082


	//----- nvinfo : EIATTR_SW2861232_WAR
	.align		4
.L_459:
        /*0008*/ 	.byte	0x01, 0x35
	.zero		2


	//----- nvinfo : EIATTR_PARAM_CBANK
	.align		4
        /*000c*/ 	.byte	0x04, 0x0a
        /*000e*/ 	.short	(.L_461 - .L_460)
	.align		4
.L_460:
        /*0010*/ 	.word	index@(.nv.constant0._ZN2at6native27unrolled_elementwise_kernelIZZZNS0_17acosh_kernel_cudaERNS_18TensorIteratorBaseEENKUlvE0_clEvENKUlvE2_clEvEUlN3c108BFloat16EE_St5arrayIPcLm2EELi4E23TrivialOffsetCalculatorILi1EjESD_NS0_6memory15LoadWithoutCastENSE_16StoreWithoutCastEEEviT_T0_T2_T3_T4_T5_)
        /*0014*/ 	.short	0x0160
        /*0016*/ 	.short	0x001c


	//----- nvinfo : EIATTR_CBANK_PARAM_SIZE
	.align		4
.L_461:
        /*0018*/ 	.byte	0x03, 0x19
        /*001a*/ 	.short	0x001c


	//----- nvinfo : EIATTR_KPARAM_INFO
	.align		4
        /*001c*/ 	.byte	0x04, 0x17
        /*001e*/ 	.short	(.L_463 - .L_462)
.L_462:
        /*0020*/ 	.word	0x00000000
        /*0024*/ 	.short	0x0006
        /*0026*/ 	.short	0x001b
        /*0028*/ 	.byte	0x00, 0xf0, 0x05, 0x00


	//----- nvinfo : EIATTR_KPARAM_INFO
	.align		4
.L_463:
        /*002c*/ 	.byte	0x04, 0x17
        /*002e*/ 	.short	(.L_465 - .L_464)
.L_464:
        /*0030*/ 	.word	0x00000000
        /*0034*/ 	.short	0x0005
        /*0036*/ 	.short	0x001a
        /*0038*/ 	.byte	0x00, 0xf0, 0x05, 0x00


	//----- nvinfo : EIATTR_KPARAM_INFO
	.align		4
.L_465:
        /*003c*/ 	.byte	0x04, 0x17
        /*003e*/ 	.short	(.L_467 - .L_466)
.L_466:
        /*0040*/ 	.word	0x00000000
        /*0044*/ 	.short	0x0004
        /*0046*/ 	.short	0x0019
        /*0048*/ 	.byte	0x00, 0xf0, 0x05, 0x00


	//----- nvinfo : EIATTR_KPARAM_INFO
	.align		4
.L_467:
        /*004c*/ 	.byte	0x04, 0x17
        /*004e*/ 	.short	(.L_469 - .L_468)
.L_468:
        /*0050*/ 	.word	0x00000000
        /*0054*/ 	.short	0x0003
        /*0056*/ 	.short	0x0018
        /*0058*/ 	.byte	0x00, 0xf0, 0x05, 0x00


	//----- nvinfo : EIATTR_KPARAM_INFO
	.align		4
.L_469:
        /*005c*/ 	.byte	0x04, 0x17
        /*005e*/ 	.short	(.L_471 - .L_470)
.L_470:
        /*0060*/ 	.word	0x00000000
        /*0064*/ 	.short	0x0002
        /*0066*/ 	.short	0x0008
        /*0068*/ 	.byte	0x00, 0xf0, 0x41, 0x00


	//----- nvinfo : EIATTR_KPARAM_INFO
	.align		4
.L_471:
        /*006c*/ 	.byte	0x04, 0x17
        /*006e*/ 	.short	(.L_473 - .L_472)
.L_472:
        /*0070*/ 	.word	0x00000000
        /*0074*/ 	.short	0x0001
        /*0076*/ 	.short	0x0004
        /*0078*/ 	.byte	0x00, 0xf0, 0x05, 0x00


	//----- nvinfo : EIATTR_KPARAM_INFO
	.align		4
.L_473:
        /*007c*/ 	.byte	0x04, 0x17
        /*007e*/ 	.short	(.L_475 - .L_474)
.L_474:
        /*0080*/ 	.word	0x00000000
        /*0084*/ 	.short	0x0000
        /*0086*/ 	.short	0x0000
        /*0088*/ 	.byte	0x00, 0xf0, 0x11, 0x00


	//----- nvinfo : EIATTR_MAXREG_COUNT
	.align		4
.L_475:
        /*008c*/ 	.byte	0x03, 0x1b
        /*008e*/ 	.short	0x00ff


	//----- nvinfo : EIATTR_MERCURY_ISA_VERSION
	.align		4
        /*0090*/ 	.byte	0x03, 0x5f
        /*0092*/ 	.short	0x0000


	//----- nvinfo : EIATTR_EXIT_INSTR_OFFSETS
	.align		4
        /*0094*/ 	.byte	0x04, 0x1c
        /*0096*/ 	.short	(.L_477 - .L_476)


	//   ....[0]....
.L_476:
        /*0098*/ 	.word	0x000010a0


	//   ....[1]....
        /*009c*/ 	.word	0x000010f0


	//----- nvinfo : EIATTR_MAX_THREADS
	.align		4
.L_477:
        /*00a0*/ 	.byte	0x04, 0x05
        /*00a2*/ 	.short	(.L_479 - .L_478)
.L_478:
        /*00a4*/ 	.word	0x00000080
        /*00a8*/ 	.word	0x00000001
        /*00ac*/ 	.word	0x00000001


	//----- nvinfo : EIATTR_CRS_STACK_SIZE
	.align		4
.L_479:
        /*00b0*/ 	.byte	0x04, 0x1e
        /*00b2*/ 	.short	(.L_481 - .L_480)
.L_480:
        /*00b4*/ 	.word	0x00000000
.L_481:


//--------------------- .nv.info._ZN2at6native29vectorized_elementwise_kernelILi2EZZZNS0_17acosh_kernel_cudaERNS_18TensorIteratorBaseEENKUlvE0_clEvENKUlvE2_clEvEUlN3c108BFloat16EE_St5arrayIPcLm2EEEEviT0_T1_ --------------------------
	.section	.nv.info._ZN2at6native29vectorized_elementwise_kernelILi2EZZZNS0_17acosh_kernel_cudaERNS_18TensorIteratorBaseEENKUlvE0_clEvENKUlvE2_clEvEUlN3c108BFloat16EE_St5arrayIPcLm2EEEEviT0_T1_,"",@"SHT_CUDA_INFO"
	.sectionflags	@""
	.align	4


	//----- nvinfo : EIATTR_CUDA_API_VERSION
	.align		4
        /*0000*/ 	.byte	0x04, 0x37
        /*0002*/ 	.short	(.L_483 - .L_482)
.L_482:
        /*0004*/ 	.word	0x00000082


	//----- nvinfo : EIATTR_SW2861232_WAR
	.align		4
.L_483:
        /*0008*/ 	.byte	0x01, 0x35
	.zero		2


	//----- nvinfo : EIATTR_PARAM_CBANK
	.align		4
        /*000c*/ 	.byte	0x04, 0x0a
        /*000e*/ 	.short	(.L_485 - .L_484)
	.align		4
.L_484:
        /*0010*/ 	.word	index@(.nv.constant0._ZN2at6native29vectorized_elementwise_kernelILi2EZZZNS0_17acosh_kernel_cudaERNS_18TensorIteratorBaseEENKUlvE0_clEvENKUlvE2_clEvEUlN3c108BFloat16EE_St5arrayIPcLm2EEEEviT0_T1_)
        /*0014*/ 	.short	0x0160
        /*0016*/ 	.short	0x0018


	//----- nvinfo : EIATTR_CBANK_PARAM_SIZE
	.align		4
.L_485:
        /*0018*/ 	.byte	0x03, 0x19
        /*001a*/ 	.short	0x0018


	//----- nvinfo : EIATTR_KPARAM_INFO
	.align		4
        /*001c*/ 	.byte	0x04, 0x17
        /*001e*/ 	.short	(.L_487 - .L_486)
.L_486:
        /*0020*/ 	.word	0x00000000
        /*0024*/ 	.short	0x0002
        /*0026*/ 	.short	0x0008
        /*0028*/ 	.byte	0x00, 0xf0, 0x41, 0x00


	//----- nvinfo : EIATTR_KPARAM_INFO
	.align		4
.L_487:
        /*002c*/ 	.byte	0x04, 0x17
        /*002e*/ 	.short	(.L_489 - .L_488)
.L_488:
        /*0030*/ 	.word	0x00000000
        /*0034*/ 	.short	0x0001
        /*0036*/ 	.short	0x0004
        /*0038*/ 	.byte	0x00, 0xf0, 0x05, 0x00


	//----- nvinfo : EIATTR_KPARAM_INFO
	.align		4
.L_489:
        /*003c*/ 	.byte	0x04, 0x17
        /*003e*/ 	.short	(.L_491 - .L_490)
.L_490:
        /*0040*/ 	.word	0x00000000
        /*0044*/ 	.short	0x0000
        /*0046*/ 	.short	0x0000
        /*0048*/ 	.byte	0x00, 0xf0, 0x11, 0x00


	//----- nvinfo : EIATTR_MAXREG_COUNT
	.align		4
.L_491:
        /*004c*/ 	.byte	0x03, 0x1b
        /*004e*/ 	.short	0x00ff


	//----- nvinfo : EIATTR_MERCURY_ISA_VERSION
	.align		4
        /*0050*/ 	.byte	0x03, 0x5f
        /*0052*/ 	.short	0x0000


	//----- nvinfo : EIATTR_EXIT_INSTR_OFFSETS
	.align		4
        /*0054*/ 	.byte	0x04, 0x1c
        /*0056*/ 	.short	(.L_493 - .L_492)


	//   ....[0]....
.L_492:
        /*0058*/ 	.word	0x00001750


	//   ....[1]....
        /*005c*/ 	.word	0x000037c0


	//   ....[2]....
        /*0060*/ 	.word	0x00003810


	//----- nvinfo : EIATTR_MAX_THREADS
	.align		4
.L_493:
        /*0064*/ 	.byte	0x04, 0x05
        /*0066*/ 	.short	(.L_495 - .L_494)
.L_494:
        /*0068*/ 	.word	0x00000080
        /*006c*/ 	.word	0x00000001
        /*0070*/ 	.word	0x00000001


	//----- nvinfo : EIATTR_CRS_STACK_SIZE
	.align		4
.L_495:
        /*0074*/ 	.byte	0x04, 0x1e
        /*0076*/ 	.short	(.L_497 - .L_496)
.L_496:
        /*0078*/ 	.word	0x00000000
.L_497:


//--------------------- .nv.info._ZN2at6native29vectorized_elementwise_kernelILi4EZZZNS0_17acosh_kernel_cudaERNS_18TensorIteratorBaseEENKUlvE0_clEvENKUlvE2_clEvEUlN3c108BFloat16EE_St5arrayIPcLm2EEEEviT0_T1_ --------------------------
	.section	.nv.info._ZN2at6native29vectorized_elementwise_kernelILi4EZZZNS0_17acosh_kernel_cudaERNS_18TensorIteratorBaseEENKUlvE0_clEvENKUlvE2_clEvEUlN3c108BFloat16EE_St5arrayIPcLm2EEEEviT0_T1_,"",@"SHT_CUDA_INFO"
	.sectionflags	@""
	.align	4


	//----- nvinfo : EIATTR_CUDA_API_VERSION
	.align		4
        /*0000*/ 	.byte	0x04, 0x37
        /*0002*/ 	.short	(.L_499 - .L_498)
.L_498:
        /*0004*/ 	.word	0x00000082


	//----- nvinfo : EIATTR_SW2861232_WAR
	.align		4
.L_499:
        /*0008*/ 	.byte	0x01, 0x35
	.zero		2


	//----- nvinfo : EIATTR_PARAM_CBANK
	.align		4
        /*000c*/ 	.byte	0x04, 0x0a
        /*000e*/ 	.short	(.L_501 - .L_500)
	.align		4
.L_500:
        /*0010*/ 	.word	index@(.nv.constant0._ZN2at6native29vectorized_elementwise_kernelILi4EZZZNS0_17acosh_kernel_cudaERNS_18TensorIteratorBaseEENKUlvE0_clEvENKUlvE2_clEvEUlN3c108BFloat16EE_St5arrayIPcLm2EEEEviT0_T1_)
        /*0014*/ 	.short	0x0160
        /*0016*/ 	.short	0x0018


	//----- nvinfo : EIATTR_CBANK_PARAM_SIZE
	.align		4
.L_501:
        /*0018*/ 	.byte	0x03, 0x19
        /*001a*/ 	.short	0x0018


	//----- nvinfo : EIATTR_KPARAM_INFO
	.align		4
        /*001c*/ 	.byte	0x04, 0x17
        /*001e*/ 	.short	(.L_503 - .L_502)
.L_502:
        /*0020*/ 	.word	0x00000000
        /*0024*/ 	.short	0x0002
        /*0026*/ 	.short	0x0008
        /*0028*/ 	.byte	0x00, 0xf0, 0x41, 0x00


	//----- nvinfo : EIATTR_KPARAM_INFO
	.align		4
.L_503:
        /*002c*/ 	.byte	0x04, 0x17
        /*002e*/ 	.short	(.L_505 - .L_504)
.L_504:
        /*0030*/ 	.word	0x00000000
        /*0034*/ 	.short	0x0001
        /*0036*/ 	.short	0x0004
        /*0038*/ 	.byte	0x00, 0xf0, 0x05, 0x00


	//----- nvinfo : EIATTR_KPARAM_INFO
	.align		4
.L_505:
        /*003c*/ 	.byte	0x04, 0x17
        /*003e*/ 	.short	(.L_507 - .L_506)
.L_506:
        /*0040*/ 	.word	0x00000000
        /*0044*/ 	.short	0x0000
        /*0046*/ 	.short	0x0000
        /*0048*/ 	.byte	0x00, 0xf0, 0x11, 0x00


	//----- nvinfo : EIATTR_MAXREG_COUNT
	.align		4
.L_507:
        /*004c*/ 	.byte	0x03, 0x1b
        /*004e*/ 	.short	0x00ff


	//----- nvinfo : EIATTR_MERCURY_ISA_VERSION
	.align		4
        /*0050*/ 	.byte	0x03, 0x5f
        /*0052*/ 	.short	0x0000


	//----- nvinfo : EIATTR_EXIT_INSTR_OFFSETS
	.align		4
        /*0054*/ 	.byte	0x04, 0x1c
        /*0056*/ 	.short	(.L_509 - .L_508)


	//   ....[0]....
.L_508:
        /*0058*/ 	.word	0x00001710


	//   ....[1]....
        /*005c*/ 	.word	0x00003780


	//   ....[2]....
        /*0060*/ 	.word	0x000037d0


	//----- nvinfo : EIATTR_MAX_THREADS
	.align		4
.L_509:
        /*0064*/ 	.byte	0x04, 0x05
        /*0066*/ 	.short	(.L_511 - .L_510)
.L_510:
        /*0068*/ 	.word	0x00000080
        /*006c*/ 	.word	0x00000001
        /*0070*/ 	.word	0x00000001


	//----- nvinfo : EIATTR_CRS_STACK_SIZE
	.align		4
.L_511:
        /*0074*/ 	.byte	0x04, 0x1e
        /*0076*/ 	.short	(.L_513 - .L_512)
.L_512:
        /*0078*/ 	.word	0x00000000
.L_513:


//--------------------- .nv.info._ZN2at6native29vectorized_elementwise_kernelILi8EZZZNS0_17acosh_kernel_cudaERNS_18TensorIteratorBaseEENKUlvE0_clEvENKUlvE2_clEvEUlN3c108BFloat16EE_St5arrayIPcLm2EEEEviT0_T1_ --------------------------
	.section	.nv.info._ZN2at6native29vectorized_elementwise_kernelILi8EZZZNS0_17acosh_kernel_cudaERNS_18TensorIteratorBaseEENKUlvE0_clEvENKUlvE2_clEvEUlN3c108BFloat16EE_St5arrayIPcLm2EEEEviT0_T1_,"",@"SHT_CUDA_INFO"
	.sectionflags	@""
	.align	4


	//----- nvinfo : EIATTR_CUDA_API_VERSION
	.align		4
        /*0000*/ 	.byte	0x04, 0x37
        /*0002*/ 	.short	(.L_515 - .L_514)
.L_514:
        /*0004*/ 	.word	0x00000082


	//----- nvinfo : EIATTR_SW2861232_WAR
	.align		4
.L_515:
        /*0008*/ 	.byte	0x01, 0x35
	.zero		2


	//----- nvinfo : EIATTR_PARAM_CBANK
	.align		4
        /*000c*/ 	.byte	0x04, 0x0a
        /*000e*/ 	.short	(.L_517 - .L_516)
	.align		4
.L_516:
        /*0010*/ 	.word	index@(.nv.constant0._ZN2at6native29vectorized_elementwise_kernelILi8EZZZNS0_17acosh_kernel_cudaERNS_18TensorIteratorBaseEENKUlvE0_clEvENKUlvE2_clEvEUlN3c108BFloat16EE_St5arrayIPcLm2EEEEviT0_T1_)
        /*0014*/ 	.short	0x0160
        /*0016*/ 	.short	0x0018


	//----- nvinfo : EIATTR_CBANK_PARAM_SIZE
	.align		4
.L_517:
        /*0018*/ 	.byte	0x03, 0x19
        /*001a*/ 	.short	0x0018


	//----- nvinfo : EIATTR_KPARAM_INFO
	.align		4
        /*001c*/ 	.byte	0x04, 0x17
        /*001e*/ 	.short	(.L_519 - .L_518)
.L_518:
        /*0020*/ 	.word	0x00000000
        /*0024*/ 	.short	0x0002
        /*0026*/ 	.short	0x0008
        /*0028*/ 	.byte	0x00, 0xf0, 0x41, 0x00


	//----- nvinfo : EIATTR_KPARAM_INFO
	.align		4
.L_519:
        /*002c*/ 	.byte	0x04, 0x17
        /*002e*/ 	.short	(.L_521 - .L_520)
.L_520:
        /*0030*/ 	.word	0x00000000
        /*0034*/ 	.short	0x0001
        /*0036*/ 	.short	0x0004
        /*0038*/ 	.byte	0x00, 0xf0, 0x05, 0x00


	//----- nvinfo : EIATTR_KPARAM_INFO
	.align		4
.L_521:
        /*003c*/ 	.byte	0x04, 0x17
        /*003e*/ 	.short	(.L_523 - .L_522)
.L_522:
        /*0040*/ 	.word	0x00000000
        /*0044*/ 	.short	0x0000
        /*0046*/ 	.short	0x0000
        /*0048*/ 	.byte	0x00, 0xf0, 0x11, 0x00


	//----- nvinfo : EIATTR_MAXREG_COUNT
	.align		4
.L_523:
        /*004c*/ 	.byte	0x03, 0x1b
        /*004e*/ 	.short	0x00ff


	//----- nvinfo : EIATTR_MERCURY_ISA_VERSION
	.align		4
        /*0050*/ 	.byte	0x03, 0x5f
        /*0052*/ 	.short	0x0000


	//----- nvinfo : EIATTR_EXIT_INSTR_OFFSETS
	.align		4
        /*0054*/ 	.byte	0x04, 0x1c
        /*0056*/ 	.short	(.L_525 - .L_524)


	//   ....[0]....
.L_524:
        /*0058*/ 	.word	0x00000010


	//----- nvinfo : EIATTR_MAX_THREADS
	.align		4
.L_525:
        /*005c*/ 	.byte	0x04, 0x05
        /*005e*/ 	.short	(.L_527 - .L_526)
.L_526:
        /*0060*/ 	.word	0x00000080
        /*0064*/ 	.word	0x00000001
        /*0068*/ 	.word	0x00000001
.L_527:


//--------------------- .nv.info._ZN2at6native18elementwise_kernelILi128ELi4EZNS0_15gpu_kernel_implIZZZNS0_17acosh_kernel_cudaERNS_18TensorIteratorBaseEENKUlvE0_clEvENKUlvE1_clEvEUlN3c104HalfEE_EEvS4_RKT_EUliE_EEviT1_ --------------------------
	.section	.nv.info._ZN2at6native18elementwise_kernelILi128ELi4EZNS0_15gpu_kernel_implIZZZNS0_17acosh_kernel_cudaERNS_18TensorIteratorBaseEENKUlvE0_clEvENKUlvE1_clEvEUlN3c104HalfEE_EEvS4_RKT_EUliE_EEviT1_,"",@"SHT_CUDA_INFO"
	.sectionflags	@""
	.align	4


	//----- nvinfo : EIATTR_CUDA_API_VERSION
	.align		4
        /*0000*/ 	.byte	0x04, 0x37
        /*0002*/ 	.short	(.L_529 - .L_528)
.L_528:
        /*0004*/ 	.word	0x00000082


	//----- nvinfo : EIATTR_SW2861232_WAR
	.align		4
.L_529:
        /*0008*/ 	.byte	0x01, 0x35
	.zero		2


	//----- nvinfo : EIATTR_PARAM_CBANK
	.align		4
        /*000c*/ 	.byte	0x04, 0x0a
        /*000e*/ 	.short	(.L_531 - .L_530)
	.align		4
.L_530:
        /*0010*/ 	.word	index@(.nv.constant0._ZN2at6native18elementwise_kernelILi128ELi4EZNS0_15gpu_kernel_implIZZZNS0_17acosh_kernel_cudaERNS_18TensorIteratorBaseEENKUlvE0_clEvENKUlvE1_clEvEUlN3c104HalfEE_EEvS4_RKT_EUliE_EEviT1_)
        /*0014*/ 	.short	0x0160
        /*0016*/ 	.short	0x0220


	//----- nvinfo : EIATTR_CBANK_PARAM_SIZE
	.align		4
.L_531:
        /*0018*/ 	.byte	0x03, 0x19
        /*001a*/ 	.short	0x0220


	//----- nvinfo : EIATTR_KPARAM_INFO
	.align		4
        /*001c*/ 	.byte	0x04, 0x17
        /*001e*/ 	.short	(.L_533 - .L_532)
.L_532:
        /*0020*/ 	.word	0x00000000
        /*0024*/ 	.short	0x0001
        /*0026*/ 	.short	0x0008
        /*0028*/ 	.byte	0x00, 0xf0, 0x61, 0x08


	//----- nvinfo : EIATTR_KPARAM_INFO
	.align		4
.L_533:
        /*002c*/ 	.byte	0x04, 0x17
        /*002e*/ 	.short	(.L_535 - .L_534)
.L_534:
        /*0030*/ 	.word	0x00000000
        /*0034*/ 	.short	0x0000
        /*0036*/ 	.short	0x0000
        /*0038*/ 	.byte	0x00, 0xf0, 0x11, 0x00


	//----- nvinfo : EIATTR_MAXREG_COUNT
	.align		4
.L_535:
        /*003c*/ 	.byte	0x03, 0x1b
        /*003e*/ 	.short	0x0080


	//----- nvinfo : EIATTR_EXTERNS
	.align		4
        /*0040*/ 	.byte	0x04, 0x0f
        /*0042*/ 	.short	(.L_537 - .L_536)


	//   ....[0]....
	.align		4
.L_536:
        /*0044*/ 	.word	index@(__assertfail)


	//----- nvinfo : EIATTR_MERCURY_ISA_VERSION
	.align		4
.L_537:
        /*0048*/ 	.byte	0x03, 0x5f
        /*004a*/ 	.short	0x0000


	//----- nvinfo : EIATTR_SYSCALL_OFFSETS
	.align		4
        /*004c*/ 	.byte	0x04, 0x46
        /*004e*/ 	.short	(.L_539 - .L_538)


	//   ....[0]....
.L_538:
        /*0050*/ 	.word	0x00001dd0


	//   ....[1]....
        /*0054*/ 	.word	0x00003040


	//   ....[2]....
        /*0058*/ 	.word	0x00004e60


	//   ....[3]....
        /*005c*/ 	.word	0x000060d0


	//   ....[4]....
        /*0060*/ 	.word	0x00007ec0


	//   ....[5]....
        /*0064*/ 	.word	0x00009130


	//   ....[6]....
        /*0068*/ 	.word	0x0000af30


	//   ....[7]....
        /*006c*/ 	.word	0x0000c1a0


	//----- nvinfo : EIATTR_EXIT_INSTR_OFFSETS
	.align		4
.L_539:
        /*0070*/ 	.byte	0x04, 0x1c
        /*0072*/ 	.short	(.L_541 - .L_540)


	//   ....[0]....
.L_540:
        /*0074*/ 	.word	0x000091f0


	//   ....[1]....
        /*0078*/ 	.word	0x0000b3a0


	//   ....[2]....
        /*007c*/ 	.word	0x0000b3e0


	//   ....[3]....
        /*0080*/ 	.word	0x0000b480


	//   ....[4]....
        /*0084*/ 	.word	0x0000b4c0


	//   ....[5]....
        /*0088*/ 	.word	0x0000b500


	//   ....[6]....
        /*008c*/ 	.word	0x0000b590


	//   ....[7]....
        /*0090*/ 	.word	0x0000b5b0


	//   ....[8]....
        /*0094*/ 	.word	0x0000b650


	//   ....[9]....
        /*0098*/ 	.word	0x0000b6a0


	//   ....[10]....
        /*009c*/ 	.word	0x0000b6f0


	//   ....[11]....
        /*00a0*/ 	.word	0x0000b7c0


	//   ....[12]....
        /*00a4*/ 	.word	0x0000b820


	//   ....[13]....
        /*00a8*/ 	.word	0x0000b9b0


	//   ....[14]....
        /*00ac*/ 	.word	0x0000bb10


	//   ....[15]....
        /*00b0*/ 	.word	0x0000bb50


	//   ....[16]....
        /*00b4*/ 	.word	0x0000bc10


	//   ....[17]....
        /*00b8*/ 	.word	0x0000bd90


	//   ....[18]....
        /*00bc*/ 	.word	0x0000bf10


	//   ....[19]....
        /*00c0*/ 	.word	0x0000c070


	//   ....[20]....
        /*00c4*/ 	.word	0x0000c1b0


	//   ....[21]....
        /*00c8*/ 	.word	0x0000c1f0


	//   ....[22]....
        /*00cc*/ 	.word	0x0000c230


	//----- nvinfo : EIATTR_MAX_THREADS
	.align		4
.L_541:
        /*00d0*/ 	.byte	0x04, 0x05
        /*00d2*/ 	.short	(.L_543 - .L_542)
.L_542:
        /*00d4*/ 	.word	0x00000080
        /*00d8*/ 	.word	0x00000001
        /*00dc*/ 	.word	0x00000001


	//----- nvinfo : EIATTR_CRS_STACK_SIZE
	.align		4
.L_543:
        /*00e0*/ 	.byte	0x04, 0x1e
        /*00e2*/ 	.short	(.L_545 - .L_544)
.L_544:
        /*00e4*/ 	.word	0x00000000
.L_545:


//--------------------- .nv.info._ZN2at6native27unrolled_elementwise_kernelIZZZNS0_17acosh_kernel_cudaERNS_18TensorIteratorBaseEENKUlvE0_clEvENKUlvE1_clEvEUlN3c104HalfEE_St5arrayIPcLm2EELi4E23TrivialOffsetCalculatorILi1EjESD_NS0_6memory12LoadWithCastILi1EEENSE_13StoreWithCastILi1EEEEEviT_T0_T2_T3_T4_T5_ --------------------------
	.section	.nv.info._ZN2at6native27unrolled_elementwise_kernelIZZZNS0_17acosh_kernel_cudaERNS_18TensorIteratorBaseEENKUlvE0_clEvENKUlvE1_clEvEUlN3c104HalfEE_St5arrayIPcLm2EELi4E23TrivialOffsetCalculatorILi1EjESD_NS0_6memory12LoadWithCastILi1EEENSE_13StoreWithCastILi1EEEEEviT_T0_T2_T3_T4_T5_,"",@"SHT_CUDA_INFO"
	.sectionflags	@""
	.align	4


	//----- nvinfo : EIATTR_CUDA_API_VERSION
	.align		4
        /*0000*/ 	.byte	0x04, 0x37
        /*0002*/ 	.short	(.L_547 - .L_546)
.L_546:
        /*0004*/ 	.word	0x00000082


	//----- nvinfo : EIATTR_SW2861232_WAR
	.align		4
.L_547:
        /*0008*/ 	.byte	0x01, 0x35
	.zero		2


	//----- nvinfo : EIATTR_PARAM_CBANK
	.align		4
        /*000c*/ 	.byte	0x04, 0x0a
        /*000e*/ 	.short	(.L_549 - .L_548)
	.align		4
.L_548:
        /*0010*/ 	.word	index@(.nv.constant0._ZN2at6native27unrolled_elementwise_kernelIZZZNS0_17acosh_kernel_cudaERNS_18TensorIteratorBaseEENKUlvE0_clEvENKUlvE1_clEvEUlN3c104HalfEE_St5arrayIPcLm2EELi4E23TrivialOffsetCalculatorILi1EjESD_NS0_6memory12LoadWithCastILi1EEENSE_13StoreWithCastILi1EEEEEviT_T0_T2_T3_T4_T5_)
        /*0014*/ 	.short	0x0160
        /*0016*/ 	.short	0x002c


	//----- nvinfo : EIATTR_CBANK_PARAM_SIZE
	.align		4
.L_549:
        /*0018*/ 	.byte	0x03, 0x19
        /*001a*/ 	.short	0x002c


	//----- nvinfo : EIATTR_KPARAM_INFO
	.align		4
        /*001c*/ 	.byte	0x04, 0x17
        /*001e*/ 	.short	(.L_551 - .L_550)
.L_550:
        /*0020*/ 	.word	0x00000000
        /*0024*/ 	.short	0x0006
        /*0026*/ 	.short	0x0024
        /*0028*/ 	.byte	0x00, 0xf0, 0x21, 0x00


	//----- nvinfo : EIATTR_KPARAM_INFO
	.align		4
.L_551:
        /*002c*/ 	.byte	0x04, 0x17
        /*002e*/ 	.short	(.L_553 - .L_552)
.L_552:
        /*0030*/ 	.word	0x00000000
        /*0034*/ 	.short	0x0005
        /*0036*/ 	.short	0x001c
        /*0038*/ 	.byte	0x00, 0xf0, 0x21, 0x00


	//----- nvinfo : EIATTR_KPARAM_INFO
	.align		4
.L_553:
        /*003c*/ 	.byte	0x04, 0x17
        /*003e*/ 	.short	(.L_555 - .L_554)
.L_554:
        /*0040*/ 	.word	0x00000000
        /*0044*/ 	.short	0x0004
        /*0046*/ 	.short	0x0019
        /*0048*/ 	.byte	0x00, 0xf0, 0x05, 0x00


	//----- nvinfo : EIATTR_KPARAM_INFO
	.align		4
.L_555:
        /*004c*/ 	.byte	0x04, 0x17
        /*004e*/ 	.short	(.L_557 - .L_556)
.L_556:
        /*0050*/ 	.word	0x00000000
        /*0054*/ 	.short	0x0003
        /*0056*/ 	.short	0x0018
        /*0058*/ 	.byte	0x00, 0xf0, 0x05, 0x00


	//----- nvinfo : EIATTR_KPARAM_INFO
	.align		4
.L_557:
        /*005c*/ 	.byte	0x04, 0x17
        /*005e*/ 	.short	(.L_559 - .L_558)
.L_558:
        /*0060*/ 	.word	0x00000000
        /*0064*/ 	.short	0x0002
        /*0066*/ 	.short	0x0008
        /*0068*/ 	.byte	0x00, 0xf0, 0x41, 0x00


	//----- nvinfo : EIATTR_KPARAM_INFO
	.align		4
.L_559:
        /*006c*/ 	.byte	0x04, 0x17
        /*006e*/ 	.short	(.L_561 - .L_560)
.L_560:
        /*0070*/ 	.word	0x00000000
        /*0074*/ 	.short	0x0001
        /*0076*/ 	.short	0x0004
        /*0078*/ 	.byte	0x00, 0xf0, 0x05, 0x00


	//----- nvinfo : EIATTR_KPARAM_INFO
	.align		4
.L_561:
        /*007c*/ 	.byte	0x04, 0x17
        /*007e*/ 	.short	(.L_563 - .L_562)
.L_562:
        /*0080*/ 	.word	0x00000000
        /*0084*/ 	.short	0x0000
        /*0086*/ 	.short	0x0000
        /*0088*/ 	.byte	0x00, 0xf0, 0x11, 0x00


	//----- nvinfo : EIATTR_MAXREG_COUNT
	.align		4
.L_563:
        /*008c*/ 	.byte	0x03, 0x1b
        /*008e*/ 	.short	0x00ff


	//----- nvinfo : EIATTR_EXTERNS
	.align		4
        /*0090*/ 	.byte	0x04, 0x0f
        /*0092*/ 	.short	(.L_565 - .L_564)


	//   ....[0]....
	.align		4
.L_564:
        /*0094*/ 	.word	index@(__assertfail)


	//----- nvinfo : EIATTR_MERCURY_ISA_VERSION
	.align		4
.L_565:
        /*0098*/ 	.byte	0x03, 0x5f
        /*009a*/ 	.short	0x0000


	//----- nvinfo : EIATTR_SYSCALL_OFFSETS
	.align		4
        /*009c*/ 	.byte	0x04, 0x46
        /*009e*/ 	.short	(.L_567 - .L_566)


	//   ....[0]....
.L_566:
        /*00a0*/ 	.word	0x00001070


	//   ....[1]....
        /*00a4*/ 	.word	0x00002140


	//   ....[2]....
        /*00a8*/ 	.word	0x00003220


	//   ....[3]....
        /*00ac*/ 	.word	0x000042d0


	//   ....[4]....
        /*00b0*/ 	.word	0x000060e0


	//   ....[5]....
        /*00b4*/ 	.word	0x00007110


	//   ....[6]....
        /*00b8*/ 	.word	0x00008100


	//   ....[7]....
        /*00bc*/ 	.word	0x000090f0


	//----- nvinfo : EIATTR_EXIT_INSTR_OFFSETS
	.align		4
.L_567:
        /*00c0*/ 	.byte	0x04, 0x1c
        /*00c2*/ 	.short	(.L_569 - .L_568)


	//   ....[0]....
.L_568:
        /*00c4*/ 	.word	0x000081c0


	//   ....[1]....
        /*00c8*/ 	.word	0x000082f0


	//   ....[2]....
        /*00cc*/ 	.word	0x00008330


	//   ....[3]....
        /*00d0*/ 	.word	0x000083d0


	//   ....[4]....
        /*00d4*/ 	.word	0x00008410


	//   ....[5]....
        /*00d8*/ 	.word	0x00008450


	//   ....[6]....
        /*00dc*/ 	.word	0x000084e0


	//   ....[7]....
        /*00e0*/ 	.word	0x00008500


	//   ....[8]....
        /*00e4*/ 	.word	0x000085a0


	//   ....[9]....
        /*00e8*/ 	.word	0x000085f0


	//   ....[10]....
        /*00ec*/ 	.word	0x00008640


	//   ....[11]....
        /*00f0*/ 	.word	0x00008710


	//   ....[12]....
        /*00f4*/ 	.word	0x00008770


	//   ....[13]....
        /*00f8*/ 	.word	0x00008900


	//   ....[14]....
        /*00fc*/ 	.word	0x00008a60


	//   ....[15]....
        /*0100*/ 	.word	0x00008aa0


	//   ....[16]....
        /*0104*/ 	.word	0x00008b60


	//   ....[17]....
        /*0108*/ 	.word	0x00008ce0


	//   ....[18]....
        /*010c*/ 	.word	0x00008e60


	//   ....[19]....
        /*0110*/ 	.word	0x00008fc0


	//   ....[20]....
        /*0114*/ 	.word	0x00009100


	//   ....[21]....
        /*0118*/ 	.word	0x00009140


	//   ....[22]....
        /*011c*/ 	.word	0x00009180


	//----- nvinfo : EIATTR_MAX_THREADS
	.align		4
.L_569:
        /*0120*/ 	.byte	0x04, 0x05
        /*0122*/ 	.short	(.L_571 - .L_570)
.L_570:
        /*0124*/ 	.word	0x00000080
        /*0128*/ 	.word	0x00000001
        /*012c*/ 	.word	0x00000001


	//----- nvinfo : EIATTR_CRS_STACK_SIZE
	.align		4
.L_571:
        /*0130*/ 	.byte	0x04, 0x1e
        /*0132*/ 	.short	(.L_573 - .L_572)
.L_572:
        /*0134*/ 	.word	0x00000000
.L_573:


//--------------------- .nv.info._ZN2at6native18elementwise_kernelILi128ELi4EZNS0_22gpu_kernel_impl_nocastIZZZNS0_17acosh_kernel_cudaERNS_18TensorIteratorBaseEENKUlvE0_clEvENKUlvE1_clEvEUlN3c104HalfEE_EEvS4_RKT_EUliE_EEviT1_ --------------------------
	.section	.nv.info._ZN2at6native18elementwise_kernelILi128ELi4EZNS0_22gpu_kernel_impl_nocastIZZZNS0_17acosh_kernel_cudaERNS_18TensorIteratorBaseEENKUlvE0_clEvENKUlvE1_clEvEUlN3c104HalfEE_EEvS4_RKT_EUliE_EEviT1_,"",@"SHT_CUDA_INFO"
	.sectionflags	@""
	.align	4


	//----- nvinfo : EIATTR_CUDA_API_VERSION
	.align		4
        /*0000*/ 	.byte	0x04, 0x37
        /*0002*/ 	.short	(.L_575 - .L_574)
.L_574:
        /*0004*/ 	.word	0x00000082


	//----- nvinfo : EIATTR_SW2861232_WAR
	.align		4
.L_575:
        /*0008*/ 	.byte	0x01, 0x35
	.zero		2


	//----- nvinfo : EIATTR_PARAM_CBANK
	.align		4
        /*000c*/ 	.byte	0x04, 0x0a
        /*000e*/ 	.short	(.L_577 - .L_576)
	.align		4
.L_576:
        /*0010*/ 	.word	index@(.nv.constant0._ZN2at6native18elementwise_kernelILi128ELi4EZNS0_22gpu_kernel_impl_nocastIZZZNS0_17acosh_kernel_cudaERNS_18TensorIteratorBaseEENKUlvE0_clEvENKUlvE1_clEvEUlN3c104HalfEE_EEvS4_RKT_EUliE_EEviT1_)
        /*0014*/ 	.short	0x0160
        /*0016*/ 	.short	0x0220


	//----- nvinfo : EIATTR_CBANK_PARAM_SIZE
	.align		4
.L_577:
        /*0018*/ 	.byte	0x03, 0x19
        /*001a*/ 	.short	0x0220


	//----- nvinfo : EIATTR_KPARAM_INFO
	.align		4
        /*001c*/ 	.byte	0x04, 0x17
        /*001e*/ 	.short	(.L_579 - .L_578)
.L_578:
        /*0020*/ 	.word	0x00000000
        /*0024*/ 	.short	0x0001
        /*0026*/ 	.short	0x0008
        /*0028*/ 	.byte	0x00, 0xf0, 0x61, 0x08


	//----- nvinfo : EIATTR_KPARAM_INFO
	.align		4
.L_579:
        /*002c*/ 	.byte	0x04, 0x17
        /*002e*/ 	.short	(.L_581 - .L_580)
.L_580:
        /*0030*/ 	.word	0x00000000
        /*0034*/ 	.short	0x0000
        /*0036*/ 	.short	0x0000
        /*0038*/ 	.byte	0x00, 0xf0, 0x11, 0x00


	//----- nvinfo : EIATTR_MAXREG_COUNT
	.align		4
.L_581:
        /*003c*/ 	.byte	0x03, 0x1b
        /*003e*/ 	.short	0x0080


	//----- nvinfo : EIATTR_MERCURY_ISA_VERSION
	.align		4
        /*0040*/ 	.byte	0x03, 0x5f
        /*0042*/ 	.short	0x0000


	//----- nvinfo : EIATTR_EXIT_INSTR_OFFSETS
	.align		4
        /*0044*/ 	.byte	0x04, 0x1c
        /*0046*/ 	.short	(.L_583 - .L_582)


	//   ....[0]....
.L_582:
        /*0048*/ 	.word	0x000035a0


	//   ....[1]....
        /*004c*/ 	.word	0x00004720


	//----- nvinfo : EIATTR_MAX_THREADS
	.align		4
.L_583:
        /*0050*/ 	.byte	0x04, 0x05
        /*0052*/ 	.short	(.L_585 - .L_584)
.L_584:
        /*0054*/ 	.word	0x00000080
        /*0058*/ 	.word	0x00000001
        /*005c*/ 	.word	0x00000001


	//----- nvinfo : EIATTR_CRS_STACK_SIZE
	.align		4
.L_585:
        /*0060*/ 	.byte	0x04, 0x1e
        /*0062*/ 	.short	(.L_587 - .L_586)
.L_586:
        /*0064*/ 	.word	0x00000000
.L_587:


//--------------------- .nv.info._ZN2at6native27unrolled_elementwise_kernelIZZZNS0_17acosh_kernel_cudaERNS_18TensorIteratorBaseEENKUlvE0_clEvENKUlvE1_clEvEUlN3c104HalfEE_St5arrayIPcLm2EELi4E23TrivialOffsetCalculatorILi1EjESD_NS0_6memory15LoadWithoutCastENSE_16StoreWithoutCastEEEviT_T0_T2_T3_T4_T5_ --------------------------
	.section	.nv.info._ZN2at6native27unrolled_elementwise_kernelIZZZNS0_17acosh_kernel_cudaERNS_18TensorIteratorBaseEENKUlvE0_clEvENKUlvE1_clEvEUlN3c104HalfEE_St5arrayIPcLm2EELi4E23TrivialOffsetCalculatorILi1EjESD_NS0_6memory15LoadWithoutCastENSE_16StoreWithoutCastEEEviT_T0_T2_T3_T4_T5_,"",@"SHT_CUDA_INFO"
	.sectionflags	@""
	.align	4


	//----- nvinfo : EIATTR_CUDA_API_VERSION
	.align		4
        /*0000*/ 	.byte	0x04, 0x37
        /*0002*/ 	.short	(.L_589 - .L_588)
.L_588:
        /*0004*/ 	.word	0x00000082


	//----- nvinfo : EIATTR_SW2861232_WAR
	.align		4
.L_589:
        /*0008*/ 	.byte	0x01, 0x35
	.zero		2


	//----- nvinfo : EIATTR_PARAM_CBANK
	.align		4
        /*000c*/ 	.byte	0x04, 0x0a
        /*000e*/ 	.short	(.L_591 - .L_590)
	.align		4
.L_590:
        /*0010*/ 	.word	index@(.nv.constant0._ZN2at6native27unrolled_elementwise_kernelIZZZNS0_17acosh_kernel_cudaERNS_18TensorIteratorBaseEENKUlvE0_clEvENKUlvE1_clEvEUlN3c104HalfEE_St5arrayIPcLm2EELi4E23TrivialOffsetCalculatorILi1EjESD_NS0_6memory15LoadWithoutCastENSE_16StoreWithoutCastEEEviT_T0_T2_T3_T4_T5_)
        /*0014*/ 	.short	0x0160
        /*0016*/ 	.short	0x001c


	//----- nvinfo : EIATTR_CBANK_PARAM_SIZE
	.align		4
.L_591:
        /*0018*/ 	.byte	0x03, 0x19
        /*001a*/ 	.short	0x001c


	//----- nvinfo : EIATTR_KPARAM_INFO
	.align		4
        /*001c*/ 	.byte	0x04, 0x17
        /*001e*/ 	.short	(.L_593 - .L_592)
.L_592:
        /*0020*/ 	.word	0x00000000
        /*0024*/ 	.short	0x0006
        /*0026*/ 	.short	0x001b
        /*0028*/ 	.byte	0x00, 0xf0, 0x05, 0x00


	//----- nvinfo : EIATTR_KPARAM_INFO
	.align		4
.L_593:
        /*002c*/ 	.byte	0x04, 0x17
        /*002e*/ 	.short	(.L_595 - .L_594)
.L_594:
        /*0030*/ 	.word	0x00000000
        /*0034*/ 	.short	0x0005
        /*0036*/ 	.short	0x001a
        /*0038*/ 	.byte	0x00, 0xf0, 0x05, 0x00


	//----- nvinfo : EIATTR_KPARAM_INFO
	.align		4
.L_595:
        /*003c*/ 	.byte	0x04, 0x17
        /*003e*/ 	.short	(.L_597 - .L_596)
.L_596:
        /*0040*/ 	.word	0x00000000
        /*0044*/ 	.short	0x0004
        /*0046*/ 	.short	0x0019
        /*0048*/ 	.byte	0x00, 0xf0, 0x05, 0x00


	//----- nvinfo : EIATTR_KPARAM_INFO
	.align		4
.L_597:
        /*004c*/ 	.byte	0x04, 0x17
        /*004e*/ 	.short	(.L_599 - .L_598)
.L_598:
        /*0050*/ 	.word	0x00000000
        /*0054*/ 	.short	0x0003
        /*0056*/ 	.short	0x0018
        /*0058*/ 	.byte	0x00, 0xf0, 0x05, 0x00


	//----- nvinfo : EIATTR_KPARAM_INFO
	.align		4
.L_599:
        /*005c*/ 	.byte	0x04, 0x17
        /*005e*/ 	.short	(.L_601 - .L_600)
.L_600:
        /*0060*/ 	.word	0x00000000
        /*0064*/ 	.short	0x0002
        /*0066*/ 	.short	0x0008
        /*0068*/ 	.byte	0x00, 0xf0, 0x41, 0x00


	//----- nvinfo : EIATTR_KPARAM_INFO
	.align		4
.L_601:
        /*006c*/ 	.byte	0x04, 0x17
        /*006e*/ 	.short	(.L_603 - .L_602)
.L_602:
        /*0070*/ 	.word	0x00000000
        /*0074*/ 	.short	0x0001
        /*0076*/ 	.short	0x0004
        /*0078*/ 	.byte	0x00, 0xf0, 0x05, 0x00


	//----- nvinfo : EIATTR_KPARAM_INFO
	.align		4
.L_603:
        /*007c*/ 	.byte	0x04, 0x17
        /*007e*/ 	.short	(.L_605 - .L_604)
.L_604:
        /*0080*/ 	.word	0x00000000
        /*0084*/ 	.short	0x0000
        /*0086*/ 	.short	0x0000
        /*0088*/ 	.byte	0x00, 0xf0, 0x11, 0x00


	//----- nvinfo : EIATTR_MAXREG_COUNT
	.align		4
.L_605:
        /*008c*/ 	.byte	0x03, 0x1b
        /*008e*/ 	.short	0x00ff


	//----- nvinfo : EIATTR_MERCURY_ISA_VERSION
	.align		4
        /*0090*/ 	.byte	0x03, 0x5f
        /*0092*/ 	.short	0x0000


	//----- nvinfo : EIATTR_EXIT_INSTR_OFFSETS
	.align		4
        /*0094*/ 	.byte	0x04, 0x1c
        /*0096*/ 	.short	(.L_607 - .L_606)


	//   ....[0]....
.L_606:
        /*0098*/ 	.word	0x000010a0


	//   ....[1]....
        /*009c*/ 	.word	0x000010f0


	//----- nvinfo : EIATTR_MAX_THREADS
	.align		4
.L_607:
        /*00a0*/ 	.byte	0x04, 0x05
        /*00a2*/ 	.short	(.L_609 - .L_608)
.L_608:
        /*00a4*/ 	.word	0x00000080
        /*00a8*/ 	.word	0x00000001
        /*00ac*/ 	.word	0x00000001


	//----- nvinfo : EIATTR_CRS_STACK_SIZE
	.align		4
.L_609:
        /*00b0*/ 	.byte	0x04, 0x1e
        /*00b2*/ 	.short	(.L_611 - .L_610)
.L_610:
        /*00b4*/ 	.word	0x00000000
.L_611:


//--------------------- .nv.info._ZN2at6native29vectorized_elementwise_kernelILi2EZZZNS0_17acosh_kernel_cudaERNS_18TensorIteratorBaseEENKUlvE0_clEvENKUlvE1_clEvEUlN3c104HalfEE_St5arrayIPcLm2EEEEviT0_T1_ --------------------------
	.section	.nv.info._ZN2at6native29vectorized_elementwise_kernelILi2EZZZNS0_17acosh_kernel_cudaERNS_18TensorIteratorBaseEENKUlvE0_clEvENKUlvE1_clEvEUlN3c104HalfEE_St5arrayIPcLm2EEEEviT0_T1_,"",@"SHT_CUDA_INFO"
	.sectionflags	@""
	.align	4


	//----- nvinfo : EIATTR_CUDA_API_VERSION
	.align		4
        /*0000*/ 	.byte	0x04, 0x37
        /*0002*/ 	.short	(.L_613 - .L_612)
.L_612:
        /*0004*/ 	.word	0x00000082


	//----- nvinfo : EIATTR_SW2861232_WAR
	.align		4
.L_613:
        /*0008*/ 	.byte	0x01, 0x35
	.zero		2


	//----- nvinfo : EIATTR_PARAM_CBANK
	.align		4
        /*000c*/ 	.byte	0x04, 0x0a
        /*000e*/ 	.short	(.L_615 - .L_614)
	.align		4
.L_614:
        /*0010*/ 	.word	index@(.nv.constant0._ZN2at6native29vectorized_elementwise_kernelILi2EZZZNS0_17acosh_kernel_cudaERNS_18TensorIteratorBaseEENKUlvE0_clEvENKUlvE1_clEvEUlN3c104HalfEE_St5arrayIPcLm2EEEEviT0_T1_)
        /*0014*/ 	.short	0x0160
        /*0016*/ 	.short	0x0018


	//----- nvinfo : EIATTR_CBANK_PARAM_SIZE
	.align		4
.L_615:
        /*0018*/ 	.byte	0x03, 0x19
        /*001a*/ 	.short	0x0018


	//----- nvinfo : EIATTR_KPARAM_INFO
	.align		4
        /*001c*/ 	.byte	0x04, 0x17
        /*001e*/ 	.short	(.L_617 - .L_616)
.L_616:
        /*0020*/ 	.word	0x00000000
        /*0024*/ 	.short	0x0002
        /*0026*/ 	.short	0x0008
        /*0028*/ 	.byte	0x00, 0xf0, 0x41, 0x00


	//----- nvinfo : EIATTR_KPARAM_INFO
	.align		4
.L_617:
        /*002c*/ 	.byte	0x04, 0x17
        /*002e*/ 	.short	(.L_619 - .L_618)
.L_618:
        /*0030*/ 	.word	0x00000000
        /*0034*/ 	.short	0x0001
        /*0036*/ 	.short	0x0004
        /*0038*/ 	.byte	0x00, 0xf0, 0x05, 0x00


	//----- nvinfo : EIATTR_KPARAM_INFO
	.align		4
.L_619:
        /*003c*/ 	.byte	0x04, 0x17
        /*003e*/ 	.short	(.L_621 - .L_620)
.L_620:
        /*0040*/ 	.word	0x00000000
        /*0044*/ 	.short	0x0000
        /*0046*/ 	.short	0x0000
        /*0048*/ 	.byte	0x00, 0xf0, 0x11, 0x00


	//----- nvinfo : EIATTR_MAXREG_COUNT
	.align		4
.L_621:
        /*004c*/ 	.byte	0x03, 0x1b
        /*004e*/ 	.short	0x00ff


	//----- nvinfo : EIATTR_MERCURY_ISA_VERSION
	.align		4
        /*0050*/ 	.byte	0x03, 0x5f
        /*0052*/ 	.short	0x0000


	//----- nvinfo : EIATTR_EXIT_INSTR_OFFSETS
	.align		4
        /*0054*/ 	.byte	0x04, 0x1c
        /*0056*/ 	.short	(.L_623 - .L_622)


	//   ....[0]....
.L_622:
        /*0058*/ 	.word	0x00001750


	//   ....[1]....
        /*005c*/ 	.word	0x000037c0


	//   ....[2]....
        /*0060*/ 	.word	0x00003810


	//----- nvinfo : EIATTR_MAX_THREADS
	.align		4
.L_623:
        /*0064*/ 	.byte	0x04, 0x05
        /*0066*/ 	.short	(.L_625 - .L_624)
.L_624:
        /*0068*/ 	.word	0x00000080
        /*006c*/ 	.word	0x00000001
        /*0070*/ 	.word	0x00000001


	//----- nvinfo : EIATTR_CRS_STACK_SIZE
	.align		4
.L_625:
        /*0074*/ 	.byte	0x04, 0x1e
        /*0076*/ 	.short	(.L_627 - .L_626)
.L_626:
        /*0078*/ 	.word	0x00000000
.L_627:


//--------------------- .nv.info._ZN2at6native29vectorized_elementwise_kernelILi4EZZZNS0_17acosh_kernel_cudaERNS_18TensorIteratorBaseEENKUlvE0_clEvENKUlvE1_clEvEUlN3c104HalfEE_St5arrayIPcLm2EEEEviT0_T1_ --------------------------
	.section	.nv.info._ZN2at6native29vectorized_elementwise_kernelILi4EZZZNS0_17acosh_kernel_cudaERNS_18TensorIteratorBaseEENKUlvE0_clEvENKUlvE1_clEvEUlN3c104HalfEE_St5arrayIPcLm2EEEEviT0_T1_,"",@"SHT_CUDA_INFO"
	.sectionflags	@""
	.align	4


	//----- nvinfo : EIATTR_CUDA_API_VERSION
	.align		4
        /*0000*/ 	.byte	0x04, 0x37
        /*0002*/ 	.short	(.L_629 - .L_628)
.L_628:
        /*0004*/ 	.word	0x00000082


	//----- nvinfo : EIATTR_SW2861232_WAR
	.align		4
.L_629:
        /*0008*/ 	.byte	0x01, 0x35
	.zero		2


	//----- nvinfo : EIATTR_PARAM_CBANK
	.align		4
        /*000c*/ 	.byte	0x04, 0x0a
        /*000e*/ 	.short	(.L_631 - .L_630)
	.align		4
.L_630:
        /*0010*/ 	.word	index@(.nv.constant0._ZN2at6native29vectorized_elementwise_kernelILi4EZZZNS0_17acosh_kernel_cudaERNS_18TensorIteratorBaseEENKUlvE0_clEvENKUlvE1_clEvEUlN3c104HalfEE_St5arrayIPcLm2EEEEviT0_T1_)
        /*0014*/ 	.short	0x0160
        /*0016*/ 	.short	0x0018


	//----- nvinfo : EIATTR_CBANK_PARAM_SIZE
	.align		4
.L_631:
        /*0018*/ 	.byte	0x03, 0x19
        /*001a*/ 	.short	0x0018


	//----- nvinfo : EIATTR_KPARAM_INFO
	.align		4
        /*001c*/ 	.byte	0x04, 0x17
        /*001e*/ 	.short	(.L_633 - .L_632)
.L_632:
        /*0020*/ 	.word	0x00000000
        /*0024*/ 	.short	0x0002
        /*0026*/ 	.short	0x0008
        /*0028*/ 	.byte	0x00, 0xf0, 0x41, 0x00


	//----- nvinfo : EIATTR_KPARAM_INFO
	.align		4
.L_633:
        /*002c*/ 	.byte	0x04, 0x17
        /*002e*/ 	.short	(.L_635 - .L_634)
.L_634:
        /*0030*/ 	.word	0x00000000
        /*0034*/ 	.short	0x0001
        /*0036*/ 	.short	0x0004
        /*0038*/ 	.byte	0x00, 0xf0, 0x05, 0x00


	//----- nvinfo : EIATTR_KPARAM_INFO
	.align		4
.L_635:
        /*003c*/ 	.byte	0x04, 0x17
        /*003e*/ 	.short	(.L_637 - .L_636)
.L_636:
        /*0040*/ 	.word	0x00000000
        /*0044*/ 	.short	0x0000
        /*0046*/ 	.short	0x0000
        /*0048*/ 	.byte	0x00, 0xf0, 0x11, 0x00


	//----- nvinfo : EIATTR_MAXREG_COUNT
	.align		4
.L_637:
        /*004c*/ 	.byte	0x03, 0x1b
        /*004e*/ 	.short	0x00ff


	//----- nvinfo : EIATTR_MERCURY_ISA_VERSION
	.align		4
        /*0050*/ 	.byte	0x03, 0x5f
        /*0052*/ 	.short	0x0000


	//----- nvinfo : EIATTR_EXIT_INSTR_OFFSETS
	.align		4
        /*0054*/ 	.byte	0x04, 0x1c
        /*0056*/ 	.short	(.L_639 - .L_638)


	//   ....[0]....
.L_638:
        /*0058*/ 	.word	0x00001710


	//   ....[1]....
        /*005c*/ 	.word	0x00003780


	//   ....[2]....
        /*0060*/ 	.word	0x000037d0


	//----- nvinfo : EIATTR_MAX_THREADS
	.align		4
.L_639:
        /*0064*/ 	.byte	0x04, 0x05
        /*0066*/ 	.short	(.L_641 - .L_640)
.L_640:
        /*0068*/ 	.word	0x00000080
        /*006c*/ 	.word	0x00000001
        /*0070*/ 	.word	0x00000001


	//----- nvinfo : EIATTR_CRS_STACK_SIZE
	.align		4
.L_641:
        /*0074*/ 	.byte	0x04, 0x1e
        /*0076*/ 	.short	(.L_643 - .L_642)
.L_642:
        /*0078*/ 	.word	0x00000000
.L_643:


//--------------------- .nv.info._ZN2at6native29vectorized_elementwise_kernelILi8EZZZNS0_17acosh_kernel_cudaERNS_18TensorIteratorBaseEENKUlvE0_clEvENKUlvE1_clEvEUlN3c104HalfEE_St5arrayIPcLm2EEEEviT0_T1_ --------------------------
	.section	.nv.info._ZN2at6native29vectorized_elementwise_kernelILi8EZZZNS0_17acosh_kernel_cudaERNS_18TensorIteratorBaseEENKUlvE0_clEvENKUlvE1_clEvEUlN3c104HalfEE_St5arrayIPcLm2EEEEviT0_T1_,"",@"SHT_CUDA_INFO"
	.sectionflags	@""
	.align	4


	//----- nvinfo : EIATTR_CUDA_API_VERSION
	.align		4
        /*0000*/ 	.byte	0x04, 0x37
        /*0002*/ 	.short	(.L_645 - .L_644)
.L_644:
        /*0004*/ 	.word	0x00000082


	//----- nvinfo : EIATTR_SW2861232_WAR
	.align		4
.L_645:
        /*0008*/ 	.byte	0x01, 0x35
	.zero		2


	//----- nvinfo : EIATTR_PARAM_CBANK
	.align		4
        /*000c*/ 	.byte	0x04, 0x0a
        /*000e*/ 	.short	(.L_647 - .L_646)
	.align		4
.L_646:
        /*0010*/ 	.word	index@(.nv.constant0._ZN2at6native29vectorized_elementwise_kernelILi8EZZZNS0_17acosh_kernel_cudaERNS_18TensorIteratorBaseEENKUlvE0_clEvENKUlvE1_clEvEUlN3c104HalfEE_St5arrayIPcLm2EEEEviT0_T1_)
        /*0014*/ 	.short	0x0160
        /*0016*/ 	.short	0x0018


	//----- nvinfo : EIATTR_CBANK_PARAM_SIZE
	.align		4
.L_647:
        /*0018*/ 	.byte	0x03, 0x19
        /*001a*/ 	.short	0x0018


	//----- nvinfo : EIATTR_KPARAM_INFO
	.align		4
        /*001c*/ 	.byte	0x04, 0x17
        /*001e*/ 	.short	(.L_649 - .L_648)
.L_648:
        /*0020*/ 	.word	0x00000000
        /*0024*/ 	.short	0x0002
        /*0026*/ 	.short	0x0008
        /*0028*/ 	.byte	0x00, 0xf0, 0x41, 0x00


	//----- nvinfo : EIATTR_KPARAM_INFO
	.align		4
.L_649:
        /*002c*/ 	.byte	0x04, 0x17
        /*002e*/ 	.short	(.L_651 - .L_650)
.L_650:
        /*0030*/ 	.word	0x00000000
        /*0034*/ 	.short	0x0001
        /*0036*/ 	.short	0x0004
        /*0038*/ 	.byte	0x00, 0xf0, 0x05, 0x00


	//----- nvinfo : EIATTR_KPARAM_INFO
	.align		4
.L_651:
        /*003c*/ 	.byte	0x04, 0x17
        /*003e*/ 	.short	(.L_653 - .L_652)
.L_652:
        /*0040*/ 	.word	0x00000000
        /*0044*/ 	.short	0x0000
        /*0046*/ 	.short	0x0000
        /*0048*/ 	.byte	0x00, 0xf0, 0x11, 0x00


	//----- nvinfo : EIATTR_MAXREG_COUNT
	.align		4
.L_653:
        /*004c*/ 	.byte	0x03, 0x1b
        /*004e*/ 	.short	0x00ff


	//----- nvinfo : EIATTR_MERCURY_ISA_VERSION
	.align		4
        /*0050*/ 	.byte	0x03, 0x5f
        /*0052*/ 	.short	0x0000


	//----- nvinfo : EIATTR_EXIT_INSTR_OFFSETS
	.align		4
        /*0054*/ 	.byte	0x04, 0x1c
        /*0056*/ 	.short	(.L_655 - .L_654)


	//   ....[0]....
.L_654:
        /*0058*/ 	.word	0x00000010


	//----- nvinfo : EIATTR_MAX_THREADS
	.align		4
.L_655:
        /*005c*/ 	.byte	0x04, 0x05
        /*005e*/ 	.short	(.L_657 - .L_656)
.L_656:
        /*0060*/ 	.word	0x00000080
        /*0064*/ 	.word	0x00000001
        /*0068*/ 	.word	0x00000001
.L_657:


//--------------------- .nv.info._ZN2at6native18elementwise_kernelILi128ELi4EZNS0_15gpu_kernel_implIZZZNS0_17acosh_kernel_cudaERNS_18TensorIteratorBaseEENKUlvE0_clEvENKUlvE0_clEvEUlfE_EEvS4_RKT_EUliE_EEviT1_ --------------------------
	.section	.nv.info._ZN2at6native18elementwise_kernelILi128ELi4EZNS0_15gpu_kernel_implIZZZNS0_17acosh_kernel_cudaERNS_18TensorIteratorBaseEENKUlvE0_clEvENKUlvE0_clEvEUlfE_EEvS4_RKT_EUliE_EEviT1_,"",@"SHT_CUDA_INFO"
	.sectionflags	@""
	.align	4


	//----- nvinfo : EIATTR_CUDA_API_VERSION
	.align		4
        /*0000*/ 	.byte	0x04, 0x37
        /*0002*/ 	.short	(.L_659 - .L_658)
.L_658:
        /*0004*/ 	.word	0x00000082


	//----- nvinfo : EIATTR_SW2861232_WAR
	.align		4
.L_659:
        /*0008*/ 	.byte	0x01, 0x35
	.zero		2


	//----- nvinfo : EIATTR_PARAM_CBANK
	.align		4
        /*000c*/ 	.byte	0x04, 0x0a
        /*000e*/ 	.short	(.L_661 - .L_660)
	.align		4
.L_660:
        /*0010*/ 	.word	index@(.nv.constant0._ZN2at6native18elementwise_kernelILi128ELi4EZNS0_15gpu_kernel_implIZZZNS0_17acosh_kernel_cudaERNS_18TensorIteratorBaseEENKUlvE0_clEvENKUlvE0_clEvEUlfE_EEvS4_RKT_EUliE_EEviT1_)
        /*0014*/ 	.short	0x0160
        /*0016*/ 	.short	0x0220


	//----- nvinfo : EIATTR_CBANK_PARAM_SIZE
	.align		4
.L_661:
        /*0018*/ 	.byte	0x03, 0x19
        /*001a*/ 	.short	0x0220


	//----- nvinfo : EIATTR_KPARAM_INFO
	.align		4
        /*001c*/ 	.byte	0x04, 0x17
        /*001e*/ 	.short	(.L_663 - .L_662)
.L_662:
        /*0020*/ 	.word	0x00000000
        /*0024*/ 	.short	0x0001
        /*0026*/ 	.short	0x0008
        /*0028*/ 	.byte	0x00, 0xf0, 0x61, 0x08


	//----- nvinfo : EIATTR_KPARAM_INFO
	.align		4
.L_663:
        /*002c*/ 	.byte	0x04, 0x17
        /*002e*/ 	.short	(.L_665 - .L_664)
.L_664:
        /*0030*/ 	.word	0x00000000
        /*0034*/ 	.short	0x0000
        /*0036*/ 	.short	0x0000
        /*0038*/ 	.byte	0x00, 0xf0, 0x11, 0x00


	//----- nvinfo : EIATTR_MAXREG_COUNT
	.align		4
.L_665:
        /*003c*/ 	.byte	0x03, 0x1b
        /*003e*/ 	.short	0x0080


	//----- nvinfo : EIATTR_EXTERNS
	.align		4
        /*0040*/ 	.byte	0x04, 0x0f
        /*0042*/ 	.short	(.L_667 - .L_666)


	//   ....[0]....
	.align		4
.L_666:
        /*0044*/ 	.word	index@(__assertfail)


	//----- nvinfo : EIATTR_MERCURY_ISA_VERSION
	.align		4
.L_667:
        /*0048*/ 	.byte	0x03, 0x5f
        /*004a*/ 	.short	0x0000


	//----- nvinfo : EIATTR_SYSCALL_OFFSETS
	.align		4
        /*004c*/ 	.byte	0x04, 0x46
        /*004e*/ 	.short	(.L_669 - .L_668)


	//   ....[0]....
.L_668:
        /*0050*/ 	.word	0x00001c70


	//   ....[1]....
        /*0054*/ 	.word	0x00002db0


	//   ....[2]....
        /*0058*/ 	.word	0x00004a50


	//   ....[3]....
        /*005c*/ 	.word	0x00005b90


	//   ....[4]....
        /*0060*/ 	.word	0x00007800


	//   ....[5]....
        /*0064*/ 	.word	0x00008940


	//   ....[6]....
        /*0068*/ 	.word	0x0000a5c0


	//   ....[7]....
        /*006c*/ 	.word	0x0000b700


	//----- nvinfo : EIATTR_EXIT_INSTR_OFFSETS
	.align		4
.L_669:
        /*0070*/ 	.byte	0x04, 0x1c
        /*0072*/ 	.short	(.L_671 - .L_670)


	//   ....[0]....
.L_670:
        /*0074*/ 	.word	0x000089e0


	//   ....[1]....
        /*0078*/ 	.word	0x0000a9f0


	//   ....[2]....
        /*007c*/ 	.word	0x0000aa30


	//   ....[3]....
        /*0080*/ 	.word	0x0000aac0


	//   ....[4]....
        /*0084*/ 	.word	0x0000aaf0


	//   ....[5]....
        /*0088*/ 	.word	0x0000ab20


	//   ....[6]....
        /*008c*/ 	.word	0x0000aba0


	//   ....[7]....
        /*0090*/ 	.word	0x0000abd0


	//   ....[8]....
        /*0094*/ 	.word	0x0000ac60


	//   ....[9]....
        /*0098*/ 	.word	0x0000aca0


	//   ....[10]....
        /*009c*/ 	.word	0x0000ace0


	//   ....[11]....
        /*00a0*/ 	.word	0x0000ada0


	//   ....[12]....
        /*00a4*/ 	.word	0x0000adf0


	//   ....[13]....
        /*00a8*/ 	.word	0x0000af70


	//   ....[14]....
        /*00ac*/ 	.word	0x0000b0c0


	//   ....[15]....
        /*00b0*/ 	.word	0x0000b0f0


	//   ....[16]....
        /*00b4*/ 	.word	0x0000b1a0


	//   ....[17]....
        /*00b8*/ 	.word	0x0000b310


	//   ....[18]....
        /*00bc*/ 	.word	0x0000b480


	//   ....[19]....
        /*00c0*/ 	.word	0x0000b5d0


	//   ....[20]....
        /*00c4*/ 	.word	0x0000b710


	//   ....[21]....
        /*00c8*/ 	.word	0x0000b740


	//   ....[22]....
        /*00cc*/ 	.word	0x0000b770


	//----- nvinfo : EIATTR_MAX_THREADS
	.align		4
.L_671:
        /*00d0*/ 	.byte	0x04, 0x05
        /*00d2*/ 	.short	(.L_673 - .L_672)
.L_672:
        /*00d4*/ 	.word	0x00000080
        /*00d8*/ 	.word	0x00000001
        /*00dc*/ 	.word	0x00000001


	//----- nvinfo : EIATTR_CRS_STACK_SIZE
	.align		4
.L_673:
        /*00e0*/ 	.byte	0x04, 0x1e
        /*00e2*/ 	.short	(.L_675 - .L_674)
.L_674:
        /*00e4*/ 	.word	0x00000000
.L_675:


//--------------------- .nv.info._ZN2at6native27unrolled_elementwise_kernelIZZZNS0_17acosh_kernel_cudaERNS_18TensorIteratorBaseEENKUlvE0_clEvENKUlvE0_clEvEUlfE_St5arrayIPcLm2EELi4E23TrivialOffsetCalculatorILi1EjESB_NS0_6memory12LoadWithCastILi1EEENSC_13StoreWithCastILi1EEEEEviT_T0_T2_T3_T4_T5_ --------------------------
	.section	.nv.info._ZN2at6native27unrolled_elementwise_kernelIZZZNS0_17acosh_kernel_cudaERNS_18TensorIteratorBaseEENKUlvE0_clEvENKUlvE0_clEvEUlfE_St5arrayIPcLm2EELi4E23TrivialOffsetCalculatorILi1EjESB_NS0_6memory12LoadWithCastILi1EEENSC_13StoreWithCastILi1EEEEEviT_T0_T2_T3_T4_T5_,"",@"SHT_CUDA_INFO"
	.sectionflags	@""
	.align	4


	//----- nvinfo : EIATTR_CUDA_API_VERSION
	.align		4
        /*0000*/ 	.byte	0x04, 0x37
        /*0002*/ 	.short	(.L_677 - .L_676)
.L_676:
        /*0004*/ 	.word	0x00000082


	//----- nvinfo : EIATTR_SW2861232_WAR
	.align		4
.L_677:
        /*0008*/ 	.byte	0x01, 0x35
	.zero		2


	//----- nvinfo : EIATTR_PARAM_CBANK
	.align		4
        /*000c*/ 	.byte	0x04, 0x0a
        /*000e*/ 	.short	(.L_679 - .L_678)
	.align		4
.L_678:
        /*0010*/ 	.word	index@(.nv.constant0._ZN2at6native27unrolled_elementwise_kernelIZZZNS0_17acosh_kernel_cudaERNS_18TensorIteratorBaseEENKUlvE0_clEvENKUlvE0_clEvEUlfE_St5arrayIPcLm2EELi4E23TrivialOffsetCalculatorILi1EjESB_NS0_6memory12LoadWithCastILi1EEENSC_13StoreWithCastILi1EEEEEviT_T0_T2_T3_T4_T5_)
        /*0014*/ 	.short	0x0160
        /*0016*/ 	.short	0x002c


	//----- nvinfo : EIATTR_CBANK_PARAM_SIZE
	.align		4
.L_679:
        /*0018*/ 	.byte	0x03, 0x19
        /*001a*/ 	.short	0x002c


	//----- nvinfo : EIATTR_KPARAM_INFO
	.align		4
        /*001c*/ 	.byte	0x04, 0x17
        /*001e*/ 	.short	(.L_681 - .L_680)
.L_680:
        /*0020*/ 	.word	0x00000000
        /*0024*/ 	.short	0x0006
        /*0026*/ 	.short	0x0024
        /*0028*/ 	.byte	0x00, 0xf0, 0x21, 0x00


	//----- nvinfo : EIATTR_KPARAM_INFO
	.align		4
.L_681:
        /*002c*/ 	.byte	0x04, 0x17
        /*002e*/ 	.short	(.L_683 - .L_682)
.L_682:
        /*0030*/ 	.word	0x00000000
        /*0034*/ 	.short	0x0005
        /*0036*/ 	.short	0x001c
        /*0038*/ 	.byte	0x00, 0xf0, 0x21, 0x00


	//----- nvinfo : EIATTR_KPARAM_INFO
	.align		4
.L_683:
        /*003c*/ 	.byte	0x04, 0x17
        /*003e*/ 	.short	(.L_685 - .L_684)
.L_684:
        /*0040*/ 	.word	0x00000000
        /*0044*/ 	.short	0x0004
        /*0046*/ 	.short	0x0019
        /*0048*/ 	.byte	0x00, 0xf0, 0x05, 0x00


	//----- nvinfo : EIATTR_KPARAM_INFO
	.align		4
.L_685:
        /*004c*/ 	.byte	0x04, 0x17
        /*004e*/ 	.short	(.L_687 - .L_686)
.L_686:
        /*0050*/ 	.word	0x00000000
        /*0054*/ 	.short	0x0003
        /*0056*/ 	.short	0x0018
        /*0058*/ 	.byte	0x00, 0xf0, 0x05, 0x00


	//----- nvinfo : EIATTR_KPARAM_INFO
	.align		4
.L_687:
        /*005c*/ 	.byte	0x04, 0x17
        /*005e*/ 	.short	(.L_689 - .L_688)
.L_688:
        /*0060*/ 	.word	0x00000000
        /*0064*/ 	.short	0x0002
        /*0066*/ 	.short	0x0008
        /*0068*/ 	.byte	0x00, 0xf0, 0x41, 0x00


	//----- nvinfo : EIATTR_KPARAM_INFO
	.align		4
.L_689:
        /*006c*/ 	.byte	0x04, 0x17
        /*006e*/ 	.short	(.L_691 - .L_690)
.L_690:
        /*0070*/ 	.word	0x00000000
        /*0074*/ 	.short	0x0001
        /*0076*/ 	.short	0x0004
        /*0078*/ 	.byte	0x00, 0xf0, 0x05, 0x00


	//----- nvinfo : EIATTR_KPARAM_INFO
	.align		4
.L_691:
        /*007c*/ 	.byte	0x04, 0x17
        /*007e*/ 	.short	(.L_693 - .L_692)
.L_692:
        /*0080*/ 	.word	0x00000000
        /*0084*/ 	.short	0x0000
        /*0086*/ 	.short	0x0000
        /*0088*/ 	.byte	0x00, 0xf0, 0x11, 0x00


	//----- nvinfo : EIATTR_MAXREG_COUNT
	.align		4
.L_693:
        /*008c*/ 	.byte	0x03, 0x1b
        /*008e*/ 	.short	0x00ff


	//----- nvinfo : EIATTR_EXTERNS
	.align		4
        /*0090*/ 	.byte	0x04, 0x0f
        /*0092*/ 	.short	(.L_695 - .L_694)


	//   ....[0]....
	.align		4
.L_694:
        /*0094*/ 	.word	index@(__assertfail)


	//----- nvinfo : EIATTR_MERCURY_ISA_VERSION
	.align		4
.L_695:
        /*0098*/ 	.byte	0x03, 0x5f
        /*009a*/ 	.short	0x0000


	//----- nvinfo : EIATTR_SYSCALL_OFFSETS
	.align		4
        /*009c*/ 	.byte	0x04, 0x46
        /*009e*/ 	.short	(.L_697 - .L_696)


	//   ....[0]....
.L_696:
        /*00a0*/ 	.word	0x00000e40


	//   ....[1]....
        /*00a4*/ 	.word	0x00001cc0


	//   ....[2]....
        /*00a8*/ 	.word	0x00002b50


	//   ....[3]....
        /*00ac*/ 	.word	0x00003980


	//   ....[4]....
        /*00b0*/ 	.word	0x000055c0


	//   ....[5]....
        /*00b4*/ 	.word	0x000064d0


	//   ....[6]....
        /*00b8*/ 	.word	0x000073a0


	//   ....[7]....
        /*00bc*/ 	.word	0x00008270


	//----- nvinfo : EIATTR_EXIT_INSTR_OFFSETS
	.align		4
.L_697:
        /*00c0*/ 	.byte	0x04, 0x1c
        /*00c2*/ 	.short	(.L_699 - .L_698)


	//   ....[0]....
.L_698:
        /*00c4*/ 	.word	0x00007440


	//   ....[1]....
        /*00c8*/ 	.word	0x00007560


	//   ....[2]....
        /*00cc*/ 	.word	0x000075a0


	//   ....[3]....
        /*00d0*/ 	.word	0x00007630


	//   ....[4]....
        /*00d4*/ 	.word	0x00007660


	//   ....[5]....
        /*00d8*/ 	.word	0x00007690


	//   ....[6]....
        /*00dc*/ 	.word	0x00007710


	//   ....[7]....
        /*00e0*/ 	.word	0x00007740


	//   ....[8]....
        /*00e4*/ 	.word	0x000077d0


	//   ....[9]....
        /*00e8*/ 	.word	0x00007810


	//   ....[10]....
        /*00ec*/ 	.word	0x00007850


	//   ....[11]....
        /*00f0*/ 	.word	0x00007910


	//   ....[12]....
        /*00f4*/ 	.word	0x00007960


	//   ....[13]....
        /*00f8*/ 	.word	0x00007ae0


	//   ....[14]....
        /*00fc*/ 	.word	0x00007c30


	//   ....[15]....
        /*0100*/ 	.word	0x00007c60


	//   ....[16]....
        /*0104*/ 	.word	0x00007d10


	//   ....[17]....
        /*0108*/ 	.word	0x00007e80


	//   ....[18]....
        /*010c*/ 	.word	0x00007ff0


	//   ....[19]....
        /*0110*/ 	.word	0x00008140


	//   ....[20]....
        /*0114*/ 	.word	0x00008280


	//   ....[21]....
        /*0118*/ 	.word	0x000082b0


	//   ....[22]....
        /*011c*/ 	.word	0x000082e0


	//----- nvinfo : EIATTR_MAX_THREADS
	.align		4
.L_699:
        /*0120*/ 	.byte	0x04, 0x05
        /*0122*/ 	.short	(.L_701 - .L_700)
.L_700:
        /*0124*/ 	.word	0x00000080
        /*0128*/ 	.word	0x00000001
        /*012c*/ 	.word	0x00000001


	//----- nvinfo : EIATTR_CRS_STACK_SIZE
	.align		4
.L_701:
        /*0130*/ 	.byte	0x04, 0x1e
        /*0132*/ 	.short	(.L_703 - .L_702)
.L_702:
        /*0134*/ 	.word	0x00000000
.L_703:


//--------------------- .nv.info._ZN2at6native18elementwise_kernelILi128ELi2EZNS0_22gpu_kernel_impl_nocastIZZZNS0_17acosh_kernel_cudaERNS_18TensorIteratorBaseEENKUlvE0_clEvENKUlvE0_clEvEUlfE_EEvS4_RKT_EUliE_EEviT1_ --------------------------
	.section	.nv.info._ZN2at6native18elementwise_kernelILi128ELi2EZNS0_22gpu_kernel_impl_nocastIZZZNS0_17acosh_kernel_cudaERNS_18TensorIteratorBaseEENKUlvE0_clEvENKUlvE0_clEvEUlfE_EEvS4_RKT_EUliE_EEviT1_,"",@"SHT_CUDA_INFO"
	.sectionflags	@""
	.align	4


	//----- nvinfo : EIATTR_CUDA_API_VERSION
	.align		4
        /*0000*/ 	.byte	0x04, 0x37
        /*0002*/ 	.short	(.L_705 - .L_704)
.L_704:
        /*0004*/ 	.word	0x00000082


	//----- nvinfo : EIATTR_SW2861232_WAR
	.align		4
.L_705:
        /*0008*/ 	.byte	0x01, 0x35
	.zero		2


	//----- nvinfo : EIATTR_PARAM_CBANK
	.align		4
        /*000c*/ 	.byte	0x04, 0x0a
        /*000e*/ 	.short	(.L_707 - .L_706)
	.align		4
.L_706:
        /*0010*/ 	.word	index@(.nv.constant0._ZN2at6native18elementwise_kernelILi128ELi2EZNS0_22gpu_kernel_impl_nocastIZZZNS0_17acosh_kernel_cudaERNS_18TensorIteratorBaseEENKUlvE0_clEvENKUlvE0_clEvEUlfE_EEvS4_RKT_EUliE_EEviT1_)
        /*0014*/ 	.short	0x0160
        /*0016*/ 	.short	0x0220


	//----- nvinfo : EIATTR_CBANK_PARAM_SIZE
	.align		4
.L_707:
        /*0018*/ 	.byte	0x03, 0x19
        /*001a*/ 	.short	0x0220


	//----- nvinfo : EIATTR_KPARAM_INFO
	.align		4
        /*001c*/ 	.byte	0x04, 0x17
        /*001e*/ 	.short	(.L_709 - .L_708)
.L_708:
        /*0020*/ 	.word	0x00000000
        /*0024*/ 	.short	0x0001
        /*0026*/ 	.short	0x0008
        /*0028*/ 	.byte	0x00, 0xf0, 0x61, 0x08


	//----- nvinfo : EIATTR_KPARAM_INFO
	.align		4
.L_709:
        /*002c*/ 	.byte	0x04, 0x17
        /*002e*/ 	.short	(.L_711 - .L_710)
.L_710:
        /*0030*/ 	.word	0x00000000
        /*0034*/ 	.short	0x0000
        /*0036*/ 	.short	0x0000
        /*0038*/ 	.byte	0x00, 0xf0, 0x11, 0x00


	//----- nvinfo : EIATTR_MAXREG_COUNT
	.align		4
.L_711:
        /*003c*/ 	.byte	0x03, 0x1b
        /*003e*/ 	.short	0x0080


	//----- nvinfo : EIATTR_MERCURY_ISA_VERSION
	.align		4
        /*0040*/ 	.byte	0x03, 0x5f
        /*0042*/ 	.short	0x0000


	//----- nvinfo : EIATTR_EXIT_INSTR_OFFSETS
	.align		4
        /*0044*/ 	.byte	0x04, 0x1c
        /*0046*/ 	.short	(.L_713 - .L_712)


	//   ....[0]....
.L_712:
        /*0048*/ 	.word	0x00001230


	//   ....[1]....
        /*004c*/ 	.word	0x000023a0


	//----- nvinfo : EIATTR_MAX_THREADS
	.align		4
.L_713:
        /*0050*/ 	.byte	0x04, 0x05
        /*0052*/ 	.short	(.L_715 - .L_714)
.L_714:
        /*0054*/ 	.word	0x00000080
        /*0058*/ 	.word	0x00000001
        /*005c*/ 	.word	0x00000001


	//----- nvinfo : EIATTR_CRS_STACK_SIZE
	.align		4
.L_715:
        /*0060*/ 	.byte	0x04, 0x1e
        /*0062*/ 	.short	(.L_717 - .L_716)
.L_716:
        /*0064*/ 	.word	0x00000000
.L_717:


//--------------------- .nv.info._ZN2at6native27unrolled_elementwise_kernelIZZZNS0_17acosh_kernel_cudaERNS_18TensorIteratorBaseEENKUlvE0_clEvENKUlvE0_clEvEUlfE_St5arrayIPcLm2EELi4E23TrivialOffsetCalculatorILi1EjESB_NS0_6memory15LoadWithoutCastENSC_16StoreWithoutCastEEEviT_T0_T2_T3_T4_T5_ --------------------------
	.section	.nv.info._ZN2at6native27unrolled_elementwise_kernelIZZZNS0_17acosh_kernel_cudaERNS_18TensorIteratorBaseEENKUlvE0_clEvENKUlvE0_clEvEUlfE_St5arrayIPcLm2EELi4E23TrivialOffsetCalculatorILi1EjESB_NS0_6memory15LoadWithoutCastENSC_16StoreWithoutCastEEEviT_T0_T2_T3_T4_T5_,"",@"SHT_CUDA_INFO"
	.sectionflags	@""
	.align	4


	//----- nvinfo : EIATTR_CUDA_API_VERSION
	.align		4
        /*0000*/ 	.byte	0x04, 0x37
        /*0002*/ 	.short	(.L_719 - .L_718)
.L_718:
        /*0004*/ 	.word	0x00000082


	//----- nvinfo : EIATTR_SW2861232_WAR
	.align		4
.L_719:
        /*0008*/ 	.byte	0x01, 0x35
	.zero		2


	//----- nvinfo : EIATTR_PARAM_CBANK
	.align		4
        /*000c*/ 	.byte	0x04, 0x0a
        /*000e*/ 	.short	(.L_721 - .L_720)
	.align		4
.L_720:
        /*0010*/ 	.word	index@(.nv.constant0._ZN2at6native27unrolled_elementwise_kernelIZZZNS0_17acosh_kernel_cudaERNS_18TensorIteratorBaseEENKUlvE0_clEvENKUlvE0_clEvEUlfE_St5arrayIPcLm2EELi4E23TrivialOffsetCalculatorILi1EjESB_NS0_6memory15LoadWithoutCastENSC_16StoreWithoutCastEEEviT_T0_T2_T3_T4_T5_)
        /*0014*/ 	.short	0x0160
        /*0016*/ 	.short	0x001c


	//----- nvinfo : EIATTR_CBANK_PARAM_SIZE
	.align		4
.L_721:
        /*0018*/ 	.byte	0x03, 0x19
        /*001a*/ 	.short	0x001c


	//----- nvinfo : EIATTR_KPARAM_INFO
	.align		4
        /*001c*/ 	.byte	0x04, 0x17
        /*001e*/ 	.short	(.L_723 - .L_722)
.L_722:
        /*0020*/ 	.word	0x00000000
        /*0024*/ 	.short	0x0006
        /*0026*/ 	.short	0x001b
        /*0028*/ 	.byte	0x00, 0xf0, 0x05, 0x00


	//----- nvinfo : EIATTR_KPARAM_INFO
	.align		4
.L_723:
        /*002c*/ 	.byte	0x04, 0x17
        /*002e*/ 	.short	(.L_725 - .L_724)
.L_724:
        /*0030*/ 	.word	0x00000000
        /*0034*/ 	.short	0x0005
        /*0036*/ 	.short	0x001a
        /*0038*/ 	.byte	0x00, 0xf0, 0x05, 0x00


	//----- nvinfo : EIATTR_KPARAM_INFO
	.align		4
.L_725:
        /*003c*/ 	.byte	0x04, 0x17
        /*003e*/ 	.short	(.L_727 - .L_726)
.L_726:
        /*0040*/ 	.word	0x00000000
        /*0044*/ 	.short	0x0004
        /*0046*/ 	.short	0x0019
        /*0048*/ 	.byte	0x00, 0xf0, 0x05, 0x00


	//----- nvinfo : EIATTR_KPARAM_INFO
	.align		4
.L_727:
        /*004c*/ 	.byte	0x04, 0x17
        /*004e*/ 	.short	(.L_729 - .L_728)
.L_728:
        /*0050*/ 	.word	0x00000000
        /*0054*/ 	.short	0x0003
        /*0056*/ 	.short	0x0018
        /*0058*/ 	.byte	0x00, 0xf0, 0x05, 0x00


	//----- nvinfo : EIATTR_KPARAM_INFO
	.align		4
.L_729:
        /*005c*/ 	.byte	0x04, 0x17
        /*005e*/ 	.short	(.L_731 - .L_730)
.L_730:
        /*0060*/ 	.word	0x00000000
        /*0064*/ 	.short	0x0002
        /*0066*/ 	.short	0x0008
        /*0068*/ 	.byte	0x00, 0xf0, 0x41, 0x00


	//----- nvinfo : EIATTR_KPARAM_INFO
	.align		4
.L_731:
        /*006c*/ 	.byte	0x04, 0x17
        /*006e*/ 	.short	(.L_733 - .L_732)
.L_732:
        /*0070*/ 	.word	0x00000000
        /*0074*/ 	.short	0x0001
        /*0076*/ 	.short	0x0004
        /*0078*/ 	.byte	0x00, 0xf0, 0x05, 0x00


	//----- nvinfo : EIATTR_KPARAM_INFO
	.align		4
.L_733:
        /*007c*/ 	.byte	0x04, 0x17
        /*007e*/ 	.short	(.L_735 - .L_734)
.L_734:
        /*0080*/ 	.word	0x00000000
        /*0084*/ 	.short	0x0000
        /*0086*/ 	.short	0x0000
        /*0088*/ 	.byte	0x00, 0xf0, 0x11, 0x00


	//----- nvinfo : EIATTR_MAXREG_COUNT
	.align		4
.L_735:
        /*008c*/ 	.byte	0x03, 0x1b
        /*008e*/ 	.short	0x00ff


	//----- nvinfo : EIATTR_MERCURY_ISA_VERSION
	.align		4
        /*0090*/ 	.byte	0x03, 0x5f
        /*0092*/ 	.short	0x0000


	//----- nvinfo : EIATTR_EXIT_INSTR_OFFSETS
	.align		4
        /*0094*/ 	.byte	0x04, 0x1c
        /*0096*/ 	.short	(.L_737 - .L_736)


	//   ....[0]....
.L_736:
        /*0098*/ 	.word	0x00001020


	//   ....[1]....
        /*009c*/ 	.word	0x00001070


	//----- nvinfo : EIATTR_MAX_THREADS
	.align		4
.L_737:
        /*00a0*/ 	.byte	0x04, 0x05
        /*00a2*/ 	.short	(.L_739 - .L_738)
.L_738:
        /*00a4*/ 	.word	0x00000080
        /*00a8*/ 	.word	0x00000001
        /*00ac*/ 	.word	0x00000001


	//----- nvinfo : EIATTR_CRS_STACK_SIZE
	.align		4
.L_739:
        /*00b0*/ 	.byte	0x04, 0x1e
        /*00b2*/ 	.short	(.L_741 - .L_740)
.L_740:
        /*00b4*/ 	.word	0x00000000
.L_741:


//--------------------- .nv.info._ZN2at6native29vectorized_elementwise_kernelILi2EZZZNS0_17acosh_kernel_cudaERNS_18TensorIteratorBaseEENKUlvE0_clEvENKUlvE0_clEvEUlfE_St5arrayIPcLm2EEEEviT0_T1_ --------------------------
	.section	.nv.info._ZN2at6native29vectorized_elementwise_kernelILi2EZZZNS0_17acosh_kernel_cudaERNS_18TensorIteratorBaseEENKUlvE0_clEvENKUlvE0_clEvEUlfE_St5arrayIPcLm2EEEEviT0_T1_,"",@"SHT_CUDA_INFO"
	.sectionflags	@""
	.align	4


	//----- nvinfo : EIATTR_CUDA_API_VERSION
	.align		4
        /*0000*/ 	.byte	0x04, 0x37
        /*0002*/ 	.short	(.L_743 - .L_742)
.L_742:
        /*0004*/ 	.word	0x00000082


	//----- nvinfo : EIATTR_SW2861232_WAR
	.align		4
.L_743:
        /*0008*/ 	.byte	0x01, 0x35
	.zero		2


	//----- nvinfo : EIATTR_PARAM_CBANK
	.align		4
        /*000c*/ 	.byte	0x04, 0x0a
        /*000e*/ 	.short	(.L_745 - .L_744)
	.align		4
.L_744:
        /*0010*/ 	.word	index@(.nv.constant0._ZN2at6native29vectorized_elementwise_kernelILi2EZZZNS0_17acosh_kernel_cudaERNS_18TensorIteratorBaseEENKUlvE0_clEvENKUlvE0_clEvEUlfE_St5arrayIPcLm2EEEEviT0_T1_)
        /*0014*/ 	.short	0x0160
        /*0016*/ 	.short	0x0018


	//----- nvinfo : EIATTR_CBANK_PARAM_SIZE
	.align		4
.L_745:
        /*0018*/ 	.byte	0x03, 0x19
        /*001a*/ 	.short	0x0018


	//----- nvinfo : EIATTR_KPARAM_INFO
	.align		4
        /*001c*/ 	.byte	0x04, 0x17
        /*001e*/ 	.short	(.L_747 - .L_746)
.L_746:
        /*0020*/ 	.word	0x00000000
        /*0024*/ 	.short	0x0002
        /*0026*/ 	.short	0x0008
        /*0028*/ 	.byte	0x00, 0xf0, 0x41, 0x00


	//----- nvinfo : EIATTR_KPARAM_INFO
	.align		4
.L_747:
        /*002c*/ 	.byte	0x04, 0x17
        /*002e*/ 	.short	(.L_749 - .L_748)
.L_748:
        /*0030*/ 	.word	0x00000000
        /*0034*/ 	.short	0x0001
        /*0036*/ 	.short	0x0004
        /*0038*/ 	.byte	0x00, 0xf0, 0x05, 0x00


	//----- nvinfo : EIATTR_KPARAM_INFO
	.align		4
.L_749:
        /*003c*/ 	.byte	0x04, 0x17
        /*003e*/ 	.short	(.L_751 - .L_750)
.L_750:
        /*0040*/ 	.word	0x00000000
        /*0044*/ 	.short	0x0000
        /*0046*/ 	.short	0x0000
        /*0048*/ 	.byte	0x00, 0xf0, 0x11, 0x00


	//----- nvinfo : EIATTR_MAXREG_COUNT
	.align		4
.L_751:
        /*004c*/ 	.byte	0x03, 0x1b
        /*004e*/ 	.short	0x00ff


	//----- nvinfo : EIATTR_MERCURY_ISA_VERSION
	.align		4
        /*0050*/ 	.byte	0x03, 0x5f
        /*0052*/ 	.short	0x0000


	//----- nvinfo : EIATTR_EXIT_INSTR_OFFSETS
	.align		4
        /*0054*/ 	.byte	0x04, 0x1c
        /*0056*/ 	.short	(.L_753 - .L_752)


	//   ....[0]....
.L_752:
        /*0058*/ 	.word	0x000016e0


	//   ....[1]....
        /*005c*/ 	.word	0x000036a0


	//   ....[2]....
        /*0060*/ 	.word	0x000036f0


	//----- nvinfo : EIATTR_MAX_THREADS
	.align		4
.L_753:
        /*0064*/ 	.byte	0x04, 0x05
        /*0066*/ 	.short	(.L_755 - .L_754)
.L_754:
        /*0068*/ 	.word	0x00000080
        /*006c*/ 	.word	0x00000001
        /*0070*/ 	.word	0x00000001


	//----- nvinfo : EIATTR_CRS_STACK_SIZE
	.align		4
.L_755:
        /*0074*/ 	.byte	0x04, 0x1e
        /*0076*/ 	.short	(.L_757 - .L_756)
.L_756:
        /*0078*/ 	.word	0x00000000
.L_757:


//--------------------- .nv.info._ZN2at6native29vectorized_elementwise_kernelILi4EZZZNS0_17acosh_kernel_cudaERNS_18TensorIteratorBaseEENKUlvE0_clEvENKUlvE0_clEvEUlfE_St5arrayIPcLm2EEEEviT0_T1_ --------------------------
	.section	.nv.info._ZN2at6native29vectorized_elementwise_kernelILi4EZZZNS0_17acosh_kernel_cudaERNS_18TensorIteratorBaseEENKUlvE0_clEvENKUlvE0_clEvEUlfE_St5arrayIPcLm2EEEEviT0_T1_,"",@"SHT_CUDA_INFO"
	.sectionflags	@""
	.align	4


	//----- nvinfo : EIATTR_CUDA_API_VERSION
	.align		4
        /*0000*/ 	.byte	0x04, 0x37
        /*0002*/ 	.short	(.L_759 - .L_758)
.L_758:
        /*0004*/ 	.word	0x00000082


	//----- nvinfo : EIATTR_SW2861232_WAR
	.align		4
.L_759:
        /*0008*/ 	.byte	0x01, 0x35
	.zero		2


	//----- nvinfo : EIATTR_PARAM_CBANK
	.align		4
        /*000c*/ 	.byte	0x04, 0x0a
        /*000e*/ 	.short	(.L_761 - .L_760)
	.align		4
.L_760:
        /*0010*/ 	.word	index@(.nv.constant0._ZN2at6native29vectorized_elementwise_kernelILi4EZZZNS0_17acosh_kernel_cudaERNS_18TensorIteratorBaseEENKUlvE0_clEvENKUlvE0_clEvEUlfE_St5arrayIPcLm2EEEEviT0_T1_)
        /*0014*/ 	.short	0x0160
        /*0016*/ 	.short	0x0018


	//----- nvinfo : EIATTR_CBANK_PARAM_SIZE
	.align		4
.L_761:
        /*0018*/ 	.byte	0x03, 0x19
        /*001a*/ 	.short	0x0018


	//----- nvinfo : EIATTR_KPARAM_INFO
	.align		4
        /*001c*/ 	.byte	0x04, 0x17
        /*001e*/ 	.short	(.L_763 - .L_762)
.L_762:
        /*0020*/ 	.word	0x00000000
        /*0024*/ 	.short	0x0002
        /*0026*/ 	.short	0x0008
        /*0028*/ 	.byte	0x00, 0xf0, 0x41, 0x00


	//----- nvinfo : EIATTR_KPARAM_INFO
	.align		4
.L_763:
        /*002c*/ 	.byte	0x04, 0x17
        /*002e*/ 	.short	(.L_765 - .L_764)
.L_764:
        /*0030*/ 	.word	0x00000000
        /*0034*/ 	.short	0x0001
        /*0036*/ 	.short	0x0004
        /*0038*/ 	.byte	0x00, 0xf0, 0x05, 0x00


	//----- nvinfo : EIATTR_KPARAM_INFO
	.align		4
.L_765:
        /*003c*/ 	.byte	0x04, 0x17
        /*003e*/ 	.short	(.L_767 - .L_766)
.L_766:
        /*0040*/ 	.word	0x00000000
        /*0044*/ 	.short	0x0000
        /*0046*/ 	.short	0x0000
        /*0048*/ 	.byte	0x00, 0xf0, 0x11, 0x00


	//----- nvinfo : EIATTR_MAXREG_COUNT
	.align		4
.L_767:
        /*004c*/ 	.byte	0x03, 0x1b
        /*004e*/ 	.short	0x00ff


	//----- nvinfo : EIATTR_MERCURY_ISA_VERSION
	.align		4
        /*0050*/ 	.byte	0x03, 0x5f
        /*0052*/ 	.short	0x0000


	//----- nvinfo : EIATTR_EXIT_INSTR_OFFSETS
	.align		4
        /*0054*/ 	.byte	0x04, 0x1c
        /*0056*/ 	.short	(.L_769 - .L_768)


	//   ....[0]....
.L_768:
        /*0058*/ 	.word	0x000016c0


	//   ....[1]....
        /*005c*/ 	.word	0x00003680


	//   ....[2]....
        /*0060*/ 	.word	0x000036d0


	//----- nvinfo : EIATTR_MAX_THREADS
	.align		4
.L_769:
        /*0064*/ 	.byte	0x04, 0x05
        /*0066*/ 	.short	(.L_771 - .L_770)
.L_770:
        /*0068*/ 	.word	0x00000080
        /*006c*/ 	.word	0x00000001
        /*0070*/ 	.word	0x00000001


	//----- nvinfo : EIATTR_CRS_STACK_SIZE
	.align		4
.L_771:
        /*0074*/ 	.byte	0x04, 0x1e
        /*0076*/ 	.short	(.L_773 - .L_772)
.L_772:
        /*0078*/ 	.word	0x00000000
.L_773:


//--------------------- .nv.info._ZN2at6native29vectorized_elementwise_kernelILi8EZZZNS0_17acosh_kernel_cudaERNS_18TensorIteratorBaseEENKUlvE0_clEvENKUlvE0_clEvEUlfE_St5arrayIPcLm2EEEEviT0_T1_ --------------------------
	.section	.nv.info._ZN2at6native29vectorized_elementwise_kernelILi8EZZZNS0_17acosh_kernel_cudaERNS_18TensorIteratorBaseEENKUlvE0_clEvENKUlvE0_clEvEUlfE_St5arrayIPcLm2EEEEviT0_T1_,"",@"SHT_CUDA_INFO"
	.sectionflags	@""
	.align	4


	//----- nvinfo : EIATTR_CUDA_API_VERSION
	.align		4
        /*0000*/ 	.byte	0x04, 0x37
        /*0002*/ 	.short	(.L_775 - .L_774)
.L_774:
        /*0004*/ 	.word	0x00000082


	//----- nvinfo : EIATTR_SW2861232_WAR
	.align		4
.L_775:
        /*0008*/ 	.byte	0x01, 0x35
	.zero		2


	//----- nvinfo : EIATTR_PARAM_CBANK
	.align		4
        /*000c*/ 	.byte	0x04, 0x0a
        /*000e*/ 	.short	(.L_777 - .L_776)
	.align		4
.L_776:
        /*0010*/ 	.word	index@(.nv.constant0._ZN2at6native29vectorized_elementwise_kernelILi8EZZZNS0_17acosh_kernel_cudaERNS_18TensorIteratorBaseEENKUlvE0_clEvENKUlvE0_clEvEUlfE_St5arrayIPcLm2EEEEviT0_T1_)
        /*0014*/ 	.short	0x0160
        /*0016*/ 	.short	0x0018


	//----- nvinfo : EIATTR_CBANK_PARAM_SIZE
	.align		4
.L_777:
        /*0018*/ 	.byte	0x03, 0x19
        /*001a*/ 	.short	0x0018


	//----- nvinfo : EIATTR_KPARAM_INFO
	.align		4
        /*001c*/ 	.byte	0x04, 0x17
        /*001e*/ 	.short	(.L_779 - .L_778)
.L_778:
        /*0020*/ 	.word	0x00000000
        /*0024*/ 	.short	0x0002
        /*0026*/ 	.short	0x0008
        /*0028*/ 	.byte	0x00, 0xf0, 0x41, 0x00


	//----- nvinfo : EIATTR_KPARAM_INFO
	.align		4
.L_779:
        /*002c*/ 	.byte	0x04, 0x17
        /*002e*/ 	.short	(.L_781 - .L_780)
.L_780:
        /*0030*/ 	.word	0x00000000
        /*0034*/ 	.short	0x0001
        /*0036*/ 	.short	0x0004
        /*0038*/ 	.byte	0x00, 0xf0, 0x05, 0x00


	//----- nvinfo : EIATTR_KPARAM_INFO
	.align		4
.L_781:
        /*003c*/ 	.byte	0x04, 0x17
        /*003e*/ 	.short	(.L_783 - .L_782)
.L_782:
        /*0040*/ 	.word	0x00000000
        /*0044*/ 	.short	0x0000
        /*0046*/ 	.short	0x0000
        /*0048*/ 	.byte	0x00, 0xf0, 0x11, 0x00


	//----- nvinfo : EIATTR_MAXREG_COUNT
	.align		4
.L_783:
        /*004c*/ 	.byte	0x03, 0x1b
        /*004e*/ 	.short	0x00ff


	//----- nvinfo : EIATTR_MERCURY_ISA_VERSION
	.align		4
        /*0050*/ 	.byte	0x03, 0x5f
        /*0052*/ 	.short	0x0000


	//----- nvinfo : EIATTR_EXIT_INSTR_OFFSETS
	.align		4
        /*0054*/ 	.byte	0x04, 0x1c
        /*0056*/ 	.short	(.L_785 - .L_784)


	//   ....[0]....
.L_784:
        /*0058*/ 	.word	0x00000010


	//----- nvinfo : EIATTR_MAX_THREADS
	.align		4
.L_785:
        /*005c*/ 	.byte	0x04, 0x05
        /*005e*/ 	.short	(.L_787 - .L_786)
.L_786:
        /*0060*/ 	.word	0x00000080
        /*0064*/ 	.word	0x00000001
        /*0068*/ 	.word	0x00000001
.L_787:


//--------------------- .nv.info._ZN2at6native18elementwise_kernelILi128ELi4EZNS0_15gpu_kernel_implIZZZNS0_17acosh_kernel_cudaERNS_18TensorIteratorBaseEENKUlvE0_clEvENKUlvE_clEvEUldE_EEvS4_RKT_EUliE_EEviT1_ --------------------------
	.section	.nv.info._ZN2at6native18elementwise_kernelILi128ELi4EZNS0_15gpu_kernel_implIZZZNS0_17acosh_kernel_cudaERNS_18TensorIteratorBaseEENKUlvE0_clEvENKUlvE_clEvEUldE_EEvS4_RKT_EUliE_EEviT1_,"",@"SHT_CUDA_INFO"
	.sectionflags	@""
	.align	4


	//----- nvinfo : EIATTR_CUDA_API_VERSION
	.align		4
        /*0000*/ 	.byte	0x04, 0x37
        /*0002*/ 	.short	(.L_789 - .L_788)
.L_788:
        /*0004*/ 	.word	0x00000082


	//----- nvinfo : EIATTR_SW2861232_WAR
	.align		4
.L_789:
        /*0008*/ 	.byte	0x01, 0x35
	.zero		2


	//----- nvinfo : EIATTR_PARAM_CBANK
	.align		4
        /*000c*/ 	.byte	0x04, 0x0a
        /*000e*/ 	.short	(.L_791 - .L_790)
	.align		4
.L_790:
        /*0010*/ 	.word	index@(.nv.constant0._ZN2at6native18elementwise_kernelILi128ELi4EZNS0_15gpu_kernel_implIZZZNS0_17acosh_kernel_cudaERNS_18TensorIteratorBaseEENKUlvE0_clEvENKUlvE_clEvEUldE_EEvS4_RKT_EUliE_EEviT1_)
        /*0014*/ 	.short	0x0160
        /*0016*/ 	.short	0x0220


	//----- nvinfo : EIATTR_CBANK_PARAM_SIZE
	.align		4
.L_791:
        /*0018*/ 	.byte	0x03, 0x19
        /*001a*/ 	.short	0x0220


	//----- nvinfo : EIATTR_KPARAM_INFO
	.align		4
        /*001c*/ 	.byte	0x04, 0x17
        /*001e*/ 	.short	(.L_793 - .L_792)
.L_792:
        /*0020*/ 	.word	0x00000000
        /*0024*/ 	.short	0x0001
        /*0026*/ 	.short	0x0008
        /*0028*/ 	.byte	0x00, 0xf0, 0x61, 0x08


	//----- nvinfo : EIATTR_KPARAM_INFO
	.align		4
.L_793:
        /*002c*/ 	.byte	0x04, 0x17
        /*002e*/ 	.short	(.L_795 - .L_794)
.L_794:
        /*0030*/ 	.word	0x00000000
        /*0034*/ 	.short	0x0000
        /*0036*/ 	.short	0x0000
        /*0038*/ 	.byte	0x00, 0xf0, 0x11, 0x00


	//----- nvinfo : EIATTR_MAXREG_COUNT
	.align		4
.L_795:
        /*003c*/ 	.byte	0x03, 0x1b
        /*003e*/ 	.short	0x0080


	//----- nvinfo : EIATTR_EXTERNS
	.align		4
        /*0040*/ 	.byte	0x04, 0x0f
        /*0042*/ 	.short	(.L_797 - .L_796)


	//   ....[0]....
	.align		4
.L_796:
        /*0044*/ 	.word	index@(__assertfail)


	//----- nvinfo : EIATTR_MERCURY_ISA_VERSION
	.align		4
.L_797:
        /*0048*/ 	.byte	0x03, 0x5f
        /*004a*/ 	.short	0x0000


	//----- nvinfo : EIATTR_SYSCALL_OFFSETS
	.align		4
        /*004c*/ 	.byte	0x04, 0x46
        /*004e*/ 	.short	(.L_799 - .L_798)


	//   ....[0]....
.L_798:
        /*0050*/ 	.word	0x00001da0


	//   ....[1]....
        /*0054*/ 	.word	0x000035b0


	//   ....[2]....
        /*0058*/ 	.word	0x00005390


	//   ....[3]....
        /*005c*/ 	.word	0x00006b90


	//   ....[4]....
        /*0060*/ 	.word	0x00008940


	//   ....[5]....
        /*0064*/ 	.word	0x0000a140


	//   ....[6]....
        /*0068*/ 	.word	0x0000bf00


	//   ....[7]....
        /*006c*/ 	.word	0x0000d720


	//----- nvinfo : EIATTR_EXIT_INSTR_OFFSETS
	.align		4
.L_799:
        /*0070*/ 	.byte	0x04, 0x1c
        /*0072*/ 	.short	(.L_801 - .L_800)


	//   ....[0]....
.L_800:
        /*0074*/ 	.word	0x0000a1e0


	//   ....[1]....
        /*0078*/ 	.word	0x0000c870


	//   ....[2]....
        /*007c*/ 	.word	0x0000c8b0


	//   ....[3]....
        /*0080*/ 	.word	0x0000c940


	//   ....[4]....
        /*0084*/ 	.word	0x0000c970


	//   ....[5]....
        /*0088*/ 	.word	0x0000c9a0


	//   ....[6]....
        /*008c*/ 	.word	0x0000ca50


	//   ....[7]....
        /*0090*/ 	.word	0x0000cab0


	//   ....[8]....
        /*0094*/ 	.word	0x0000cb70


	//   ....[9]....
        /*0098*/ 	.word	0x0000cbe0


	//   ....[10]....
        /*009c*/ 	.word	0x0000cc00


	//   ....[11]....
        /*00a0*/ 	.word	0x0000ccc0


	//   ....[12]....
        /*00a4*/ 	.word	0x0000ccf0


	//   ....[13]....
        /*00a8*/ 	.word	0x0000cea0


	//   ....[14]....
        /*00ac*/ 	.word	0x0000d020


	//   ....[15]....
        /*00b0*/ 	.word	0x0000d080


	//   ....[16]....
        /*00b4*/ 	.word	0x0000d130


	//   ....[17]....
        /*00b8*/ 	.word	0x0000d2d0


	//   ....[18]....
        /*00bc*/ 	.word	0x0000d470


	//   ....[19]....
        /*00c0*/ 	.word	0x0000d5f0


	//   ....[20]....
        /*00c4*/ 	.word	0x0000d730


	//   ....[21]....
        /*00c8*/ 	.word	0x0000d760


	//   ....[22]....
        /*00cc*/ 	.word	0x0000d790


	//----- nvinfo : EIATTR_MAX_THREADS
	.align		4
.L_801:
        /*00d0*/ 	.byte	0x04, 0x05
        /*00d2*/ 	.short	(.L_803 - .L_802)
.L_802:
        /*00d4*/ 	.word	0x00000080
        /*00d8*/ 	.word	0x00000001
        /*00dc*/ 	.word	0x00000001


	//----- nvinfo : EIATTR_CRS_STACK_SIZE
	.align		4
.L_803:
        /*00e0*/ 	.byte	0x04, 0x1e
        /*00e2*/ 	.short	(.L_805 - .L_804)
.L_804:
        /*00e4*/ 	.word	0x00000000
.L_805:


//--------------------- .nv.info._ZN2at6native27unrolled_elementwise_kernelIZZZNS0_17acosh_kernel_cudaERNS_18TensorIteratorBaseEENKUlvE0_clEvENKUlvE_clEvEUldE_St5arrayIPcLm2EELi4E23TrivialOffsetCalculatorILi1EjESB_NS0_6memory12LoadWithCastILi1EEENSC_13StoreWithCastILi1EEEEEviT_T0_T2_T3_T4_T5_ --------------------------
	.section	.nv.info._ZN2at6native27unrolled_elementwise_kernelIZZZNS0_17acosh_kernel_cudaERNS_18TensorIteratorBaseEENKUlvE0_clEvENKUlvE_clEvEUldE_St5arrayIPcLm2EELi4E23TrivialOffsetCalculatorILi1EjESB_NS0_6memory12LoadWithCastILi1EEENSC_13StoreWithCastILi1EEEEEviT_T0_T2_T3_T4_T5_,"",@"SHT_CUDA_INFO"
	.sectionflags	@""
	.align	4


	//----- nvinfo : EIATTR_CUDA_API_VERSION
	.align		4
        /*0000*/ 	.byte	0x04, 0x37
        /*0002*/ 	.short	(.L_807 - .L_806)
.L_806:
        /*0004*/ 	.word	0x00000082


	//----- nvinfo : EIATTR_SW2861232_WAR
	.align		4
.L_807:
        /*0008*/ 	.byte	0x01, 0x35
	.zero		2


	//----- nvinfo : EIATTR_PARAM_CBANK
	.align		4
        /*000c*/ 	.byte	0x04, 0x0a
        /*000e*/ 	.short	(.L_809 - .L_808)
	.align		4
.L_808:
        /*0010*/ 	.word	index@(.nv.constant0._ZN2at6native27unrolled_elementwise_kernelIZZZNS0_17acosh_kernel_cudaERNS_18TensorIteratorBaseEENKUlvE0_clEvENKUlvE_clEvEUldE_St5arrayIPcLm2EELi4E23TrivialOffsetCalculatorILi1EjESB_NS0_6memory12LoadWithCastILi1EEENSC_13StoreWithCastILi1EEEEEviT_T0_T2_T3_T4_T5_)
        /*0014*/ 	.short	0x0160
        /*0016*/ 	.short	0x002c


	//----- nvinfo : EIATTR_CBANK_PARAM_SIZE
	.align		4
.L_809:
        /*0018*/ 	.byte	0x03, 0x19
        /*001a*/ 	.short	0x002c


	//----- nvinfo : EIATTR_KPARAM_INFO
	.align		4
        /*001c*/ 	.byte	0x04, 0x17
        /*001e*/ 	.short	(.L_811 - .L_810)
.L_810:
        /*0020*/ 	.word	0x00000000
        /*0024*/ 	.short	0x0006
        /*0026*/ 	.short	0x0024
        /*0028*/ 	.byte	0x00, 0xf0, 0x21, 0x00


	//----- nvinfo : EIATTR_KPARAM_INFO
	.align		4
.L_811:
        /*002c*/ 	.byte	0x04, 0x17
        /*002e*/ 	.short	(.L_813 - .L_812)
.L_812:
        /*0030*/ 	.word	0x00000000
        /*0034*/ 	.short	0x0005
        /*0036*/ 	.short	0x001c
        /*0038*/ 	.byte	0x00, 0xf0, 0x21, 0x00


	//----- nvinfo : EIATTR_KPARAM_INFO
	.align		4
.L_813:
        /*003c*/ 	.byte	0x04, 0x17
        /*003e*/ 	.short	(.L_815 - .L_814)
.L_814:
        /*0040*/ 	.word	0x00000000
        /*0044*/ 	.short	0x0004
        /*0046*/ 	.short	0x0019
        /*0048*/ 	.byte	0x00, 0xf0, 0x05, 0x00


	//----- nvinfo : EIATTR_KPARAM_INFO
	.align		4
.L_815:
        /*004c*/ 	.byte	0x04, 0x17
        /*004e*/ 	.short	(.L_817 - .L_816)
.L_816:
        /*0050*/ 	.word	0x00000000
        /*0054*/ 	.short	0x0003
        /*0056*/ 	.short	0x0018
        /*0058*/ 	.byte	0x00, 0xf0, 0x05, 0x00


	//----- nvinfo : EIATTR_KPARAM_INFO
	.align		4
.L_817:
        /*005c*/ 	.byte	0x04, 0x17
        /*005e*/ 	.short	(.L_819 - .L_818)
.L_818:
        /*0060*/ 	.word	0x00000000
        /*0064*/ 	.short	0x0002
        /*0066*/ 	.short	0x0008
        /*0068*/ 	.byte	0x00, 0xf0, 0x41, 0x00


	//----- nvinfo : EIATTR_KPARAM_INFO
	.align		4
.L_819:
        /*006c*/ 	.byte	0x04, 0x17
        /*006e*/ 	.short	(.L_821 - .L_820)
.L_820:
        /*0070*/ 	.word	0x00000000
        /*0074*/ 	.short	0x0001
        /*0076*/ 	.short	0x0004
        /*0078*/ 	.byte	0x00, 0xf0, 0x05, 0x00


	//----- nvinfo : EIATTR_KPARAM_INFO
	.align		4
.L_821:
        /*007c*/ 	.byte	0x04, 0x17
        /*007e*/ 	.short	(.L_823 - .L_822)
.L_822:
        /*0080*/ 	.word	0x00000000
        /*0084*/ 	.short	0x0000
        /*0086*/ 	.short	0x0000
        /*0088*/ 	.byte	0x00, 0xf0, 0x11, 0x00


	//----- nvinfo : EIATTR_MAXREG_COUNT
	.align		4
.L_823:
        /*008c*/ 	.byte	0x03, 0x1b
        /*008e*/ 	.short	0x00ff


	//----- nvinfo : EIATTR_EXTERNS
	.align		4
        /*0090*/ 	.byte	0x04, 0x0f
        /*0092*/ 	.short	(.L_825 - .L_824)


	//   ....[0]....
	.align		4
.L_824:
        /*0094*/ 	.word	index@(__assertfail)


	//----- nvinfo : EIATTR_MERCURY_ISA_VERSION
	.align		4
.L_825:
        /*0098*/ 	.byte	0x03, 0x5f
        /*009a*/ 	.short	0x0000


	//----- nvinfo : EIATTR_SYSCALL_OFFSETS
	.align		4
        /*009c*/ 	.byte	0x04, 0x46
        /*009e*/ 	.short	(.L_827 - .L_826)


	//   ....[0]....
.L_826:
        /*00a0*/ 	.word	0x00000f90


	//   ....[1]....
        /*00a4*/ 	.word	0x00001f40


	//   ....[2]....
        /*00a8*/ 	.word	0x00002f00


	//   ....[3]....
        /*00ac*/ 	.word	0x00003e90


	//   ....[4]....
        /*00b0*/ 	.word	0x00007120


	//   ....[5]....
        /*00b4*/ 	.word	0x000081b0


	//   ....[6]....
        /*00b8*/ 	.word	0x00009200


	//   ....[7]....
        /*00bc*/ 	.word	0x0000a270


	//----- nvinfo : EIATTR_EXIT_INSTR_OFFSETS
	.align		4
.L_827:
        /*00c0*/ 	.byte	0x04, 0x1c
        /*00c2*/ 	.short	(.L_829 - .L_828)


	//   ....[0]....
.L_828:
        /*00c4*/ 	.word	0x000092a0


	//   ....[1]....
        /*00c8*/ 	.word	0x000093c0


	//   ....[2]....
        /*00cc*/ 	.word	0x00009400


	//   ....[3]....
        /*00d0*/ 	.word	0x00009490


	//   ....[4]....
        /*00d4*/ 	.word	0x000094c0


	//   ....[5]....
        /*00d8*/ 	.word	0x000094f0


	//   ....[6]....
        /*00dc*/ 	.word	0x000095a0


	//   ....[7]....
        /*00e0*/ 	.word	0x00009600


	//   ....[8]....
        /*00e4*/ 	.word	0x000096c0


	//   ....[9]....
        /*00e8*/ 	.word	0x00009730


	//   ....[10]....
        /*00ec*/ 	.word	0x00009750


	//   ....[11]....
        /*00f0*/ 	.word	0x00009810


	//   ....[12]....
        /*00f4*/ 	.word	0x00009840


	//   ....[13]....
        /*00f8*/ 	.word	0x000099f0


	//   ....[14]....
        /*00fc*/ 	.word	0x00009b70


	//   ....[15]....
        /*0100*/ 	.word	0x00009bd0


	//   ....[16]....
        /*0104*/ 	.word	0x00009c80


	//   ....[17]....
        /*0108*/ 	.word	0x00009e20


	//   ....[18]....
        /*010c*/ 	.word	0x00009fc0


	//   ....[19]....
        /*0110*/ 	.word	0x0000a140


	//   ....[20]....
        /*0114*/ 	.word	0x0000a280


	//   ....[21]....
        /*0118*/ 	.word	0x0000a2b0


	//   ....[22]....
        /*011c*/ 	.word	0x0000a2e0


	//----- nvinfo : EIATTR_MAX_THREADS
	.align		4
.L_829:
        /*0120*/ 	.byte	0x04, 0x05
        /*0122*/ 	.short	(.L_831 - .L_830)
.L_830:
        /*0124*/ 	.word	0x00000080
        /*0128*/ 	.word	0x00000001
        /*012c*/ 	.word	0x00000001


	//----- nvinfo : EIATTR_CRS_STACK_SIZE
	.align		4
.L_831:
        /*0130*/ 	.byte	0x04, 0x1e
        /*0132*/ 	.short	(.L_833 - .L_832)
.L_832:
        /*0134*/ 	.word	0x00000000
.L_833:


//--------------------- .nv.info._ZN2at6native18elementwise_kernelILi128ELi2EZNS0_22gpu_kernel_impl_nocastIZZZNS0_17acosh_kernel_cudaERNS_18TensorIteratorBaseEENKUlvE0_clEvENKUlvE_clEvEUldE_EEvS4_RKT_EUliE_EEviT1_ --------------------------
	.section	.nv.info._ZN2at6native18elementwise_kernelILi128ELi2EZNS0_22gpu_kernel_impl_nocastIZZZNS0_17acosh_kernel_cudaERNS_18TensorIteratorBaseEENKUlvE0_clEvENKUlvE_clEvEUldE_EEvS4_RKT_EUliE_EEviT1_,"",@"SHT_CUDA_INFO"
	.sectionflags	@""
	.align	4


	//----- nvinfo : EIATTR_CUDA_API_VERSION
	.align		4
        /*0000*/ 	.byte	0x04, 0x37
        /*0002*/ 	.short	(.L_835 - .L_834)
.L_834:
        /*0004*/ 	.word	0x00000082


	//----- nvinfo : EIATTR_SW2861232_WAR
	.align		4
.L_835:
        /*0008*/ 	.byte	0x01, 0x35
	.zero		2


	//----- nvinfo : EIATTR_PARAM_CBANK
	.align		4
        /*000c*/ 	.byte	0x04, 0x0a
        /*000e*/ 	.short	(.L_837 - .L_836)
	.align		4
.L_836:
        /*0010*/ 	.word	index@(.nv.constant0._ZN2at6native18elementwise_kernelILi128ELi2EZNS0_22gpu_kernel_impl_nocastIZZZNS0_17acosh_kernel_cudaERNS_18TensorIteratorBaseEENKUlvE0_clEvENKUlvE_clEvEUldE_EEvS4_RKT_EUliE_EEviT1_)
        /*0014*/ 	.short	0x0160
        /*0016*/ 	.short	0x0220


	//----- nvinfo : EIATTR_CBANK_PARAM_SIZE
	.align		4
.L_837:
        /*0018*/ 	.byte	0x03, 0x19
        /*001a*/ 	.short	0x0220


	//----- nvinfo : EIATTR_KPARAM_INFO
	.align		4
        /*001c*/ 	.byte	0x04, 0x17
        /*001e*/ 	.short	(.L_839 - .L_838)
.L_838:
        /*0020*/ 	.word	0x00000000
        /*0024*/ 	.short	0x0001
        /*0026*/ 	.short	0x0008
        /*0028*/ 	.byte	0x00, 0xf0, 0x61, 0x08


	//----- nvinfo : EIATTR_KPARAM_INFO
	.align		4
.L_839:
        /*002c*/ 	.byte	0x04, 0x17
        /*002e*/ 	.short	(.L_841 - .L_840)
.L_840:
        /*0030*/ 	.word	0x00000000
        /*0034*/ 	.short	0x0000
        /*0036*/ 	.short	0x0000
        /*0038*/ 	.byte	0x00, 0xf0, 0x11, 0x00


	//----- nvinfo : EIATTR_MAXREG_COUNT
	.align		4
.L_841:
        /*003c*/ 	.byte	0x03, 0x1b
        /*003e*/ 	.short	0x0080


	//----- nvinfo : EIATTR_MERCURY_ISA_VERSION
	.align		4
        /*0040*/ 	.byte	0x03, 0x5f
        /*0042*/ 	.short	0x0000


	//----- nvinfo : EIATTR_EXIT_INSTR_OFFSETS
	.align		4
        /*0044*/ 	.byte	0x04, 0x1c
        /*0046*/ 	.short	(.L_843 - .L_842)


	//   ....[0]....
.L_842:
        /*0048*/ 	.word	0x00001770


	//   ....[1]....
        /*004c*/ 	.word	0x00002e10


	//----- nvinfo : EIATTR_MAX_THREADS
	.align		4
.L_843:
        /*0050*/ 	.byte	0x04, 0x05
        /*0052*/ 	.short	(.L_845 - .L_844)
.L_844:
        /*0054*/ 	.word	0x00000080
        /*0058*/ 	.word	0x00000001
        /*005c*/ 	.word	0x00000001


	//----- nvinfo : EIATTR_CRS_STACK_SIZE
	.align		4
.L_845:
        /*0060*/ 	.byte	0x04, 0x1e
        /*0062*/ 	.short	(.L_847 - .L_846)
.L_846:
        /*0064*/ 	.word	0x00000000
.L_847:


//--------------------- .nv.info._ZN2at6native27unrolled_elementwise_kernelIZZZNS0_17acosh_kernel_cudaERNS_18TensorIteratorBaseEENKUlvE0_clEvENKUlvE_clEvEUldE_St5arrayIPcLm2EELi4E23TrivialOffsetCalculatorILi1EjESB_NS0_6memory15LoadWithoutCastENSC_16StoreWithoutCastEEEviT_T0_T2_T3_T4_T5_ --------------------------
	.section	.nv.info._ZN2at6native27unrolled_elementwise_kernelIZZZNS0_17acosh_kernel_cudaERNS_18TensorIteratorBaseEENKUlvE0_clEvENKUlvE_clEvEUldE_St5arrayIPcLm2EELi4E23TrivialOffsetCalculatorILi1EjESB_NS0_6memory15LoadWithoutCastENSC_16StoreWithoutCastEEEviT_T0_T2_T3_T4_T5_,"",@"SHT_CUDA_INFO"
	.sectionflags	@""
	.align	4


	//----- nvinfo : EIATTR_CUDA_API_VERSION
	.align		4
        /*0000*/ 	.byte	0x04, 0x37
        /*0002*/ 	.short	(.L_849 - .L_848)
.L_848:
        /*0004*/ 	.word	0x00000082


	//----- nvinfo : EIATTR_SW2861232_WAR
	.align		4
.L_849:
        /*0008*/ 	.byte	0x01, 0x35
	.zero		2


	//----- nvinfo : EIATTR_PARAM_CBANK
	.align		4
        /*000c*/ 	.byte	0x04, 0x0a
        /*000e*/ 	.short	(.L_851 - .L_850)
	.align		4
.L_850:
        /*0010*/ 	.word	index@(.nv.constant0._ZN2at6native27unrolled_elementwise_kernelIZZZNS0_17acosh_kernel_cudaERNS_18TensorIteratorBaseEENKUlvE0_clEvENKUlvE_clEvEUldE_St5arrayIPcLm2EELi4E23TrivialOffsetCalculatorILi1EjESB_NS0_6memory15LoadWithoutCastENSC_16StoreWithoutCastEEEviT_T0_T2_T3_T4_T5_)
        /*0014*/ 	.short	0x0160
        /*0016*/ 	.short	0x001c


	//----- nvinfo : EIATTR_CBANK_PARAM_SIZE
	.align		4
.L_851:
        /*0018*/ 	.byte	0x03, 0x19
        /*001a*/ 	.short	0x001c


	//----- nvinfo : EIATTR_KPARAM_INFO
	.align		4
        /*001c*/ 	.byte	0x04, 0x17
        /*001e*/ 	.short	(.L_853 - .L_852)
.L_852:
        /*0020*/ 	.word	0x00000000
        /*0024*/ 	.short	0x0006
        /*0026*/ 	.short	0x001b
        /*0028*/ 	.byte	0x00, 0xf0, 0x05, 0x00


	//----- nvinfo : EIATTR_KPARAM_INFO
	.align		4
.L_853:
        /*002c*/ 	.byte	0x04, 0x17
        /*002e*/ 	.short	(.L_855 - .L_854)
.L_854:
        /*0030*/ 	.word	0x00000000
        /*0034*/ 	.short	0x0005
        /*0036*/ 	.short	0x001a
        /*0038*/ 	.byte	0x00, 0xf0, 0x05, 0x00


	//----- nvinfo : EIATTR_KPARAM_INFO
	.align		4
.L_855:
        /*003c*/ 	.byte	0x04, 0x17
        /*003e*/ 	.short	(.L_857 - .L_856)
.L_856:
        /*0040*/ 	.word	0x00000000
        /*0044*/ 	.short	0x0004
        /*0046*/ 	.short	0x0019
        /*0048*/ 	.byte	0x00, 0xf0, 0x05, 0x00


	//----- nvinfo : EIATTR_KPARAM_INFO
	.align		4
.L_857:
        /*004c*/ 	.byte	0x04, 0x17
        /*004e*/ 	.short	(.L_859 - .L_858)
.L_858:
        /*0050*/ 	.word	0x00000000
        /*0054*/ 	.short	0x0003
        /*0056*/ 	.short	0x0018
        /*0058*/ 	.byte	0x00, 0xf0, 0x05, 0x00


	//----- nvinfo : EIATTR_KPARAM_INFO
	.align		4
.L_859:
        /*005c*/ 	.byte	0x04, 0x17
        /*005e*/ 	.short	(.L_861 - .L_860)
.L_860:
        /*0060*/ 	.word	0x00000000
        /*0064*/ 	.short	0x0002
        /*0066*/ 	.short	0x0008
        /*0068*/ 	.byte	0x00, 0xf0, 0x41, 0x00


	//----- nvinfo : EIATTR_KPARAM_INFO
	.align		4
.L_861:
        /*006c*/ 	.byte	0x04, 0x17
        /*006e*/ 	.short	(.L_863 - .L_862)
.L_862:
        /*0070*/ 	.word	0x00000000
        /*0074*/ 	.short	0x0001
        /*0076*/ 	.short	0x0004
        /*0078*/ 	.byte	0x00, 0xf0, 0x05, 0x00


	//----- nvinfo : EIATTR_KPARAM_INFO
	.align		4
.L_863:
        /*007c*/ 	.byte	0x04, 0x17
        /*007e*/ 	.short	(.L_865 - .L_864)
.L_864:
        /*0080*/ 	.word	0x00000000
        /*0084*/ 	.short	0x0000
        /*0086*/ 	.short	0x0000
        /*0088*/ 	.byte	0x00, 0xf0, 0x11, 0x00


	//----- nvinfo : EIATTR_MAXREG_COUNT
	.align		4
.L_865:
        /*008c*/ 	.byte	0x03, 0x1b
        /*008e*/ 	.short	0x00ff


	//----- nvinfo : EIATTR_MERCURY_ISA_VERSION
	.align		4
        /*0090*/ 	.byte	0x03, 0x5f
        /*0092*/ 	.short	0x0000


	//----- nvinfo : EIATTR_EXIT_INSTR_OFFSETS
	.align		4
        /*0094*/ 	.byte	0x04, 0x1c
        /*0096*/ 	.short	(.L_867 - .L_866)


	//   ....[0]....
.L_866:
        /*0098*/ 	.word	0x00002500


	//   ....[1]....
        /*009c*/ 	.word	0x00002570


	//----- nvinfo : EIATTR_MAX_THREADS
	.align		4
.L_867:
        /*00a0*/ 	.byte	0x04, 0x05
        /*00a2*/ 	.short	(.L_869 - .L_868)
.L_868:
        /*00a4*/ 	.word	0x00000080
        /*00a8*/ 	.word	0x00000001
        /*00ac*/ 	.word	0x00000001


	//----- nvinfo : EIATTR_CRS_STACK_SIZE
	.align		4
.L_869:
        /*00b0*/ 	.byte	0x04, 0x1e
        /*00b2*/ 	.short	(.L_871 - .L_870)
.L_870:
        /*00b4*/ 	.word	0x00000000
.L_871:


//--------------------- .nv.info._ZN2at6native29vectorized_elementwise_kernelILi2EZZZNS0_17acosh_kernel_cudaERNS_18TensorIteratorBaseEENKUlvE0_clEvENKUlvE_clEvEUldE_St5arrayIPcLm2EEEEviT0_T1_ --------------------------
	.section	.nv.info._ZN2at6native29vectorized_elementwise_kernelILi2EZZZNS0_17acosh_kernel_cudaERNS_18TensorIteratorBaseEENKUlvE0_clEvENKUlvE_clEvEUldE_St5arrayIPcLm2EEEEviT0_T1_,"",@"SHT_CUDA_INFO"
	.sectionflags	@""
	.align	4


	//----- nvinfo : EIATTR_CUDA_API_VERSION
	.align		4
        /*0000*/ 	.byte	0x04, 0x37
        /*0002*/ 	.short	(.L_873 - .L_872)
.L_872:
        /*0004*/ 	.word	0x00000082


	//----- nvinfo : EIATTR_SW2861232_WAR
	.align		4
.L_873:
        /*0008*/ 	.byte	0x01, 0x35
	.zero		2


	//----- nvinfo : EIATTR_PARAM_CBANK
	.align		4
        /*000c*/ 	.byte	0x04, 0x0a
        /*000e*/ 	.short	(.L_875 - .L_874)
	.align		4
.L_874:
        /*0010*/ 	.word	index@(.nv.constant0._ZN2at6native29vectorized_elementwise_kernelILi2EZZZNS0_17acosh_kernel_cudaERNS_18TensorIteratorBaseEENKUlvE0_clEvENKUlvE_clEvEUldE_St5arrayIPcLm2EEEEviT0_T1_)
        /*0014*/ 	.short	0x0160
        /*0016*/ 	.short	0x0018


	//----- nvinfo : EIATTR_CBANK_PARAM_SIZE
	.align		4
.L_875:
        /*0018*/ 	.byte	0x03, 0x19
        /*001a*/ 	.short	0x0018


	//----- nvinfo : EIATTR_KPARAM_INFO
	.align		4
        /*001c*/ 	.byte	0x04, 0x17
        /*001e*/ 	.short	(.L_877 - .L_876)
.L_876:
        /*0020*/ 	.word	0x00000000
        /*0024*/ 	.short	0x0002
        /*0026*/ 	.short	0x0008
        /*0028*/ 	.byte	0x00, 0xf0, 0x41, 0x00


	//----- nvinfo : EIATTR_KPARAM_INFO
	.align		4
.L_877:
        /*002c*/ 	.byte	0x04, 0x17
        /*002e*/ 	.short	(.L_879 - .L_878)
.L_878:
        /*0030*/ 	.word	0x00000000
        /*0034*/ 	.short	0x0001
        /*0036*/ 	.short	0x0004
        /*0038*/ 	.byte	0x00, 0xf0, 0x05, 0x00


	//----- nvinfo : EIATTR_KPARAM_INFO
	.align		4
.L_879:
        /*003c*/ 	.byte	0x04, 0x17
        /*003e*/ 	.short	(.L_881 - .L_880)
.L_880:
        /*0040*/ 	.word	0x00000000
        /*0044*/ 	.short	0x0000
        /*0046*/ 	.short	0x0000
        /*0048*/ 	.byte	0x00, 0xf0, 0x11, 0x00


	//----- nvinfo : EIATTR_MAXREG_COUNT
	.align		4
.L_881:
        /*004c*/ 	.byte	0x03, 0x1b
        /*004e*/ 	.short	0x00ff


	//----- nvinfo : EIATTR_MERCURY_ISA_VERSION
	.align		4
        /*0050*/ 	.byte	0x03, 0x5f
        /*0052*/ 	.short	0x0000


	//----- nvinfo : EIATTR_EXIT_INSTR_OFFSETS
	.align		4
        /*0054*/ 	.byte	0x04, 0x1c
        /*0056*/ 	.short	(.L_883 - .L_882)


	//   ....[0]....
.L_882:
        /*0058*/ 	.word	0x00004170


	//   ....[1]....
        /*005c*/ 	.word	0x00008ab0


	//   ....[2]....
        /*0060*/ 	.word	0x00008b00


	//----- nvinfo : EIATTR_MAX_THREADS
	.align		4
.L_883:
        /*0064*/ 	.byte	0x04, 0x05
        /*0066*/ 	.short	(.L_885 - .L_884)
.L_884:
        /*0068*/ 	.word	0x00000080
        /*006c*/ 	.word	0x00000001
        /*0070*/ 	.word	0x00000001


	//----- nvinfo : EIATTR_CRS_STACK_SIZE
	.align		4
.L_885:
        /*0074*/ 	.byte	0x04, 0x1e
        /*0076*/ 	.short	(.L_887 - .L_886)
.L_886:
        /*0078*/ 	.word	0x00000000
.L_887:


//--------------------- .nv.info._ZN2at6native29vectorized_elementwise_kernelILi4EZZZNS0_17acosh_kernel_cudaERNS_18TensorIteratorBaseEENKUlvE0_clEvENKUlvE_clEvEUldE_St5arrayIPcLm2EEEEviT0_T1_ --------------------------
	.section	.nv.info._ZN2at6native29vectorized_elementwise_kernelILi4EZZZNS0_17acosh_kernel_cudaERNS_18TensorIteratorBaseEENKUlvE0_clEvENKUlvE_clEvEUldE_St5arrayIPcLm2EEEEviT0_T1_,"",@"SHT_CUDA_INFO"
	.sectionflags	@""
	.align	4


	//----- nvinfo : EIATTR_CUDA_API_VERSION
	.align		4
        /*0000*/ 	.byte	0x04, 0x37
        /*0002*/ 	.short	(.L_889 - .L_888)
.L_888:
        /*0004*/ 	.word	0x00000082


	//----- nvinfo : EIATTR_SW2861232_WAR
	.align		4
.L_889:
        /*0008*/ 	.byte	0x01, 0x35
	.zero		2


	//----- nvinfo : EIATTR_PARAM_CBANK
	.align		4
        /*000c*/ 	.byte	0x04, 0x0a
        /*000e*/ 	.short	(.L_891 - .L_890)
	.align		4
.L_890:
        /*0010*/ 	.word	index@(.nv.constant0._ZN2at6native29vectorized_elementwise_kernelILi4EZZZNS0_17acosh_kernel_cudaERNS_18TensorIteratorBaseEENKUlvE0_clEvENKUlvE_clEvEUldE_St5arrayIPcLm2EEEEviT0_T1_)
        /*0014*/ 	.short	0x0160
        /*0016*/ 	.short	0x0018


	//----- nvinfo : EIATTR_CBANK_PARAM_SIZE
	.align		4
.L_891:
        /*0018*/ 	.byte	0x03, 0x19
        /*001a*/ 	.short	0x0018


	//----- nvinfo : EIATTR_KPARAM_INFO
	.align		4
        /*001c*/ 	.byte	0x04, 0x17
        /*001e*/ 	.short	(.L_893 - .L_892)
.L_892:
        /*0020*/ 	.word	0x00000000
        /*0024*/ 	.short	0x0002
        /*0026*/ 	.short	0x0008
        /*0028*/ 	.byte	0x00, 0xf0, 0x41, 0x00


	//----- nvinfo : EIATTR_KPARAM_INFO
	.align		4
.L_893:
        /*002c*/ 	.byte	0x04, 0x17
        /*002e*/ 	.short	(.L_895 - .L_894)
.L_894:
        /*0030*/ 	.word	0x00000000
        /*0034*/ 	.short	0x0001
        /*0036*/ 	.short	0x0004
        /*0038*/ 	.byte	0x00, 0xf0, 0x05, 0x00


	//----- nvinfo : EIATTR_KPARAM_INFO
	.align		4
.L_895:
        /*003c*/ 	.byte	0x04, 0x17
        /*003e*/ 	.short	(.L_897 - .L_896)
.L_896:
        /*0040*/ 	.word	0x00000000
        /*0044*/ 	.short	0x0000
        /*0046*/ 	.short	0x0000
        /*0048*/ 	.byte	0x00, 0xf0, 0x11, 0x00


	//----- nvinfo : EIATTR_MAXREG_COUNT
	.align		4
.L_897:
        /*004c*/ 	.byte	0x03, 0x1b
        /*004e*/ 	.short	0x00ff


	//----- nvinfo : EIATTR_MERCURY_ISA_VERSION
	.align		4
        /*0050*/ 	.byte	0x03, 0x5f
        /*0052*/ 	.short	0x0000


	//----- nvinfo : EIATTR_EXIT_INSTR_OFFSETS
	.align		4
        /*0054*/ 	.byte	0x04, 0x1c
        /*0056*/ 	.short	(.L_899 - .L_898)


	//   ....[0]....
.L_898:
        /*0058*/ 	.word	0x00004170


	//   ....[1]....
        /*005c*/ 	.word	0x00008ab0


	//   ....[2]....
        /*0060*/ 	.word	0x00008b00


	//----- nvinfo : EIATTR_MAX_THREADS
	.align		4
.L_899:
        /*0064*/ 	.byte	0x04, 0x05
        /*0066*/ 	.short	(.L_901 - .L_900)
.L_900:
        /*0068*/ 	.word	0x00000080
        /*006c*/ 	.word	0x00000001
        /*0070*/ 	.word	0x00000001


	//----- nvinfo : EIATTR_CRS_STACK_SIZE
	.align		4
.L_901:
        /*0074*/ 	.byte	0x04, 0x1e
        /*0076*/ 	.short	(.L_903 - .L_902)
.L_902:
        /*0078*/ 	.word	0x00000000
.L_903:


//--------------------- .nv.info._ZN2at6native29vectorized_elementwise_kernelILi8EZZZNS0_17acosh_kernel_cudaERNS_18TensorIteratorBaseEENKUlvE0_clEvENKUlvE_clEvEUldE_St5arrayIPcLm2EEEEviT0_T1_ --------------------------
	.section	.nv.info._ZN2at6native29vectorized_elementwise_kernelILi8EZZZNS0_17acosh_kernel_cudaERNS_18TensorIteratorBaseEENKUlvE0_clEvENKUlvE_clEvEUldE_St5arrayIPcLm2EEEEviT0_T1_,"",@"SHT_CUDA_INFO"
	.sectionflags	@""
	.align	4


	//----- nvinfo : EIATTR_CUDA_API_VERSION
	.align		4
        /*0000*/ 	.byte	0x04, 0x37
        /*0002*/ 	.short	(.L_905 - .L_904)
.L_904:
        /*0004*/ 	.word	0x00000082


	//----- nvinfo : EIATTR_SW2861232_WAR
	.align		4
.L_905:
        /*0008*/ 	.byte	0x01, 0x35
	.zero		2


	//----- nvinfo : EIATTR_PARAM_CBANK
	.align		4
        /*000c*/ 	.byte	0x04, 0x0a
        /*000e*/ 	.short	(.L_907 - .L_906)
	.align		4
.L_906:
        /*0010*/ 	.word	index@(.nv.constant0._ZN2at6native29vectorized_elementwise_kernelILi8EZZZNS0_17acosh_kernel_cudaERNS_18TensorIteratorBaseEENKUlvE0_clEvENKUlvE_clEvEUldE_St5arrayIPcLm2EEEEviT0_T1_)
        /*0014*/ 	.short	0x0160
        /*0016*/ 	.short	0x0018


	//----- nvinfo : EIATTR_CBANK_PARAM_SIZE
	.align		4
.L_907:
        /*0018*/ 	.byte	0x03, 0x19
        /*001a*/ 	.short	0x0018


	//----- nvinfo : EIATTR_KPARAM_INFO
	.align		4
        /*001c*/ 	.byte	0x04, 0x17
        /*001e*/ 	.short	(.L_909 - .L_908)
.L_908:
        /*0020*/ 	.word	0x00000000
        /*0024*/ 	.short	0x0002
        /*0026*/ 	.short	0x0008
        /*0028*/ 	.byte	0x00, 0xf0, 0x41, 0x00


	//----- nvinfo : EIATTR_KPARAM_INFO
	.align		4
.L_909:
        /*002c*/ 	.byte	0x04, 0x17
        /*002e*/ 	.short	(.L_911 - .L_910)
.L_910:
        /*0030*/ 	.word	0x00000000
        /*0034*/ 	.short	0x0001
        /*0036*/ 	.short	0x0004
        /*0038*/ 	.byte	0x00, 0xf0, 0x05, 0x00


	//----- nvinfo : EIATTR_KPARAM_INFO
	.align		4
.L_911:
        /*003c*/ 	.byte	0x04, 0x17
        /*003e*/ 	.short	(.L_913 - .L_912)
.L_912:
        /*0040*/ 	.word	0x00000000
        /*0044*/ 	.short	0x0000
        /*0046*/ 	.short	0x0000
        /*0048*/ 	.byte	0x00, 0xf0, 0x11, 0x00


	//----- nvinfo : EIATTR_MAXREG_COUNT
	.align		4
.L_913:
        /*004c*/ 	.byte	0x03, 0x1b
        /*004e*/ 	.short	0x00ff


	//----- nvinfo : EIATTR_MERCURY_ISA_VERSION
	.align		4
        /*0050*/ 	.byte	0x03, 0x5f
        /*0052*/ 	.short	0x0000


	//----- nvinfo : EIATTR_EXIT_INSTR_OFFSETS
	.align		4
        /*0054*/ 	.byte	0x04, 0x1c
        /*0056*/ 	.short	(.L_915 - .L_914)


	//   ....[0]....
.L_914:
        /*0058*/ 	.word	0x00000010


	//----- nvinfo : EIATTR_MAX_THREADS
	.align		4
.L_915:
        /*005c*/ 	.byte	0x04, 0x05
        /*005e*/ 	.short	(.L_917 - .L_916)
.L_916:
        /*0060*/ 	.word	0x00000080
        /*0064*/ 	.word	0x00000001
        /*0068*/ 	.word	0x00000001
.L_917:


//--------------------- .nv.info._ZN2at6native18elementwise_kernelILi128ELi4EZNS0_15gpu_kernel_implIZZZNS0_17acosh_kernel_cudaERNS_18TensorIteratorBaseEENKUlvE_clEvENKUlvE1_clEvEUlN3c107complexINS7_4HalfEEEE_EEvS4_RKT_EUliE_EEviT1_ --------------------------
	.section	.nv.info._ZN2at6native18elementwise_kernelILi128ELi4EZNS0_15gpu_kernel_implIZZZNS0_17acosh_kernel_cudaERNS_18TensorIteratorBaseEENKUlvE_clEvENKUlvE1_clEvEUlN3c107complexINS7_4HalfEEEE_EEvS4_RKT_EUliE_EEviT1_,"",@"SHT_CUDA_INFO"
	.sectionflags	@""
	.align	4


	//----- nvinfo : EIATTR_CUDA_API_VERSION
	.align		4
        /*0000*/ 	.byte	0x04, 0x37
        /*0002*/ 	.short	(.L_919 - .L_918)
.L_918:
        /*0004*/ 	.word	0x00000082


	//----- nvinfo : EIATTR_SW2861232_WAR
	.align		4
.L_919:
        /*0008*/ 	.byte	0x01, 0x35
	.zero		2


	//----- nvinfo : EIATTR_PARAM_CBANK
	.align		4
        /*000c*/ 	.byte	0x04, 0x0a
        /*000e*/ 	.short	(.L_921 - .L_920)
	.align		4
.L_920:
        /*0010*/ 	.word	index@(.nv.constant0._ZN2at6native18elementwise_kernelILi128ELi4EZNS0_15gpu_kernel_implIZZZNS0_17acosh_kernel_cudaERNS_18TensorIteratorBaseEENKUlvE_clEvENKUlvE1_clEvEUlN3c107complexINS7_4HalfEEEE_EEvS4_RKT_EUliE_EEviT1_)
        /*0014*/ 	.short	0x0160
        /*0016*/ 	.short	0x0220


	//----- nvinfo : EIATTR_CBANK_PARAM_SIZE
	.align		4
.L_921:
        /*0018*/ 	.byte	0x03, 0x19
        /*001a*/ 	.short	0x0220


	//----- nvinfo : EIATTR_KPARAM_INFO
	.align		4
        /*001c*/ 	.byte	0x04, 0x17
        /*001e*/ 	.short	(.L_923 - .L_922)
.L_922:
        /*0020*/ 	.word	0x00000000
        /*0024*/ 	.short	0x0001
        /*0026*/ 	.short	0x0008
        /*0028*/ 	.byte	0x00, 0xf0, 0x61, 0x08


	//----- nvinfo : EIATTR_KPARAM_INFO
	.align		4
.L_923:
        /*002c*/ 	.byte	0x04, 0x17
        /*002e*/ 	.short	(.L_925 - .L_924)
.L_924:
        /*0030*/ 	.word	0x00000000
        /*0034*/ 	.short	0x0000
        /*0036*/ 	.short	0x0000
        /*0038*/ 	.byte	0x00, 0xf0, 0x11, 0x00


	//----- nvinfo : EIATTR_MAXREG_COUNT
	.align		4
.L_925:
        /*003c*/ 	.byte	0x03, 0x1b
        /*003e*/ 	.short	0x0080


	//----- nvinfo : EIATTR_EXTERNS
	.align		4
        /*0040*/ 	.byte	0x04, 0x0f
        /*0042*/ 	.short	(.L_927 - .L_926)


	//   ....[0]....
	.align		4
.L_926:
        /*0044*/ 	.word	index@(__assertfail)


	//----- nvinfo : EIATTR_MERCURY_ISA_VERSION
	.align		4
.L_927:
        /*0048*/ 	.byte	0x03, 0x5f
        /*004a*/ 	.short	0x0000


	//----- nvinfo : EIATTR_SYSCALL_OFFSETS
	.align		4
        /*004c*/ 	.byte	0x04, 0x46
        /*004e*/ 	.short	(.L_929 - .L_928)


	//   ....[0]....
.L_928:
        /*0050*/ 	.word	0x00001f00


	//   ....[1]....
        /*0054*/ 	.word	0x00005840


	//   ....[2]....
        /*0058*/ 	.word	0x000077d0


	//   ....[3]....
        /*005c*/ 	.word	0x0000b0f0


	//   ....[4]....
        /*0060*/ 	.word	0x0000d050


	//   ....[5]....
        /*0064*/ 	.word	0x00010960


	//   ....[6]....
        /*0068*/ 	.word	0x000128d0


	//   ....[7]....
        /*006c*/ 	.word	0x000161e0


	//----- nvinfo : EIATTR_EXIT_INSTR_OFFSETS
	.align		4
.L_929:
        /*0070*/ 	.byte	0x04, 0x1c
        /*0072*/ 	.short	(.L_931 - .L_930)


	//   ....[0]....
.L_930:
        /*0074*/ 	.word	0x00010a20


	//   ....[1]....
        /*0078*/ 	.word	0x000153b0


	//   ....[2]....
        /*007c*/ 	.word	0x000153f0


	//   ....[3]....
        /*0080*/ 	.word	0x00015490


	//   ....[4]....
        /*0084*/ 	.word	0x000154d0


	//   ....[5]....
        /*0088*/ 	.word	0x00015510


	//   ....[6]....
        /*008c*/ 	.word	0x000155a0


	//   ....[7]....
        /*0090*/ 	.word	0x000155c0


	//   ....[8]....
        /*0094*/ 	.word	0x00015660


	//   ....[9]....
        /*0098*/ 	.word	0x00015680


	//   ....[10]....
        /*009c*/ 	.word	0x000156d0


	//   ....[11]....
        /*00a0*/ 	.word	0x000157e0


	//   ....[12]....
        /*00a4*/ 	.word	0x00015860


	//   ....[13]....
        /*00a8*/ 	.word	0x000159f0


	//   ....[14]....
        /*00ac*/ 	.word	0x00015b50


	//   ....[15]....
        /*00b0*/ 	.word	0x00015b90


	//   ....[16]....
        /*00b4*/ 	.word	0x00015c50


	//   ....[17]....
        /*00b8*/ 	.word	0x00015dd0


	//   ....[18]....
        /*00bc*/ 	.word	0x00015f50


	//   ....[19]....
        /*00c0*/ 	.word	0x000160b0


	//   ....[20]....
        /*00c4*/ 	.word	0x000161f0


	//   ....[21]....
        /*00c8*/ 	.word	0x00016230


	//   ....[22]....
        /*00cc*/ 	.word	0x00016270


	//----- nvinfo : EIATTR_MAX_THREADS
	.align		4
.L_931:
        /*00d0*/ 	.byte	0x04, 0x05
        /*00d2*/ 	.short	(.L_933 - .L_932)
.L_932:
        /*00d4*/ 	.word	0x00000080
        /*00d8*/ 	.word	0x00000001
        /*00dc*/ 	.word	0x00000001


	//----- nvinfo : EIATTR_CRS_STACK_SIZE
	.align		4
.L_933:
        /*00e0*/ 	.byte	0x04, 0x1e
        /*00e2*/ 	.short	(.L_935 - .L_934)
.L_934:
        /*00e4*/ 	.word	0x00000000
.L_935:


//--------------------- .nv.info._ZN2at6native27unrolled_elementwise_kernelIZZZNS0_17acosh_kernel_cudaERNS_18TensorIteratorBaseEENKUlvE_clEvENKUlvE1_clEvEUlN3c107complexINS6_4HalfEEEE_St5arrayIPcLm2EELi4E23TrivialOffsetCalculatorILi1EjESF_NS0_6memory12LoadWithCastILi1EEENSG_13StoreWithCastILi1EEEEEviT_T0_T2_T3_T4_T5_ --------------------------
	.section	.nv.info._ZN2at6native27unrolled_elementwise_kernelIZZZNS0_17acosh_kernel_cudaERNS_18TensorIteratorBaseEENKUlvE_clEvENKUlvE1_clEvEUlN3c107complexINS6_4HalfEEEE_St5arrayIPcLm2EELi4E23TrivialOffsetCalculatorILi1EjESF_NS0_6memory12LoadWithCastILi1EEENSG_13StoreWithCastILi1EEEEEviT_T0_T2_T3_T4_T5_,"",@"SHT_CUDA_INFO"
	.sectionflags	@""
	.align	4


	//----- nvinfo : EIATTR_CUDA_API_VERSION
	.align		4
        /*0000*/ 	.byte	0x04, 0x37
        /*0002*/ 	.short	(.L_937 - .L_936)
.L_936:
        /*0004*/ 	.word	0x00000082


	//----- nvinfo : EIATTR_SW2861232_WAR
	.align		4
.L_937:
        /*0008*/ 	.byte	0x01, 0x35
	.zero		2


	//----- nvinfo : EIATTR_PARAM_CBANK
	.align		4
        /*000c*/ 	.byte	0x04, 0x0a
        /*000e*/ 	.short	(.L_939 - .L_938)
	.align		4
.L_938:
        /*0010*/ 	.word	index@(.nv.constant0._ZN2at6native27unrolled_elementwise_kernelIZZZNS0_17acosh_kernel_cudaERNS_18TensorIteratorBaseEENKUlvE_clEvENKUlvE1_clEvEUlN3c107complexINS6_4HalfEEEE_St5arrayIPcLm2EELi4E23TrivialOffsetCalculatorILi1EjESF_NS0_6memory12LoadWithCastILi1EEENSG_13StoreWithCastILi1EEEEEviT_T0_T2_T3_T4_T5_)
        /*0014*/ 	.short	0x0160
        /*0016*/ 	.short	0x002c


	//----- nvinfo : EIATTR_CBANK_PARAM_SIZE
	.align		4
.L_939:
        /*0018*/ 	.byte	0x03, 0x19
        /*001a*/ 	.short	0x002c


	//----- nvinfo : EIATTR_KPARAM_INFO
	.align		4
        /*001c*/ 	.byte	0x04, 0x17
        /*001e*/ 	.short	(.L_941 - .L_940)
.L_940:
        /*0020*/ 	.word	0x00000000
        /*0024*/ 	.short	0x0006
        /*0026*/ 	.short	0x0024
        /*0028*/ 	.byte	0x00, 0xf0, 0x21, 0x00


	//----- nvinfo : EIATTR_KPARAM_INFO
	.align		4
.L_941:
        /*002c*/ 	.byte	0x04, 0x17
        /*002e*/ 	.short	(.L_943 - .L_942)
.L_942:
        /*0030*/ 	.word	0x00000000
        /*0034*/ 	.short	0x0005
        /*0036*/ 	.short	0x001c
        /*0038*/ 	.byte	0x00, 0xf0, 0x21, 0x00


	//----- nvinfo : EIATTR_KPARAM_INFO
	.align		4
.L_943:
        /*003c*/ 	.byte	0x04, 0x17
        /*003e*/ 	.short	(.L_945 - .L_944)
.L_944:
        /*0040*/ 	.word	0x00000000
        /*0044*/ 	.short	0x0004
        /*0046*/ 	.short	0x0019
        /*0048*/ 	.byte	0x00, 0xf0, 0x05, 0x00


	//----- nvinfo : EIATTR_KPARAM_INFO
	.align		4
.L_945:
        /*004c*/ 	.byte	0x04, 0x17
        /*004e*/ 	.short	(.L_947 - .L_946)
.L_946:
        /*0050*/ 	.word	0x00000000
        /*0054*/ 	.short	0x0003
        /*0056*/ 	.short	0x0018
        /*0058*/ 	.byte	0x00, 0xf0, 0x05, 0x00


	//----- nvinfo : EIATTR_KPARAM_INFO
	.align		4
.L_947:
        /*005c*/ 	.byte	0x04, 0x17
        /*005e*/ 	.short	(.L_949 - .L_948)
.L_948:
        /*0060*/ 	.word	0x00000000
        /*0064*/ 	.short	0x0002
        /*0066*/ 	.short	0x0008
        /*0068*/ 	.byte	0x00, 0xf0, 0x41, 0x00


	//----- nvinfo : EIATTR_KPARAM_INFO
	.align		4
.L_949:
        /*006c*/ 	.byte	0x04, 0x17
        /*006e*/ 	.short	(.L_951 - .L_950)
.L_950:
        /*0070*/ 	.word	0x00000000
        /*0074*/ 	.short	0x0001
        /*0076*/ 	.short	0x0004
        /*0078*/ 	.byte	0x00, 0xf0, 0x05, 0x00


	//----- nvinfo : EIATTR_KPARAM_INFO
	.align		4
.L_951:
        /*007c*/ 	.byte	0x04, 0x17
        /*007e*/ 	.short	(.L_953 - .L_952)
.L_952:
        /*0080*/ 	.word	0x00000000
        /*0084*/ 	.short	0x0000
        /*0086*/ 	.short	0x0000
        /*0088*/ 	.byte	0x00, 0xf0, 0x11, 0x00


	//----- nvinfo : EIATTR_MAXREG_COUNT
	.align		4
.L_953:
        /*008c*/ 	.byte	0x03, 0x1b
        /*008e*/ 	.short	0x00ff


	//----- nvinfo : EIATTR_EXTERNS
	.align		4
        /*0090*/ 	.byte	0x04, 0x0f
        /*0092*/ 	.short	(.L_955 - .L_954)


	//   ....[0]....
	.align		4
.L_954:
        /*0094*/ 	.word	index@(__assertfail)


	//----- nvinfo : EIATTR_MERCURY_ISA_VERSION
	.align		4
.L_955:
        /*0098*/ 	.byte	0x03, 0x5f
        /*009a*/ 	.short	0x0000


	//----- nvinfo : EIATTR_SYSCALL_OFFSETS
	.align		4
        /*009c*/ 	.byte	0x04, 0x46
        /*009e*/ 	.short	(.L_957 - .L_956)


	//   ....[0]....
.L_956:
        /*00a0*/ 	.word	0x00001140


	//   ....[1]....
        /*00a4*/ 	.word	0x000022d0


	//   ....[2]....
        /*00a8*/ 	.word	0x00003480


	//   ....[3]....
        /*00ac*/ 	.word	0x00004600


	//   ....[4]....
        /*00b0*/ 	.word	0x0000fc80


	//   ....[5]....
        /*00b4*/ 	.word	0x00010cc0


	//   ....[6]....
        /*00b8*/ 	.word	0x00011cf0


	//   ....[7]....
        /*00bc*/ 	.word	0x00012d00


	//----- nvinfo : EIATTR_EXIT_INSTR_OFFSETS
	.align		4
.L_957:
        /*00c0*/ 	.byte	0x04, 0x1c
        /*00c2*/ 	.short	(.L_959 - .L_958)


	//   ....[0]....
.L_958:
        /*00c4*/ 	.word	0x00011db0


	//   ....[1]....
        /*00c8*/ 	.word	0x00011ee0


	//   ....[2]....
        /*00cc*/ 	.word	0x00011f20


	//   ....[3]....
        /*00d0*/ 	.word	0x00011fc0


	//   ....[4]....
        /*00d4*/ 	.word	0x00012000


	//   ....[5]....
        /*00d8*/ 	.word	0x00012040


	//   ....[6]....
        /*00dc*/ 	.word	0x000120d0


	//   ....[7]....
        /*00e0*/ 	.word	0x000120f0


	//   ....[8]....
        /*00e4*/ 	.word	0x00012190


	//   ....[9]....
        /*00e8*/ 	.word	0x000121b0


	//   ....[10]....
        /*00ec*/ 	.word	0x00012200


	//   ....[11]....
        /*00f0*/ 	.word	0x00012300


	//   ....[12]....
        /*00f4*/ 	.word	0x00012380


	//   ....[13]....
        /*00f8*/ 	.word	0x00012510


	//   ....[14]....
        /*00fc*/ 	.word	0x00012670


	//   ....[15]....
        /*0100*/ 	.word	0x000126b0


	//   ....[16]....
        /*0104*/ 	.word	0x00012770


	//   ....[17]....
        /*0108*/ 	.word	0x000128f0


	//   ....[18]....
        /*010c*/ 	.word	0x00012a70


	//   ....[19]....
        /*0110*/ 	.word	0x00012bd0


	//   ....[20]....
        /*0114*/ 	.word	0x00012d10


	//   ....[21]....
        /*0118*/ 	.word	0x00012d50


	//   ....[22]....
        /*011c*/ 	.word	0x00012d90


	//----- nvinfo : EIATTR_MAX_THREADS
	.align		4
.L_959:
        /*0120*/ 	.byte	0x04, 0x05
        /*0122*/ 	.short	(.L_961 - .L_960)
.L_960:
        /*0124*/ 	.word	0x00000080
        /*0128*/ 	.word	0x00000001
        /*012c*/ 	.word	0x00000001


	//----- nvinfo : EIATTR_CRS_STACK_SIZE
	.align		4
.L_961:
        /*0130*/ 	.byte	0x04, 0x1e
        /*0132*/ 	.short	(.L_963 - .L_962)
.L_962:
        /*0134*/ 	.word	0x00000000
.L_963:


//--------------------- .nv.info._ZN2at6native18elementwise_kernelILi128ELi2EZNS0_22gpu_kernel_impl_nocastIZZZNS0_17acosh_kernel_cudaERNS_18TensorIteratorBaseEENKUlvE_clEvENKUlvE1_clEvEUlN3c107complexINS7_4HalfEEEE_EEvS4_RKT_EUliE_EEviT1_ --------------------------
	.section	.nv.info._ZN2at6native18elementwise_kernelILi128ELi2EZNS0_22gpu_kernel_impl_nocastIZZZNS0_17acosh_kernel_cudaERNS_18TensorIteratorBaseEENKUlvE_clEvENKUlvE1_clEvEUlN3c107complexINS7_4HalfEEEE_EEvS4_RKT_EUliE_EEviT1_,"",@"SHT_CUDA_INFO"
	.sectionflags	@""
	.align	4


	//----- nvinfo : EIATTR_CUDA_API_VERSION
	.align		4
        /*0000*/ 	.byte	0x04, 0x37
        /*0002*/ 	.short	(.L_965 - .L_964)
.L_964:
        /*0004*/ 	.word	0x00000082


	//----- nvinfo : EIATTR_SW2861232_WAR
	.align		4
.L_965:
        /*0008*/ 	.byte	0x01, 0x35
	.zero		2


	//----- nvinfo : EIATTR_PARAM_CBANK
	.align		4
        /*000c*/ 	.byte	0x04, 0x0a
        /*000e*/ 	.short	(.L_967 - .L_966)
	.align		4
.L_966:
        /*0010*/ 	.word	index@(.nv.constant0._ZN2at6native18elementwise_kernelILi128ELi2EZNS0_22gpu_kernel_impl_nocastIZZZNS0_17acosh_kernel_cudaERNS_18TensorIteratorBaseEENKUlvE_clEvENKUlvE1_clEvEUlN3c107complexINS7_4HalfEEEE_EEvS4_RKT_EUliE_EEviT1_)
        /*0014*/ 	.short	0x0160
        /*0016*/ 	.short	0x0220


	//----- nvinfo : EIATTR_CBANK_PARAM_SIZE
	.align		4
.L_967:
        /*0018*/ 	.byte	0x03, 0x19
        /*001a*/ 	.short	0x0220


	//----- nvinfo : EIATTR_KPARAM_INFO
	.align		4
        /*001c*/ 	.byte	0x04, 0x17
        /*001e*/ 	.short	(.L_969 - .L_968)
.L_968:
        /*0020*/ 	.word	0x00000000
        /*0024*/ 	.short	0x0001
        /*0026*/ 	.short	0x0008
        /*0028*/ 	.byte	0x00, 0xf0, 0x61, 0x08


	//----- nvinfo : EIATTR_KPARAM_INFO
	.align		4
.L_969:
        /*002c*/ 	.byte	0x04, 0x17
        /*002e*/ 	.short	(.L_971 - .L_970)
.L_970:
        /*0030*/ 	.word	0x00000000
        /*0034*/ 	.short	0x0000
        /*0036*/ 	.short	0x0000
        /*0038*/ 	.byte	0x00, 0xf0, 0x11, 0x00


	//----- nvinfo : EIATTR_MAXREG_COUNT
	.align		4
.L_971:
        /*003c*/ 	.byte	0x03, 0x1b
        /*003e*/ 	.short	0x0080


	//----- nvinfo : EIATTR_MERCURY_ISA_VERSION
	.align		4
        /*0040*/ 	.byte	0x03, 0x5f
        /*0042*/ 	.short	0x0000


	//----- nvinfo : EIATTR_EXIT_INSTR_OFFSETS
	.align		4
        /*0044*/ 	.byte	0x04, 0x1c
        /*0046*/ 	.short	(.L_973 - .L_972)


	//   ....[0]....
.L_972:
        /*0048*/ 	.word	0x00003850


	//   ....[1]....
        /*004c*/ 	.word	0x00006fe0


	//----- nvinfo : EIATTR_MAX_THREADS
	.align		4
.L_973:
        /*0050*/ 	.byte	0x04, 0x05
        /*0052*/ 	.short	(.L_975 - .L_974)
.L_974:
        /*0054*/ 	.word	0x00000080
        /*0058*/ 	.word	0x00000001
        /*005c*/ 	.word	0x00000001


	//----- nvinfo : EIATTR_CRS_STACK_SIZE
	.align		4
.L_975:
        /*0060*/ 	.byte	0x04, 0x1e
        /*0062*/ 	.short	(.L_977 - .L_976)
.L_976:
        /*0064*/ 	.word	0x00000000
.L_977:


//--------------------- .nv.info._ZN2at6native27unrolled_elementwise_kernelIZZZNS0_17acosh_kernel_cudaERNS_18TensorIteratorBaseEENKUlvE_clEvENKUlvE1_clEvEUlN3c107complexINS6_4HalfEEEE_St5arrayIPcLm2EELi4E23TrivialOffsetCalculatorILi1EjESF_NS0_6memory15LoadWithoutCastENSG_16StoreWithoutCastEEEviT_T0_T2_T3_T4_T5_ --------------------------
	.section	.nv.info._ZN2at6native27unrolled_elementwise_kernelIZZZNS0_17acosh_kernel_cudaERNS_18TensorIteratorBaseEENKUlvE_clEvENKUlvE1_clEvEUlN3c107complexINS6_4HalfEEEE_St5arrayIPcLm2EELi4E23TrivialOffsetCalculatorILi1EjESF_NS0_6memory15LoadWithoutCastENSG_16StoreWithoutCastEEEviT_T0_T2_T3_T4_T5_,"",@"SHT_CUDA_INFO"
	.sectionflags	@""
	.align	4


	//----- nvinfo : EIATTR_CUDA_API_VERSION
	.align		4
        /*0000*/ 	.byte	0x04, 0x37
        /*0002*/ 	.short	(.L_979 - .L_978)
.L_978:
        /*0004*/ 	.word	0x00000082


	//----- nvinfo : EIATTR_SW2861232_WAR
	.align		4
.L_979:
        /*0008*/ 	.byte	0x01, 0x35
	.zero		2


	//----- nvinfo : EIATTR_PARAM_CBANK
	.align		4
        /*000c*/ 	.byte	0x04, 0x0a
        /*000e*/ 	.short	(.L_981 - .L_980)
	.align		4
.L_980:
        /*0010*/ 	.word	index@(.nv.constant0._ZN2at6native27unrolled_elementwise_kernelIZZZNS0_17acosh_kernel_cudaERNS_18TensorIteratorBaseEENKUlvE_clEvENKUlvE1_clEvEUlN3c107complexINS6_4HalfEEEE_St5arrayIPcLm2EELi4E23TrivialOffsetCalculatorILi1EjESF_NS0_6memory15LoadWithoutCastENSG_16StoreWithoutCastEEEviT_T0_T2_T3_T4_T5_)
        /*0014*/ 	.short	0x0160
        /*0016*/ 	.short	0x001c


	//----- nvinfo : EIATTR_CBANK_PARAM_SIZE
	.align		4
.L_981:
        /*0018*/ 	.byte	0x03, 0x19
        /*001a*/ 	.short	0x001c


	//----- nvinfo : EIATTR_KPARAM_INFO
	.align		4
        /*001c*/ 	.byte	0x04, 0x17
        /*001e*/ 	.short	(.L_983 - .L_982)
.L_982:
        /*0020*/ 	.word	0x00000000
        /*0024*/ 	.short	0x0006
        /*0026*/ 	.short	0x001b
        /*0028*/ 	.byte	0x00, 0xf0, 0x05, 0x00


	//----- nvinfo : EIATTR_KPARAM_INFO
	.align		4
.L_983:
        /*002c*/ 	.byte	0x04, 0x17
        /*002e*/ 	.short	(.L_985 - .L_984)
.L_984:
        /*0030*/ 	.word	0x00000000
        /*0034*/ 	.short	0x0005
        /*0036*/ 	.short	0x001a
        /*0038*/ 	.byte	0x00, 0xf0, 0x05, 0x00


	//----- nvinfo : EIATTR_KPARAM_INFO
	.align		4
.L_985:
        /*003c*/ 	.byte	0x04, 0x17
        /*003e*/ 	.short	(.L_987 - .L_986)
.L_986:
        /*0040*/ 	.word	0x00000000
        /*0044*/ 	.short	0x0004
        /*0046*/ 	.short	0x0019
        /*0048*/ 	.byte	0x00, 0xf0, 0x05, 0x00


	//----- nvinfo : EIATTR_KPARAM_INFO
	.align		4
.L_987:
        /*004c*/ 	.byte	0x04, 0x17
        /*004e*/ 	.short	(.L_989 - .L_988)
.L_988:
        /*0050*/ 	.word	0x00000000
        /*0054*/ 	.short	0x0003
        /*0056*/ 	.short	0x0018
        /*0058*/ 	.byte	0x00, 0xf0, 0x05, 0x00


	//----- nvinfo : EIATTR_KPARAM_INFO
	.align		4
.L_989:
        /*005c*/ 	.byte	0x04, 0x17
        /*005e*/ 	.short	(.L_991 - .L_990)
.L_990:
        /*0060*/ 	.word	0x00000000
        /*0064*/ 	.short	0x0002
        /*0066*/ 	.short	0x0008
        /*0068*/ 	.byte	0x00, 0xf0, 0x41, 0x00


	//----- nvinfo : EIATTR_KPARAM_INFO
	.align		4
.L_991:
        /*006c*/ 	.byte	0x04, 0x17
        /*006e*/ 	.short	(.L_993 - .L_992)
.L_992:
        /*0070*/ 	.word	0x00000000
        /*0074*/ 	.short	0x0001
        /*0076*/ 	.short	0x0004
        /*0078*/ 	.byte	0x00, 0xf0, 0x05, 0x00


	//----- nvinfo : EIATTR_KPARAM_INFO
	.align		4
.L_993:
        /*007c*/ 	.byte	0x04, 0x17
        /*007e*/ 	.short	(.L_995 - .L_994)
.L_994:
        /*0080*/ 	.word	0x00000000
        /*0084*/ 	.short	0x0000
        /*0086*/ 	.short	0x0000
        /*0088*/ 	.byte	0x00, 0xf0, 0x11, 0x00


	//----- nvinfo : EIATTR_MAXREG_COUNT
	.align		4
.L_995:
        /*008c*/ 	.byte	0x03, 0x1b
        /*008e*/ 	.short	0x00ff


	//----- nvinfo : EIATTR_MERCURY_ISA_VERSION
	.align		4
        /*0090*/ 	.byte	0x03, 0x5f
        /*0092*/ 	.short	0x0000


	//----- nvinfo : EIATTR_EXIT_INSTR_OFFSETS
	.align		4
        /*0094*/ 	.byte	0x04, 0x1c
        /*0096*/ 	.short	(.L_997 - .L_996)


	//   ....[0]....
.L_996:
        /*0098*/ 	.word	0x0000a8e0


	//   ....[1]....
        /*009c*/ 	.word	0x0000a940


	//----- nvinfo : EIATTR_MAX_THREADS
	.align		4
.L_997:
        /*00a0*/ 	.byte	0x04, 0x05
        /*00a2*/ 	.short	(.L_999 - .L_998)
.L_998:
        /*00a4*/ 	.word	0x00000080
        /*00a8*/ 	.word	0x00000001
        /*00ac*/ 	.word	0x00000001


	//----- nvinfo : EIATTR_CRS_STACK_SIZE
	.align		4
.L_999:
        /*00b0*/ 	.byte	0x04, 0x1e
        /*00b2*/ 	.short	(.L_1001 - .L_1000)
.L_1000:
        /*00b4*/ 	.word	0x00000000
.L_1001:


//--------------------- .nv.info._ZN2at6native29vectorized_elementwise_kernelILi2EZZZNS0_17acosh_kernel_cudaERNS_18TensorIteratorBaseEENKUlvE_clEvENKUlvE1_clEvEUlN3c107complexINS6_4HalfEEEE_St5arrayIPcLm2EEEEviT0_T1_ --------------------------
	.section	.nv.info._ZN2at6native29vectorized_elementwise_kernelILi2EZZZNS0_17acosh_kernel_cudaERNS_18TensorIteratorBaseEENKUlvE_clEvENKUlvE1_clEvEUlN3c107complexINS6_4HalfEEEE_St5arrayIPcLm2EEEEviT0_T1_,"",@"SHT_CUDA_INFO"
	.sectionflags	@""
	.align	4


	//----- nvinfo : EIATTR_CUDA_API_VERSION
	.align		4
        /*0000*/ 	.byte	0x04, 0x37
        /*0002*/ 	.short	(.L_1003 - .L_1002)
.L_1002:
        /*0004*/ 	.word	0x00000082


	//----- nvinfo : EIATTR_SW2861232_WAR
	.align		4
.L_1003:
        /*0008*/ 	.byte	0x01, 0x35
	.zero		2


	//----- nvinfo : EIATTR_PARAM_CBANK
	.align		4
        /*000c*/ 	.byte	0x04, 0x0a
        /*000e*/ 	.short	(.L_1005 - .L_1004)
	.align		4
.L_1004:
        /*0010*/ 	.word	index@(.nv.constant0._ZN2at6native29vectorized_elementwise_kernelILi2EZZZNS0_17acosh_kernel_cudaERNS_18TensorIteratorBaseEENKUlvE_clEvENKUlvE1_clEvEUlN3c107complexINS6_4HalfEEEE_St5arrayIPcLm2EEEEviT0_T1_)
        /*0014*/ 	.short	0x0160
        /*0016*/ 	.short	0x0018


	//----- nvinfo : EIATTR_CBANK_PARAM_SIZE
	.align		4
.L_1005:
        /*0018*/ 	.byte	0x03, 0x19
        /*001a*/ 	.short	0x0018


	//----- nvinfo : EIATTR_KPARAM_INFO
	.align		4
        /*001c*/ 	.byte	0x04, 0x17
        /*001e*/ 	.short	(.L_1007 - .L_1006)
.L_1006:
        /*0020*/ 	.word	0x00000000
        /*0024*/ 	.short	0x0002
        /*0026*/ 	.short	0x0008
        /*0028*/ 	.byte	0x00, 0xf0, 0x41, 0x00


	//----- nvinfo : EIATTR_KPARAM_INFO
	.align		4
.L_1007:
        /*002c*/ 	.byte	0x04, 0x17
        /*002e*/ 	.short	(.L_1009 - .L_1008)
.L_1008:
        /*0030*/ 	.word	0x00000000
        /*0034*/ 	.short	0x0001
        /*0036*/ 	.short	0x0004
        /*0038*/ 	.byte	0x00, 0xf0, 0x05, 0x00


	//----- nvinfo : EIATTR_KPARAM_INFO
	.align		4
.L_1009:
        /*003c*/ 	.byte	0x04, 0x17
        /*003e*/ 	.short	(.L_1011 - .L_1010)
.L_1010:
        /*0040*/ 	.word	0x00000000
        /*0044*/ 	.short	0x0000
        /*0046*/ 	.short	0x0000
        /*0048*/ 	.byte	0x00, 0xf0, 0x11, 0x00


	//----- nvinfo : EIATTR_MAXREG_COUNT
	.align		4
.L_1011:
        /*004c*/ 	.byte	0x03, 0x1b
        /*004e*/ 	.short	0x00ff


	//----- nvinfo : EIATTR_MERCURY_ISA_VERSION
	.align		4
        /*0050*/ 	.byte	0x03, 0x5f
        /*0052*/ 	.short	0x0000


	//----- nvinfo : EIATTR_EXIT_INSTR_OFFSETS
	.align		4
        /*0054*/ 	.byte	0x04, 0x1c
        /*0056*/ 	.short	(.L_1013 - .L_1012)


	//   ....[0]....
.L_1012:
        /*0058*/ 	.word	0x000148a0


	//   ....[1]....
        /*005c*/ 	.word	0x000298e0


	//   ....[2]....
        /*0060*/ 	.word	0x00029940


	//----- nvinfo : EIATTR_MAX_THREADS
	.align		4
.L_1013:
        /*0064*/ 	.byte	0x04, 0x05
        /*0066*/ 	.short	(.L_1015 - .L_1014)
.L_1014:
        /*0068*/ 	.word	0x00000080
        /*006c*/ 	.word	0x00000001
        /*0070*/ 	.word	0x00000001


	//----- nvinfo : EIATTR_CRS_STACK_SIZE
	.align		4
.L_1015:
        /*0074*/ 	.byte	0x04, 0x1e
        /*0076*/ 	.short	(.L_1017 - .L_1016)
.L_1016:
        /*0078*/ 	.word	0x00000000
.L_1017:


//--------------------- .nv.info._ZN2at6native29vectorized_elementwise_kernelILi4EZZZNS0_17acosh_kernel_cudaERNS_18TensorIteratorBaseEENKUlvE_clEvENKUlvE1_clEvEUlN3c107complexINS6_4HalfEEEE_St5arrayIPcLm2EEEEviT0_T1_ --------------------------
	.section	.nv.info._ZN2at6native29vectorized_elementwise_kernelILi4EZZZNS0_17acosh_kernel_cudaERNS_18TensorIteratorBaseEENKUlvE_clEvENKUlvE1_clEvEUlN3c107complexINS6_4HalfEEEE_St5arrayIPcLm2EEEEviT0_T1_,"",@"SHT_CUDA_INFO"
	.sectionflags	@""
	.align	4


	//----- nvinfo : EIATTR_CUDA_API_VERSION
	.align		4
        /*0000*/ 	.byte	0x04, 0x37
        /*0002*/ 	.short	(.L_1019 - .L_1018)
.L_1018:
        /*0004*/ 	.word	0x00000082


	//----- nvinfo : EIATTR_SW2861232_WAR
	.align		4
.L_1019:
        /*0008*/ 	.byte	0x01, 0x35
	.zero		2


	//----- nvinfo : EIATTR_PARAM_CBANK
	.align		4
        /*000c*/ 	.byte	0x04, 0x0a
        /*000e*/ 	.short	(.L_1021 - .L_1020)
	.align		4
.L_1020:
        /*0010*/ 	.word	index@(.nv.constant0._ZN2at6native29vectorized_elementwise_kernelILi4EZZZNS0_17acosh_kernel_cudaERNS_18TensorIteratorBaseEENKUlvE_clEvENKUlvE1_clEvEUlN3c107complexINS6_4HalfEEEE_St5arrayIPcLm2EEEEviT0_T1_)
        /*0014*/ 	.short	0x0160
        /*0016*/ 	.short	0x0018


	//----- nvinfo : EIATTR_CBANK_PARAM_SIZE
	.align		4
.L_1021:
        /*0018*/ 	.byte	0x03, 0x19
        /*001a*/ 	.short	0x0018


	//----- nvinfo : EIATTR_KPARAM_INFO
	.align		4
        /*001c*/ 	.byte	0x04, 0x17
        /*001e*/ 	.short	(.L_1023 - .L_1022)
.L_1022:
        /*0020*/ 	.word	0x00000000
        /*0024*/ 	.short	0x0002
        /*0026*/ 	.short	0x0008
        /*0028*/ 	.byte	0x00, 0xf0, 0x41, 0x00


	//----- nvinfo : EIATTR_KPARAM_INFO
	.align		4
.L_1023:
        /*002c*/ 	.byte	0x04, 0x17
        /*002e*/ 	.short	(.L_1025 - .L_1024)
.L_1024:
        /*0030*/ 	.word	0x00000000
        /*0034*/ 	.short	0x0001
        /*0036*/ 	.short	0x0004
        /*0038*/ 	.byte	0x00, 0xf0, 0x05, 0x00


	//----- nvinfo : EIATTR_KPARAM_INFO
	.align		4
.L_1025:
        /*003c*/ 	.byte	0x04, 0x17
        /*003e*/ 	.short	(.L_1027 - .L_1026)
.L_1026:
        /*0040*/ 	.word	0x00000000
        /*0044*/ 	.short	0x0000
        /*0046*/ 	.short	0x0000
        /*0048*/ 	.byte	0x00, 0xf0, 0x11, 0x00


	//----- nvinfo : EIATTR_MAXREG_COUNT
	.align		4
.L_1027:
        /*004c*/ 	.byte	0x03, 0x1b
        /*004e*/ 	.short	0x00ff


	//----- nvinfo : EIATTR_MERCURY_ISA_VERSION
	.align		4
        /*0050*/ 	.byte	0x03, 0x5f
        /*0052*/ 	.short	0x0000


	//----- nvinfo : EIATTR_EXIT_INSTR_OFFSETS
	.align		4
        /*0054*/ 	.byte	0x04, 0x1c
        /*0056*/ 	.short	(.L_1029 - .L_1028)


	//   ....[0]....
.L_1028:
        /*0058*/ 	.word	0x00014870


	//   ....[1]....
        /*005c*/ 	.word	0x000298f0


	//   ....[2]....
        /*0060*/ 	.word	0x00029950


	//----- nvinfo : EIATTR_MAX_THREADS
	.align		4
.L_1029:
        /*0064*/ 	.byte	0x04, 0x05
        /*0066*/ 	.short	(.L_1031 - .L_1030)
.L_1030:
        /*0068*/ 	.word	0x00000080
        /*006c*/ 	.word	0x00000001
        /*0070*/ 	.word	0x00000001


	//----- nvinfo : EIATTR_CRS_STACK_SIZE
	.align		4
.L_1031:
        /*0074*/ 	.byte	0x04, 0x1e
        /*0076*/ 	.short	(.L_1033 - .L_1032)
.L_1032:
        /*0078*/ 	.word	0x00000000
.L_1033:


//--------------------- .nv.info._ZN2at6native29vectorized_elementwise_kernelILi8EZZZNS0_17acosh_kernel_cudaERNS_18TensorIteratorBaseEENKUlvE_clEvENKUlvE1_clEvEUlN3c107complexINS6_4HalfEEEE_St5arrayIPcLm2EEEEviT0_T1_ --------------------------
	.section	.nv.info._ZN2at6native29vectorized_elementwise_kernelILi8EZZZNS0_17acosh_kernel_cudaERNS_18TensorIteratorBaseEENKUlvE_clEvENKUlvE1_clEvEUlN3c107complexINS6_4HalfEEEE_St5arrayIPcLm2EEEEviT0_T1_,"",@"SHT_CUDA_INFO"
	.sectionflags	@""
	.align	4


	//----- nvinfo : EIATTR_CUDA_API_VERSION
	.align		4
        /*0000*/ 	.byte	0x04, 0x37
        /*0002*/ 	.short	(.L_1035 - .L_1034)
.L_1034:
        /*0004*/ 	.word	0x00000082


	//----- nvinfo : EIATTR_SW2861232_WAR
	.align		4
.L_1035:
        /*0008*/ 	.byte	0x01, 0x35
	.zero		2


	//----- nvinfo : EIATTR_PARAM_CBANK
	.align		4
        /*000c*/ 	.byte	0x04, 0x0a
        /*000e*/ 	.short	(.L_1037 - .L_1036)
	.align		4
.L_1036:
        /*0010*/ 	.word	index@(.nv.constant0._ZN2at6native29vectorized_elementwise_kernelILi8EZZZNS0_17acosh_kernel_cudaERNS_18TensorIteratorBaseEENKUlvE_clEvENKUlvE1_clEvEUlN3c107complexINS6_4HalfEEEE_St5arrayIPcLm2EEEEviT0_T1_)
        /*0014*/ 	.short	0x0160
        /*0016*/ 	.short	0x0018


	//----- nvinfo : EIATTR_CBANK_PARAM_SIZE
	.align		4
.L_1037:
        /*0018*/ 	.byte	0x03, 0x19
        /*001a*/ 	.short	0x0018


	//----- nvinfo : EIATTR_KPARAM_INFO
	.align		4
        /*001c*/ 	.byte	0x04, 0x17
        /*001e*/ 	.short	(.L_1039 - .L_1038)
.L_1038:
        /*0020*/ 	.word	0x00000000
        /*0024*/ 	.short	0x0002
        /*0026*/ 	.short	0x0008
        /*0028*/ 	.byte	0x00, 0xf0, 0x41, 0x00


	//----- nvinfo : EIATTR_KPARAM_INFO
	.align		4
.L_1039:
        /*002c*/ 	.byte	0x04, 0x17
        /*002e*/ 	.short	(.L_1041 - .L_1040)
.L_1040:
        /*0030*/ 	.word	0x00000000
        /*0034*/ 	.short	0x0001
        /*0036*/ 	.short	0x0004
        /*0038*/ 	.byte	0x00, 0xf0, 0x05, 0x00


	//----- nvinfo : EIATTR_KPARAM_INFO
	.align		4
.L_1041:
        /*003c*/ 	.byte	0x04, 0x17
        /*003e*/ 	.short	(.L_1043 - .L_1042)
.L_1042:
        /*0040*/ 	.word	0x00000000
        /*0044*/ 	.short	0x0000
        /*0046*/ 	.short	0x0000
        /*0048*/ 	.byte	0x00, 0xf0, 0x11, 0x00


	//----- nvinfo : EIATTR_MAXREG_COUNT
	.align		4
.L_1043:
        /*004c*/ 	.byte	0x03, 0x1b
        /*004e*/ 	.short	0x00ff


	//----- nvinfo : EIATTR_MERCURY_ISA_VERSION
	.align		4
        /*0050*/ 	.byte	0x03, 0x5f
        /*0052*/ 	.short	0x0000


	//----- nvinfo : EIATTR_EXIT_INSTR_OFFSETS
	.align		4
        /*0054*/ 	.byte	0x04, 0x1c
        /*0056*/ 	.short	(.L_1045 - .L_1044)


	//   ....[0]....
.L_1044:
        /*0058*/ 	.word	0x00000010


	//----- nvinfo : EIATTR_MAX_THREADS
	.align		4
.L_1045:
        /*005c*/ 	.byte	0x04, 0x05
        /*005e*/ 	.short	(.L_1047 - .L_1046)
.L_1046:
        /*0060*/ 	.word	0x00000080
        /*0064*/ 	.word	0x00000001
        /*0068*/ 	.word	0x00000001
.L_1047:


//--------------------- .nv.info._ZN2at6native18elementwise_kernelILi128ELi4EZNS0_15gpu_kernel_implIZZZNS0_17acosh_kernel_cudaERNS_18TensorIteratorBaseEENKUlvE_clEvENKUlvE0_clEvEUlN3c107complexIfEEE_EEvS4_RKT_EUliE_EEviT1_ --------------------------
	.section	.nv.info._ZN2at6native18elementwise_kernelILi128ELi4EZNS0_15gpu_kernel_implIZZZNS0_17acosh_kernel_cudaERNS_18TensorIteratorBaseEENKUlvE_clEvENKUlvE0_clEvEUlN3c107complexIfEEE_EEvS4_RKT_EUliE_EEviT1_,"",@"SHT_CUDA_INFO"
	.sectionflags	@""
	.align	4


	//----- nvinfo : EIATTR_CUDA_API_VERSION
	.align		4
        /*0000*/ 	.byte	0x04, 0x37
        /*0002*/ 	.short	(.L_1049 - .L_1048)
.L_1048:
        /*0004*/ 	.word	0x00000082


	//----- nvinfo : EIATTR_SW2861232_WAR
	.align		4
.L_1049:
        /*0008*/ 	.byte	0x01, 0x35
	.zero		2


	//----- nvinfo : EIATTR_PARAM_CBANK
	.align		4
        /*000c*/ 	.byte	0x04, 0x0a
        /*000e*/ 	.short	(.L_1051 - .L_1050)
	.align		4
.L_1050:
        /*0010*/ 	.word	index@(.nv.constant0._ZN2at6native18elementwise_kernelILi128ELi4EZNS0_15gpu_kernel_implIZZZNS0_17acosh_kernel_cudaERNS_18TensorIteratorBaseEENKUlvE_clEvENKUlvE0_clEvEUlN3c107complexIfEEE_EEvS4_RKT_EUliE_EEviT1_)
        /*0014*/ 	.short	0x0160
        /*0016*/ 	.short	0x0220


	//----- nvinfo : EIATTR_CBANK_PARAM_SIZE
	.align		4
.L_1051:
        /*0018*/ 	.byte	0x03, 0x19
        /*001a*/ 	.short	0x0220


	//----- nvinfo : EIATTR_KPARAM_INFO
	.align		4
        /*001c*/ 	.byte	0x04, 0x17
        /*001e*/ 	.short	(.L_1053 - .L_1052)
.L_1052:
        /*0020*/ 	.word	0x00000000
        /*0024*/ 	.short	0x0001
        /*0026*/ 	.short	0x0008
        /*0028*/ 	.byte	0x00, 0xf0, 0x61, 0x08


	//----- nvinfo : EIATTR_KPARAM_INFO
	.align		4
.L_1053:
        /*002c*/ 	.byte	0x04, 0x17
        /*002e*/ 	.short	(.L_1055 - .L_1054)
.L_1054:
        /*0030*/ 	.word	0x00000000
        /*0034*/ 	.short	0x0000
        /*0036*/ 	.short	0x0000
        /*0038*/ 	.byte	0x00, 0xf0, 0x11, 0x00


	//----- nvinfo : EIATTR_MAXREG_COUNT
	.align		4
.L_1055:
        /*003c*/ 	.byte	0x03, 0x1b
        /*003e*/ 	.short	0x0080


	//----- nvinfo : EIATTR_EXTERNS
	.align		4
        /*0040*/ 	.byte	0x04, 0x0f
        /*0042*/ 	.short	(.L_1057 - .L_1056)


	//   ....[0]....
	.align		4
.L_1056:
        /*0044*/ 	.word	index@(__assertfail)


	//----- nvinfo : EIATTR_MERCURY_ISA_VERSION
	.align		4
.L_1057:
        /*0048*/ 	.byte	0x03, 0x5f
        /*004a*/ 	.short	0x0000


	//----- nvinfo : EIATTR_SYSCALL_OFFSETS
	.align		4
        /*004c*/ 	.byte	0x04, 0x46
        /*004e*/ 	.short	(.L_1059 - .L_1058)


	//   ....[0]....
.L_1058:
        /*0050*/ 	.word	0x00001d70


	//   ....[1]....
        /*0054*/ 	.word	0x00005540


	//   ....[2]....
        /*0058*/ 	.word	0x00007320


	//   ....[3]....
        /*005c*/ 	.word	0x0000aad0


	//   ....[4]....
        /*0060*/ 	.word	0x0000c880


	//   ....[5]....
        /*0064*/ 	.word	0x00010020


	//   ....[6]....
        /*0068*/ 	.word	0x00011de0


	//   ....[7]....
        /*006c*/ 	.word	0x00015580


	//----- nvinfo : EIATTR_EXIT_INSTR_OFFSETS
	.align		4
.L_1059:
        /*0070*/ 	.byte	0x04, 0x1c
        /*0072*/ 	.short	(.L_1061 - .L_1060)


	//   ....[0]....
.L_1060:
        /*0074*/ 	.word	0x000100c0


	//   ....[1]....
        /*0078*/ 	.word	0x00014860


	//   ....[2]....
        /*007c*/ 	.word	0x000148a0


	//   ....[3]....
        /*0080*/ 	.word	0x00014930


	//   ....[4]....
        /*0084*/ 	.word	0x00014960


	//   ....[5]....
        /*0088*/ 	.word	0x00014990


	//   ....[6]....
        /*008c*/ 	.word	0x00014a10


	//   ....[7]....
        /*0090*/ 	.word	0x00014a40


	//   ....[8]....
        /*0094*/ 	.word	0x00014ac0


	//   ....[9]....
        /*0098*/ 	.word	0x00014af0


	//   ....[10]....
        /*009c*/ 	.word	0x00014b30


	//   ....[11]....
        /*00a0*/ 	.word	0x00014c10


	//   ....[12]....
        /*00a4*/ 	.word	0x00014c70


	//   ....[13]....
        /*00a8*/ 	.word	0x00014df0


	//   ....[14]....
        /*00ac*/ 	.word	0x00014f40


	//   ....[15]....
        /*00b0*/ 	.word	0x00014f70


	//   ....[16]....
        /*00b4*/ 	.word	0x00015020


	//   ....[17]....
        /*00b8*/ 	.word	0x00015190


	//   ....[18]....
        /*00bc*/ 	.word	0x00015300


	//   ....[19]....
        /*00c0*/ 	.word	0x00015450


	//   ....[20]....
        /*00c4*/ 	.word	0x00015590


	//   ....[21]....
        /*00c8*/ 	.word	0x000155c0


	//   ....[22]....
        /*00cc*/ 	.word	0x000155f0


	//----- nvinfo : EIATTR_MAX_THREADS
	.align		4
.L_1061:
        /*00d0*/ 	.byte	0x04, 0x05
        /*00d2*/ 	.short	(.L_1063 - .L_1062)
.L_1062:
        /*00d4*/ 	.word	0x00000080
        /*00d8*/ 	.word	0x00000001
        /*00dc*/ 	.word	0x00000001


	//----- nvinfo : EIATTR_CRS_STACK_SIZE
	.align		4
.L_1063:
        /*00e0*/ 	.byte	0x04, 0x1e
        /*00e2*/ 	.short	(.L_1065 - .L_1064)
.L_1064:
        /*00e4*/ 	.word	0x00000000
.L_1065:


//--------------------- .nv.info._ZN2at6native27unrolled_elementwise_kernelIZZZNS0_17acosh_kernel_cudaERNS_18TensorIteratorBaseEENKUlvE_clEvENKUlvE0_clEvEUlN3c107complexIfEEE_St5arrayIPcLm2EELi4E23TrivialOffsetCalculatorILi1EjESE_NS0_6memory12LoadWithCastILi1EEENSF_13StoreWithCastILi1EEEEEviT_T0_T2_T3_T4_T5_ --------------------------
	.section	.nv.info._ZN2at6native27unrolled_elementwise_kernelIZZZNS0_17acosh_kernel_cudaERNS_18TensorIteratorBaseEENKUlvE_clEvENKUlvE0_clEvEUlN3c107complexIfEEE_St5arrayIPcLm2EELi4E23TrivialOffsetCalculatorILi1EjESE_NS0_6memory12LoadWithCastILi1EEENSF_13StoreWithCastILi1EEEEEviT_T0_T2_T3_T4_T5_,"",@"SHT_CUDA_INFO"
	.sectionflags	@""
	.align	4


	//----- nvinfo : EIATTR_CUDA_API_VERSION
	.align		4
        /*0000*/ 	.byte	0x04, 0x37
        /*0002*/ 	.short	(.L_1067 - .L_1066)
.L_1066:
        /*0004*/ 	.word	0x00000082


	//----- nvinfo : EIATTR_SW2861232_WAR
	.align		4
.L_1067:
        /*0008*/ 	.byte	0x01, 0x35
	.zero		2


	//----- nvinfo : EIATTR_PARAM_CBANK
	.align		4
        /*000c*/ 	.byte	0x04, 0x0a
        /*000e*/ 	.short	(.L_1069 - .L_1068)
	.align		4
.L_1068:
        /*0010*/ 	.word	index@(.nv.constant0._ZN2at6native27unrolled_elementwise_kernelIZZZNS0_17acosh_kernel_cudaERNS_18TensorIteratorBaseEENKUlvE_clEvENKUlvE0_clEvEUlN3c107complexIfEEE_St5arrayIPcLm2EELi4E23TrivialOffsetCalculatorILi1EjESE_NS0_6memory12LoadWithCastILi1EEENSF_13StoreWithCastILi1EEEEEviT_T0_T2_T3_T4_T5_)
        /*0014*/ 	.short	0x0160
        /*0016*/ 	.short	0x002c


	//----- nvinfo : EIATTR_CBANK_PARAM_SIZE
	.align		4
.L_1069:
        /*0018*/ 	.byte	0x03, 0x19
        /*001a*/ 	.short	0x002c


	//----- nvinfo : EIATTR_KPARAM_INFO
	.align		4
        /*001c*/ 	.byte	0x04, 0x17
        /*001e*/ 	.short	(.L_1071 - .L_1070)
.L_1070:
        /*0020*/ 	.word	0x00000000
        /*0024*/ 	.short	0x0006
        /*0026*/ 	.short	0x0024
        /*0028*/ 	.byte	0x00, 0xf0, 0x21, 0x00


	//----- nvinfo : EIATTR_KPARAM_INFO
	.align		4
.L_1071:
        /*002c*/ 	.byte	0x04, 0x17
        /*002e*/ 	.short	(.L_1073 - .L_1072)
.L_1072:
        /*0030*/ 	.word	0x00000000
        /*0034*/ 	.short	0x0005
        /*0036*/ 	.short	0x001c
        /*0038*/ 	.byte	0x00, 0xf0, 0x21, 0x00


	//----- nvinfo : EIATTR_KPARAM_INFO
	.align		4
.L_1073:
        /*003c*/ 	.byte	0x04, 0x17
        /*003e*/ 	.short	(.L_1075 - .L_1074)
.L_1074:
        /*0040*/ 	.word	0x00000000
        /*0044*/ 	.short	0x0004
        /*0046*/ 	.short	0x0019
        /*0048*/ 	.byte	0x00, 0xf0, 0x05, 0x00


	//----- nvinfo : EIATTR_KPARAM_INFO
	.align		4
.L_1075:
        /*004c*/ 	.byte	0x04, 0x17
        /*004e*/ 	.short	(.L_1077 - .L_1076)
.L_1076:
        /*0050*/ 	.word	0x00000000
        /*0054*/ 	.short	0x0003
        /*0056*/ 	.short	0x0018
        /*0058*/ 	.byte	0x00, 0xf0, 0x05, 0x00


	//----- nvinfo : EIATTR_KPARAM_INFO
	.align		4
.L_1077:
        /*005c*/ 	.byte	0x04, 0x17
        /*005e*/ 	.short	(.L_1079 - .L_1078)
.L_1078:
        /*0060*/ 	.word	0x00000000
        /*0064*/ 	.short	0x0002
        /*0066*/ 	.short	0x0008
        /*0068*/ 	.byte	0x00, 0xf0, 0x41, 0x00


	//----- nvinfo : EIATTR_KPARAM_INFO
	.align		4
.L_1079:
        /*006c*/ 	.byte	0x04, 0x17
        /*006e*/ 	.short	(.L_1081 - .L_1080)
.L_1080:
        /*0070*/ 	.word	0x00000000
        /*0074*/ 	.short	0x0001
        /*0076*/ 	.short	0x0004
        /*0078*/ 	.byte	0x00, 0xf0, 0x05, 0x00


	//----- nvinfo : EIATTR_KPARAM_INFO
	.align		4
.L_1081:
        /*007c*/ 	.byte	0x04, 0x17
        /*007e*/ 	.short	(.L_1083 - .L_1082)
.L_1082:
        /*0080*/ 	.word	0x00000000
        /*0084*/ 	.short	0x0000
        /*0086*/ 	.short	0x0000
        /*0088*/ 	.byte	0x00, 0xf0, 0x11, 0x00


	//----- nvinfo : EIATTR_MAXREG_COUNT
	.align		4
.L_1083:
        /*008c*/ 	.byte	0x03, 0x1b
        /*008e*/ 	.short	0x00ff


	//----- nvinfo : EIATTR_EXTERNS
	.align		4
        /*0090*/ 	.byte	0x04, 0x0f
        /*0092*/ 	.short	(.L_1085 - .L_1084)


	//   ....[0]....
	.align		4
.L_1084:
        /*0094*/ 	.word	index@(__assertfail)


	//----- nvinfo : EIATTR_MERCURY_ISA_VERSION
	.align		4
.L_1085:
        /*0098*/ 	.byte	0x03, 0x5f
        /*009a*/ 	.short	0x0000


	//----- nvinfo : EIATTR_SYSCALL_OFFSETS
	.align		4
        /*009c*/ 	.byte	0x04, 0x46
        /*009e*/ 	.short	(.L_1087 - .L_1086)


	//   ....[0]....
.L_1086:
        /*00a0*/ 	.word	0x00000fa0


	//   ....[1]....
        /*00a4*/ 	.word	0x00001f80


	//   ....[2]....
        /*00a8*/ 	.word	0x00002f70


	//   ....[3]....
        /*00ac*/ 	.word	0x00003f30


	//   ....[4]....
        /*00b0*/ 	.word	0x0000f3d0


	//   ....[5]....
        /*00b4*/ 	.word	0x000102e0


	//   ....[6]....
        /*00b8*/ 	.word	0x000111e0


	//   ....[7]....
        /*00bc*/ 	.word	0x000120c0


	//----- nvinfo : EIATTR_EXIT_INSTR_OFFSETS
	.align		4
.L_1087:
        /*00c0*/ 	.byte	0x04, 0x1c
        /*00c2*/ 	.short	(.L_1089 - .L_1088)


	//   ....[0]....
.L_1088:
        /*00c4*/ 	.word	0x00011280


	//   ....[1]....
        /*00c8*/ 	.word	0x000113a0


	//   ....[2]....
        /*00cc*/ 	.word	0x000113e0


	//   ....[3]....
        /*00d0*/ 	.word	0x00011470


	//   ....[4]....
        /*00d4*/ 	.word	0x000114a0


	//   ....[5]....
        /*00d8*/ 	.word	0x000114d0


	//   ....[6]....
        /*00dc*/ 	.word	0x00011550


	//   ....[7]....
        /*00e0*/ 	.word	0x00011580


	//   ....[8]....
        /*00e4*/ 	.word	0x00011600


	//   ....[9]....
        /*00e8*/ 	.word	0x00011630


	//   ....[10]....
        /*00ec*/ 	.word	0x00011670


	//   ....[11]....
        /*00f0*/ 	.word	0x00011750


	//   ....[12]....
        /*00f4*/ 	.word	0x000117b0


	//   ....[13]....
        /*00f8*/ 	.word	0x00011930


	//   ....[14]....
        /*00fc*/ 	.word	0x00011a80


	//   ....[15]....
        /*0100*/ 	.word	0x00011ab0


	//   ....[16]....
        /*0104*/ 	.word	0x00011b60


	//   ....[17]....
        /*0108*/ 	.word	0x00011cd0


	//   ....[18]....
        /*010c*/ 	.word	0x00011e40


	//   ....[19]....
        /*0110*/ 	.word	0x00011f90


	//   ....[20]....
        /*0114*/ 	.word	0x000120d0


	//   ....[21]....
        /*0118*/ 	.word	0x00012100


	//   ....[22]....
        /*011c*/ 	.word	0x00012130


	//----- nvinfo : EIATTR_MAX_THREADS
	.align		4
.L_1089:
        /*0120*/ 	.byte	0x04, 0x05
        /*0122*/ 	.short	(.L_1091 - .L_1090)
.L_1090:
        /*0124*/ 	.word	0x00000080
        /*0128*/ 	.word	0x00000001
        /*012c*/ 	.word	0x00000001


	//----- nvinfo : EIATTR_CRS_STACK_SIZE
	.align		4
.L_1091:
        /*0130*/ 	.byte	0x04, 0x1e
        /*0132*/ 	.short	(.L_1093 - .L_1092)
.L_1092:
        /*0134*/ 	.word	0x00000000
.L_1093:


//--------------------- .nv.info._ZN2at6native18elementwise_kernelILi128ELi2EZNS0_22gpu_kernel_impl_nocastIZZZNS0_17acosh_kernel_cudaERNS_18TensorIteratorBaseEENKUlvE_clEvENKUlvE0_clEvEUlN3c107complexIfEEE_EEvS4_RKT_EUliE_EEviT1_ --------------------------
	.section	.nv.info._ZN2at6native18elementwise_kernelILi128ELi2EZNS0_22gpu_kernel_impl_nocastIZZZNS0_17acosh_kernel_cudaERNS_18TensorIteratorBaseEENKUlvE_clEvENKUlvE0_clEvEUlN3c107complexIfEEE_EEvS4_RKT_EUliE_EEviT1_,"",@"SHT_CUDA_INFO"
	.sectionflags	@""
	.align	4


	//----- nvinfo : EIATTR_CUDA_API_VERSION
	.align		4
        /*0000*/ 	.byte	0x04, 0x37
        /*0002*/ 	.short	(.L_1095 - .L_1094)
.L_1094:
        /*0004*/ 	.word	0x00000082


	//----- nvinfo : EIATTR_SW2861232_WAR
	.align		4
.L_1095:
        /*0008*/ 	.byte	0x01, 0x35
	.zero		2


	//----- nvinfo : EIATTR_PARAM_CBANK
	.align		4
        /*000c*/ 	.byte	0x04, 0x0a
        /*000e*/ 	.short	(.L_1097 - .L_1096)
	.align		4
.L_1096:
        /*0010*/ 	.word	index@(.nv.constant0._ZN2at6native18elementwise_kernelILi128ELi2EZNS0_22gpu_kernel_impl_nocastIZZZNS0_17acosh_kernel_cudaERNS_18TensorIteratorBaseEENKUlvE_clEvENKUlvE0_clEvEUlN3c107complexIfEEE_EEvS4_RKT_EUliE_EEviT1_)
        /*0014*/ 	.short	0x0160
        /*0016*/ 	.short	0x0220


	//----- nvinfo : EIATTR_CBANK_PARAM_SIZE
	.align		4
.L_1097:
        /*0018*/ 	.byte	0x03, 0x19
        /*001a*/ 	.short	0x0220


	//----- nvinfo : EIATTR_KPARAM_INFO
	.align		4
        /*001c*/ 	.byte	0x04, 0x17
        /*001e*/ 	.short	(.L_1099 - .L_1098)
.L_1098:
        /*0020*/ 	.word	0x00000000
        /*0024*/ 	.short	0x0001
        /*0026*/ 	.short	0x0008
        /*0028*/ 	.byte	0x00, 0xf0, 0x61, 0x08


	//----- nvinfo : EIATTR_KPARAM_INFO
	.align		4
.L_1099:
        /*002c*/ 	.byte	0x04, 0x17
        /*002e*/ 	.short	(.L_1101 - .L_1100)
.L_1100:
        /*0030*/ 	.word	0x00000000
        /*0034*/ 	.short	0x0000
        /*0036*/ 	.short	0x0000
        /*0038*/ 	.byte	0x00, 0xf0, 0x11, 0x00


	//----- nvinfo : EIATTR_MAXREG_COUNT
	.align		4
.L_1101:
        /*003c*/ 	.byte	0x03, 0x1b
        /*003e*/ 	.short	0x0080


	//----- nvinfo : EIATTR_MERCURY_ISA_VERSION
	.align		4
        /*0040*/ 	.byte	0x03, 0x5f
        /*0042*/ 	.short	0x0000


	//----- nvinfo : EIATTR_EXIT_INSTR_OFFSETS
	.align		4
        /*0044*/ 	.byte	0x04, 0x1c
        /*0046*/ 	.short	(.L_1103 - .L_1102)


	//   ....[0]....
.L_1102:
        /*0048*/ 	.word	0x00003820


	//   ....[1]....
        /*004c*/ 	.word	0x00006fb0


	//----- nvinfo : EIATTR_MAX_THREADS
	.align		4
.L_1103:
        /*0050*/ 	.byte	0x04, 0x05
        /*0052*/ 	.short	(.L_1105 - .L_1104)
.L_1104:
        /*0054*/ 	.word	0x00000080
        /*0058*/ 	.word	0x00000001
        /*005c*/ 	.word	0x00000001


	//----- nvinfo : EIATTR_CRS_STACK_SIZE
	.align		4
.L_1105:
        /*0060*/ 	.byte	0x04, 0x1e
        /*0062*/ 	.short	(.L_1107 - .L_1106)
.L_1106:
        /*0064*/ 	.word	0x00000000
.L_1107:


//--------------------- .nv.info._ZN2at6native27unrolled_elementwise_kernelIZZZNS0_17acosh_kernel_cudaERNS_18TensorIteratorBaseEENKUlvE_clEvENKUlvE0_clEvEUlN3c107complexIfEEE_St5arrayIPcLm2EELi4E23TrivialOffsetCalculatorILi1EjESE_NS0_6memory15LoadWithoutCastENSF_16StoreWithoutCastEEEviT_T0_T2_T3_T4_T5_ --------------------------
	.section	.nv.info._ZN2at6native27unrolled_elementwise_kernelIZZZNS0_17acosh_kernel_cudaERNS_18TensorIteratorBaseEENKUlvE_clEvENKUlvE0_clEvEUlN3c107complexIfEEE_St5arrayIPcLm2EELi4E23TrivialOffsetCalculatorILi1EjESE_NS0_6memory15LoadWithoutCastENSF_16StoreWithoutCastEEEviT_T0_T2_T3_T4_T5_,"",@"SHT_CUDA_INFO"
	.sectionflags	@""
	.align	4


	//----- nvinfo : EIATTR_CUDA_API_VERSION
	.align		4
        /*0000*/ 	.byte	0x04, 0x37
        /*0002*/ 	.short	(.L_1109 - .L_1108)
.L_1108:
        /*0004*/ 	.word	0x00000082


	//----- nvinfo : EIATTR_SW2861232_WAR
	.align		4
.L_1109:
        /*0008*/ 	.byte	0x01, 0x35
	.zero		2


	//----- nvinfo : EIATTR_PARAM_CBANK
	.align		4
        /*000c*/ 	.byte	0x04, 0x0a
        /*000e*/ 	.short	(.L_1111 - .L_1110)
	.align		4
.L_1110:
        /*0010*/ 	.word	index@(.nv.constant0._ZN2at6native27unrolled_elementwise_kernelIZZZNS0_17acosh_kernel_cudaERNS_18TensorIteratorBaseEENKUlvE_clEvENKUlvE0_clEvEUlN3c107complexIfEEE_St5arrayIPcLm2EELi4E23TrivialOffsetCalculatorILi1EjESE_NS0_6memory15LoadWithoutCastENSF_16StoreWithoutCastEEEviT_T0_T2_T3_T4_T5_)
        /*0014*/ 	.short	0x0160
        /*0016*/ 	.short	0x001c


	//----- nvinfo : EIATTR_CBANK_PARAM_SIZE
	.align		4
.L_1111:
        /*0018*/ 	.byte	0x03, 0x19
        /*001a*/ 	.short	0x001c


	//----- nvinfo : EIATTR_KPARAM_INFO
	.align		4
        /*001c*/ 	.byte	0x04, 0x17
        /*001e*/ 	.short	(.L_1113 - .L_1112)
.L_1112:
        /*0020*/ 	.word	0x00000000
        /*0024*/ 	.short	0x0006
        /*0026*/ 	.short	0x001b
        /*0028*/ 	.byte	0x00, 0xf0, 0x05, 0x00


	//----- nvinfo : EIATTR_KPARAM_INFO
	.align		4
.L_1113:
        /*002c*/ 	.byte	0x04, 0x17
        /*002e*/ 	.short	(.L_1115 - .L_1114)
.L_1114:
        /*0030*/ 	.word	0x00000000
        /*0034*/ 	.short	0x0005
        /*0036*/ 	.short	0x001a
        /*0038*/ 	.byte	0x00, 0xf0, 0x05, 0x00


	//----- nvinfo : EIATTR_KPARAM_INFO
	.align		4
.L_1115:
        /*003c*/ 	.byte	0x04, 0x17
        /*003e*/ 	.short	(.L_1117 - .L_1116)
.L_1116:
        /*0040*/ 	.word	0x00000000
        /*0044*/ 	.short	0x0004
        /*0046*/ 	.short	0x0019
        /*0048*/ 	.byte	0x00, 0xf0, 0x05, 0x00


	//----- nvinfo : EIATTR_KPARAM_INFO
	.align		4
.L_1117:
        /*004c*/ 	.byte	0x04, 0x17
        /*004e*/ 	.short	(.L_1119 - .L_1118)
.L_1118:
        /*0050*/ 	.word	0x00000000
        /*0054*/ 	.short	0x0003
        /*0056*/ 	.short	0x0018
        /*0058*/ 	.byte	0x00, 0xf0, 0x05, 0x00


	//----- nvinfo : EIATTR_KPARAM_INFO
	.align		4
.L_1119:
        /*005c*/ 	.byte	0x04, 0x17
        /*005e*/ 	.short	(.L_1121 - .L_1120)
.L_1120:
        /*0060*/ 	.word	0x00000000
        /*0064*/ 	.short	0x0002
        /*0066*/ 	.short	0x0008
        /*0068*/ 	.byte	0x00, 0xf0, 0x41, 0x00


	//----- nvinfo : EIATTR_KPARAM_INFO
	.align		4
.L_1121:
        /*006c*/ 	.byte	0x04, 0x17
        /*006e*/ 	.short	(.L_1123 - .L_1122)
.L_1122:
        /*0070*/ 	.word	0x00000000
        /*0074*/ 	.short	0x0001
        /*0076*/ 	.short	0x0004
        /*0078*/ 	.byte	0x00, 0xf0, 0x05, 0x00


	//----- nvinfo : EIATTR_KPARAM_INFO
	.align		4
.L_1123:
        /*007c*/ 	.byte	0x04, 0x17
        /*007e*/ 	.short	(.L_1125 - .L_1124)
.L_1124:
        /*0080*/ 	.word	0x00000000
        /*0084*/ 	.short	0x0000
        /*0086*/ 	.short	0x0000
        /*0088*/ 	.byte	0x00, 0xf0, 0x11, 0x00


	//----- nvinfo : EIATTR_MAXREG_COUNT
	.align		4
.L_1125:
        /*008c*/ 	.byte	0x03, 0x1b
        /*008e*/ 	.short	0x00ff


	//----- nvinfo : EIATTR_MERCURY_ISA_VERSION
	.align		4
        /*0090*/ 	.byte	0x03, 0x5f
        /*0092*/ 	.short	0x0000


	//----- nvinfo : EIATTR_EXIT_INSTR_OFFSETS
	.align		4
        /*0094*/ 	.byte	0x04, 0x1c
        /*0096*/ 	.short	(.L_1127 - .L_1126)


	//   ....[0]....
.L_1126:
        /*0098*/ 	.word	0x0000a810


	//   ....[1]....
        /*009c*/ 	.word	0x0000a860


	//----- nvinfo : EIATTR_MAX_THREADS
	.align		4
.L_1127:
        /*00a0*/ 	.byte	0x04, 0x05
        /*00a2*/ 	.short	(.L_1129 - .L_1128)
.L_1128:
        /*00a4*/ 	.word	0x00000080
        /*00a8*/ 	.word	0x00000001
        /*00ac*/ 	.word	0x00000001


	//----- nvinfo : EIATTR_CRS_STACK_SIZE
	.align		4
.L_1129:
        /*00b0*/ 	.byte	0x04, 0x1e
        /*00b2*/ 	.short	(.L_1131 - .L_1130)
.L_1130:
        /*00b4*/ 	.word	0x00000000
.L_1131:


//--------------------- .nv.info._ZN2at6native29vectorized_elementwise_kernelILi2EZZZNS0_17acosh_kernel_cudaERNS_18TensorIteratorBaseEENKUlvE_clEvENKUlvE0_clEvEUlN3c107complexIfEEE_St5arrayIPcLm2EEEEviT0_T1_ --------------------------
	.section	.nv.info._ZN2at6native29vectorized_elementwise_kernelILi2EZZZNS0_17acosh_kernel_cudaERNS_18TensorIteratorBaseEENKUlvE_clEvENKUlvE0_clEvEUlN3c107complexIfEEE_St5arrayIPcLm2EEEEviT0_T1_,"",@"SHT_CUDA_INFO"
	.sectionflags	@""
	.align	4


	//----- nvinfo : EIATTR_CUDA_API_VERSION
	.align		4
        /*0000*/ 	.byte	0x04, 0x37
        /*0002*/ 	.short	(.L_1133 - .L_1132)
.L_1132:
        /*0004*/ 	.word	0x00000082


	//----- nvinfo : EIATTR_SW2861232_WAR
	.align		4
.L_1133:
        /*0008*/ 	.byte	0x01, 0x35
	.zero		2


	//----- nvinfo : EIATTR_PARAM_CBANK
	.align		4
        /*000c*/ 	.byte	0x04, 0x0a
        /*000e*/ 	.short	(.L_1135 - .L_1134)
	.align		4
.L_1134:
        /*0010*/ 	.word	index@(.nv.constant0._ZN2at6native29vectorized_elementwise_kernelILi2EZZZNS0_17acosh_kernel_cudaERNS_18TensorIteratorBaseEENKUlvE_clEvENKUlvE0_clEvEUlN3c107complexIfEEE_St5arrayIPcLm2EEEEviT0_T1_)
        /*0014*/ 	.short	0x0160
        /*0016*/ 	.short	0x0018


	//----- nvinfo : EIATTR_CBANK_PARAM_SIZE
	.align		4
.L_1135:
        /*0018*/ 	.byte	0x03, 0x19
        /*001a*/ 	.short	0x0018


	//----- nvinfo : EIATTR_KPARAM_INFO
	.align		4
        /*001c*/ 	.byte	0x04, 0x17
        /*001e*/ 	.short	(.L_1137 - .L_1136)
.L_1136:
        /*0020*/ 	.word	0x00000000
        /*0024*/ 	.short	0x0002
        /*0026*/ 	.short	0x0008
        /*0028*/ 	.byte	0x00, 0xf0, 0x41, 0x00


	//----- nvinfo : EIATTR_KPARAM_INFO
	.align		4
.L_1137:
        /*002c*/ 	.byte	0x04, 0x17
        /*002e*/ 	.short	(.L_1139 - .L_1138)
.L_1138:
        /*0030*/ 	.word	0x00000000
        /*0034*/ 	.short	0x0001
        /*0036*/ 	.short	0x0004
        /*0038*/ 	.byte	0x00, 0xf0, 0x05, 0x00


	//----- nvinfo : EIATTR_KPARAM_INFO
	.align		4
.L_1139:
        /*003c*/ 	.byte	0x04, 0x17
        /*003e*/ 	.short	(.L_1141 - .L_1140)
.L_1140:
        /*0040*/ 	.word	0x00000000
        /*0044*/ 	.short	0x0000
        /*0046*/ 	.short	0x0000
        /*0048*/ 	.byte	0x00, 0xf0, 0x11, 0x00


	//----- nvinfo : EIATTR_MAXREG_COUNT
	.align		4
.L_1141:
        /*004c*/ 	.byte	0x03, 0x1b
        /*004e*/ 	.short	0x00ff


	//----- nvinfo : EIATTR_MERCURY_ISA_VERSION
	.align		4
        /*0050*/ 	.byte	0x03, 0x5f
        /*0052*/ 	.short	0x0000


	//----- nvinfo : EIATTR_EXIT_INSTR_OFFSETS
	.align		4
        /*0054*/ 	.byte	0x04, 0x1c
        /*0056*/ 	.short	(.L_1143 - .L_1142)


	//   ....[0]....
.L_1142:
        /*0058*/ 	.word	0x00014770


	//   ....[1]....
        /*005c*/ 	.word	0x00029860


	//   ....[2]....
        /*0060*/ 	.word	0x000298b0


	//----- nvinfo : EIATTR_MAX_THREADS
	.align		4
.L_1143:
        /*0064*/ 	.byte	0x04, 0x05
        /*0066*/ 	.short	(.L_1145 - .L_1144)
.L_1144:
        /*0068*/ 	.word	0x00000080
        /*006c*/ 	.word	0x00000001
        /*0070*/ 	.word	0x00000001


	//----- nvinfo : EIATTR_CRS_STACK_SIZE
	.align		4
.L_1145:
        /*0074*/ 	.byte	0x04, 0x1e
        /*0076*/ 	.short	(.L_1147 - .L_1146)
.L_1146:
        /*0078*/ 	.word	0x00000000
.L_1147:


//--------------------- .nv.info._ZN2at6native29vectorized_elementwise_kernelILi4EZZZNS0_17acosh_kernel_cudaERNS_18TensorIteratorBaseEENKUlvE_clEvENKUlvE0_clEvEUlN3c107complexIfEEE_St5arrayIPcLm2EEEEviT0_T1_ --------------------------
	.section	.nv.info._ZN2at6native29vectorized_elementwise_kernelILi4EZZZNS0_17acosh_kernel_cudaERNS_18TensorIteratorBaseEENKUlvE_clEvENKUlvE0_clEvEUlN3c107complexIfEEE_St5arrayIPcLm2EEEEviT0_T1_,"",@"SHT_CUDA_INFO"
	.sectionflags	@""
	.align	4


	//----- nvinfo : EIATTR_CUDA_API_VERSION
	.align		4
        /*0000*/ 	.byte	0x04, 0x37
        /*0002*/ 	.short	(.L_1149 - .L_1148)
.L_1148:
        /*0004*/ 	.word	0x00000082


	//----- nvinfo : EIATTR_SW2861232_WAR
	.align		4
.L_1149:
        /*0008*/ 	.byte	0x01, 0x35
	.zero		2


	//----- nvinfo : EIATTR_PARAM_CBANK
	.align		4
        /*000c*/ 	.byte	0x04, 0x0a
        /*000e*/ 	.short	(.L_1151 - .L_1150)
	.align		4
.L_1150:
        /*0010*/ 	.word	index@(.nv.constant0._ZN2at6native29vectorized_elementwise_kernelILi4EZZZNS0_17acosh_kernel_cudaERNS_18TensorIteratorBaseEENKUlvE_clEvENKUlvE0_clEvEUlN3c107complexIfEEE_St5arrayIPcLm2EEEEviT0_T1_)
        /*0014*/ 	.short	0x0160
        /*0016*/ 	.short	0x0018


	//----- nvinfo : EIATTR_CBANK_PARAM_SIZE
	.align		4
.L_1151:
        /*0018*/ 	.byte	0x03, 0x19
        /*001a*/ 	.short	0x0018


	//----- nvinfo : EIATTR_KPARAM_INFO
	.align		4
        /*001c*/ 	.byte	0x04, 0x17
        /*001e*/ 	.short	(.L_1153 - .L_1152)
.L_1152:
        /*0020*/ 	.word	0x00000000
        /*0024*/ 	.short	0x0002
        /*0026*/ 	.short	0x0008
        /*0028*/ 	.byte	0x00, 0xf0, 0x41, 0x00


	//----- nvinfo : EIATTR_KPARAM_INFO
	.align		4
.L_1153:
        /*002c*/ 	.byte	0x04, 0x17
        /*002e*/ 	.short	(.L_1155 - .L_1154)
.L_1154:
        /*0030*/ 	.word	0x00000000
        /*0034*/ 	.short	0x0001
        /*0036*/ 	.short	0x0004
        /*0038*/ 	.byte	0x00, 0xf0, 0x05, 0x00


	//----- nvinfo : EIATTR_KPARAM_INFO
	.align		4
.L_1155:
        /*003c*/ 	.byte	0x04, 0x17
        /*003e*/ 	.short	(.L_1157 - .L_1156)
.L_1156:
        /*0040*/ 	.word	0x00000000
        /*0044*/ 	.short	0x0000
        /*0046*/ 	.short	0x0000
        /*0048*/ 	.byte	0x00, 0xf0, 0x11, 0x00


	//----- nvinfo : EIATTR_MAXREG_COUNT
	.align		4
.L_1157:
        /*004c*/ 	.byte	0x03, 0x1b
        /*004e*/ 	.short	0x00ff


	//----- nvinfo : EIATTR_MERCURY_ISA_VERSION
	.align		4
        /*0050*/ 	.byte	0x03, 0x5f
        /*0052*/ 	.short	0x0000


	//----- nvinfo : EIATTR_EXIT_INSTR_OFFSETS
	.align		4
        /*0054*/ 	.byte	0x04, 0x1c
        /*0056*/ 	.short	(.L_1159 - .L_1158)


	//   ....[0]....
.L_1158:
        /*0058*/ 	.word	0x00014770


	//   ....[1]....
        /*005c*/ 	.word	0x00029860


	//   ....[2]....
        /*0060*/ 	.word	0x000298b0


	//----- nvinfo : EIATTR_MAX_THREADS
	.align		4
.L_1159:
        /*0064*/ 	.byte	0x04, 0x05
        /*0066*/ 	.short	(.L_1161 - .L_1160)
.L_1160:
        /*0068*/ 	.word	0x00000080
        /*006c*/ 	.word	0x00000001
        /*0070*/ 	.word	0x00000001


	//----- nvinfo : EIATTR_CRS_STACK_SIZE
	.align		4
.L_1161:
        /*0074*/ 	.byte	0x04, 0x1e
        /*0076*/ 	.short	(.L_1163 - .L_1162)
.L_1162:
        /*0078*/ 	.word	0x00000000
.L_1163:


//--------------------- .nv.info._ZN2at6native29vectorized_elementwise_kernelILi8EZZZNS0_17acosh_kernel_cudaERNS_18TensorIteratorBaseEENKUlvE_clEvENKUlvE0_clEvEUlN3c107complexIfEEE_St5arrayIPcLm2EEEEviT0_T1_ --------------------------
	.section	.nv.info._ZN2at6native29vectorized_elementwise_kernelILi8EZZZNS0_17acosh_kernel_cudaERNS_18TensorIteratorBaseEENKUlvE_clEvENKUlvE0_clEvEUlN3c107complexIfEEE_St5arrayIPcLm2EEEEviT0_T1_,"",@"SHT_CUDA_INFO"
	.sectionflags	@""
	.align	4


	//----- nvinfo : EIATTR_CUDA_API_VERSION
	.align		4
        /*0000*/ 	.byte	0x04, 0x37
        /*0002*/ 	.short	(.L_1165 - .L_1164)
.L_1164:
        /*0004*/ 	.word	0x00000082


	//----- nvinfo : EIATTR_SW2861232_WAR
	.align		4
.L_1165:
        /*0008*/ 	.byte	0x01, 0x35
	.zero		2


	//----- nvinfo : EIATTR_PARAM_CBANK
	.align		4
        /*000c*/ 	.byte	0x04, 0x0a
        /*000e*/ 	.short	(.L_1167 - .L_1166)
	.align		4
.L_1166:
        /*0010*/ 	.word	index@(.nv.constant0._ZN2at6native29vectorized_elementwise_kernelILi8EZZZNS0_17acosh_kernel_cudaERNS_18TensorIteratorBaseEENKUlvE_clEvENKUlvE0_clEvEUlN3c107complexIfEEE_St5arrayIPcLm2EEEEviT0_T1_)
        /*0014*/ 	.short	0x0160
        /*0016*/ 	.short	0x0018


	//----- nvinfo : EIATTR_CBANK_PARAM_SIZE
	.align		4
.L_1167:
        /*0018*/ 	.byte	0x03, 0x19
        /*001a*/ 	.short	0x0018


	//----- nvinfo : EIATTR_KPARAM_INFO
	.align		4
        /*001c*/ 	.byte	0x04, 0x17
        /*001e*/ 	.short	(.L_1169 - .L_1168)
.L_1168:
        /*0020*/ 	.word	0x00000000
        /*0024*/ 	.short	0x0002
        /*0026*/ 	.short	0x0008
        /*0028*/ 	.byte	0x00, 0xf0, 0x41, 0x00


	//----- nvinfo : EIATTR_KPARAM_INFO
	.align		4
.L_1169:
        /*002c*/ 	.byte	0x04, 0x17
        /*002e*/ 	.short	(.L_1171 - .L_1170)
.L_1170:
        /*0030*/ 	.word	0x00000000
        /*0034*/ 	.short	0x0001
        /*0036*/ 	.short	0x0004
        /*0038*/ 	.byte	0x00, 0xf0, 0x05, 0x00


	//----- nvinfo : EIATTR_KPARAM_INFO
	.align		4
.L_1171:
        /*003c*/ 	.byte	0x04, 0x17
        /*003e*/ 	.short	(.L_1173 - .L_1172)
.L_1172:
        /*0040*/ 	.word	0x00000000
        /*0044*/ 	.short	0x0000
        /*0046*/ 	.short	0x0000
        /*0048*/ 	.byte	0x00, 0xf0, 0x11, 0x00


	//----- nvinfo : EIATTR_MAXREG_COUNT
	.align		4
.L_1173:
        /*004c*/ 	.byte	0x03, 0x1b
        /*004e*/ 	.short	0x00ff


	//----- nvinfo : EIATTR_MERCURY_ISA_VERSION
	.align		4
        /*0050*/ 	.byte	0x03, 0x5f
        /*0052*/ 	.short	0x0000


	//----- nvinfo : EIATTR_EXIT_INSTR_OFFSETS
	.align		4
        /*0054*/ 	.byte	0x04, 0x1c
        /*0056*/ 	.short	(.L_1175 - .L_1174)


	//   ....[0]....
.L_1174:
        /*0058*/ 	.word	0x00000010


	//----- nvinfo : EIATTR_MAX_THREADS
	.align		4
.L_1175:
        /*005c*/ 	.byte	0x04, 0x05
        /*005e*/ 	.short	(.L_1177 - .L_1176)
.L_1176:
        /*0060*/ 	.word	0x00000080
        /*0064*/ 	.word	0x00000001
        /*0068*/ 	.word	0x00000001
.L_1177:


//--------------------- .nv.info._ZN2at6native18elementwise_kernelILi128ELi4EZNS0_15gpu_kernel_implIZZZNS0_17acosh_kernel_cudaERNS_18TensorIteratorBaseEENKUlvE_clEvENKUlvE_clEvEUlN3c107complexIdEEE_EEvS4_RKT_EUliE_EEviT1_ --------------------------
	.section	.nv.info._ZN2at6native18elementwise_kernelILi128ELi4EZNS0_15gpu_kernel_implIZZZNS0_17acosh_kernel_cudaERNS_18TensorIteratorBaseEENKUlvE_clEvENKUlvE_clEvEUlN3c107complexIdEEE_EEvS4_RKT_EUliE_EEviT1_,"",@"SHT_CUDA_INFO"
	.sectionflags	@""
	.align	4


	//----- nvinfo : EIATTR_CUDA_API_VERSION
	.align		4
        /*0000*/ 	.byte	0x04, 0x37
        /*0002*/ 	.short	(.L_1179 - .L_1178)
.L_1178:
        /*0004*/ 	.word	0x00000082


	//----- nvinfo : EIATTR_SW2861232_WAR
	.align		4
.L_1179:
        /*0008*/ 	.byte	0x01, 0x35
	.zero		2


	//----- nvinfo : EIATTR_PARAM_CBANK
	.align		4
        /*000c*/ 	.byte	0x04, 0x0a
        /*000e*/ 	.short	(.L_1181 - .L_1180)
	.align		4
.L_1180:
        /*0010*/ 	.word	index@(.nv.constant0._ZN2at6native18elementwise_kernelILi128ELi4EZNS0_15gpu_kernel_implIZZZNS0_17acosh_kernel_cudaERNS_18TensorIteratorBaseEENKUlvE_clEvENKUlvE_clEvEUlN3c107complexIdEEE_EEvS4_RKT_EUliE_EEviT1_)
        /*0014*/ 	.short	0x0160
        /*0016*/ 	.short	0x0220


	//----- nvinfo : EIATTR_CBANK_PARAM_SIZE
	.align		4
.L_1181:
        /*0018*/ 	.byte	0x03, 0x19
        /*001a*/ 	.short	0x0220


	//----- nvinfo : EIATTR_KPARAM_INFO
	.align		4
        /*001c*/ 	.byte	0x04, 0x17
        /*001e*/ 	.short	(.L_1183 - .L_1182)
.L_1182:
        /*0020*/ 	.word	0x00000000
        /*0024*/ 	.short	0x0001
        /*0026*/ 	.short	0x0008
        /*0028*/ 	.byte	0x00, 0xf0, 0x61, 0x08


	//----- nvinfo : EIATTR_KPARAM_INFO
	.align		4
.L_1183:
        /*002c*/ 	.byte	0x04, 0x17
        /*002e*/ 	.short	(.L_1185 - .L_1184)
.L_1184:
        /*0030*/ 	.word	0x00000000
        /*0034*/ 	.short	0x0000
        /*0036*/ 	.short	0x0000
        /*0038*/ 	.byte	0x00, 0xf0, 0x11, 0x00


	//----- nvinfo : EIATTR_MAXREG_COUNT
	.align		4
.L_1185:
        /*003c*/ 	.byte	0x03, 0x1b
        /*003e*/ 	.short	0x0080


	//----- nvinfo : EIATTR_EXTERNS
	.align		4
        /*0040*/ 	.byte	0x04, 0x0f
        /*0042*/ 	.short	(.L_1187 - .L_1186)


	//   ....[0]....
	.align		4
.L_1186:
        /*0044*/ 	.word	index@(__assertfail)


	//----- nvinfo : EIATTR_MERCURY_ISA_VERSION
	.align		4
.L_1187:
        /*0048*/ 	.byte	0x03, 0x5f
        /*004a*/ 	.short	0x0000


	//----- nvinfo : EIATTR_SYSCALL_OFFSETS
	.align		4
        /*004c*/ 	.byte	0x04, 0x46
        /*004e*/ 	.short	(.L_1189 - .L_1188)


	//   ....[0]....
.L_1188:
        /*0050*/ 	.word	0x00001ec0


	//   ....[1]....
        /*0054*/ 	.word	0x0000a210


	//   ....[2]....
        /*0058*/ 	.word	0x0000c160


	//   ....[3]....
        /*005c*/ 	.word	0x00014440


	//   ....[4]....
        /*0060*/ 	.word	0x00016340


	//   ....[5]....
        /*0064*/ 	.word	0x0001e600


	//   ....[6]....
        /*0068*/ 	.word	0x00020510


	//   ....[7]....
        /*006c*/ 	.word	0x000287d0


	//----- nvinfo : EIATTR_EXIT_INSTR_OFFSETS
	.align		4
.L_1189:
        /*0070*/ 	.byte	0x04, 0x1c
        /*0072*/ 	.short	(.L_1191 - .L_1190)


	//   ....[0]....
.L_1190:
        /*0074*/ 	.word	0x0001e6a0


	//   ....[1]....
        /*0078*/ 	.word	0x000278e0


	//   ....[2]....
        /*007c*/ 	.word	0x00027920


	//   ....[3]....
        /*0080*/ 	.word	0x000279b0


	//   ....[4]....
        /*0084*/ 	.word	0x000279e0


	//   ....[5]....
        /*0088*/ 	.word	0x00027a10


	//   ....[6]....
        /*008c*/ 	.word	0x00027ac0


	//   ....[7]....
        /*0090*/ 	.word	0x00027b20


	//   ....[8]....
        /*0094*/ 	.word	0x00027c00


	//   ....[9]....
        /*0098*/ 	.word	0x00027c90


	//   ....[10]....
        /*009c*/ 	.word	0x00027cb0


	//   ....[11]....
        /*00a0*/ 	.word	0x00027d80


	//   ....[12]....
        /*00a4*/ 	.word	0x00027da0


	//   ....[13]....
        /*00a8*/ 	.word	0x00027f50


	//   ....[14]....
        /*00ac*/ 	.word	0x000280d0


	//   ....[15]....
        /*00b0*/ 	.word	0x00028130


	//   ....[16]....
        /*00b4*/ 	.word	0x000281e0


	//   ....[17]....
        /*00b8*/ 	.word	0x00028380


	//   ....[18]....
        /*00bc*/ 	.word	0x00028520


	//   ....[19]....
        /*00c0*/ 	.word	0x000286a0


	//   ....[20]....
        /*00c4*/ 	.word	0x000287e0


	//   ....[21]....
        /*00c8*/ 	.word	0x00028810


	//   ....[22]....
        /*00cc*/ 	.word	0x00028840


	//----- nvinfo : EIATTR_MAX_THREADS
	.align		4
.L_1191:
        /*00d0*/ 	.byte	0x04, 0x05
        /*00d2*/ 	.short	(.L_1193 - .L_1192)
.L_1192:
        /*00d4*/ 	.word	0x00000080
        /*00d8*/ 	.word	0x00000001
        /*00dc*/ 	.word	0x00000001


	//----- nvinfo : EIATTR_CRS_STACK_SIZE
	.align		4
.L_1193:
        /*00e0*/ 	.byte	0x04, 0x1e
        /*00e2*/ 	.short	(.L_1195 - .L_1194)
.L_1194:
        /*00e4*/ 	.word	0x00000000
.L_1195:


//--------------------- .nv.info._ZN2at6native27unrolled_elementwise_kernelIZZZNS0_17acosh_kernel_cudaERNS_18TensorIteratorBaseEENKUlvE_clEvENKUlvE_clEvEUlN3c107complexIdEEE_St5arrayIPcLm2EELi4E23TrivialOffsetCalculatorILi1EjESE_NS0_6memory12LoadWithCastILi1EEENSF_13StoreWithCastILi1EEEEEviT_T0_T2_T3_T4_T5_ --------------------------
	.section	.nv.info._ZN2at6native27unrolled_elementwise_kernelIZZZNS0_17acosh_kernel_cudaERNS_18TensorIteratorBaseEENKUlvE_clEvENKUlvE_clEvEUlN3c107complexIdEEE_St5arrayIPcLm2EELi4E23TrivialOffsetCalculatorILi1EjESE_NS0_6memory12LoadWithCastILi1EEENSF_13StoreWithCastILi1EEEEEviT_T0_T2_T3_T4_T5_,"",@"SHT_CUDA_INFO"
	.sectionflags	@""
	.align	4


	//----- nvinfo : EIATTR_CUDA_API_VERSION
	.align		4
        /*0000*/ 	.byte	0x04, 0x37
        /*0002*/ 	.short	(.L_1197 - .L_1196)
.L_1196:
        /*0004*/ 	.word	0x00000082


	//----- nvinfo : EIATTR_SW2861232_WAR
	.align		4
.L_1197:
        /*0008*/ 	.byte	0x01, 0x35
	.zero		2


	//----- nvinfo : EIATTR_PARAM_CBANK
	.align		4
        /*000c*/ 	.byte	0x04, 0x0a
        /*000e*/ 	.short	(.L_1199 - .L_1198)
	.align		4
.L_1198:
        /*0010*/ 	.word	index@(.nv.constant0._ZN2at6native27unrolled_elementwise_kernelIZZZNS0_17acosh_kernel_cudaERNS_18TensorIteratorBaseEENKUlvE_clEvENKUlvE_clEvEUlN3c107complexIdEEE_St5arrayIPcLm2EELi4E23TrivialOffsetCalculatorILi1EjESE_NS0_6memory12LoadWithCastILi1EEENSF_13StoreWithCastILi1EEEEEviT_T0_T2_T3_T4_T5_)
        /*0014*/ 	.short	0x0160
        /*0016*/ 	.short	0x002c


	//----- nvinfo : EIATTR_CBANK_PARAM_SIZE
	.align		4
.L_1199:
        /*0018*/ 	.byte	0x03, 0x19
        /*001a*/ 	.short	0x002c


	//----- nvinfo : EIATTR_KPARAM_INFO
	.align		4
        /*001c*/ 	.byte	0x04, 0x17
        /*001e*/ 	.short	(.L_1201 - .L_1200)
.L_1200:
        /*0020*/ 	.word	0x00000000
        /*0024*/ 	.short	0x0006
        /*0026*/ 	.short	0x0024
        /*0028*/ 	.byte	0x00, 0xf0, 0x21, 0x00


	//----- nvinfo : EIATTR_KPARAM_INFO
	.align		4
.L_1201:
        /*002c*/ 	.byte	0x04, 0x17
        /*002e*/ 	.short	(.L_1203 - .L_1202)
.L_1202:
        /*0030*/ 	.word	0x00000000
        /*0034*/ 	.short	0x0005
        /*0036*/ 	.short	0x001c
        /*0038*/ 	.byte	0x00, 0xf0, 0x21, 0x00


	//----- nvinfo : EIATTR_KPARAM_INFO
	.align		4
.L_1203:
        /*003c*/ 	.byte	0x04, 0x17
        /*003e*/ 	.short	(.L_1205 - .L_1204)
.L_1204:
        /*0040*/ 	.word	0x00000000
        /*0044*/ 	.short	0x0004
        /*0046*/ 	.short	0x0019
        /*0048*/ 	.byte	0x00, 0xf0, 0x05, 0x00


	//----- nvinfo : EIATTR_KPARAM_INFO
	.align		4
.L_1205:
        /*004c*/ 	.byte	0x04, 0x17
        /*004e*/ 	.short	(.L_1207 - .L_1206)
.L_1206:
        /*0050*/ 	.word	0x00000000
        /*0054*/ 	.short	0x0003
        /*0056*/ 	.short	0x0018
        /*0058*/ 	.byte	0x00, 0xf0, 0x05, 0x00


	//----- nvinfo : EIATTR_KPARAM_INFO
	.align		4
.L_1207:
        /*005c*/ 	.byte	0x04, 0x17
        /*005e*/ 	.short	(.L_1209 - .L_1208)
.L_1208:
        /*0060*/ 	.word	0x00000000
        /*0064*/ 	.short	0x0002
        /*0066*/ 	.short	0x0008
        /*0068*/ 	.byte	0x00, 0xf0, 0x41, 0x00


	//----- nvinfo : EIATTR_KPARAM_INFO
	.align		4
.L_1209:
        /*006c*/ 	.byte	0x04, 0x17
        /*006e*/ 	.short	(.L_1211 - .L_1210)
.L_1210:
        /*0070*/ 	.word	0x00000000
        /*0074*/ 	.short	0x0001
        /*0076*/ 	.short	0x0004
        /*0078*/ 	.byte	0x00, 0xf0, 0x05, 0x00


	//----- nvinfo : EIATTR_KPARAM_INFO
	.align		4
.L_1211:
        /*007c*/ 	.byte	0x04, 0x17
        /*007e*/ 	.short	(.L_1213 - .L_1212)
.L_1212:
        /*0080*/ 	.word	0x00000000
        /*0084*/ 	.short	0x0000
        /*0086*/ 	.short	0x0000
        /*0088*/ 	.byte	0x00, 0xf0, 0x11, 0x00


	//----- nvinfo : EIATTR_MAXREG_COUNT
	.align		4
.L_1213:
        /*008c*/ 	.byte	0x03, 0x1b
        /*008e*/ 	.short	0x00ff


	//----- nvinfo : EIATTR_EXTERNS
	.align		4
        /*0090*/ 	.byte	0x04, 0x0f
        /*0092*/ 	.short	(.L_1215 - .L_1214)


	//   ....[0]....
	.align		4
.L_1214:
        /*0094*/ 	.word	index@(__assertfail)


	//----- nvinfo : EIATTR_MERCURY_ISA_VERSION
	.align		4
.L_1215:
        /*0098*/ 	.byte	0x03, 0x5f
        /*009a*/ 	.short	0x0000


	//----- nvinfo : EIATTR_SYSCALL_OFFSETS
	.align		4
        /*009c*/ 	.byte	0x04, 0x46
        /*009e*/ 	.short	(.L_1217 - .L_1216)


	//   ....[0]....
.L_1216:
        /*00a0*/ 	.word	0x00001110


	//   ....[1]....
        /*00a4*/ 	.word	0x00002240


	//   ....[2]....
        /*00a8*/ 	.word	0x00003390


	//   ....[3]....
        /*00ac*/ 	.word	0x000044b0


	//   ....[4]....
        /*00b0*/ 	.word	0x00021c90


	//   ....[5]....
        /*00b4*/ 	.word	0x00022d90


	//   ....[6]....
        /*00b8*/ 	.word	0x00023e40


	//   ....[7]....
        /*00bc*/ 	.word	0x00024f00


	//----- nvinfo : EIATTR_EXIT_INSTR_OFFSETS
	.align		4
.L_1217:
        /*00c0*/ 	.byte	0x04, 0x1c
        /*00c2*/ 	.short	(.L_1219 - .L_1218)


	//   ....[0]....
.L_1218:
        /*00c4*/ 	.word	0x00023ee0


	//   ....[1]....
        /*00c8*/ 	.word	0x00024010


	//   ....[2]....
        /*00cc*/ 	.word	0x00024050


	//   ....[3]....
        /*00d0*/ 	.word	0x000240e0


	//   ....[4]....
        /*00d4*/ 	.word	0x00024110


	//   ....[5]....
        /*00d8*/ 	.word	0x00024140


	//   ....[6]....
        /*00dc*/ 	.word	0x000241f0


	//   ....[7]....
        /*00e0*/ 	.word	0x00024250


	//   ....[8]....
        /*00e4*/ 	.word	0x00024330


	//   ....[9]....
        /*00e8*/ 	.word	0x000243c0


	//   ....[10]....
        /*00ec*/ 	.word	0x000243e0


	//   ....[11]....
        /*00f0*/ 	.word	0x000244b0


	//   ....[12]....
        /*00f4*/ 	.word	0x000244d0


	//   ....[13]....
        /*00f8*/ 	.word	0x00024680


	//   ....[14]....
        /*00fc*/ 	.word	0x00024800


	//   ....[15]....
        /*0100*/ 	.word	0x00024860


	//   ....[16]....
        /*0104*/ 	.word	0x00024910


	//   ....[17]....
        /*0108*/ 	.word	0x00024ab0


	//   ....[18]....
        /*010c*/ 	.word	0x00024c50


	//   ....[19]....
        /*0110*/ 	.word	0x00024dd0


	//   ....[20]....
        /*0114*/ 	.word	0x00024f10


	//   ....[21]....
        /*0118*/ 	.word	0x00024f40


	//   ....[22]....
        /*011c*/ 	.word	0x00024f70


	//----- nvinfo : EIATTR_MAX_THREADS
	.align		4
.L_1219:
        /*0120*/ 	.byte	0x04, 0x05
        /*0122*/ 	.short	(.L_1221 - .L_1220)
.L_1220:
        /*0124*/ 	.word	0x00000080
        /*0128*/ 	.word	0x00000001
        /*012c*/ 	.word	0x00000001


	//----- nvinfo : EIATTR_CRS_STACK_SIZE
	.align		4
.L_1221:
        /*0130*/ 	.byte	0x04, 0x1e
        /*0132*/ 	.short	(.L_1223 - .L_1222)
.L_1222:
        /*0134*/ 	.word	0x00000000
.L_1223:


//--------------------- .nv.info._ZN2at6native18elementwise_kernelILi128ELi2EZNS0_22gpu_kernel_impl_nocastIZZZNS0_17acosh_kernel_cudaERNS_18TensorIteratorBaseEENKUlvE_clEvENKUlvE_clEvEUlN3c107complexIdEEE_EEvS4_RKT_EUliE_EEviT1_ --------------------------
	.section	.nv.info._ZN2at6native18elementwise_kernelILi128ELi2EZNS0_22gpu_kernel_impl_nocastIZZZNS0_17acosh_kernel_cudaERNS_18TensorIteratorBaseEENKUlvE_clEvENKUlvE_clEvEUlN3c107complexIdEEE_EEvS4_RKT_EUliE_EEviT1_,"",@"SHT_CUDA_INFO"
	.sectionflags	@""
	.align	4


	//----- nvinfo : EIATTR_CUDA_API_VERSION
	.align		4
        /*0000*/ 	.byte	0x04, 0x37
        /*0002*/ 	.short	(.L_1225 - .L_1224)
.L_1224:
        /*0004*/ 	.word	0x00000082


	//----- nvinfo : EIATTR_SW2861232_WAR
	.align		4
.L_1225:
        /*0008*/ 	.byte	0x01, 0x35
	.zero		2


	//----- nvinfo : EIATTR_PARAM_CBANK
	.align		4
        /*000c*/ 	.byte	0x04, 0x0a
        /*000e*/ 	.short	(.L_1227 - .L_1226)
	.align		4
.L_1226:
        /*0010*/ 	.word	index@(.nv.constant0._ZN2at6native18elementwise_kernelILi128ELi2EZNS0_22gpu_kernel_impl_nocastIZZZNS0_17acosh_kernel_cudaERNS_18TensorIteratorBaseEENKUlvE_clEvENKUlvE_clEvEUlN3c107complexIdEEE_EEvS4_RKT_EUliE_EEviT1_)
        /*0014*/ 	.short	0x0160
        /*0016*/ 	.short	0x0220


	//----- nvinfo : EIATTR_CBANK_PARAM_SIZE
	.align		4
.L_1227:
        /*0018*/ 	.byte	0x03, 0x19
        /*001a*/ 	.short	0x0220


	//----- nvinfo : EIATTR_KPARAM_INFO
	.align		4
        /*001c*/ 	.byte	0x04, 0x17
        /*001e*/ 	.short	(.L_1229 - .L_1228)
.L_1228:
        /*0020*/ 	.word	0x00000000
        /*0024*/ 	.short	0x0001
        /*0026*/ 	.short	0x0008
        /*0028*/ 	.byte	0x00, 0xf0, 0x61, 0x08


	//----- nvinfo : EIATTR_KPARAM_INFO
	.align		4
.L_1229:
        /*002c*/ 	.byte	0x04, 0x17
        /*002e*/ 	.short	(.L_1231 - .L_1230)
.L_1230:
        /*0030*/ 	.word	0x00000000
        /*0034*/ 	.short	0x0000
        /*0036*/ 	.short	0x0000
        /*0038*/ 	.byte	0x00, 0xf0, 0x11, 0x00


	//----- nvinfo : EIATTR_MAXREG_COUNT
	.align		4
.L_1231:
        /*003c*/ 	.byte	0x03, 0x1b
        /*003e*/ 	.short	0x0080


	//----- nvinfo : EIATTR_MERCURY_ISA_VERSION
	.align		4
        /*0040*/ 	.byte	0x03, 0x5f
        /*0042*/ 	.short	0x0000


	//----- nvinfo : EIATTR_EXIT_INSTR_OFFSETS
	.align		4
        /*0044*/ 	.byte	0x04, 0x1c
        /*0046*/ 	.short	(.L_1233 - .L_1232)


	//   ....[0]....
.L_1232:
        /*0048*/ 	.word	0x000081c0


	//   ....[1]....
        /*004c*/ 	.word	0x00010240


	//----- nvinfo : EIATTR_MAX_THREADS
	.align		4
.L_1233:
        /*0050*/ 	.byte	0x04, 0x05
        /*0052*/ 	.short	(.L_1235 - .L_1234)
.L_1234:
        /*0054*/ 	.word	0x00000080
        /*0058*/ 	.word	0x00000001
        /*005c*/ 	.word	0x00000001


	//----- nvinfo : EIATTR_CRS_STACK_SIZE
	.align		4
.L_1235:
        /*0060*/ 	.byte	0x04, 0x1e
        /*0062*/ 	.short	(.L_1237 - .L_1236)
.L_1236:
        /*0064*/ 	.word	0x00000000
.L_1237:


//--------------------- .nv.info._ZN2at6native27unrolled_elementwise_kernelIZZZNS0_17acosh_kernel_cudaERNS_18TensorIteratorBaseEENKUlvE_clEvENKUlvE_clEvEUlN3c107complexIdEEE_St5arrayIPcLm2EELi4E23TrivialOffsetCalculatorILi1EjESE_NS0_6memory15LoadWithoutCastENSF_16StoreWithoutCastEEEviT_T0_T2_T3_T4_T5_ --------------------------
	.section	.nv.info._ZN2at6native27unrolled_elementwise_kernelIZZZNS0_17acosh_kernel_cudaERNS_18TensorIteratorBaseEENKUlvE_clEvENKUlvE_clEvEUlN3c107complexIdEEE_St5arrayIPcLm2EELi4E23TrivialOffsetCalculatorILi1EjESE_NS0_6memory15LoadWithoutCastENSF_16StoreWithoutCastEEEviT_T0_T2_T3_T4_T5_,"",@"SHT_CUDA_INFO"
	.sectionflags	@""
	.align	4


	//----- nvinfo : EIATTR_CUDA_API_VERSION
	.align		4
        /*0000*/ 	.byte	0x04, 0x37
        /*0002*/ 	.short	(.L_1239 - .L_1238)
.L_1238:
        /*0004*/ 	.word	0x00000082


	//----- nvinfo : EIATTR_SW2861232_WAR
	.align		4
.L_1239:
        /*0008*/ 	.byte	0x01, 0x35
	.zero		2


	//----- nvinfo : EIATTR_PARAM_CBANK
	.align		4
        /*000c*/ 	.byte	0x04, 0x0a
        /*000e*/ 	.short	(.L_1241 - .L_1240)
	.align		4
.L_1240:
        /*0010*/ 	.word	index@(.nv.constant0._ZN2at6native27unrolled_elementwise_kernelIZZZNS0_17acosh_kernel_cudaERNS_18TensorIteratorBaseEENKUlvE_clEvENKUlvE_clEvEUlN3c107complexIdEEE_St5arrayIPcLm2EELi4E23TrivialOffsetCalculatorILi1EjESE_NS0_6memory15LoadWithoutCastENSF_16StoreWithoutCastEEEviT_T0_T2_T3_T4_T5_)
        /*0014*/ 	.short	0x0160
        /*0016*/ 	.short	0x001c


	//----- nvinfo : EIATTR_CBANK_PARAM_SIZE
	.align		4
.L_1241:
        /*0018*/ 	.byte	0x03, 0x19
        /*001a*/ 	.short	0x001c


	//----- nvinfo : EIATTR_KPARAM_INFO
	.align		4
        /*001c*/ 	.byte	0x04, 0x17
        /*001e*/ 	.short	(.L_1243 - .L_1242)
.L_1242:
        /*0020*/ 	.word	0x00000000
        /*0024*/ 	.short	0x0006
        /*0026*/ 	.short	0x001b
        /*0028*/ 	.byte	0x00, 0xf0, 0x05, 0x00


	//----- nvinfo : EIATTR_KPARAM_INFO
	.align		4
.L_1243:
        /*002c*/ 	.byte	0x04, 0x17
        /*002e*/ 	.short	(.L_1245 - .L_1244)
.L_1244:
        /*0030*/ 	.word	0x00000000
        /*0034*/ 	.short	0x0005
        /*0036*/ 	.short	0x001a
        /*0038*/ 	.byte	0x00, 0xf0, 0x05, 0x00


	//----- nvinfo : EIATTR_KPARAM_INFO
	.align		4
.L_1245:
        /*003c*/ 	.byte	0x04, 0x17
        /*003e*/ 	.short	(.L_1247 - .L_1246)
.L_1246:
        /*0040*/ 	.word	0x00000000
        /*0044*/ 	.short	0x0004
        /*0046*/ 	.short	0x0019
        /*0048*/ 	.byte	0x00, 0xf0, 0x05, 0x00


	//----- nvinfo : EIATTR_KPARAM_INFO
	.align		4
.L_1247:
        /*004c*/ 	.byte	0x04, 0x17
        /*004e*/ 	.short	(.L_1249 - .L_1248)
.L_1248:
        /*0050*/ 	.word	0x00000000
        /*0054*/ 	.short	0x0003
        /*0056*/ 	.short	0x0018
        /*0058*/ 	.byte	0x00, 0xf0, 0x05, 0x00


	//----- nvinfo : EIATTR_KPARAM_INFO
	.align		4
.L_1249:
        /*005c*/ 	.byte	0x04, 0x17
        /*005e*/ 	.short	(.L_1251 - .L_1250)
.L_1250:
        /*0060*/ 	.word	0x00000000
        /*0064*/ 	.short	0x0002
        /*0066*/ 	.short	0x0008
        /*0068*/ 	.byte	0x00, 0xf0, 0x41, 0x00


	//----- nvinfo : EIATTR_KPARAM_INFO
	.align		4
.L_1251:
        /*006c*/ 	.byte	0x04, 0x17
        /*006e*/ 	.short	(.L_1253 - .L_1252)
.L_1252:
        /*0070*/ 	.word	0x00000000
        /*0074*/ 	.short	0x0001
        /*0076*/ 	.short	0x0004
        /*0078*/ 	.byte	0x00, 0xf0, 0x05, 0x00


	//----- nvinfo : EIATTR_KPARAM_INFO
	.align		4
.L_1253:
        /*007c*/ 	.byte	0x04, 0x17
        /*007e*/ 	.short	(.L_1255 - .L_1254)
.L_1254:
        /*0080*/ 	.word	0x00000000
        /*0084*/ 	.short	0x0000
        /*0086*/ 	.short	0x0000
        /*0088*/ 	.byte	0x00, 0xf0, 0x11, 0x00


	//----- nvinfo : EIATTR_MAXREG_COUNT
	.align		4
.L_1255:
        /*008c*/ 	.byte	0x03, 0x1b
        /*008e*/ 	.short	0x00ff


	//----- nvinfo : EIATTR_MERCURY_ISA_VERSION
	.align		4
        /*0090*/ 	.byte	0x03, 0x5f
        /*0092*/ 	.short	0x0000


	//----- nvinfo : EIATTR_EXIT_INSTR_OFFSETS
	.align		4
        /*0094*/ 	.byte	0x04, 0x1c
        /*0096*/ 	.short	(.L_1257 - .L_1256)


	//   ....[0]....
.L_1256:
        /*0098*/ 	.word	0x0001cac0


	//   ....[1]....
        /*009c*/ 	.word	0x0001cb20


	//----- nvinfo : EIATTR_MAX_THREADS
	.align		4
.L_1257:
        /*00a0*/ 	.byte	0x04, 0x05
        /*00a2*/ 	.short	(.L_1259 - .L_1258)
.L_1258:
        /*00a4*/ 	.word	0x00000080
        /*00a8*/ 	.word	0x00000001
        /*00ac*/ 	.word	0x00000001


	//----- nvinfo : EIATTR_CRS_STACK_SIZE
	.align		4
.L_1259:
        /*00b0*/ 	.byte	0x04, 0x1e
        /*00b2*/ 	.short	(.L_1261 - .L_1260)
.L_1260:
        /*00b4*/ 	.word	0x00000000
.L_1261:


//--------------------- .nv.info._ZN2at6native29vectorized_elementwise_kernelILi2EZZZNS0_17acosh_kernel_cudaERNS_18TensorIteratorBaseEENKUlvE_clEvENKUlvE_clEvEUlN3c107complexIdEEE_St5arrayIPcLm2EEEEviT0_T1_ --------------------------
	.section	.nv.info._ZN2at6native29vectorized_elementwise_kernelILi2EZZZNS0_17acosh_kernel_cudaERNS_18TensorIteratorBaseEENKUlvE_clEvENKUlvE_clEvEUlN3c107complexIdEEE_St5arrayIPcLm2EEEEviT0_T1_,"",@"SHT_CUDA_INFO"
	.sectionflags	@""
	.align	4


	//----- nvinfo : EIATTR_CUDA_API_VERSION
	.align		4
        /*0000*/ 	.byte	0x04, 0x37
        /*0002*/ 	.short	(.L_1263 - .L_1262)
.L_1262:
        /*0004*/ 	.word	0x00000082


	//----- nvinfo : EIATTR_SW2861232_WAR
	.align		4
.L_1263:
        /*0008*/ 	.byte	0x01, 0x35
	.zero		2


	//----- nvinfo : EIATTR_PARAM_CBANK
	.align		4
        /*000c*/ 	.byte	0x04, 0x0a
        /*000e*/ 	.short	(.L_1265 - .L_1264)
	.align		4
.L_1264:
        /*0010*/ 	.word	index@(.nv.constant0._ZN2at6native29vectorized_elementwise_kernelILi2EZZZNS0_17acosh_kernel_cudaERNS_18TensorIteratorBaseEENKUlvE_clEvENKUlvE_clEvEUlN3c107complexIdEEE_St5arrayIPcLm2EEEEviT0_T1_)
        /*0014*/ 	.short	0x0160
        /*0016*/ 	.short	0x0018


	//----- nvinfo : EIATTR_CBANK_PARAM_SIZE
	.align		4
.L_1265:
        /*0018*/ 	.byte	0x03, 0x19
        /*001a*/ 	.short	0x0018


	//----- nvinfo : EIATTR_KPARAM_INFO
	.align		4
        /*001c*/ 	.byte	0x04, 0x17
        /*001e*/ 	.short	(.L_1267 - .L_1266)
.L_1266:
        /*0020*/ 	.word	0x00000000
        /*0024*/ 	.short	0x0002
        /*0026*/ 	.short	0x0008
        /*0028*/ 	.byte	0x00, 0xf0, 0x41, 0x00


	//----- nvinfo : EIATTR_KPARAM_INFO
	.align		4
.L_1267:
        /*002c*/ 	.byte	0x04, 0x17
        /*002e*/ 	.short	(.L_1269 - .L_1268)
.L_1268:
        /*0030*/ 	.word	0x00000000
        /*0034*/ 	.short	0x0001
        /*0036*/ 	.short	0x0004
        /*0038*/ 	.byte	0x00, 0xf0, 0x05, 0x00


	//----- nvinfo : EIATTR_KPARAM_INFO
	.align		4
.L_1269:
        /*003c*/ 	.byte	0x04, 0x17
        /*003e*/ 	.short	(.L_1271 - .L_1270)
.L_1270:
        /*0040*/ 	.word	0x00000000
        /*0044*/ 	.short	0x0000
        /*0046*/ 	.short	0x0000
        /*0048*/ 	.byte	0x00, 0xf0, 0x11, 0x00


	//----- nvinfo : EIATTR_MAXREG_COUNT
	.align		4
.L_1271:
        /*004c*/ 	.byte	0x03, 0x1b
        /*004e*/ 	.short	0x00ff


	//----- nvinfo : EIATTR_ANNOTATIONS
	.align		4
        /*0050*/ 	.byte	0x04, 0x55
        /*0052*/ 	.short	(.L_1273 - .L_1272)


	//   ....[0]....
.L_1272:
        /*0054*/ 	.word	0x00000001
        /*0058*/ 	.byte	0x10, 0x4d, 0x00, 0x00, 0x01, 0x00, 0x00, 0x00, 0x50, 0x4d, 0x00, 0x00, 0x01, 0x00, 0x00, 0x00
        /*0068*/ 	.byte	0xb0, 0x4d, 0x00, 0x00, 0x01, 0x00, 0x00, 0x00, 0xb0, 0x70, 0x00, 0x00, 0x01, 0x00, 0x00, 0x00
        /*0078*/ 	.byte	0x10, 0x71, 0x00, 0x00, 0x01, 0x00, 0x00, 0x00, 0x60, 0x71, 0x00, 0x00, 0x01, 0x00, 0x00, 0x00
        /*0088*/ 	.byte	0xe0, 0x71, 0x00, 0x00, 0x01, 0x00, 0x00, 0x00, 0x20, 0x72, 0x00, 0x00, 0x01, 0x00, 0x00, 0x00
        /*0098*/ 	.byte	0x50, 0x72, 0x00, 0x00, 0x01, 0x00, 0x00, 0x00, 0x90, 0x72, 0x00, 0x00, 0x01, 0x00, 0x00, 0x00
        /*00a8*/ 	.byte	0xf0, 0x72, 0x00, 0x00, 0x01, 0x00, 0x00, 0x00, 0x00, 0x73, 0x00, 0x00, 0x01, 0x00, 0x00, 0x00
        /*00b8*/ 	.byte	0x30, 0x73, 0x00, 0x00, 0x01, 0x00, 0x00, 0x00, 0x50, 0x73, 0x00, 0x00, 0x01, 0x00, 0x00, 0x00
        /*00c8*/ 	.byte	0x80, 0x8d, 0x03, 0x00, 0x01, 0x00, 0x00, 0x00, 0x90, 0x8d, 0x03, 0x00


	//----- nvinfo : EIATTR_MERCURY_ISA_VERSION
	.align		4
.L_1273:
        /*00d4*/ 	.byte	0x03, 0x5f
        /*00d6*/ 	.short	0x0000


	//----- nvinfo : EIATTR_EXIT_INSTR_OFFSETS
	.align		4
        /*00d8*/ 	.byte	0x04, 0x1c
        /*00da*/ 	.short	(.L_1275 - .L_1274)


	//   ....[0]....
.L_1274:
        /*00dc*/ 	.word	0x00038e70


	//   ....[1]....
        /*00e0*/ 	.word	0x000722a0


	//   ....[2]....
        /*00e4*/ 	.word	0x000722f0


	//----- nvinfo : EIATTR_MAX_THREADS
	.align		4
.L_1275:
        /*00e8*/ 	.byte	0x04, 0x05
        /*00ea*/ 	.short	(.L_1277 - .L_1276)
.L_1276:
        /*00ec*/ 	.word	0x00000080
        /*00f0*/ 	.word	0x00000001
        /*00f4*/ 	.word	0x00000001


	//----- nvinfo : EIATTR_CRS_STACK_SIZE
	.align		4
.L_1277:
        /*00f8*/ 	.byte	0x04, 0x1e
        /*00fa*/ 	.short	(.L_1279 - .L_1278)
.L_1278:
        /*00fc*/ 	.word	0x00000000
.L_1279:


//--------------------- .nv.info._ZN2at6native29vectorized_elementwise_kernelILi4EZZZNS0_17acosh_kernel_cudaERNS_18TensorIteratorBaseEENKUlvE_clEvENKUlvE_clEvEUlN3c107complexIdEEE_St5arrayIPcLm2EEEEviT0_T1_ --------------------------
	.section	.nv.info._ZN2at6native29vectorized_elementwise_kernelILi4EZZZNS0_17acosh_kernel_cudaERNS_18TensorIteratorBaseEENKUlvE_clEvENKUlvE_clEvEUlN3c107complexIdEEE_St5arrayIPcLm2EEEEviT0_T1_,"",@"SHT_CUDA_INFO"
	.sectionflags	@""
	.align	4


	//----- nvinfo : EIATTR_CUDA_API_VERSION
	.align		4
        /*0000*/ 	.byte	0x04, 0x37
        /*0002*/ 	.short	(.L_1281 - .L_1280)
.L_1280:
        /*0004*/ 	.word	0x00000082


	//----- nvinfo : EIATTR_SW2861232_WAR
	.align		4
.L_1281:
        /*0008*/ 	.byte	0x01, 0x35
	.zero		2


	//----- nvinfo : EIATTR_PARAM_CBANK
	.align		4
        /*000c*/ 	.byte	0x04, 0x0a
        /*000e*/ 	.short	(.L_1283 - .L_1282)
	.align		4
.L_1282:
        /*0010*/ 	.word	index@(.nv.constant0._ZN2at6native29vectorized_elementwise_kernelILi4EZZZNS0_17acosh_kernel_cudaERNS_18TensorIteratorBaseEENKUlvE_clEvENKUlvE_clEvEUlN3c107complexIdEEE_St5arrayIPcLm2EEEEviT0_T1_)
        /*0014*/ 	.short	0x0160
        /*0016*/ 	.short	0x0018


	//----- nvinfo : EIATTR_CBANK_PARAM_SIZE
	.align		4
.L_1283:
        /*0018*/ 	.byte	0x03, 0x19
        /*001a*/ 	.short	0x0018


	//----- nvinfo : EIATTR_KPARAM_INFO
	.align		4
        /*001c*/ 	.byte	0x04, 0x17
        /*001e*/ 	.short	(.L_1285 - .L_1284)
.L_1284:
        /*0020*/ 	.word	0x00000000
        /*0024*/ 	.short	0x0002
        /*0026*/ 	.short	0x0008
        /*0028*/ 	.byte	0x00, 0xf0, 0x41, 0x00


	//----- nvinfo : EIATTR_KPARAM_INFO
	.align		4
.L_1285:
        /*002c*/ 	.byte	0x04, 0x17
        /*002e*/ 	.short	(.L_1287 - .L_1286)
.L_1286:
        /*0030*/ 	.word	0x00000000
        /*0034*/ 	.short	0x0001
        /*0036*/ 	.short	0x0004
        /*0038*/ 	.byte	0x00, 0xf0, 0x05, 0x00


	//----- nvinfo : EIATTR_KPARAM_INFO
	.align		4
.L_1287:
        /*003c*/ 	.byte	0x04, 0x17
        /*003e*/ 	.short	(.L_1289 - .L_1288)
.L_1288:
        /*0040*/ 	.word	0x00000000
        /*0044*/ 	.short	0x0000
        /*0046*/ 	.short	0x0000
        /*0048*/ 	.byte	0x00, 0xf0, 0x11, 0x00


	//----- nvinfo : EIATTR_MAXREG_COUNT
	.align		4
.L_1289:
        /*004c*/ 	.byte	0x03, 0x1b
        /*004e*/ 	.short	0x00ff


	//----- nvinfo : EIATTR_ANNOTATIONS
	.align		4
        /*0050*/ 	.byte	0x04, 0x55
        /*0052*/ 	.short	(.L_1291 - .L_1290)


	//   ....[0]....
.L_1290:
        /* <DEDUP_REMOVED lines=9> */


	//----- nvinfo : EIATTR_MERCURY_ISA_VERSION
	.align		4
.L_1291:
        /*00d4*/ 	.byte	0x03, 0x5f
        /*00d6*/ 	.short	0x0000


	//----- nvinfo : EIATTR_EXIT_INSTR_OFFSETS
	.align		4
        /*00d8*/ 	.byte	0x04, 0x1c
        /*00da*/ 	.short	(.L_1293 - .L_1292)


	//   ....[0]....
.L_1292:
        /*00dc*/ 	.word	0x00038e70


	//   ....[1]....
        /*00e0*/ 	.word	0x000722a0


	//   ....[2]....
        /*00e4*/ 	.word	0x000722f0


	//----- nvinfo : EIATTR_MAX_THREADS
	.align		4
.L_1293:
        /*00e8*/ 	.byte	0x04, 0x05
        /*00ea*/ 	.short	(.L_1295 - .L_1294)
.L_1294:
        /*00ec*/ 	.word	0x00000080
        /*00f0*/ 	.word	0x00000001
        /*00f4*/ 	.word	0x00000001


	//----- nvinfo : EIATTR_CRS_STACK_SIZE
	.align		4
.L_1295:
        /*00f8*/ 	.byte	0x04, 0x1e
        /*00fa*/ 	.short	(.L_1297 - .L_1296)
.L_1296:
        /*00fc*/ 	.word	0x00000000
.L_1297:


//--------------------- .nv.info._ZN2at6native29vectorized_elementwise_kernelILi8EZZZNS0_17acosh_kernel_cudaERNS_18TensorIteratorBaseEENKUlvE_clEvENKUlvE_clEvEUlN3c107complexIdEEE_St5arrayIPcLm2EEEEviT0_T1_ --------------------------
	.section	.nv.info._ZN2at6native29vectorized_elementwise_kernelILi8EZZZNS0_17acosh_kernel_cudaERNS_18TensorIteratorBaseEENKUlvE_clEvENKUlvE_clEvEUlN3c107complexIdEEE_St5arrayIPcLm2EEEEviT0_T1_,"",@"SHT_CUDA_INFO"
	.sectionflags	@""
	.align	4


	//----- nvinfo : EIATTR_CUDA_API_VERSION
	.align		4
        /*0000*/ 	.byte	0x04, 0x37
        /*0002*/ 	.short	(.L_1299 - .L_1298)
.L_1298:
        /*0004*/ 	.word	0x00000082


	//----- nvinfo : EIATTR_SW2861232_WAR
	.align		4
.L_1299:
        /*0008*/ 	.byte	0x01, 0x35
	.zero		2


	//----- nvinfo : EIATTR_PARAM_CBANK
	.align		4
        /*000c*/ 	.byte	0x04, 0x0a
        /*000e*/ 	.short	(.L_1301 - .L_1300)
	.align		4
.L_1300:
        /*0010*/ 	.word	index@(.nv.constant0._ZN2at6native29vectorized_elementwise_kernelILi8EZZZNS0_17acosh_kernel_cudaERNS_18TensorIteratorBaseEENKUlvE_clEvENKUlvE_clEvEUlN3c107complexIdEEE_St5arrayIPcLm2EEEEviT0_T1_)
        /*0014*/ 	.short	0x0160
        /*0016*/ 	.short	0x0018


	//----- nvinfo : EIATTR_CBANK_PARAM_SIZE
	.align		4
.L_1301:
        /*0018*/ 	.byte	0x03, 0x19
        /*001a*/ 	.short	0x0018


	//----- nvinfo : EIATTR_KPARAM_INFO
	.align		4
        /*001c*/ 	.byte	0x04, 0x17
        /*001e*/ 	.short	(.L_1303 - .L_1302)
.L_1302:
        /*0020*/ 	.word	0x00000000
        /*0024*/ 	.short	0x0002
        /*0026*/ 	.short	0x0008
        /*0028*/ 	.byte	0x00, 0xf0, 0x41, 0x00


	//----- nvinfo : EIATTR_KPARAM_INFO
	.align		4
.L_1303:
        /*002c*/ 	.byte	0x04, 0x17
        /*002e*/ 	.short	(.L_1305 - .L_1304)
.L_1304:
        /*0030*/ 	.word	0x00000000
        /*0034*/ 	.short	0x0001
        /*0036*/ 	.short	0x0004
        /*0038*/ 	.byte	0x00, 0xf0, 0x05, 0x00


	//----- nvinfo : EIATTR_KPARAM_INFO
	.align		4
.L_1305:
        /*003c*/ 	.byte	0x04, 0x17
        /*003e*/ 	.short	(.L_1307 - .L_1306)
.L_1306:
        /*0040*/ 	.word	0x00000000
        /*0044*/ 	.short	0x0000
        /*0046*/ 	.short	0x0000
        /*0048*/ 	.byte	0x00, 0xf0, 0x11, 0x00


	//----- nvinfo : EIATTR_MAXREG_COUNT
	.align		4
.L_1307:
        /*004c*/ 	.byte	0x03, 0x1b
        /*004e*/ 	.short	0x00ff


	//----- nvinfo : EIATTR_MERCURY_ISA_VERSION
	.align		4
        /*0050*/ 	.byte	0x03, 0x5f
        /*0052*/ 	.short	0x0000


	//----- nvinfo : EIATTR_EXIT_INSTR_OFFSETS
	.align		4
        /*0054*/ 	.byte	0x04, 0x1c
        /*0056*/ 	.short	(.L_1309 - .L_1308)


	//   ....[0]....
.L_1308:
        /*0058*/ 	.word	0x00000010


	//----- nvinfo : EIATTR_MAX_THREADS
	.align		4
.L_1309:
        /*005c*/ 	.byte	0x04, 0x05
        /*005e*/ 	.short	(.L_1311 - .L_1310)
.L_1310:
        /*0060*/ 	.word	0x00000080
        /*0064*/ 	.word	0x00000001
        /*0068*/ 	.word	0x00000001
.L_1311:


//--------------------- .nv.callgraph             --------------------------
	.section	.nv.callgraph,"",@"SHT_CUDA_CALLGRAPH"
	.align	4
	.sectionentsize	8
	.align		4
        /*0000*/ 	.word	0x00000000
	.align		4
        /*0004*/ 	.word	0xffffffff
	.align		4
        /*0008*/ 	.word	index@(_ZN2at6native18elementwise_kernelILi128ELi4EZNS0_15gpu_kernel_implIZZZNS0_17acosh_kernel_cudaERNS_18TensorIteratorBaseEENKUlvE0_clEvENKUlvE2_clEvEUlN3c108BFloat16EE_EEvS4_RKT_EUliE_EEviT1_)
	.align		4
        /*000c*/ 	.word	index@(__assertfail)
	.align		4
        /*0010*/ 	.word	index@(_ZN2at6native27unrolled_elementwise_kernelIZZZNS0_17acosh_kernel_cudaERNS_18TensorIteratorBaseEENKUlvE0_clEvENKUlvE2_clEvEUlN3c108BFloat16EE_St5arrayIPcLm2EELi4E23TrivialOffsetCalculatorILi1EjESD_NS0_6memory12LoadWithCastILi1EEENSE_13StoreWithCastILi1EEEEEviT_T0_T2_T3_T4_T5_)
	.align		4
        /*0014*/ 	.word	index@(__assertfail)
	.align		4
        /*0018*/ 	.word	index@(_ZN2at6native18elementwise_kernelILi128ELi4EZNS0_15gpu_kernel_implIZZZNS0_17acosh_kernel_cudaERNS_18TensorIteratorBaseEENKUlvE0_clEvENKUlvE1_clEvEUlN3c104HalfEE_EEvS4_RKT_EUliE_EEviT1_)
	.align		4
        /*001c*/ 	.word	index@(__assertfail)
	.align		4
        /*0020*/ 	.word	index@(_ZN2at6native27unrolled_elementwise_kernelIZZZNS0_17acosh_kernel_cudaERNS_18TensorIteratorBaseEENKUlvE0_clEvENKUlvE1_clEvEUlN3c104HalfEE_St5arrayIPcLm2EELi4E23TrivialOffsetCalculatorILi1EjESD_NS0_6memory12LoadWithCastILi1EEENSE_13StoreWithCastILi1EEEEEviT_T0_T2_T3_T4_T5_)
	.align		4
        /*0024*/ 	.word	index@(__assertfail)
	.align		4
        /*0028*/ 	.word	index@(_ZN2at6native18elementwise_kernelILi128ELi4EZNS0_15gpu_kernel_implIZZZNS0_17acosh_kernel_cudaERNS_18TensorIteratorBaseEENKUlvE0_clEvENKUlvE0_clEvEUlfE_EEvS4_RKT_EUliE_EEviT1_)
	.align		4
        /*002c*/ 	.word	index@(__assertfail)
	.align		4
        /*0030*/ 	.word	index@(_ZN2at6native27unrolled_elementwise_kernelIZZZNS0_17acosh_kernel_cudaERNS_18TensorIteratorBaseEENKUlvE0_clEvENKUlvE0_clEvEUlfE_St5arrayIPcLm2EELi4E23TrivialOffsetCalculatorILi1EjESB_NS0_6memory12LoadWithCastILi1EEENSC_13StoreWithCastILi1EEEEEviT_T0_T2_T3_T4_T5_)
	.align		4
        /*0034*/ 	.word	index@(__assertfail)
	.align		4
        /*0038*/ 	.word	index@(_ZN2at6native18elementwise_kernelILi128ELi4EZNS0_15gpu_kernel_implIZZZNS0_17acosh_kernel_cudaERNS_18TensorIteratorBaseEENKUlvE0_clEvENKUlvE_clEvEUldE_EEvS4_RKT_EUliE_EEviT1_)
	.align		4
        /*003c*/ 	.word	index@(__assertfail)
	.align		4
        /*0040*/ 	.word	index@(_ZN2at6native27unrolled_elementwise_kernelIZZZNS0_17acosh_kernel_cudaERNS_18TensorIteratorBaseEENKUlvE0_clEvENKUlvE_clEvEUldE_St5arrayIPcLm2EELi4E23TrivialOffsetCalculatorILi1EjESB_NS0_6memory12LoadWithCastILi1EEENSC_13StoreWithCastILi1EEEEEviT_T0_T2_T3_T4_T5_)
	.align		4
        /*0044*/ 	.word	index@(__assertfail)
	.align		4
        /*0048*/ 	.word	index@(_ZN2at6native18elementwise_kernelILi128ELi4EZNS0_15gpu_kernel_implIZZZNS0_17acosh_kernel_cudaERNS_18TensorIteratorBaseEENKUlvE_clEvENKUlvE1_clEvEUlN3c107complexINS7_4HalfEEEE_EEvS4_RKT_EUliE_EEviT1_)
	.align		4
        /*004c*/ 	.word	index@(__assertfail)
	.align		4
        /*0050*/ 	.word	index@(_ZN2at6native27unrolled_elementwise_kernelIZZZNS0_17acosh_kernel_cudaERNS_18TensorIteratorBaseEENKUlvE_clEvENKUlvE1_clEvEUlN3c107complexINS6_4HalfEEEE_St5arrayIPcLm2EELi4E23TrivialOffsetCalculatorILi1EjESF_NS0_6memory12LoadWithCastILi1EEENSG_13StoreWithCastILi1EEEEEviT_T0_T2_T3_T4_T5_)
	.align		4
        /*0054*/ 	.word	index@(__assertfail)
	.align		4
        /*0058*/ 	.word	index@(_ZN2at6native18elementwise_kernelILi128ELi4EZNS0_15gpu_kernel_implIZZZNS0_17acosh_kernel_cudaERNS_18TensorIteratorBaseEENKUlvE_clEvENKUlvE0_clEvEUlN3c107complexIfEEE_EEvS4_RKT_EUliE_EEviT1_)
	.align		4
        /*005c*/ 	.word	index@(__assertfail)
	.align		4
        /*0060*/ 	.word	index@(_ZN2at6native27unrolled_elementwise_kernelIZZZNS0_17acosh_kernel_cudaERNS_18TensorIteratorBaseEENKUlvE_clEvENKUlvE0_clEvEUlN3c107complexIfEEE_St5arrayIPcLm2EELi4E23TrivialOffsetCalculatorILi1EjESE_NS0_6memory12LoadWithCastILi1EEENSF_13StoreWithCastILi1EEEEEviT_T0_T2_T3_T4_T5_)
	.align		4
        /*0064*/ 	.word	index@(__assertfail)
	.align		4
        /*0068*/ 	.word	index@(_ZN2at6native18elementwise_kernelILi128ELi4EZNS0_15gpu_kernel_implIZZZNS0_17acosh_kernel_cudaERNS_18TensorIteratorBaseEENKUlvE_clEvENKUlvE_clEvEUlN3c107complexIdEEE_EEvS4_RKT_EUliE_EEviT1_)
	.align		4
        /*006c*/ 	.word	index@(__assertfail)
	.align		4
        /*0070*/ 	.word	index@(_ZN2at6native27unrolled_elementwise_kernelIZZZNS0_17acosh_kernel_cudaERNS_18TensorIteratorBaseEENKUlvE_clEvENKUlvE_clEvEUlN3c107complexIdEEE_St5arrayIPcLm2EELi4E23TrivialOffsetCalculatorILi1EjESE_NS0_6memory12LoadWithCastILi1EEENSF_13StoreWithCastILi1EEEEEviT_T0_T2_T3_T4_T5_)
	.align		4
        /*0074*/ 	.word	index@(__assertfail)
	.align		4
        /*0078*/ 	.word	0x00000000
	.align		4
        /*007c*/ 	.word	0xfffffffe
	.align		4
        /*0080*/ 	.word	0x00000000
	.align		4
        /*0084*/ 	.word	0xfffffffd
	.align		4
        /*0088*/ 	.word	0x00000000
	.align		4
        /*008c*/ 	.word	0xfffffffc


//--------------------- .nv.rel.action            --------------------------
	.section	.nv.rel.action,"",@"SHT_CUDA_RELOCINFO"
	.align	8
	.sectionentsize	8
        /*0000*/ 	.byte	0x73, 0x00, 0x00, 0x00, 0x00, 0x00, 0x00, 0x00, 0x00, 0x00, 0x00, 0x11, 0x25, 0x00, 0x05, 0x36


//--------------------- .nv.constant4             --------------------------
	.section	.nv.constant4,"a",@progbits
	.align	8
	.align		8
.nv.constant4:
        /*0000*/ 	.dword	__assertfail
	.align		8
        /*0008*/ 	.dword	__unnamed_1
	.align		8
        /*0010*/ 	.dword	__unnamed_2
	.align		8
        /*0018*/ 	.dword	__unnamed_3
	.align		8
        /*0020*/ 	.dword	__unnamed_4
	.align		8
        /*0028*/ 	.dword	__unnamed_5
	.align		8
        /*0030*/ 	.dword	__unnamed_6
	.align		8
        /*0038*/ 	.dword	__unnamed_7
	.align		8
        /*0040*/ 	.dword	__unnamed_8
	.align		8
        /*0048*/ 	.dword	__unnamed_9
	.align		8
        /*0050*/ 	.dword	__unnamed_10
	.align		8
        /*0058*/ 	.dword	__unnamed_11
	.align		8
        /*0060*/ 	.dword	__unnamed_12
	.align		8
        /*0068*/ 	.dword	__unnamed_13
	.align		8
        /*0070*/ 	.dword	__unnamed_14
	.align		8
        /*0078*/ 	.dword	_ZN59_INTERNAL_afd2453f_28_UnaryGeometricAcoshKernel_cu_8f5e6b634cuda3std3__45__cpo5beginE
	.align		8
        /*0080*/ 	.dword	_ZN59_INTERNAL_afd2453f_28_UnaryGeometricAcoshKernel_cu_8f5e6b634cuda3std3__45__cpo3endE
	.align		8
        /*0088*/ 	.dword	_ZN59_INTERNAL_afd2453f_28_UnaryGeometricAcoshKernel_cu_8f5e6b634cuda3std3__45__cpo6cbeginE
	.align		8
        /*0090*/ 	.dword	_ZN59_INTERNAL_afd2453f_28_UnaryGeometricAcoshKernel_cu_8f5e6b634cuda3std3__45__cpo4cendE
	.align		8
        /*0098*/ 	.dword	_ZN59_INTERNAL_afd2453f_28_UnaryGeometricAcoshKernel_cu_8f5e6b634cuda3std3__45__cpo6rbeginE
	.align		8
        /*00a0*/ 	.dword	_ZN59_INTERNAL_afd2453f_28_UnaryGeometricAcoshKernel_cu_8f5e6b634cuda3std3__45__cpo4rendE
	.align		8
        /*00a8*/ 	.dword	_ZN59_INTERNAL_afd2453f_28_UnaryGeometricAcoshKernel_cu_8f5e6b634cuda3std3__45__cpo7crbeginE
	.align		8
        /*00b0*/ 	.dword	_ZN59_INTERNAL_afd2453f_28_UnaryGeometricAcoshKernel_cu_8f5e6b634cuda3std3__45__cpo5crendE
	.align		8
        /*00b8*/ 	.dword	_ZN59_INTERNAL_afd2453f_28_UnaryGeometricAcoshKernel_cu_8f5e6b634cuda3std3__461_GLOBAL__N__afd2453f_28_UnaryGeometricAcoshKernel_cu_8f5e6b636ignoreE
	.align		8
        /*00c0*/ 	.dword	_ZN59_INTERNAL_afd2453f_28_UnaryGeometricAcoshKernel_cu_8f5e6b634cuda3std3__419piecewise_constructE
	.align		8
        /*00c8*/ 	.dword	_ZN59_INTERNAL_afd2453f_28_UnaryGeometricAcoshKernel_cu_8f5e6b634cuda3std3__48in_placeE
	.align		8
        /*00d0*/ 	.dword	_ZN59_INTERNAL_afd2453f_28_UnaryGeometricAcoshKernel_cu_8f5e6b634cuda3std3__420unreachable_sentinelE
	.align		8
        /*00d8*/ 	.dword	_ZN59_INTERNAL_afd2453f_28_UnaryGeometricAcoshKernel_cu_8f5e6b634cuda3std6ranges3__45__cpo4swapE
	.align		8
        /*00e0*/ 	.dword	_ZN59_INTERNAL_afd2453f_28_UnaryGeometricAcoshKernel_cu_8f5e6b634cuda3std6ranges3__45__cpo9iter_moveE
	.align		8
        /*00e8*/ 	.dword	_ZN59_INTERNAL_afd2453f_28_UnaryGeometricAcoshKernel_cu_8f5e6b634cuda3std6ranges3__45__cpo5beginE
	.align		8
        /*00f0*/ 	.dword	_ZN59_INTERNAL_afd2453f_28_UnaryGeometricAcoshKernel_cu_8f5e6b634cuda3std6ranges3__45__cpo3endE
	.align		8
        /*00f8*/ 	.dword	_ZN59_INTERNAL_afd2453f_28_UnaryGeometricAcoshKernel_cu_8f5e6b634cuda3std6ranges3__45__cpo6cbeginE
	.align		8
        /*0100*/ 	.dword	_ZN59_INTERNAL_afd2453f_28_UnaryGeometricAcoshKernel_cu_8f5e6b634cuda3std6ranges3__45__cpo4cendE
	.align		8
        /*0108*/ 	.dword	_ZN59_INTERNAL_afd2453f_28_UnaryGeometricAcoshKernel_cu_8f5e6b634cuda3std6ranges3__45__cpo7advanceE
	.align		8
        /*0110*/ 	.dword	_ZN59_INTERNAL_afd2453f_28_UnaryGeometricAcoshKernel_cu_8f5e6b634cuda3std6ranges3__45__cpo9iter_swapE
	.align		8
        /*0118*/ 	.dword	_ZN59_INTERNAL_afd2453f_28_UnaryGeometricAcoshKernel_cu_8f5e6b634cuda3std6ranges3__45__cpo4nextE
	.align		8
        /*0120*/ 	.dword	_ZN59_INTERNAL_afd2453f_28_UnaryGeometricAcoshKernel_cu_8f5e6b634cuda3std6ranges3__45__cpo4prevE
	.align		8
        /*0128*/ 	.dword	_ZN59_INTERNAL_afd2453f_28_UnaryGeometricAcoshKernel_cu_8f5e6b634cuda3std6ranges3__45__cpo4dataE
	.align		8
        /*0130*/ 	.dword	_ZN59_INTERNAL_afd2453f_28_UnaryGeometricAcoshKernel_cu_8f5e6b634cuda3std6ranges3__45__cpo5cdataE
	.align		8
        /*0138*/ 	.dword	_ZN59_INTERNAL_afd2453f_28_UnaryGeometricAcoshKernel_cu_8f5e6b634cuda3std6ranges3__45__cpo4sizeE
	.align		8
        /*0140*/ 	.dword	_ZN59_INTERNAL_afd2453f_28_UnaryGeometricAcoshKernel_cu_8f5e6b634cuda3std6ranges3__45__cpo5ssizeE
	.align		8
        /*0148*/ 	.dword	_ZN59_INTERNAL_afd2453f_28_UnaryGeometricAcoshKernel_cu_8f5e6b634cuda3std6ranges3__45__cpo8distanceE
	.align		8
        /*0150*/ 	.dword	_ZN59_INTERNAL_afd2453f_28_UnaryGeometricAcoshKernel_cu_8f5e6b636thrust23THRUST_300001_SM_800_NS6system6detail10sequential3seqE
	.align		8
        /*0158*/ 	.dword	$str$6
	.align		8
        /*0160*/ 	.dword	$str$7


//--------------------- .nv.constant2._ZN2at6native18elementwise_kernelILi128ELi4EZNS0_15gpu_kernel_implIZZZNS0_17acosh_kernel_cudaERNS_18TensorIteratorBaseEENKUlvE0_clEvENKUlvE2_clEvEUlN3c108BFloat16EE_EEvS4_RKT_EUliE_EEviT1_ --------------------------
	.section	.nv.constant2._ZN2at6native18elementwise_kernelILi128ELi4EZNS0_15gpu_kernel_implIZZZNS0_17acosh_kernel_cudaERNS_18TensorIteratorBaseEENKUlvE0_clEvENKUlvE2_clEvEUlN3c108BFloat16EE_EEvS4_RKT_EUliE_EEviT1_,"a",@progbits
	.sectionflags	@""
	.align	4
.nv.constant2._ZN2at6native18elementwise_kernelILi128ELi4EZNS0_15gpu_kernel_implIZZZNS0_17acosh_kernel_cudaERNS_18TensorIteratorBaseEENKUlvE0_clEvENKUlvE2_clEvEUlN3c108BFloat16EE_EEvS4_RKT_EUliE_EEviT1_:
        /*0000*/ 	.byte	0x00, 0x00, 0x00, 0xf0, 0xff, 0xff, 0x0f, 0x38


//--------------------- .nv.constant0._ZN2at6native18elementwise_kernelILi128ELi4EZNS0_15gpu_kernel_implIZZZNS0_17acosh_kernel_cudaERNS_18TensorIteratorBaseEENKUlvE0_clEvENKUlvE2_clEvEUlN3c108BFloat16EE_EEvS4_RKT_EUliE_EEviT1_ --------------------------
	.section	.nv.constant0._ZN2at6native18elementwise_kernelILi128ELi4EZNS0_15gpu_kernel_implIZZZNS0_17acosh_kernel_cudaERNS_18TensorIteratorBaseEENKUlvE0_clEvENKUlvE2_clEvEUlN3c108BFloat16EE_EEvS4_RKT_EUliE_EEviT1_,"a",@progbits
	.sectionflags	@""
	.align	4
.nv.constant0._ZN2at6native18elementwise_kernelILi128ELi4EZNS0_15gpu_kernel_implIZZZNS0_17acosh_kernel_cudaERNS_18TensorIteratorBaseEENKUlvE0_clEvENKUlvE2_clEvEUlN3c108BFloat16EE_EEvS4_RKT_EUliE_EEviT1_:
	.zero		896


//--------------------- .nv.constant2._ZN2at6native27unrolled_elementwise_kernelIZZZNS0_17acosh_kernel_cudaERNS_18TensorIteratorBaseEENKUlvE0_clEvENKUlvE2_clEvEUlN3c108BFloat16EE_St5arrayIPcLm2EELi4E23TrivialOffsetCalculatorILi1EjESD_NS0_6memory12LoadWithCastILi1EEENSE_13StoreWithCastILi1EEEEEviT_T0_T2_T3_T4_T5_ --------------------------
	.section	.nv.constant2._ZN2at6native27unrolled_elementwise_kernelIZZZNS0_17acosh_kernel_cudaERNS_18TensorIteratorBaseEENKUlvE0_clEvENKUlvE2_clEvEUlN3c108BFloat16EE_St5arrayIPcLm2EELi4E23TrivialOffsetCalculatorILi1EjESD_NS0_6memory12LoadWithCastILi1EEENSE_13StoreWithCastILi1EEEEEviT_T0_T2_T3_T4_T5_,"a",@progbits
	.sectionflags	@""
	.align	4
.nv.constant2._ZN2at6native27unrolled_elementwise_kernelIZZZNS0_17acosh_kernel_cudaERNS_18TensorIteratorBaseEENKUlvE0_clEvENKUlvE2_clEvEUlN3c108BFloat16EE_St5arrayIPcLm2EELi4E23TrivialOffsetCalculatorILi1EjESD_NS0_6memory12LoadWithCastILi1EEENSE_13StoreWithCastILi1EEEEEviT_T0_T2_T3_T4_T5_:
        /*0000*/ 	.byte	0x00, 0x00, 0x00, 0xf0, 0xff, 0xff, 0x0f, 0x38


//--------------------- .nv.constant0._ZN2at6native27unrolled_elementwise_kernelIZZZNS0_17acosh_kernel_cudaERNS_18TensorIteratorBaseEENKUlvE0_clEvENKUlvE2_clEvEUlN3c108BFloat16EE_St5arrayIPcLm2EELi4E23TrivialOffsetCalculatorILi1EjESD_NS0_6memory12LoadWithCastILi1EEENSE_13StoreWithCastILi1EEEEEviT_T0_T2_T3_T4_T5_ --------------------------
	.section	.nv.constant0._ZN2at6native27unrolled_elementwise_kernelIZZZNS0_17acosh_kernel_cudaERNS_18TensorIteratorBaseEENKUlvE0_clEvENKUlvE2_clEvEUlN3c108BFloat16EE_St5arrayIPcLm2EELi4E23TrivialOffsetCalculatorILi1EjESD_NS0_6memory12LoadWithCastILi1EEENSE_13StoreWithCastILi1EEEEEviT_T0_T2_T3_T4_T5_,"a",@progbits
	.sectionflags	@""
	.align	4
.nv.constant0._ZN2at6native27unrolled_elementwise_kernelIZZZNS0_17acosh_kernel_cudaERNS_18TensorIteratorBaseEENKUlvE0_clEvENKUlvE2_clEvEUlN3c108BFloat16EE_St5arrayIPcLm2EELi4E23TrivialOffsetCalculatorILi1EjESD_NS0_6memory12LoadWithCastILi1EEENSE_13StoreWithCastILi1EEEEEviT_T0_T2_T3_T4_T5_:
	.zero		396


//--------------------- .nv.constant0._ZN2at6native18elementwise_kernelILi128ELi4EZNS0_22gpu_kernel_impl_nocastIZZZNS0_17acosh_kernel_cudaERNS_18TensorIteratorBaseEENKUlvE0_clEvENKUlvE2_clEvEUlN3c108BFloat16EE_EEvS4_RKT_EUliE_EEviT1_ --------------------------
	.section	.nv.constant0._ZN2at6native18elementwise_kernelILi128ELi4EZNS0_22gpu_kernel_impl_nocastIZZZNS0_17acosh_kernel_cudaERNS_18TensorIteratorBaseEENKUlvE0_clEvENKUlvE2_clEvEUlN3c108BFloat16EE_EEvS4_RKT_EUliE_EEviT1_,"a",@progbits
	.sectionflags	@""
	.align	4
.nv.constant0._ZN2at6native18elementwise_kernelILi128ELi4EZNS0_22gpu_kernel_impl_nocastIZZZNS0_17acosh_kernel_cudaERNS_18TensorIteratorBaseEENKUlvE0_clEvENKUlvE2_clEvEUlN3c108BFloat16EE_EEvS4_RKT_EUliE_EEviT1_:
	.zero		896


//--------------------- .nv.constant0._ZN2at6native27unrolled_elementwise_kernelIZZZNS0_17acosh_kernel_cudaERNS_18TensorIteratorBaseEENKUlvE0_clEvENKUlvE2_clEvEUlN3c108BFloat16EE_St5arrayIPcLm2EELi4E23TrivialOffsetCalculatorILi1EjESD_NS0_6memory15LoadWithoutCastENSE_16StoreWithoutCastEEEviT_T0_T2_T3_T4_T5_ --------------------------
	.section	.nv.constant0._ZN2at6native27unrolled_elementwise_kernelIZZZNS0_17acosh_kernel_cudaERNS_18TensorIteratorBaseEENKUlvE0_clEvENKUlvE2_clEvEUlN3c108BFloat16EE_St5arrayIPcLm2EELi4E23TrivialOffsetCalculatorILi1EjESD_NS0_6memory15LoadWithoutCastENSE_16StoreWithoutCastEEEviT_T0_T2_T3_T4_T5_,"a",@progbits
	.sectionflags	@""
	.align	4
.nv.constant0._ZN2at6native27unrolled_elementwise_kernelIZZZNS0_17acosh_kernel_cudaERNS_18TensorIteratorBaseEENKUlvE0_clEvENKUlvE2_clEvEUlN3c108BFloat16EE_St5arrayIPcLm2EELi4E23TrivialOffsetCalculatorILi1EjESD_NS0_6memory15LoadWithoutCastENSE_16StoreWithoutCastEEEviT_T0_T2_T3_T4_T5_:
	.zero		380


//--------------------- .nv.constant0._ZN2at6native29vectorized_elementwise_kernelILi2EZZZNS0_17acosh_kernel_cudaERNS_18TensorIteratorBaseEENKUlvE0_clEvENKUlvE2_clEvEUlN3c108BFloat16EE_St5arrayIPcLm2EEEEviT0_T1_ --------------------------
	.section	.nv.constant0._ZN2at6native29vectorized_elementwise_kernelILi2EZZZNS0_17acosh_kernel_cudaERNS_18TensorIteratorBaseEENKUlvE0_clEvENKUlvE2_clEvEUlN3c108BFloat16EE_St5arrayIPcLm2EEEEviT0_T1_,"a",@progbits
	.sectionflags	@""
	.align	4
.nv.constant0._ZN2at6native29vectorized_elementwise_kernelILi2EZZZNS0_17acosh_kernel_cudaERNS_18TensorIteratorBaseEENKUlvE0_clEvENKUlvE2_clEvEUlN3c108BFloat16EE_St5arrayIPcLm2EEEEviT0_T1_:
	.zero		376


//--------------------- .nv.constant0._ZN2at6native29vectorized_elementwise_kernelILi4EZZZNS0_17acosh_kernel_cudaERNS_18TensorIteratorBaseEENKUlvE0_clEvENKUlvE2_clEvEUlN3c108BFloat16EE_St5arrayIPcLm2EEEEviT0_T1_ --------------------------
	.section	.nv.constant0._ZN2at6native29vectorized_elementwise_kernelILi4EZZZNS0_17acosh_kernel_cudaERNS_18TensorIteratorBaseEENKUlvE0_clEvENKUlvE2_clEvEUlN3c108BFloat16EE_St5arrayIPcLm2EEEEviT0_T1_,"a",@progbits
	.sectionflags	@""
	.align	4
.nv.constant0._ZN2at6native29vectorized_elementwise_kernelILi4EZZZNS0_17acosh_kernel_cudaERNS_18TensorIteratorBaseEENKUlvE0_clEvENKUlvE2_clEvEUlN3c108BFloat16EE_St5arrayIPcLm2EEEEviT0_T1_:
	.zero		376


//--------------------- .nv.constant0._ZN2at6native29vectorized_elementwise_kernelILi8EZZZNS0_17acosh_kernel_cudaERNS_18TensorIteratorBaseEENKUlvE0_clEvENKUlvE2_clEvEUlN3c108BFloat16EE_St5arrayIPcLm2EEEEviT0_T1_ --------------------------
	.section	.nv.constant0._ZN2at6native29vectorized_elementwise_kernelILi8EZZZNS0_17acosh_kernel_cudaERNS_18TensorIteratorBaseEENKUlvE0_clEvENKUlvE2_clEvEUlN3c108BFloat16EE_St5arrayIPcLm2EEEEviT0_T1_,"a",@progbits
	.sectionflags	@""
	.align	4
.nv.constant0._ZN2at6native29vectorized_elementwise_kernelILi8EZZZNS0_17acosh_kernel_cudaERNS_18TensorIteratorBaseEENKUlvE0_clEvENKUlvE2_clEvEUlN3c108BFloat16EE_St5arrayIPcLm2EEEEviT0_T1_:
	.zero		376


//--------------------- .nv.constant2._ZN2at6native18elementwise_kernelILi128ELi4EZNS0_15gpu_kernel_implIZZZNS0_17acosh_kernel_cudaERNS_18TensorIteratorBaseEENKUlvE0_clEvENKUlvE1_clEvEUlN3c104HalfEE_EEvS4_RKT_EUliE_EEviT1_ --------------------------
	.section	.nv.constant2._ZN2at6native18elementwise_kernelILi128ELi4EZNS0_15gpu_kernel_implIZZZNS0_17acosh_kernel_cudaERNS_18TensorIteratorBaseEENKUlvE0_clEvENKUlvE1_clEvEUlN3c104HalfEE_EEvS4_RKT_EUliE_EEviT1_,"a",@progbits
	.sectionflags	@""
	.align	4
.nv.constant2._ZN2at6native18elementwise_kernelILi128ELi4EZNS0_15gpu_kernel_implIZZZNS0_17acosh_kernel_cudaERNS_18TensorIteratorBaseEENKUlvE0_clEvENKUlvE1_clEvEUlN3c104HalfEE_EEvS4_RKT_EUliE_EEviT1_:
        /*0000*/ 	.byte	0x00, 0x00, 0x00, 0xf0, 0xff, 0xff, 0x0f, 0x38


//--------------------- .nv.constant0._ZN2at6native18elementwise_kernelILi128ELi4EZNS0_15gpu_kernel_implIZZZNS0_17acosh_kernel_cudaERNS_18TensorIteratorBaseEENKUlvE0_clEvENKUlvE1_clEvEUlN3c104HalfEE_EEvS4_RKT_EUliE_EEviT1_ --------------------------
	.section	.nv.constant0._ZN2at6native18elementwise_kernelILi128ELi4EZNS0_15gpu_kernel_implIZZZNS0_17acosh_kernel_cudaERNS_18TensorIteratorBaseEENKUlvE0_clEvENKUlvE1_clEvEUlN3c104HalfEE_EEvS4_RKT_EUliE_EEviT1_,"a",@progbits
	.sectionflags	@""
	.align	4
.nv.constant0._ZN2at6native18elementwise_kernelILi128ELi4EZNS0_15gpu_kernel_implIZZZNS0_17acosh_kernel_cudaERNS_18TensorIteratorBaseEENKUlvE0_clEvENKUlvE1_clEvEUlN3c104HalfEE_EEvS4_RKT_EUliE_EEviT1_:
	.zero		896


//--------------------- .nv.constant2._ZN2at6native27unrolled_elementwise_kernelIZZZNS0_17acosh_kernel_cudaERNS_18TensorIteratorBaseEENKUlvE0_clEvENKUlvE1_clEvEUlN3c104HalfEE_St5arrayIPcLm2EELi4E23TrivialOffsetCalculatorILi1EjESD_NS0_6memory12LoadWithCastILi1EEENSE_13StoreWithCastILi1EEEEEviT_T0_T2_T3_T4_T5_ --------------------------
	.section	.nv.constant2._ZN2at6native27unrolled_elementwise_kernelIZZZNS0_17acosh_kernel_cudaERNS_18TensorIteratorBaseEENKUlvE0_clEvENKUlvE1_clEvEUlN3c104HalfEE_St5arrayIPcLm2EELi4E23TrivialOffsetCalculatorILi1EjESD_NS0_6memory12LoadWithCastILi1EEENSE_13StoreWithCastILi1EEEEEviT_T0_T2_T3_T4_T5_,"a",@progbits
	.sectionflags	@""
	.align	4
.nv.constant2._ZN2at6native27unrolled_elementwise_kernelIZZZNS0_17acosh_kernel_cudaERNS_18TensorIteratorBaseEENKUlvE0_clEvENKUlvE1_clEvEUlN3c104HalfEE_St5arrayIPcLm2EELi4E23TrivialOffsetCalculatorILi1EjESD_NS0_6memory12LoadWithCastILi1EEENSE_13StoreWithCastILi1EEEEEviT_T0_T2_T3_T4_T5_:
        /*0000*/ 	.byte	0x00, 0x00, 0x00, 0xf0, 0xff, 0xff, 0x0f, 0x38


//--------------------- .nv.constant0._ZN2at6native27unrolled_elementwise_kernelIZZZNS0_17acosh_kernel_cudaERNS_18TensorIteratorBaseEENKUlvE0_clEvENKUlvE1_clEvEUlN3c104HalfEE_St5arrayIPcLm2EELi4E23TrivialOffsetCalculatorILi1EjESD_NS0_6memory12LoadWithCastILi1EEENSE_13StoreWithCastILi1EEEEEviT_T0_T2_T3_T4_T5_ --------------------------
	.section	.nv.constant0._ZN2at6native27unrolled_elementwise_kernelIZZZNS0_17acosh_kernel_cudaERNS_18TensorIteratorBaseEENKUlvE0_clEvENKUlvE1_clEvEUlN3c104HalfEE_St5arrayIPcLm2EELi4E23TrivialOffsetCalculatorILi1EjESD_NS0_6memory12LoadWithCastILi1EEENSE_13StoreWithCastILi1EEEEEviT_T0_T2_T3_T4_T5_,"a",@progbits
	.sectionflags	@""
	.align	4
.nv.constant0._ZN2at6native27unrolled_elementwise_kernelIZZZNS0_17acosh_kernel_cudaERNS_18TensorIteratorBaseEENKUlvE0_clEvENKUlvE1_clEvEUlN3c104HalfEE_St5arrayIPcLm2EELi4E23TrivialOffsetCalculatorILi1EjESD_NS0_6memory12LoadWithCastILi1EEENSE_13StoreWithCastILi1EEEEEviT_T0_T2_T3_T4_T5_:
	.zero		396


//--------------------- .nv.constant0._ZN2at6native18elementwise_kernelILi128ELi4EZNS0_22gpu_kernel_impl_nocastIZZZNS0_17acosh_kernel_cudaERNS_18TensorIteratorBaseEENKUlvE0_clEvENKUlvE1_clEvEUlN3c104HalfEE_EEvS4_RKT_EUliE_EEviT1_ --------------------------
	.section	.nv.constant0._ZN2at6native18elementwise_kernelILi128ELi4EZNS0_22gpu_kernel_impl_nocastIZZZNS0_17acosh_kernel_cudaERNS_18TensorIteratorBaseEENKUlvE0_clEvENKUlvE1_clEvEUlN3c104HalfEE_EEvS4_RKT_EUliE_EEviT1_,"a",@progbits
	.sectionflags	@""
	.align	4
.nv.constant0._ZN2at6native18elementwise_kernelILi128ELi4EZNS0_22gpu_kernel_impl_nocastIZZZNS0_17acosh_kernel_cudaERNS_18TensorIteratorBaseEENKUlvE0_clEvENKUlvE1_clEvEUlN3c104HalfEE_EEvS4_RKT_EUliE_EEviT1_:
	.zero		896


//--------------------- .nv.constant0._ZN2at6native27unrolled_elementwise_kernelIZZZNS0_17acosh_kernel_cudaERNS_18TensorIteratorBaseEENKUlvE0_clEvENKUlvE1_clEvEUlN3c104HalfEE_St5arrayIPcLm2EELi4E23TrivialOffsetCalculatorILi1EjESD_NS0_6memory15LoadWithoutCastENSE_16StoreWithoutCastEEEviT_T0_T2_T3_T4_T5_ --------------------------
	.section	.nv.constant0._ZN2at6native27unrolled_elementwise_kernelIZZZNS0_17acosh_kernel_cudaERNS_18TensorIteratorBaseEENKUlvE0_clEvENKUlvE1_clEvEUlN3c104HalfEE_St5arrayIPcLm2EELi4E23TrivialOffsetCalculatorILi1EjESD_NS0_6memory15LoadWithoutCastENSE_16StoreWithoutCastEEEviT_T0_T2_T3_T4_T5_,"a",@progbits
	.sectionflags	@""
	.align	4
.nv.constant0._ZN2at6native27unrolled_elementwise_kernelIZZZNS0_17acosh_kernel_cudaERNS_18TensorIteratorBaseEENKUlvE0_clEvENKUlvE1_clEvEUlN3c104HalfEE_St5arrayIPcLm2EELi4E23TrivialOffsetCalculatorILi1EjESD_NS0_6memory15LoadWithoutCastENSE_16StoreWithoutCastEEEviT_T0_T2_T3_T4_T5_:
	.zero		380


//--------------------- .nv.constant0._ZN2at6native29vectorized_elementwise_kernelILi2EZZZNS0_17acosh_kernel_cudaERNS_18TensorIteratorBaseEENKUlvE0_clEvENKUlvE1_clEvEUlN3c104HalfEE_St5arrayIPcLm2EEEEviT0_T1_ --------------------------
	.section	.nv.constant0._ZN2at6native29vectorized_elementwise_kernelILi2EZZZNS0_17acosh_kernel_cudaERNS_18TensorIteratorBaseEENKUlvE0_clEvENKUlvE1_clEvEUlN3c104HalfEE_St5arrayIPcLm2EEEEviT0_T1_,"a",@progbits
	.sectionflags	@""
	.align	4
.nv.constant0._ZN2at6native29vectorized_elementwise_kernelILi2EZZZNS0_17acosh_kernel_cudaERNS_18TensorIteratorBaseEENKUlvE0_clEvENKUlvE1_clEvEUlN3c104HalfEE_St5arrayIPcLm2EEEEviT0_T1_:
	.zero		376


//--------------------- .nv.constant0._ZN2at6native29vectorized_elementwise_kernelILi4EZZZNS0_17acosh_kernel_cudaERNS_18TensorIteratorBaseEENKUlvE0_clEvENKUlvE1_clEvEUlN3c104HalfEE_St5arrayIPcLm2EEEEviT0_T1_ --------------------------
	.section	.nv.constant0._ZN2at6native29vectorized_elementwise_kernelILi4EZZZNS0_17acosh_kernel_cudaERNS_18TensorIteratorBaseEENKUlvE0_clEvENKUlvE1_clEvEUlN3c104HalfEE_St5arrayIPcLm2EEEEviT0_T1_,"a",@progbits
	.sectionflags	@""
	.align	4
.nv.constant0._ZN2at6native29vectorized_elementwise_kernelILi4EZZZNS0_17acosh_kernel_cudaERNS_18TensorIteratorBaseEENKUlvE0_clEvENKUlvE1_clEvEUlN3c104HalfEE_St5arrayIPcLm2EEEEviT0_T1_:
	.zero		376


//--------------------- .nv.constant0._ZN2at6native29vectorized_elementwise_kernelILi8EZZZNS0_17acosh_kernel_cudaERNS_18TensorIteratorBaseEENKUlvE0_clEvENKUlvE1_clEvEUlN3c104HalfEE_St5arrayIPcLm2EEEEviT0_T1_ --------------------------
	.section	.nv.constant0._ZN2at6native29vectorized_elementwise_kernelILi8EZZZNS0_17acosh_kernel_cudaERNS_18TensorIteratorBaseEENKUlvE0_clEvENKUlvE1_clEvEUlN3c104HalfEE_St5arrayIPcLm2EEEEviT0_T1_,"a",@progbits
	.sectionflags	@""
	.align	4
.nv.constant0._ZN2at6native29vectorized_elementwise_kernelILi8EZZZNS0_17acosh_kernel_cudaERNS_18TensorIteratorBaseEENKUlvE0_clEvENKUlvE1_clEvEUlN3c104HalfEE_St5arrayIPcLm2EEEEviT0_T1_:
	.zero		376


//--------------------- .nv.constant2._ZN2at6native18elementwise_kernelILi128ELi4EZNS0_15gpu_kernel_implIZZZNS0_17acosh_kernel_cudaERNS_18TensorIteratorBaseEENKUlvE0_clEvENKUlvE0_clEvEUlfE_EEvS4_RKT_EUliE_EEviT1_ --------------------------
	.section	.nv.constant2._ZN2at6native18elementwise_kernelILi128ELi4EZNS0_15gpu_kernel_implIZZZNS0_17acosh_kernel_cudaERNS_18TensorIteratorBaseEENKUlvE0_clEvENKUlvE0_clEvEUlfE_EEvS4_RKT_EUliE_EEviT1_,"a",@progbits
	.sectionflags	@""
	.align	4
.nv.constant2._ZN2at6native18elementwise_kernelILi128ELi4EZNS0_15gpu_kernel_implIZZZNS0_17acosh_kernel_cudaERNS_18TensorIteratorBaseEENKUlvE0_clEvENKUlvE0_clEvEUlfE_EEvS4_RKT_EUliE_EEviT1_:
        /*0000*/ 	.byte	0x00, 0x00, 0x00, 0xf0, 0xff, 0xff, 0x0f, 0x38


//--------------------- .nv.constant0._ZN2at6native18elementwise_kernelILi128ELi4EZNS0_15gpu_kernel_implIZZZNS0_17acosh_kernel_cudaERNS_18TensorIteratorBaseEENKUlvE0_clEvENKUlvE0_clEvEUlfE_EEvS4_RKT_EUliE_EEviT1_ --------------------------
	.section	.nv.constant0._ZN2at6native18elementwise_kernelILi128ELi4EZNS0_15gpu_kernel_implIZZZNS0_17acosh_kernel_cudaERNS_18TensorIteratorBaseEENKUlvE0_clEvENKUlvE0_clEvEUlfE_EEvS4_RKT_EUliE_EEviT1_,"a",@progbits
	.sectionflags	@""
	.align	4
.nv.constant0._ZN2at6native18elementwise_kernelILi128ELi4EZNS0_15gpu_kernel_implIZZZNS0_17acosh_kernel_cudaERNS_18TensorIteratorBaseEENKUlvE0_clEvENKUlvE0_clEvEUlfE_EEvS4_RKT_EUliE_EEviT1_:
	.zero		896


//--------------------- .nv.constant2._ZN2at6native27unrolled_elementwise_kernelIZZZNS0_17acosh_kernel_cudaERNS_18TensorIteratorBaseEENKUlvE0_clEvENKUlvE0_clEvEUlfE_St5arrayIPcLm2EELi4E23TrivialOffsetCalculatorILi1EjESB_NS0_6memory12LoadWithCastILi1EEENSC_13StoreWithCastILi1EEEEEviT_T0_T2_T3_T4_T5_ --------------------------
	.section	.nv.constant2._ZN2at6native27unrolled_elementwise_kernelIZZZNS0_17acosh_kernel_cudaERNS_18TensorIteratorBaseEENKUlvE0_clEvENKUlvE0_clEvEUlfE_St5arrayIPcLm2EELi4E23TrivialOffsetCalculatorILi1EjESB_NS0_6memory12LoadWithCastILi1EEENSC_13StoreWithCastILi1EEEEEviT_T0_T2_T3_T4_T5_,"a",@progbits
	.sectionflags	@""
	.align	4
.nv.constant2._ZN2at6native27unrolled_elementwise_kernelIZZZNS0_17acosh_kernel_cudaERNS_18TensorIteratorBaseEENKUlvE0_clEvENKUlvE0_clEvEUlfE_St5arrayIPcLm2EELi4E23TrivialOffsetCalculatorILi1EjESB_NS0_6memory12LoadWithCastILi1EEENSC_13StoreWithCastILi1EEEEEviT_T0_T2_T3_T4_T5_:
        /*0000*/ 	.byte	0x00, 0x00, 0x00, 0xf0, 0xff, 0xff, 0x0f, 0x38


//--------------------- .nv.constant0._ZN2at6native27unrolled_elementwise_kernelIZZZNS0_17acosh_kernel_cudaERNS_18TensorIteratorBaseEENKUlvE0_clEvENKUlvE0_clEvEUlfE_St5arrayIPcLm2EELi4E23TrivialOffsetCalculatorILi1EjESB_NS0_6memory12LoadWithCastILi1EEENSC_13StoreWithCastILi1EEEEEviT_T0_T2_T3_T4_T5_ --------------------------
	.section	.nv.constant0._ZN2at6native27unrolled_elementwise_kernelIZZZNS0_17acosh_kernel_cudaERNS_18TensorIteratorBaseEENKUlvE0_clEvENKUlvE0_clEvEUlfE_St5arrayIPcLm2EELi4E23TrivialOffsetCalculatorILi1EjESB_NS0_6memory12LoadWithCastILi1EEENSC_13StoreWithCastILi1EEEEEviT_T0_T2_T3_T4_T5_,"a",@progbits
	.sectionflags	@""
	.align	4
.nv.constant0._ZN2at6native27unrolled_elementwise_kernelIZZZNS0_17acosh_kernel_cudaERNS_18TensorIteratorBaseEENKUlvE0_clEvENKUlvE0_clEvEUlfE_St5arrayIPcLm2EELi4E23TrivialOffsetCalculatorILi1EjESB_NS0_6memory12LoadWithCastILi1EEENSC_13StoreWithCastILi1EEEEEviT_T0_T2_T3_T4_T5_:
	.zero		396


//--------------------- .nv.constant0._ZN2at6native18elementwise_kernelILi128ELi2EZNS0_22gpu_kernel_impl_nocastIZZZNS0_17acosh_kernel_cudaERNS_18TensorIteratorBaseEENKUlvE0_clEvENKUlvE0_clEvEUlfE_EEvS4_RKT_EUliE_EEviT1_ --------------------------
	.section	.nv.constant0._ZN2at6native18elementwise_kernelILi128ELi2EZNS0_22gpu_kernel_impl_nocastIZZZNS0_17acosh_kernel_cudaERNS_18TensorIteratorBaseEENKUlvE0_clEvENKUlvE0_clEvEUlfE_EEvS4_RKT_EUliE_EEviT1_,"a",@progbits
	.sectionflags	@""
	.align	4
.nv.constant0._ZN2at6native18elementwise_kernelILi128ELi2EZNS0_22gpu_kernel_impl_nocastIZZZNS0_17acosh_kernel_cudaERNS_18TensorIteratorBaseEENKUlvE0_clEvENKUlvE0_clEvEUlfE_EEvS4_RKT_EUliE_EEviT1_:
	.zero		896


//--------------------- .nv.constant0._ZN2at6native27unrolled_elementwise_kernelIZZZNS0_17acosh_kernel_cudaERNS_18TensorIteratorBaseEENKUlvE0_clEvENKUlvE0_clEvEUlfE_St5arrayIPcLm2EELi4E23TrivialOffsetCalculatorILi1EjESB_NS0_6memory15LoadWithoutCastENSC_16StoreWithoutCastEEEviT_T0_T2_T3_T4_T5_ --------------------------
	.section	.nv.constant0._ZN2at6native27unrolled_elementwise_kernelIZZZNS0_17acosh_kernel_cudaERNS_18TensorIteratorBaseEENKUlvE0_clEvENKUlvE0_clEvEUlfE_St5arrayIPcLm2EELi4E23TrivialOffsetCalculatorILi1EjESB_NS0_6memory15LoadWithoutCastENSC_16StoreWithoutCastEEEviT_T0_T2_T3_T4_T5_,"a",@progbits
	.sectionflags	@""
	.align	4
.nv.constant0._ZN2at6native27unrolled_elementwise_kernelIZZZNS0_17acosh_kernel_cudaERNS_18TensorIteratorBaseEENKUlvE0_clEvENKUlvE0_clEvEUlfE_St5arrayIPcLm2EELi4E23TrivialOffsetCalculatorILi1EjESB_NS0_6memory15LoadWithoutCastENSC_16StoreWithoutCastEEEviT_T0_T2_T3_T4_T5_:
	.zero		380


//--------------------- .nv.constant0._ZN2at6native29vectorized_elementwise_kernelILi2EZZZNS0_17acosh_kernel_cudaERNS_18TensorIteratorBaseEENKUlvE0_clEvENKUlvE0_clEvEUlfE_St5arrayIPcLm2EEEEviT0_T1_ --------------------------
	.section	.nv.constant0._ZN2at6native29vectorized_elementwise_kernelILi2EZZZNS0_17acosh_kernel_cudaERNS_18TensorIteratorBaseEENKUlvE0_clEvENKUlvE0_clEvEUlfE_St5arrayIPcLm2EEEEviT0_T1_,"a",@progbits
	.sectionflags	@""
	.align	4
.nv.constant0._ZN2at6native29vectorized_elementwise_kernelILi2EZZZNS0_17acosh_kernel_cudaERNS_18TensorIteratorBaseEENKUlvE0_clEvENKUlvE0_clEvEUlfE_St5arrayIPcLm2EEEEviT0_T1_:
	.zero		376


//--------------------- .nv.constant0._ZN2at6native29vectorized_elementwise_kernelILi4EZZZNS0_17acosh_kernel_cudaERNS_18TensorIteratorBaseEENKUlvE0_clEvENKUlvE0_clEvEUlfE_St5arrayIPcLm2EEEEviT0_T1_ --------------------------
	.section	.nv.constant0._ZN2at6native29vectorized_elementwise_kernelILi4EZZZNS0_17acosh_kernel_cudaERNS_18TensorIteratorBaseEENKUlvE0_clEvENKUlvE0_clEvEUlfE_St5arrayIPcLm2EEEEviT0_T1_,"a",@progbits
	.sectionflags	@""
	.align	4
.nv.constant0._ZN2at6native29vectorized_elementwise_kernelILi4EZZZNS0_17acosh_kernel_cudaERNS_18TensorIteratorBaseEENKUlvE0_clEvENKUlvE0_clEvEUlfE_St5arrayIPcLm2EEEEviT0_T1_:
	.zero		376


//--------------------- .nv.constant0._ZN2at6native29vectorized_elementwise_kernelILi8EZZZNS0_17acosh_kernel_cudaERNS_18TensorIteratorBaseEENKUlvE0_clEvENKUlvE0_clEvEUlfE_St5arrayIPcLm2EEEEviT0_T1_ --------------------------
	.section	.nv.constant0._ZN2at6native29vectorized_elementwise_kernelILi8EZZZNS0_17acosh_kernel_cudaERNS_18TensorIteratorBaseEENKUlvE0_clEvENKUlvE0_clEvEUlfE_St5arrayIPcLm2EEEEviT0_T1_,"a",@progbits
	.sectionflags	@""
	.align	4
.nv.constant0._ZN2at6native29vectorized_elementwise_kernelILi8EZZZNS0_17acosh_kernel_cudaERNS_18TensorIteratorBaseEENKUlvE0_clEvENKUlvE0_clEvEUlfE_St5arrayIPcLm2EEEEviT0_T1_:
	.zero		376


//--------------------- .nv.constant2._ZN2at6native18elementwise_kernelILi128ELi4EZNS0_15gpu_kernel_implIZZZNS0_17acosh_kernel_cudaERNS_18TensorIteratorBaseEENKUlvE0_clEvENKUlvE_clEvEUldE_EEvS4_RKT_EUliE_EEviT1_ --------------------------
	.section	.nv.constant2._ZN2at6native18elementwise_kernelILi128ELi4EZNS0_15gpu_kernel_implIZZZNS0_17acosh_kernel_cudaERNS_18TensorIteratorBaseEENKUlvE0_clEvENKUlvE_clEvEUldE_EEvS4_RKT_EUliE_EEviT1_,"a",@progbits
	.sectionflags	@""
	.align	4
.nv.constant2._ZN2at6native18elementwise_kernelILi128ELi4EZNS0_15gpu_kernel_implIZZZNS0_17acosh_kernel_cudaERNS_18TensorIteratorBaseEENKUlvE0_clEvENKUlvE_clEvEUldE_EEvS4_RKT_EUliE_EEviT1_:
        /* <DEDUP_REMOVED lines=9> */


//--------------------- .nv.constant0._ZN2at6native18elementwise_kernelILi128ELi4EZNS0_15gpu_kernel_implIZZZNS0_17acosh_kernel_cudaERNS_18TensorIteratorBaseEENKUlvE0_clEvENKUlvE_clEvEUldE_EEvS4_RKT_EUliE_EEviT1_ --------------------------
	.section	.nv.constant0._ZN2at6native18elementwise_kernelILi128ELi4EZNS0_15gpu_kernel_implIZZZNS0_17acosh_kernel_cudaERNS_18TensorIteratorBaseEENKUlvE0_clEvENKUlvE_clEvEUldE_EEvS4_RKT_EUliE_EEviT1_,"a",@progbits
	.sectionflags	@""
	.align	4
.nv.constant0._ZN2at6native18elementwise_kernelILi128ELi4EZNS0_15gpu_kernel_implIZZZNS0_17acosh_kernel_cudaERNS_18TensorIteratorBaseEENKUlvE0_clEvENKUlvE_clEvEUldE_EEvS4_RKT_EUliE_EEviT1_:
	.zero		896


//--------------------- .nv.constant2._ZN2at6native27unrolled_elementwise_kernelIZZZNS0_17acosh_kernel_cudaERNS_18TensorIteratorBaseEENKUlvE0_clEvENKUlvE_clEvEUldE_St5arrayIPcLm2EELi4E23TrivialOffsetCalculatorILi1EjESB_NS0_6memory12LoadWithCastILi1EEENSC_13StoreWithCastILi1EEEEEviT_T0_T2_T3_T4_T5_ --------------------------
	.section	.nv.constant2._ZN2at6native27unrolled_elementwise_kernelIZZZNS0_17acosh_kernel_cudaERNS_18TensorIteratorBaseEENKUlvE0_clEvENKUlvE_clEvEUldE_St5arrayIPcLm2EELi4E23TrivialOffsetCalculatorILi1EjESB_NS0_6memory12LoadWithCastILi1EEENSC_13StoreWithCastILi1EEEEEviT_T0_T2_T3_T4_T5_,"a",@progbits
	.sectionflags	@""
	.align	4
.nv.constant2._ZN2at6native27unrolled_elementwise_kernelIZZZNS0_17acosh_kernel_cudaERNS_18TensorIteratorBaseEENKUlvE0_clEvENKUlvE_clEvEUldE_St5arrayIPcLm2EELi4E23TrivialOffsetCalculatorILi1EjESB_NS0_6memory12LoadWithCastILi1EEENSC_13StoreWithCastILi1EEEEEviT_T0_T2_T3_T4_T5_:
        /* <DEDUP_REMOVED lines=9> */


//--------------------- .nv.constant0._ZN2at6native27unrolled_elementwise_kernelIZZZNS0_17acosh_kernel_cudaERNS_18TensorIteratorBaseEENKUlvE0_clEvENKUlvE_clEvEUldE_St5arrayIPcLm2EELi4E23TrivialOffsetCalculatorILi1EjESB_NS0_6memory12LoadWithCastILi1EEENSC_13StoreWithCastILi1EEEEEviT_T0_T2_T3_T4_T5_ --------------------------
	.section	.nv.constant0._ZN2at6native27unrolled_elementwise_kernelIZZZNS0_17acosh_kernel_cudaERNS_18TensorIteratorBaseEENKUlvE0_clEvENKUlvE_clEvEUldE_St5arrayIPcLm2EELi4E23TrivialOffsetCalculatorILi1EjESB_NS0_6memory12LoadWithCastILi1EEENSC_13StoreWithCastILi1EEEEEviT_T0_T2_T3_T4_T5_,"a",@progbits
	.sectionflags	@""
	.align	4
.nv.constant0._ZN2at6native27unrolled_elementwise_kernelIZZZNS0_17acosh_kernel_cudaERNS_18TensorIteratorBaseEENKUlvE0_clEvENKUlvE_clEvEUldE_St5arrayIPcLm2EELi4E23TrivialOffsetCalculatorILi1EjESB_NS0_6memory12LoadWithCastILi1EEENSC_13StoreWithCastILi1EEEEEviT_T0_T2_T3_T4_T5_:
	.zero		396


//--------------------- .nv.constant2._ZN2at6native18elementwise_kernelILi128ELi2EZNS0_22gpu_kernel_impl_nocastIZZZNS0_17acosh_kernel_cudaERNS_18TensorIteratorBaseEENKUlvE0_clEvENKUlvE_clEvEUldE_EEvS4_RKT_EUliE_EEviT1_ --------------------------
	.section	.nv.constant2._ZN2at6native18elementwise_kernelILi128ELi2EZNS0_22gpu_kernel_impl_nocastIZZZNS0_17acosh_kernel_cudaERNS_18TensorIteratorBaseEENKUlvE0_clEvENKUlvE_clEvEUldE_EEvS4_RKT_EUliE_EEviT1_,"a",@progbits
	.sectionflags	@""
	.align	4
.nv.constant2._ZN2at6native18elementwise_kernelILi128ELi2EZNS0_22gpu_kernel_impl_nocastIZZZNS0_17acosh_kernel_cudaERNS_18TensorIteratorBaseEENKUlvE0_clEvENKUlvE_clEvEUldE_EEvS4_RKT_EUliE_EEviT1_:
        /* <DEDUP_REMOVED lines=9> */


//--------------------- .nv.constant0._ZN2at6native18elementwise_kernelILi128ELi2EZNS0_22gpu_kernel_impl_nocastIZZZNS0_17acosh_kernel_cudaERNS_18TensorIteratorBaseEENKUlvE0_clEvENKUlvE_clEvEUldE_EEvS4_RKT_EUliE_EEviT1_ --------------------------
	.section	.nv.constant0._ZN2at6native18elementwise_kernelILi128ELi2EZNS0_22gpu_kernel_impl_nocastIZZZNS0_17acosh_kernel_cudaERNS_18TensorIteratorBaseEENKUlvE0_clEvENKUlvE_clEvEUldE_EEvS4_RKT_EUliE_EEviT1_,"a",@progbits
	.sectionflags	@""
	.align	4
.nv.constant0._ZN2at6native18elementwise_kernelILi128ELi2EZNS0_22gpu_kernel_impl_nocastIZZZNS0_17acosh_kernel_cudaERNS_18TensorIteratorBaseEENKUlvE0_clEvENKUlvE_clEvEUldE_EEvS4_RKT_EUliE_EEviT1_:
	.zero		896


//--------------------- .nv.constant2._ZN2at6native27unrolled_elementwise_kernelIZZZNS0_17acosh_kernel_cudaERNS_18TensorIteratorBaseEENKUlvE0_clEvENKUlvE_clEvEUldE_St5arrayIPcLm2EELi4E23TrivialOffsetCalculatorILi1EjESB_NS0_6memory15LoadWithoutCastENSC_16StoreWithoutCastEEEviT_T0_T2_T3_T4_T5_ --------------------------
	.section	.nv.constant2._ZN2at6native27unrolled_elementwise_kernelIZZZNS0_17acosh_kernel_cudaERNS_18TensorIteratorBaseEENKUlvE0_clEvENKUlvE_clEvEUldE_St5arrayIPcLm2EELi4E23TrivialOffsetCalculatorILi1EjESB_NS0_6memory15LoadWithoutCastENSC_16StoreWithoutCastEEEviT_T0_T2_T3_T4_T5_,"a",@progbits
	.sectionflags	@""
	.align	4
.nv.constant2._ZN2at6native27unrolled_elementwise_kernelIZZZNS0_17acosh_kernel_cudaERNS_18TensorIteratorBaseEENKUlvE0_clEvENKUlvE_clEvEUldE_St5arrayIPcLm2EELi4E23TrivialOffsetCalculatorILi1EjESB_NS0_6memory15LoadWithoutCastENSC_16StoreWithoutCastEEEviT_T0_T2_T3_T4_T5_:
        /* <DEDUP_REMOVED lines=9> */


//--------------------- .nv.constant0._ZN2at6native27unrolled_elementwise_kernelIZZZNS0_17acosh_kernel_cudaERNS_18TensorIteratorBaseEENKUlvE0_clEvENKUlvE_clEvEUldE_St5arrayIPcLm2EELi4E23TrivialOffsetCalculatorILi1EjESB_NS0_6memory15LoadWithoutCastENSC_16StoreWithoutCastEEEviT_T0_T2_T3_T4_T5_ --------------------------
	.section	.nv.constant0._ZN2at6native27unrolled_elementwise_kernelIZZZNS0_17acosh_kernel_cudaERNS_18TensorIteratorBaseEENKUlvE0_clEvENKUlvE_clEvEUldE_St5arrayIPcLm2EELi4E23TrivialOffsetCalculatorILi1EjESB_NS0_6memory15LoadWithoutCastENSC_16StoreWithoutCastEEEviT_T0_T2_T3_T4_T5_,"a",@progbits
	.sectionflags	@""
	.align	4
.nv.constant0._ZN2at6native27unrolled_elementwise_kernelIZZZNS0_17acosh_kernel_cudaERNS_18TensorIteratorBaseEENKUlvE0_clEvENKUlvE_clEvEUldE_St5arrayIPcLm2EELi4E23TrivialOffsetCalculatorILi1EjESB_NS0_6memory15LoadWithoutCastENSC_16StoreWithoutCastEEEviT_T0_T2_T3_T4_T5_:
	.zero		380


//--------------------- .nv.constant2._ZN2at6native29vectorized_elementwise_kernelILi2EZZZNS0_17acosh_kernel_cudaERNS_18TensorIteratorBaseEENKUlvE0_clEvENKUlvE_clEvEUldE_St5arrayIPcLm2EEEEviT0_T1_ --------------------------
	.section	.nv.constant2._ZN2at6native29vectorized_elementwise_kernelILi2EZZZNS0_17acosh_kernel_cudaERNS_18TensorIteratorBaseEENKUlvE0_clEvENKUlvE_clEvEUldE_St5arrayIPcLm2EEEEviT0_T1_,"a",@progbits
	.sectionflags	@""
	.align	4
.nv.constant2._ZN2at6native29vectorized_elementwise_kernelILi2EZZZNS0_17acosh_kernel_cudaERNS_18TensorIteratorBaseEENKUlvE0_clEvENKUlvE_clEvEUldE_St5arrayIPcLm2EEEEviT0_T1_:
        /* <DEDUP_REMOVED lines=9> */


//--------------------- .nv.constant0._ZN2at6native29vectorized_elementwise_kernelILi2EZZZNS0_17acosh_kernel_cudaERNS_18TensorIteratorBaseEENKUlvE0_clEvENKUlvE_clEvEUldE_St5arrayIPcLm2EEEEviT0_T1_ --------------------------
	.section	.nv.constant0._ZN2at6native29vectorized_elementwise_kernelILi2EZZZNS0_17acosh_kernel_cudaERNS_18TensorIteratorBaseEENKUlvE0_clEvENKUlvE_clEvEUldE_St5arrayIPcLm2EEEEviT0_T1_,"a",@progbits
	.sectionflags	@""
	.align	4
.nv.constant0._ZN2at6native29vectorized_elementwise_kernelILi2EZZZNS0_17acosh_kernel_cudaERNS_18TensorIteratorBaseEENKUlvE0_clEvENKUlvE_clEvEUldE_St5arrayIPcLm2EEEEviT0_T1_:
	.zero		376


//--------------------- .nv.constant2._ZN2at6native29vectorized_elementwise_kernelILi4EZZZNS0_17acosh_kernel_cudaERNS_18TensorIteratorBaseEENKUlvE0_clEvENKUlvE_clEvEUldE_St5arrayIPcLm2EEEEviT0_T1_ --------------------------
	.section	.nv.constant2._ZN2at6native29vectorized_elementwise_kernelILi4EZZZNS0_17acosh_kernel_cudaERNS_18TensorIteratorBaseEENKUlvE0_clEvENKUlvE_clEvEUldE_St5arrayIPcLm2EEEEviT0_T1_,"a",@progbits
	.sectionflags	@""
	.align	4
.nv.constant2._ZN2at6native29vectorized_elementwise_kernelILi4EZZZNS0_17acosh_kernel_cudaERNS_18TensorIteratorBaseEENKUlvE0_clEvENKUlvE_clEvEUldE_St5arrayIPcLm2EEEEviT0_T1_:
        /* <DEDUP_REMOVED lines=9> */


//--------------------- .nv.constant0._ZN2at6native29vectorized_elementwise_kernelILi4EZZZNS0_17acosh_kernel_cudaERNS_18TensorIteratorBaseEENKUlvE0_clEvENKUlvE_clEvEUldE_St5arrayIPcLm2EEEEviT0_T1_ --------------------------
	.section	.nv.constant0._ZN2at6native29vectorized_elementwise_kernelILi4EZZZNS0_17acosh_kernel_cudaERNS_18TensorIteratorBaseEENKUlvE0_clEvENKUlvE_clEvEUldE_St5arrayIPcLm2EEEEviT0_T1_,"a",@progbits
	.sectionflags	@""
	.align	4
.nv.constant0._ZN2at6native29vectorized_elementwise_kernelILi4EZZZNS0_17acosh_kernel_cudaERNS_18TensorIteratorBaseEENKUlvE0_clEvENKUlvE_clEvEUldE_St5arrayIPcLm2EEEEviT0_T1_:
	.zero		376


//--------------------- .nv.constant0._ZN2at6native29vectorized_elementwise_kernelILi8EZZZNS0_17acosh_kernel_cudaERNS_18TensorIteratorBaseEENKUlvE0_clEvENKUlvE_clEvEUldE_St5arrayIPcLm2EEEEviT0_T1_ --------------------------
	.section	.nv.constant0._ZN2at6native29vectorized_elementwise_kernelILi8EZZZNS0_17acosh_kernel_cudaERNS_18TensorIteratorBaseEENKUlvE0_clEvENKUlvE_clEvEUldE_St5arrayIPcLm2EEEEviT0_T1_,"a",@progbits
	.sectionflags	@""
	.align	4
.nv.constant0._ZN2at6native29vectorized_elementwise_kernelILi8EZZZNS0_17acosh_kernel_cudaERNS_18TensorIteratorBaseEENKUlvE0_clEvENKUlvE_clEvEUldE_St5arrayIPcLm2EEEEviT0_T1_:
	.zero		376


//--------------------- .nv.constant2._ZN2at6native18elementwise_kernelILi128ELi4EZNS0_15gpu_kernel_implIZZZNS0_17acosh_kernel_cudaERNS_18TensorIteratorBaseEENKUlvE_clEvENKUlvE1_clEvEUlN3c107complexINS7_4HalfEEEE_EEvS4_RKT_EUliE_EEviT1_ --------------------------
	.section	.nv.constant2._ZN2at6native18elementwise_kernelILi128ELi4EZNS0_15gpu_kernel_implIZZZNS0_17acosh_kernel_cudaERNS_18TensorIteratorBaseEENKUlvE_clEvENKUlvE1_clEvEUlN3c107complexINS7_4HalfEEEE_EEvS4_RKT_EUliE_EEviT1_,"a",@progbits
	.sectionflags	@""
	.align	4
.nv.constant2._ZN2at6native18elementwise_kernelILi128ELi4EZNS0_15gpu_kernel_implIZZZNS0_17acosh_kernel_cudaERNS_18TensorIteratorBaseEENKUlvE_clEvENKUlvE1_clEvEUlN3c107complexINS7_4HalfEEEE_EEvS4_RKT_EUliE_EEviT1_:
        /*0000*/ 	.byte	0x00, 0x00, 0x00, 0xf0, 0xff, 0xff, 0x0f, 0x38


//--------------------- .nv.constant0._ZN2at6native18elementwise_kernelILi128ELi4EZNS0_15gpu_kernel_implIZZZNS0_17acosh_kernel_cudaERNS_18TensorIteratorBaseEENKUlvE_clEvENKUlvE1_clEvEUlN3c107complexINS7_4HalfEEEE_EEvS4_RKT_EUliE_EEviT1_ --------------------------
	.section	.nv.constant0._ZN2at6native18elementwise_kernelILi128ELi4EZNS0_15gpu_kernel_implIZZZNS0_17acosh_kernel_cudaERNS_18TensorIteratorBaseEENKUlvE_clEvENKUlvE1_clEvEUlN3c107complexINS7_4HalfEEEE_EEvS4_RKT_EUliE_EEviT1_,"a",@progbits
	.sectionflags	@""
	.align	4
.nv.constant0._ZN2at6native18elementwise_kernelILi128ELi4EZNS0_15gpu_kernel_implIZZZNS0_17acosh_kernel_cudaERNS_18TensorIteratorBaseEENKUlvE_clEvENKUlvE1_clEvEUlN3c107complexINS7_4HalfEEEE_EEvS4_RKT_EUliE_EEviT1_:
	.zero		896


//--------------------- .nv.constant2._ZN2at6native27unrolled_elementwise_kernelIZZZNS0_17acosh_kernel_cudaERNS_18TensorIteratorBaseEENKUlvE_clEvENKUlvE1_clEvEUlN3c107complexINS6_4HalfEEEE_St5arrayIPcLm2EELi4E23TrivialOffsetCalculatorILi1EjESF_NS0_6memory12LoadWithCastILi1EEENSG_13StoreWithCastILi1EEEEEviT_T0_T2_T3_T4_T5_ --------------------------
	.section	.nv.constant2._ZN2at6native27unrolled_elementwise_kernelIZZZNS0_17acosh_kernel_cudaERNS_18TensorIteratorBaseEENKUlvE_clEvENKUlvE1_clEvEUlN3c107complexINS6_4HalfEEEE_St5arrayIPcLm2EELi4E23TrivialOffsetCalculatorILi1EjESF_NS0_6memory12LoadWithCastILi1EEENSG_13StoreWithCastILi1EEEEEviT_T0_T2_T3_T4_T5_,"a",@progbits
	.sectionflags	@""
	.align	4
.nv.constant2._ZN2at6native27unrolled_elementwise_kernelIZZZNS0_17acosh_kernel_cudaERNS_18TensorIteratorBaseEENKUlvE_clEvENKUlvE1_clEvEUlN3c107complexINS6_4HalfEEEE_St5arrayIPcLm2EELi4E23TrivialOffsetCalculatorILi1EjESF_NS0_6memory12LoadWithCastILi1EEENSG_13StoreWithCastILi1EEEEEviT_T0_T2_T3_T4_T5_:
        /*0000*/ 	.byte	0x00, 0x00, 0x00, 0xf0, 0xff, 0xff, 0x0f, 0x38


//--------------------- .nv.constant0._ZN2at6native27unrolled_elementwise_kernelIZZZNS0_17acosh_kernel_cudaERNS_18TensorIteratorBaseEENKUlvE_clEvENKUlvE1_clEvEUlN3c107complexINS6_4HalfEEEE_St5arrayIPcLm2EELi4E23TrivialOffsetCalculatorILi1EjESF_NS0_6memory12LoadWithCastILi1EEENSG_13StoreWithCastILi1EEEEEviT_T0_T2_T3_T4_T5_ --------------------------
	.section	.nv.constant0._ZN2at6native27unrolled_elementwise_kernelIZZZNS0_17acosh_kernel_cudaERNS_18TensorIteratorBaseEENKUlvE_clEvENKUlvE1_clEvEUlN3c107complexINS6_4HalfEEEE_St5arrayIPcLm2EELi4E23TrivialOffsetCalculatorILi1EjESF_NS0_6memory12LoadWithCastILi1EEENSG_13StoreWithCastILi1EEEEEviT_T0_T2_T3_T4_T5_,"a",@progbits
	.sectionflags	@""
	.align	4
.nv.constant0._ZN2at6native27unrolled_elementwise_kernelIZZZNS0_17acosh_kernel_cudaERNS_18TensorIteratorBaseEENKUlvE_clEvENKUlvE1_clEvEUlN3c107complexINS6_4HalfEEEE_St5arrayIPcLm2EELi4E23TrivialOffsetCalculatorILi1EjESF_NS0_6memory12LoadWithCastILi1EEENSG_13StoreWithCastILi1EEEEEviT_T0_T2_T3_T4_T5_:
	.zero		396


//--------------------- .nv.constant0._ZN2at6native18elementwise_kernelILi128ELi2EZNS0_22gpu_kernel_impl_nocastIZZZNS0_17acosh_kernel_cudaERNS_18TensorIteratorBaseEENKUlvE_clEvENKUlvE1_clEvEUlN3c107complexINS7_4HalfEEEE_EEvS4_RKT_EUliE_EEviT1_ --------------------------
	.section	.nv.constant0._ZN2at6native18elementwise_kernelILi128ELi2EZNS0_22gpu_kernel_impl_nocastIZZZNS0_17acosh_kernel_cudaERNS_18TensorIteratorBaseEENKUlvE_clEvENKUlvE1_clEvEUlN3c107complexINS7_4HalfEEEE_EEvS4_RKT_EUliE_EEviT1_,"a",@progbits
	.sectionflags	@""
	.align	4
.nv.constant0._ZN2at6native18elementwise_kernelILi128ELi2EZNS0_22gpu_kernel_impl_nocastIZZZNS0_17acosh_kernel_cudaERNS_18TensorIteratorBaseEENKUlvE_clEvENKUlvE1_clEvEUlN3c107complexINS7_4HalfEEEE_EEvS4_RKT_EUliE_EEviT1_:
	.zero		896


//--------------------- .nv.constant0._ZN2at6native27unrolled_elementwise_kernelIZZZNS0_17acosh_kernel_cudaERNS_18TensorIteratorBaseEENKUlvE_clEvENKUlvE1_clEvEUlN3c107complexINS6_4HalfEEEE_St5arrayIPcLm2EELi4E23TrivialOffsetCalculatorILi1EjESF_NS0_6memory15LoadWithoutCastENSG_16StoreWithoutCastEEEviT_T0_T2_T3_T4_T5_ --------------------------
	.section	.nv.constant0._ZN2at6native27unrolled_elementwise_kernelIZZZNS0_17acosh_kernel_cudaERNS_18TensorIteratorBaseEENKUlvE_clEvENKUlvE1_clEvEUlN3c107complexINS6_4HalfEEEE_St5arrayIPcLm2EELi4E23TrivialOffsetCalculatorILi1EjESF_NS0_6memory15LoadWithoutCastENSG_16StoreWithoutCastEEEviT_T0_T2_T3_T4_T5_,"a",@progbits
	.sectionflags	@""
	.align	4
.nv.constant0._ZN2at6native27unrolled_elementwise_kernelIZZZNS0_17acosh_kernel_cudaERNS_18TensorIteratorBaseEENKUlvE_clEvENKUlvE1_clEvEUlN3c107complexINS6_4HalfEEEE_St5arrayIPcLm2EELi4E23TrivialOffsetCalculatorILi1EjESF_NS0_6memory15LoadWithoutCastENSG_16StoreWithoutCastEEEviT_T0_T2_T3_T4_T5_:
	.zero		380


//--------------------- .nv.constant0._ZN2at6native29vectorized_elementwise_kernelILi2EZZZNS0_17acosh_kernel_cudaERNS_18TensorIteratorBaseEENKUlvE_clEvENKUlvE1_clEvEUlN3c107complexINS6_4HalfEEEE_St5arrayIPcLm2EEEEviT0_T1_ --------------------------
	.section	.nv.constant0._ZN2at6native29vectorized_elementwise_kernelILi2EZZZNS0_17acosh_kernel_cudaERNS_18TensorIteratorBaseEENKUlvE_clEvENKUlvE1_clEvEUlN3c107complexINS6_4HalfEEEE_St5arrayIPcLm2EEEEviT0_T1_,"a",@progbits
	.sectionflags	@""
	.align	4
.nv.constant0._ZN2at6native29vectorized_elementwise_kernelILi2EZZZNS0_17acosh_kernel_cudaERNS_18TensorIteratorBaseEENKUlvE_clEvENKUlvE1_clEvEUlN3c107complexINS6_4HalfEEEE_St5arrayIPcLm2EEEEviT0_T1_:
	.zero		376


//--------------------- .nv.constant0._ZN2at6native29vectorized_elementwise_kernelILi4EZZZNS0_17acosh_kernel_cudaERNS_18TensorIteratorBaseEENKUlvE_clEvENKUlvE1_clEvEUlN3c107complexINS6_4HalfEEEE_St5arrayIPcLm2EEEEviT0_T1_ --------------------------
	.section	.nv.constant0._ZN2at6native29vectorized_elementwise_kernelILi4EZZZNS0_17acosh_kernel_cudaERNS_18TensorIteratorBaseEENKUlvE_clEvENKUlvE1_clEvEUlN3c107complexINS6_4HalfEEEE_St5arrayIPcLm2EEEEviT0_T1_,"a",@progbits
	.sectionflags	@""
	.align	4
.nv.constant0._ZN2at6native29vectorized_elementwise_kernelILi4EZZZNS0_17acosh_kernel_cudaERNS_18TensorIteratorBaseEENKUlvE_clEvENKUlvE1_clEvEUlN3c107complexINS6_4HalfEEEE_St5arrayIPcLm2EEEEviT0_T1_:
	.zero		376


//--------------------- .nv.constant0._ZN2at6native29vectorized_elementwise_kernelILi8EZZZNS0_17acosh_kernel_cudaERNS_18TensorIteratorBaseEENKUlvE_clEvENKUlvE1_clEvEUlN3c107complexINS6_4HalfEEEE_St5arrayIPcLm2EEEEviT0_T1_ --------------------------
	.section	.nv.constant0._ZN2at6native29vectorized_elementwise_kernelILi8EZZZNS0_17acosh_kernel_cudaERNS_18TensorIteratorBaseEENKUlvE_clEvENKUlvE1_clEvEUlN3c107complexINS6_4HalfEEEE_St5arrayIPcLm2EEEEviT0_T1_,"a",@progbits
	.sectionflags	@""
	.align	4
.nv.constant0._ZN2at6native29vectorized_elementwise_kernelILi8EZZZNS0_17acosh_kernel_cudaERNS_18TensorIteratorBaseEENKUlvE_clEvENKUlvE1_clEvEUlN3c107complexINS6_4HalfEEEE_St5arrayIPcLm2EEEEviT0_T1_:
	.zero		376


//--------------------- .nv.constant2._ZN2at6native18elementwise_kernelILi128ELi4EZNS0_15gpu_kernel_implIZZZNS0_17acosh_kernel_cudaERNS_18TensorIteratorBaseEENKUlvE_clEvENKUlvE0_clEvEUlN3c107complexIfEEE_EEvS4_RKT_EUliE_EEviT1_ --------------------------
	.section	.nv.constant2._ZN2at6native18elementwise_kernelILi128ELi4EZNS0_15gpu_kernel_implIZZZNS0_17acosh_kernel_cudaERNS_18TensorIteratorBaseEENKUlvE_clEvENKUlvE0_clEvEUlN3c107complexIfEEE_EEvS4_RKT_EUliE_EEviT1_,"a",@progbits
	.sectionflags	@""
	.align	4
.nv.constant2._ZN2at6native18elementwise_kernelILi128ELi4EZNS0_15gpu_kernel_implIZZZNS0_17acosh_kernel_cudaERNS_18TensorIteratorBaseEENKUlvE_clEvENKUlvE0_clEvEUlN3c107complexIfEEE_EEvS4_RKT_EUliE_EEviT1_:
        /*0000*/ 	.byte	0x00, 0x00, 0x00, 0xf0, 0xff, 0xff, 0x0f, 0x38


//--------------------- .nv.constant0._ZN2at6native18elementwise_kernelILi128ELi4EZNS0_15gpu_kernel_implIZZZNS0_17acosh_kernel_cudaERNS_18TensorIteratorBaseEENKUlvE_clEvENKUlvE0_clEvEUlN3c107complexIfEEE_EEvS4_RKT_EUliE_EEviT1_ --------------------------
	.section	.nv.constant0._ZN2at6native18elementwise_kernelILi128ELi4EZNS0_15gpu_kernel_implIZZZNS0_17acosh_kernel_cudaERNS_18TensorIteratorBaseEENKUlvE_clEvENKUlvE0_clEvEUlN3c107complexIfEEE_EEvS4_RKT_EUliE_EEviT1_,"a",@progbits
	.sectionflags	@""
	.align	4
.nv.constant0._ZN2at6native18elementwise_kernelILi128ELi4EZNS0_15gpu_kernel_implIZZZNS0_17acosh_kernel_cudaERNS_18TensorIteratorBaseEENKUlvE_clEvENKUlvE0_clEvEUlN3c107complexIfEEE_EEvS4_RKT_EUliE_EEviT1_:
	.zero		896


//--------------------- .nv.constant2._ZN2at6native27unrolled_elementwise_kernelIZZZNS0_17acosh_kernel_cudaERNS_18TensorIteratorBaseEENKUlvE_clEvENKUlvE0_clEvEUlN3c107complexIfEEE_St5arrayIPcLm2EELi4E23TrivialOffsetCalculatorILi1EjESE_NS0_6memory12LoadWithCastILi1EEENSF_13StoreWithCastILi1EEEEEviT_T0_T2_T3_T4_T5_ --------------------------
	.section	.nv.constant2._ZN2at6native27unrolled_elementwise_kernelIZZZNS0_17acosh_kernel_cudaERNS_18TensorIteratorBaseEENKUlvE_clEvENKUlvE0_clEvEUlN3c107complexIfEEE_St5arrayIPcLm2EELi4E23TrivialOffsetCalculatorILi1EjESE_NS0_6memory12LoadWithCastILi1EEENSF_13StoreWithCastILi1EEEEEviT_T0_T2_T3_T4_T5_,"a",@progbits
	.sectionflags	@""
	.align	4
.nv.constant2._ZN2at6native27unrolled_elementwise_kernelIZZZNS0_17acosh_kernel_cudaERNS_18TensorIteratorBaseEENKUlvE_clEvENKUlvE0_clEvEUlN3c107complexIfEEE_St5arrayIPcLm2EELi4E23TrivialOffsetCalculatorILi1EjESE_NS0_6memory12LoadWithCastILi1EEENSF_13StoreWithCastILi1EEEEEviT_T0_T2_T3_T4_T5_:
        /*0000*/ 	.byte	0x00, 0x00, 0x00, 0xf0, 0xff, 0xff, 0x0f, 0x38


//--------------------- .nv.constant0._ZN2at6native27unrolled_elementwise_kernelIZZZNS0_17acosh_kernel_cudaERNS_18TensorIteratorBaseEENKUlvE_clEvENKUlvE0_clEvEUlN3c107complexIfEEE_St5arrayIPcLm2EELi4E23TrivialOffsetCalculatorILi1EjESE_NS0_6memory12LoadWithCastILi1EEENSF_13StoreWithCastILi1EEEEEviT_T0_T2_T3_T4_T5_ --------------------------
	.section	.nv.constant0._ZN2at6native27unrolled_elementwise_kernelIZZZNS0_17acosh_kernel_cudaERNS_18TensorIteratorBaseEENKUlvE_clEvENKUlvE0_clEvEUlN3c107complexIfEEE_St5arrayIPcLm2EELi4E23TrivialOffsetCalculatorILi1EjESE_NS0_6memory12LoadWithCastILi1EEENSF_13StoreWithCastILi1EEEEEviT_T0_T2_T3_T4_T5_,"a",@progbits
	.sectionflags	@""
	.align	4
.nv.constant0._ZN2at6native27unrolled_elementwise_kernelIZZZNS0_17acosh_kernel_cudaERNS_18TensorIteratorBaseEENKUlvE_clEvENKUlvE0_clEvEUlN3c107complexIfEEE_St5arrayIPcLm2EELi4E23TrivialOffsetCalculatorILi1EjESE_NS0_6memory12LoadWithCastILi1EEENSF_13StoreWithCastILi1EEEEEviT_T0_T2_T3_T4_T5_:
	.zero		396


//--------------------- .nv.constant0._ZN2at6native18elementwise_kernelILi128ELi2EZNS0_22gpu_kernel_impl_nocastIZZZNS0_17acosh_kernel_cudaERNS_18TensorIteratorBaseEENKUlvE_clEvENKUlvE0_clEvEUlN3c107complexIfEEE_EEvS4_RKT_EUliE_EEviT1_ --------------------------
	.section	.nv.constant0._ZN2at6native18elementwise_kernelILi128ELi2EZNS0_22gpu_kernel_impl_nocastIZZZNS0_17acosh_kernel_cudaERNS_18TensorIteratorBaseEENKUlvE_clEvENKUlvE0_clEvEUlN3c107complexIfEEE_EEvS4_RKT_EUliE_EEviT1_,"a",@progbits
	.sectionflags	@""
	.align	4
.nv.constant0._ZN2at6native18elementwise_kernelILi128ELi2EZNS0_22gpu_kernel_impl_nocastIZZZNS0_17acosh_kernel_cudaERNS_18TensorIteratorBaseEENKUlvE_clEvENKUlvE0_clEvEUlN3c107complexIfEEE_EEvS4_RKT_EUliE_EEviT1_:
	.zero		896


//--------------------- .nv.constant0._ZN2at6native27unrolled_elementwise_kernelIZZZNS0_17acosh_kernel_cudaERNS_18TensorIteratorBaseEENKUlvE_clEvENKUlvE0_clEvEUlN3c107complexIfEEE_St5arrayIPcLm2EELi4E23TrivialOffsetCalculatorILi1EjESE_NS0_6memory15LoadWithoutCastENSF_16StoreWithoutCastEEEviT_T0_T2_T3_T4_T5_ --------------------------
	.section	.nv.constant0._ZN2at6native27unrolled_elementwise_kernelIZZZNS0_17acosh_kernel_cudaERNS_18TensorIteratorBaseEENKUlvE_clEvENKUlvE0_clEvEUlN3c107complexIfEEE_St5arrayIPcLm2EELi4E23TrivialOffsetCalculatorILi1EjESE_NS0_6memory15LoadWithoutCastENSF_16StoreWithoutCastEEEviT_T0_T2_T3_T4_T5_,"a",@progbits
	.sectionflags	@""
	.align	4
.nv.constant0._ZN2at6native27unrolled_elementwise_kernelIZZZNS0_17acosh_kernel_cudaERNS_18TensorIteratorBaseEENKUlvE_clEvENKUlvE0_clEvEUlN3c107complexIfEEE_St5arrayIPcLm2EELi4E23TrivialOffsetCalculatorILi1EjESE_NS0_6memory15LoadWithoutCastENSF_16StoreWithoutCastEEEviT_T0_T2_T3_T4_T5_:
	.zero		380


//--------------------- .nv.constant0._ZN2at6native29vectorized_elementwise_kernelILi2EZZZNS0_17acosh_kernel_cudaERNS_18TensorIteratorBaseEENKUlvE_clEvENKUlvE0_clEvEUlN3c107complexIfEEE_St5arrayIPcLm2EEEEviT0_T1_ --------------------------
	.section	.nv.constant0._ZN2at6native29vectorized_elementwise_kernelILi2EZZZNS0_17acosh_kernel_cudaERNS_18TensorIteratorBaseEENKUlvE_clEvENKUlvE0_clEvEUlN3c107complexIfEEE_St5arrayIPcLm2EEEEviT0_T1_,"a",@progbits
	.sectionflags	@""
	.align	4
.nv.constant0._ZN2at6native29vectorized_elementwise_kernelILi2EZZZNS0_17acosh_kernel_cudaERNS_18TensorIteratorBaseEENKUlvE_clEvENKUlvE0_clEvEUlN3c107complexIfEEE_St5arrayIPcLm2EEEEviT0_T1_:
	.zero		376


//--------------------- .nv.constant0._ZN2at6native29vectorized_elementwise_kernelILi4EZZZNS0_17acosh_kernel_cudaERNS_18TensorIteratorBaseEENKUlvE_clEvENKUlvE0_clEvEUlN3c107complexIfEEE_St5arrayIPcLm2EEEEviT0_T1_ --------------------------
	.section	.nv.constant0._ZN2at6native29vectorized_elementwise_kernelILi4EZZZNS0_17acosh_kernel_cudaERNS_18TensorIteratorBaseEENKUlvE_clEvENKUlvE0_clEvEUlN3c107complexIfEEE_St5arrayIPcLm2EEEEviT0_T1_,"a",@progbits
	.sectionflags	@""
	.align	4
.nv.constant0._ZN2at6native29vectorized_elementwise_kernelILi4EZZZNS0_17acosh_kernel_cudaERNS_18TensorIteratorBaseEENKUlvE_clEvENKUlvE0_clEvEUlN3c107complexIfEEE_St5arrayIPcLm2EEEEviT0_T1_:
	.zero		376


//--------------------- .nv.constant0._ZN2at6native29vectorized_elementwise_kernelILi8EZZZNS0_17acosh_kernel_cudaERNS_18TensorIteratorBaseEENKUlvE_clEvENKUlvE0_clEvEUlN3c107complexIfEEE_St5arrayIPcLm2EEEEviT0_T1_ --------------------------
	.section	.nv.constant0._ZN2at6native29vectorized_elementwise_kernelILi8EZZZNS0_17acosh_kernel_cudaERNS_18TensorIteratorBaseEENKUlvE_clEvENKUlvE0_clEvEUlN3c107complexIfEEE_St5arrayIPcLm2EEEEviT0_T1_,"a",@progbits
	.sectionflags	@""
	.align	4
.nv.constant0._ZN2at6native29vectorized_elementwise_kernelILi8EZZZNS0_17acosh_kernel_cudaERNS_18TensorIteratorBaseEENKUlvE_clEvENKUlvE0_clEvEUlN3c107complexIfEEE_St5arrayIPcLm2EEEEviT0_T1_:
	.zero		376


//--------------------- .nv.constant2._ZN2at6native18elementwise_kernelILi128ELi4EZNS0_15gpu_kernel_implIZZZNS0_17acosh_kernel_cudaERNS_18TensorIteratorBaseEENKUlvE_clEvENKUlvE_clEvEUlN3c107complexIdEEE_EEvS4_RKT_EUliE_EEviT1_ --------------------------
	.section	.nv.constant2._ZN2at6native18elementwise_kernelILi128ELi4EZNS0_15gpu_kernel_implIZZZNS0_17acosh_kernel_cudaERNS_18TensorIteratorBaseEENKUlvE_clEvENKUlvE_clEvEUlN3c107complexIdEEE_EEvS4_RKT_EUliE_EEviT1_,"a",@progbits
	.sectionflags	@""
	.align	4
.nv.constant2._ZN2at6native18elementwise_kernelILi128ELi4EZNS0_15gpu_kernel_implIZZZNS0_17acosh_kernel_cudaERNS_18TensorIteratorBaseEENKUlvE_clEvENKUlvE_clEvEUlN3c107complexIdEEE_EEvS4_RKT_EUliE_EEviT1_:
        /* <DEDUP_REMOVED lines=35> */


//--------------------- .nv.constant0._ZN2at6native18elementwise_kernelILi128ELi4EZNS0_15gpu_kernel_implIZZZNS0_17acosh_kernel_cudaERNS_18TensorIteratorBaseEENKUlvE_clEvENKUlvE_clEvEUlN3c107complexIdEEE_EEvS4_RKT_EUliE_EEviT1_ --------------------------
	.section	.nv.constant0._ZN2at6native18elementwise_kernelILi128ELi4EZNS0_15gpu_kernel_implIZZZNS0_17acosh_kernel_cudaERNS_18TensorIteratorBaseEENKUlvE_clEvENKUlvE_clEvEUlN3c107complexIdEEE_EEvS4_RKT_EUliE_EEviT1_,"a",@progbits
	.sectionflags	@""
	.align	4
.nv.constant0._ZN2at6native18elementwise_kernelILi128ELi4EZNS0_15gpu_kernel_implIZZZNS0_17acosh_kernel_cudaERNS_18TensorIteratorBaseEENKUlvE_clEvENKUlvE_clEvEUlN3c107complexIdEEE_EEvS4_RKT_EUliE_EEviT1_:
	.zero		896


//--------------------- .nv.constant2._ZN2at6native27unrolled_elementwise_kernelIZZZNS0_17acosh_kernel_cudaERNS_18TensorIteratorBaseEENKUlvE_clEvENKUlvE_clEvEUlN3c107complexIdEEE_St5arrayIPcLm2EELi4E23TrivialOffsetCalculatorILi1EjESE_NS0_6memory12LoadWithCastILi1EEENSF_13StoreWithCastILi1EEEEEviT_T0_T2_T3_T4_T5_ --------------------------
	.section	.nv.constant2._ZN2at6native27unrolled_elementwise_kernelIZZZNS0_17acosh_kernel_cudaERNS_18TensorIteratorBaseEENKUlvE_clEvENKUlvE_clEvEUlN3c107complexIdEEE_St5arrayIPcLm2EELi4E23TrivialOffsetCalculatorILi1EjESE_NS0_6memory12LoadWithCastILi1EEENSF_13StoreWithCastILi1EEEEEviT_T0_T2_T3_T4_T5_,"a",@progbits
	.sectionflags	@""
	.align	4
.nv.constant2._ZN2at6native27unrolled_elementwise_kernelIZZZNS0_17acosh_kernel_cudaERNS_18TensorIteratorBaseEENKUlvE_clEvENKUlvE_clEvEUlN3c107complexIdEEE_St5arrayIPcLm2EELi4E23TrivialOffsetCalculatorILi1EjESE_NS0_6memory12LoadWithCastILi1EEENSF_13StoreWithCastILi1EEEEEviT_T0_T2_T3_T4_T5_:
        /* <DEDUP_REMOVED lines=35> */


//--------------------- .nv.constant0._ZN2at6native27unrolled_elementwise_kernelIZZZNS0_17acosh_kernel_cudaERNS_18TensorIteratorBaseEENKUlvE_clEvENKUlvE_clEvEUlN3c107complexIdEEE_St5arrayIPcLm2EELi4E23TrivialOffsetCalculatorILi1EjESE_NS0_6memory12LoadWithCastILi1EEENSF_13StoreWithCastILi1EEEEEviT_T0_T2_T3_T4_T5_ --------------------------
	.section	.nv.constant0._ZN2at6native27unrolled_elementwise_kernelIZZZNS0_17acosh_kernel_cudaERNS_18TensorIteratorBaseEENKUlvE_clEvENKUlvE_clEvEUlN3c107complexIdEEE_St5arrayIPcLm2EELi4E23TrivialOffsetCalculatorILi1EjESE_NS0_6memory12LoadWithCastILi1EEENSF_13StoreWithCastILi1EEEEEviT_T0_T2_T3_T4_T5_,"a",@progbits
	.sectionflags	@""
	.align	4
.nv.constant0._ZN2at6native27unrolled_elementwise_kernelIZZZNS0_17acosh_kernel_cudaERNS_18TensorIteratorBaseEENKUlvE_clEvENKUlvE_clEvEUlN3c107complexIdEEE_St5arrayIPcLm2EELi4E23TrivialOffsetCalculatorILi1EjESE_NS0_6memory12LoadWithCastILi1EEENSF_13StoreWithCastILi1EEEEEviT_T0_T2_T3_T4_T5_:
	.zero		396


//--------------------- .nv.constant2._ZN2at6native18elementwise_kernelILi128ELi2EZNS0_22gpu_kernel_impl_nocastIZZZNS0_17acosh_kernel_cudaERNS_18TensorIteratorBaseEENKUlvE_clEvENKUlvE_clEvEUlN3c107complexIdEEE_EEvS4_RKT_EUliE_EEviT1_ --------------------------
	.section	.nv.constant2._ZN2at6native18elementwise_kernelILi128ELi2EZNS0_22gpu_kernel_impl_nocastIZZZNS0_17acosh_kernel_cudaERNS_18TensorIteratorBaseEENKUlvE_clEvENKUlvE_clEvEUlN3c107complexIdEEE_EEvS4_RKT_EUliE_EEviT1_,"a",@progbits
	.sectionflags	@""
	.align	4
.nv.constant2._ZN2at6native18elementwise_kernelILi128ELi2EZNS0_22gpu_kernel_impl_nocastIZZZNS0_17acosh_kernel_cudaERNS_18TensorIteratorBaseEENKUlvE_clEvENKUlvE_clEvEUlN3c107complexIdEEE_EEvS4_RKT_EUliE_EEviT1_:
        /* <DEDUP_REMOVED lines=35> */


//--------------------- .nv.constant0._ZN2at6native18elementwise_kernelILi128ELi2EZNS0_22gpu_kernel_impl_nocastIZZZNS0_17acosh_kernel_cudaERNS_18TensorIteratorBaseEENKUlvE_clEvENKUlvE_clEvEUlN3c107complexIdEEE_EEvS4_RKT_EUliE_EEviT1_ --------------------------
	.section	.nv.constant0._ZN2at6native18elementwise_kernelILi128ELi2EZNS0_22gpu_kernel_impl_nocastIZZZNS0_17acosh_kernel_cudaERNS_18TensorIteratorBaseEENKUlvE_clEvENKUlvE_clEvEUlN3c107complexIdEEE_EEvS4_RKT_EUliE_EEviT1_,"a",@progbits
	.sectionflags	@""
	.align	4
.nv.constant0._ZN2at6native18elementwise_kernelILi128ELi2EZNS0_22gpu_kernel_impl_nocastIZZZNS0_17acosh_kernel_cudaERNS_18TensorIteratorBaseEENKUlvE_clEvENKUlvE_clEvEUlN3c107complexIdEEE_EEvS4_RKT_EUliE_EEviT1_:
	.zero		896


//--------------------- .nv.constant2._ZN2at6native27unrolled_elementwise_kernelIZZZNS0_17acosh_kernel_cudaERNS_18TensorIteratorBaseEENKUlvE_clEvENKUlvE_clEvEUlN3c107complexIdEEE_St5arrayIPcLm2EELi4E23TrivialOffsetCalculatorILi1EjESE_NS0_6memory15LoadWithoutCastENSF_16StoreWithoutCastEEEviT_T0_T2_T3_T4_T5_ --------------------------
	.section	.nv.constant2._ZN2at6native27unrolled_elementwise_kernelIZZZNS0_17acosh_kernel_cudaERNS_18TensorIteratorBaseEENKUlvE_clEvENKUlvE_clEvEUlN3c107complexIdEEE_St5arrayIPcLm2EELi4E23TrivialOffsetCalculatorILi1EjESE_NS0_6memory15LoadWithoutCastENSF_16StoreWithoutCastEEEviT_T0_T2_T3_T4_T5_,"a",@progbits
	.sectionflags	@""
	.align	4
.nv.constant2._ZN2at6native27unrolled_elementwise_kernelIZZZNS0_17acosh_kernel_cudaERNS_18TensorIteratorBaseEENKUlvE_clEvENKUlvE_clEvEUlN3c107complexIdEEE_St5arrayIPcLm2EELi4E23TrivialOffsetCalculatorILi1EjESE_NS0_6memory15LoadWithoutCastENSF_16StoreWithoutCastEEEviT_T0_T2_T3_T4_T5_:
        /* <DEDUP_REMOVED lines=35> */


//--------------------- .nv.constant0._ZN2at6native27unrolled_elementwise_kernelIZZZNS0_17acosh_kernel_cudaERNS_18TensorIteratorBaseEENKUlvE_clEvENKUlvE_clEvEUlN3c107complexIdEEE_St5arrayIPcLm2EELi4E23TrivialOffsetCalculatorILi1EjESE_NS0_6memory15LoadWithoutCastENSF_16StoreWithoutCastEEEviT_T0_T2_T3_T4_T5_ --------------------------
	.section	.nv.constant0._ZN2at6native27unrolled_elementwise_kernelIZZZNS0_17acosh_kernel_cudaERNS_18TensorIteratorBaseEENKUlvE_clEvENKUlvE_clEvEUlN3c107complexIdEEE_St5arrayIPcLm2EELi4E23TrivialOffsetCalculatorILi1EjESE_NS0_6memory15LoadWithoutCastENSF_16StoreWithoutCastEEEviT_T0_T2_T3_T4_T5_,"a",@progbits
	.sectionflags	@""
	.align	4
.nv.constant0._ZN2at6native27unrolled_elementwise_kernelIZZZNS0_17acosh_kernel_cudaERNS_18TensorIteratorBaseEENKUlvE_clEvENKUlvE_clEvEUlN3c107complexIdEEE_St5arrayIPcLm2EELi4E23TrivialOffsetCalculatorILi1EjESE_NS0_6memory15LoadWithoutCastENSF_16StoreWithoutCastEEEviT_T0_T2_T3_T4_T5_:
	.zero		380


//--------------------- .nv.constant2._ZN2at6native29vectorized_elementwise_kernelILi2EZZZNS0_17acosh_kernel_cudaERNS_18TensorIteratorBaseEENKUlvE_clEvENKUlvE_clEvEUlN3c107complexIdEEE_St5arrayIPcLm2EEEEviT0_T1_ --------------------------
	.section	.nv.constant2._ZN2at6native29vectorized_elementwise_kernelILi2EZZZNS0_17acosh_kernel_cudaERNS_18TensorIteratorBaseEENKUlvE_clEvENKUlvE_clEvEUlN3c107complexIdEEE_St5arrayIPcLm2EEEEviT0_T1_,"a",@progbits
	.sectionflags	@""
	.align	4
.nv.constant2._ZN2at6native29vectorized_elementwise_kernelILi2EZZZNS0_17acosh_kernel_cudaERNS_18TensorIteratorBaseEENKUlvE_clEvENKUlvE_clEvEUlN3c107complexIdEEE_St5arrayIPcLm2EEEEviT0_T1_:
        /* <DEDUP_REMOVED lines=35> */


//--------------------- .nv.constant0._ZN2at6native29vectorized_elementwise_kernelILi2EZZZNS0_17acosh_kernel_cudaERNS_18TensorIteratorBaseEENKUlvE_clEvENKUlvE_clEvEUlN3c107complexIdEEE_St5arrayIPcLm2EEEEviT0_T1_ --------------------------
	.section	.nv.constant0._ZN2at6native29vectorized_elementwise_kernelILi2EZZZNS0_17acosh_kernel_cudaERNS_18TensorIteratorBaseEENKUlvE_clEvENKUlvE_clEvEUlN3c107complexIdEEE_St5arrayIPcLm2EEEEviT0_T1_,"a",@progbits
	.sectionflags	@""
	.align	4
.nv.constant0._ZN2at6native29vectorized_elementwise_kernelILi2EZZZNS0_17acosh_kernel_cudaERNS_18TensorIteratorBaseEENKUlvE_clEvENKUlvE_clEvEUlN3c107complexIdEEE_St5arrayIPcLm2EEEEviT0_T1_:
	.zero		376


//--------------------- .nv.constant2._ZN2at6native29vectorized_elementwise_kernelILi4EZZZNS0_17acosh_kernel_cudaERNS_18TensorIteratorBaseEENKUlvE_clEvENKUlvE_clEvEUlN3c107complexIdEEE_St5arrayIPcLm2EEEEviT0_T1_ --------------------------
	.section	.nv.constant2._ZN2at6native29vectorized_elementwise_kernelILi4EZZZNS0_17acosh_kernel_cudaERNS_18TensorIteratorBaseEENKUlvE_clEvENKUlvE_clEvEUlN3c107complexIdEEE_St5arrayIPcLm2EEEEviT0_T1_,"a",@progbits
	.sectionflags	@""
	.align	4
.nv.constant2._ZN2at6native29vectorized_elementwise_kernelILi4EZZZNS0_17acosh_kernel_cudaERNS_18TensorIteratorBaseEENKUlvE_clEvENKUlvE_clEvEUlN3c107complexIdEEE_St5arrayIPcLm2EEEEviT0_T1_:
        /* <DEDUP_REMOVED lines=35> */


//--------------------- .nv.constant0._ZN2at6native29vectorized_elementwise_kernelILi4EZZZNS0_17acosh_kernel_cudaERNS_18TensorIteratorBaseEENKUlvE_clEvENKUlvE_clEvEUlN3c107complexIdEEE_St5arrayIPcLm2EEEEviT0_T1_ --------------------------
	.section	.nv.constant0._ZN2at6native29vectorized_elementwise_kernelILi4EZZZNS0_17acosh_kernel_cudaERNS_18TensorIteratorBaseEENKUlvE_clEvENKUlvE_clEvEUlN3c107complexIdEEE_St5arrayIPcLm2EEEEviT0_T1_,"a",@progbits
	.sectionflags	@""
	.align	4
.nv.constant0._ZN2at6native29vectorized_elementwise_kernelILi4EZZZNS0_17acosh_kernel_cudaERNS_18TensorIteratorBaseEENKUlvE_clEvENKUlvE_clEvEUlN3c107complexIdEEE_St5arrayIPcLm2EEEEviT0_T1_:
	.zero		376


//--------------------- .nv.constant0._ZN2at6native29vectorized_elementwise_kernelILi8EZZZNS0_17acosh_kernel_cudaERNS_18TensorIteratorBaseEENKUlvE_clEvENKUlvE_clEvEUlN3c107complexIdEEE_St5arrayIPcLm2EEEEviT0_T1_ --------------------------
	.section	.nv.constant0._ZN2at6native29vectorized_elementwise_kernelILi8EZZZNS0_17acosh_kernel_cudaERNS_18TensorIteratorBaseEENKUlvE_clEvENKUlvE_clEvEUlN3c107complexIdEEE_St5arrayIPcLm2EEEEviT0_T1_,"a",@progbits
	.sectionflags	@""
	.align	4
.nv.constant0._ZN2at6native29vectorized_elementwise_kernelILi8EZZZNS0_17acosh_kernel_cudaERNS_18TensorIteratorBaseEENKUlvE_clEvENKUlvE_clEvEUlN3c107complexIdEEE_St5arrayIPcLm2EEEEviT0_T1_:
	.zero		376


//--------------------- .text._ZN2at6native18elementwise_kernelILi128ELi4EZNS0_15gpu_kernel_implIZZZNS0_17acosh_kernel_cudaERNS_18TensorIteratorBaseEENKUlvE0_clEvENKUlvE2_clEvEUlN3c108BFloat16EE_EEvS4_RKT_EUliE_EEviT1_ --------------------------
	.section	.text._ZN2at6native18elementwise_kernelILi128ELi4EZNS0_15gpu_kernel_implIZZZNS0_17acosh_kernel_cudaERNS_18TensorIteratorBaseEENKUlvE0_clEvENKUlvE2_clEvEUlN3c108BFloat16EE_EEvS4_RKT_EUliE_EEviT1_,"ax",@progbits
	.sectioninfo	@"SHI_REGISTERS=26"
	.align	128
        .global         _ZN2at6native18elementwise_kernelILi128ELi4EZNS0_15gpu_kernel_implIZZZNS0_17acosh_kernel_cudaERNS_18TensorIteratorBaseEENKUlvE0_clEvENKUlvE2_clEvEUlN3c108BFloat16EE_EEvS4_RKT_EUliE_EEviT1_
        .type           _ZN2at6native18elementwise_kernelILi128ELi4EZNS0_15gpu_kernel_implIZZZNS0_17acosh_kernel_cudaERNS_18TensorIteratorBaseEENKUlvE0_clEvENKUlvE2_clEvEUlN3c108BFloat16EE_EEvS4_RKT_EUliE_EEviT1_,@function
        .size           _ZN2at6native18elementwise_kernelILi128ELi4EZNS0_15gpu_kernel_implIZZZNS0_17acosh_kernel_cudaERNS_18TensorIteratorBaseEENKUlvE0_clEvENKUlvE2_clEvEUlN3c108BFloat16EE_EEvS4_RKT_EUliE_EEviT1_,(.L_x_16527 - _ZN2at6native18elementwise_kernelILi128ELi4EZNS0_15gpu_kernel_implIZZZNS0_17acosh_kernel_cudaERNS_18TensorIteratorBaseEENKUlvE0_clEvENKUlvE2_clEvEUlN3c108BFloat16EE_EEvS4_RKT_EUliE_EEviT1_)
        .other          _ZN2at6native18elementwise_kernelILi128ELi4EZNS0_15gpu_kernel_implIZZZNS0_17acosh_kernel_cudaERNS_18TensorIteratorBaseEENKUlvE0_clEvENKUlvE2_clEvEUlN3c108BFloat16EE_EEvS4_RKT_EUliE_EEviT1_,@"STO_CUDA_ENTRY STV_DEFAULT"
_ZN2at6native18elementwise_kernelILi128ELi4EZNS0_15gpu_kernel_implIZZZNS0_17acosh_kernel_cudaERNS_18TensorIteratorBaseEENKUlvE0_clEvENKUlvE2_clEvEUlN3c108BFloat16EE_EEvS4_RKT_EUliE_EEviT1_:
.text._ZN2at6native18elementwise_kernelILi128ELi4EZNS0_15gpu_kernel_implIZZZNS0_17acosh_kernel_cudaERNS_18TensorIteratorBaseEENKUlvE0_clEvENKUlvE2_clEvEUlN3c108BFloat16EE_EEvS4_RKT_EUliE_EEviT1_:
[----:B------:R-:W-:Y:S02]  /*0000*/  IMAD.MOV.U32 R1, RZ, RZ, c[0x0][0x28] ;  /* 0x00000a00ff017624 */ /* 0x000fe400078e00ff */
[----:B------:R-:W0:Y:S01]  /*0010*/  S2R R18, SR_CTAID.X ;  /* 0x0000000000127919 */ /* 0x000e220000002500 */
[----:B------:R-:W-:Y:S01]  /*0020*/  ULDC.64 UR36, c[0x0][0x118] ;  /* 0x0000460000247ab9 */ /* 0x000fe20000000a00 */
[----:B------:R-:W-:Y:S02]  /*0030*/  BSSY B6, `(.L_x_0) ;  /* 0x000030e000067945 */ /* 0x000fe40003800000 */
[----:B------:R-:W0:Y:S02]  /*0040*/  S2R R23, SR_TID.X ;  /* 0x0000000000177919 */ /* 0x000e240000002100 */
[----:B0-----:R-:W-:-:S05]  /*0050*/  IMAD R19, R18, 0x200, R23 ;  /* 0x0000020012137824 */ /* 0x001fca00078e0217 */
[----:B------:R-:W-:-:S13]  /*0060*/  ISETP.GE.AND P0, PT, R19, c[0x0][0x160], PT ;  /* 0x0000580013007a0c */ /* 0x000fda0003f06270 */
[----:B------:R-:W-:Y:S05]  /*0070*/  @P0 BRA `(.L_x_1) ;  /* 0x0000309000000947 */ /* 0x000fea0003800000 */
[----:B------:R-:W-:Y:S01]  /*0080*/  ISETP.NE.AND P0, PT, RZ, c[0x0][0x168], PT ;  /* 0x00005a00ff007a0c */ /* 0x000fe20003f05270 */
[----:B------:R-:W-:Y:S02]  /*0090*/  IMAD.MOV.U32 R0, RZ, RZ, RZ ;  /* 0x000000ffff007224 */ /* 0x000fe400078e00ff */
[----:B------:R-:W-:-:S10]  /*00a0*/  IMAD.MOV.U32 R16, RZ, RZ, RZ ;  /* 0x000000ffff107224 */ /* 0x000fd400078e00ff */
[----:B------:R-:W-:Y:S05]  /*00b0*/  @!P0 BRA `(.L_x_2) ;  /* 0x00000e2000008947 */ /* 0x000fea0003800000 */
[----:B------:R-:W-:Y:S02]  /*00c0*/  IMAD.MOV.U32 R2, RZ, RZ, RZ ;  /* 0x000000ffff027224 */ /* 0x000fe400078e00ff */
[----:B------:R-:W-:Y:S02]  /*00d0*/  IMAD.MOV.U32 R3, RZ, RZ, R19 ;  /* 0x000000ffff037224 */ /* 0x000fe400078e0013 */
[----:B------:R-:W-:Y:S02]  /*00e0*/  IMAD.MOV.U32 R6, RZ, RZ, c[0x0][0x168] ;  /* 0x00005a00ff067624 */ /* 0x000fe400078e00ff */
[----:B------:R-:W-:-:S03]  /*00f0*/  IMAD.HI.U32 R4, R19, c[0x0][0x170], R2 ;  /* 0x00005c0013047a27 */ /* 0x000fc600078e0002 */
[----:B------:R-:W-:Y:S02]  /*0100*/  ISETP.NE.AND P0, PT, R6, 0x1, PT ;  /* 0x000000010600780c */ /* 0x000fe40003f05270 */
[----:B------:R-:W-:-:S05]  /*0110*/  SHF.R.U32.HI R5, RZ, c[0x0][0x174], R4 ;  /* 0x00005d00ff057a19 */ /* 0x000fca0000011604 */
[----:B------:R-:W-:-:S04]  /*0120*/  IMAD.MOV R0, RZ, RZ, -R5 ;  /* 0x000000ffff007224 */ /* 0x000fc800078e0a05 */
[----:B------:R-:W-:-:S04]  /*0130*/  IMAD R19, R0, c[0x0][0x16c], R19 ;  /* 0x00005b0000137a24 */ /* 0x000fc800078e0213 */
[C---:B------:R-:W-:Y:S02]  /*0140*/  IMAD R16, R19.reuse, c[0x0][0x298], RZ ;  /* 0x0000a60013107a24 */ /* 0x040fe400078e02ff */
[----:B------:R-:W-:Y:S01]  /*0150*/  IMAD R0, R19, c[0x0][0x29c], RZ ;  /* 0x0000a70013007a24 */ /* 0x000fe200078e02ff */
[----:B------:R-:W-:Y:S05]  /*0160*/  @!P0 BRA `(.L_x_2) ;  /* 0x00000d7000008947 */ /* 0x000fea0003800000 */
[----:B------:R-:W-:Y:S01]  /*0170*/  IMAD.MOV.U32 R4, RZ, RZ, RZ ;  /* 0x000000ffff047224 */ /* 0x000fe200078e00ff */
[----:B------:R-:W-:-:S03]  /*0180*/  ISETP.NE.AND P0, PT, R6, 0x2, PT ;  /* 0x000000020600780c */ /* 0x000fc60003f05270 */
[----:B------:R-:W-:-:S05]  /*0190*/  IMAD.HI.U32 R2, R5, c[0x0][0x17c], R4 ;  /* 0x00005f0005027a27 */ /* 0x000fca00078e0004 */
[----:B------:R-:W-:-:S05]  /*01a0*/  SHF.R.U32.HI R3, RZ, c[0x0][0x180], R2 ;  /* 0x00006000ff037a19 */ /* 0x000fca0000011602 */
[----:B------:R-:W-:-:S04]  /*01b0*/  IMAD.MOV R4, RZ, RZ, -R3 ;  /* 0x000000ffff047224 */ /* 0x000fc800078e0a03 */
[----:B------:R-:W-:-:S04]  /*01c0*/  IMAD R4, R4, c[0x0][0x178], R5 ;  /* 0x00005e0004047a24 */ /* 0x000fc800078e0205 */
[C---:B------:R-:W-:Y:S02]  /*01d0*/  IMAD R16, R4.reuse, c[0x0][0x2a0], RZ ;  /* 0x0000a80004107a24 */ /* 0x040fe400078e02ff */
[----:B------:R-:W-:Y:S02]  /*01e0*/  IMAD R0, R4, c[0x0][0x2a4], RZ ;  /* 0x0000a90004007a24 */ /* 0x000fe400078e02ff */
[C---:B------:R-:W-:Y:S02]  /*01f0*/  IMAD R16, R19.reuse, c[0x0][0x298], R16 ;  /* 0x0000a60013107a24 */ /* 0x040fe400078e0210 */
[----:B------:R-:W-:Y:S01]  /*0200*/  IMAD R0, R19, c[0x0][0x29c], R0 ;  /* 0x0000a70013007a24 */ /* 0x000fe200078e0200 */
[----:B------:R-:W-:Y:S05]  /*0210*/  @!P0 BRA `(.L_x_2) ;  /* 0x00000cc000008947 */ /* 0x000fea0003800000 */
[----:B------:R-:W-:Y:S01]  /*0220*/  IMAD.MOV.U32 R2, RZ, RZ, RZ ;  /* 0x000000ffff027224 */ /* 0x000fe200078e00ff */
[----:B------:R-:W-:-:S03]  /*0230*/  ISETP.NE.AND P0, PT, R6, 0x3, PT ;  /* 0x000000030600780c */ /* 0x000fc60003f05270 */
[----:B------:R-:W-:-:S05]  /*0240*/  IMAD.HI.U32 R4, R3, c[0x0][0x188], R2 ;  /* 0x0000620003047a27 */ /* 0x000fca00078e0002 */
[----:B------:R-:W-:-:S05]  /*0250*/  SHF.R.U32.HI R5, RZ, c[0x0][0x18c], R4 ;  /* 0x00006300ff057a19 */ /* 0x000fca0000011604 */
[----:B------:R-:W-:-:S04]  /*0260*/  IMAD.MOV R2, RZ, RZ, -R5 ;  /* 0x000000ffff027224 */ /* 0x000fc800078e0a05 */
[----:B------:R-:W-:-:S04]  /*0270*/  IMAD R3, R2, c[0x0][0x184], R3 ;  /* 0x0000610002037a24 */ /* 0x000fc800078e0203 */
        /* <DEDUP_REMOVED lines=183> */
[----:B------:R-:W-:Y:S01]  /*0df0*/  ISETP.NE.AND P0, PT, R6, 0x18, PT ;  /* 0x000000180600780c */ /* 0x000fe20003f05270 */
[----:B------:R-:W-:-:S04]  /*0e00*/  IMAD.MOV.U32 R4, RZ, RZ, RZ ;  /* 0x000000ffff047224 */ /* 0x000fc800078e00ff */
[----:B------:R-:W-:-:S05]  /*0e10*/  IMAD.HI.U32 R2, R5, c[0x0][0x284], R4 ;  /* 0x0000a10005027a27 */ /* 0x000fca00078e0004 */
[----:B------:R-:W-:-:S03]  /*0e20*/  SHF.R.U32.HI R3, RZ, c[0x0][0x288], R2 ;  /* 0x0000a200ff037a19 */ /* 0x000fc60000011602 */
[----:B------:R-:W-:Y:S02]  /*0e30*/  @P0 IMAD.MOV.U32 R2, RZ, RZ, RZ ;  /* 0x000000ffff020224 */ /* 0x000fe400078e00ff */
[--C-:B------:R-:W-:Y:S02]  /*0e40*/  IMAD.MOV R4, RZ, RZ, -R3.reuse ;  /* 0x000000ffff047224 */ /* 0x100fe400078e0a03 */
[----:B------:R-:W-:-:S04]  /*0e50*/  @P0 IMAD.HI.U32 R2, R3, c[0x0][0x290], R2 ;  /* 0x0000a40003020a27 */ /* 0x000fc800078e0002 */
[----:B------:R-:W-:Y:S01]  /*0e60*/  IMAD R5, R4, c[0x0][0x280], R5 ;  /* 0x0000a00004057a24 */ /* 0x000fe200078e0205 */
[----:B------:R-:W-:-:S03]  /*0e70*/  @P0 SHF.R.U32.HI R2, RZ, c[0x0][0x294], R2 ;  /* 0x0000a500ff020a19 */ /* 0x000fc60000011602 */
[C---:B------:R-:W-:Y:S02]  /*0e80*/  IMAD R16, R5.reuse, c[0x0][0x350], R16 ;  /* 0x0000d40005107a24 */ /* 0x040fe400078e0210 */
[----:B------:R-:W-:Y:S02]  /*0e90*/  @P0 IMAD.MOV R2, RZ, RZ, -R2 ;  /* 0x000000ffff020224 */ /* 0x000fe400078e0a02 */
[----:B------:R-:W-:Y:S02]  /*0ea0*/  IMAD R0, R5, c[0x0][0x354], R0 ;  /* 0x0000d50005007a24 */ /* 0x000fe400078e0200 */
[----:B------:R-:W-:-:S04]  /*0eb0*/  @P0 IMAD R3, R2, c[0x0][0x28c], R3 ;  /* 0x0000a30002030a24 */ /* 0x000fc800078e0203 */
[C---:B------:R-:W-:Y:S02]  /*0ec0*/  @P0 IMAD R16, R3.reuse, c[0x0][0x358], R16 ;  /* 0x0000d60003100a24 */ /* 0x040fe400078e0210 */
[----:B------:R-:W-:Y:S02]  /*0ed0*/  @P0 IMAD R0, R3, c[0x0][0x35c], R0 ;  /* 0x0000d70003000a24 */ /* 0x000fe400078e0200 */
.L_x_2:
[----:B------:R-:W0:Y:S01]  /*0ee0*/  LDC.U8 R5, c[0x0][0x372] ;  /* 0x0000dc80ff057b82 */ /* 0x000e220000000000 */
[----:B------:R-:W-:Y:S02]  /*0ef0*/  IADD3 R16, P1, R16, c[0x0][0x360], RZ ;  /* 0x0000d80010107a10 */ /* 0x000fe40007f3e0ff */
[----:B------:R-:W-:-:S03]  /*0f00*/  IADD3 R2, P2, R0, c[0x0][0x368], RZ ;  /* 0x0000da0000027a10 */ /* 0x000fc60007f5e0ff */
[----:B------:R-:W-:Y:S02]  /*0f10*/  IMAD.X R17, RZ, RZ, c[0x0][0x364], P1 ;  /* 0x0000d900ff117624 */ /* 0x000fe400008e06ff */
[----:B------:R-:W-:Y:S01]  /*0f20*/  IMAD.X R3, RZ, RZ, c[0x0][0x36c], P2 ;  /* 0x0000db00ff037624 */ /* 0x000fe200010e06ff */
[----:B0-----:R-:W-:-:S04]  /*0f30*/  PRMT R4, R5, 0x9910, RZ ;  /* 0x0000991005047816 */ /* 0x001fc800000000ff */
[----:B------:R-:W-:-:S13]  /*0f40*/  ISETP.GT.AND P0, PT, R4, 0x9, PT ;  /* 0x000000090400780c */ /* 0x000fda0003f04270 */
[----:B------:R-:W-:Y:S05]  /*0f50*/  @P0 BRA `(.L_x_3) ;  /* 0x0000042000000947 */ /* 0x000fea0003800000 */
[----:B------:R-:W-:-:S13]  /*0f60*/  ISETP.GT.AND P0, PT, R4, 0x4, PT ;  /* 0x000000040400780c */ /* 0x000fda0003f04270 */
[----:B------:R-:W-:Y:S05]  /*0f70*/  @P0 BRA `(.L_x_4) ;  /* 0x0000020000000947 */ /* 0x000fea0003800000 */
[----:B------:R-:W-:-:S13]  /*0f80*/  ISETP.GT.AND P0, PT, R4, 0x1, PT ;  /* 0x000000010400780c */ /* 0x000fda0003f04270 */
[----:B------:R-:W-:Y:S05]  /*0f90*/  @P0 BRA `(.L_x_5) ;  /* 0x000000c000000947 */ /* 0x000fea0003800000 */
[----:B------:R-:W-:-:S13]  /*0fa0*/  ISETP.NE.AND P0, PT, R5, RZ, PT ;  /* 0x000000ff0500720c */ /* 0x000fda0003f05270 */
[----:B------:R-:W-:Y:S05]  /*0fb0*/  @!P0 BRA `(.L_x_6) ;  /* 0x0000006000008947 */ /* 0x000fea0003800000 */
[----:B------:R-:W-:-:S13]  /*0fc0*/  ISETP.NE.AND P0, PT, R4, 0x1, PT ;  /* 0x000000010400780c */ /* 0x000fda0003f05270 */
[----:B------:R-:W-:Y:S05]  /*0fd0*/  @P0 BRA `(.L_x_7) ;  /* 0x00000cf000000947 */ /* 0x000fea0003800000 */
[----:B------:R-:W2:Y:S02]  /*0fe0*/  LDG.E.S8 R2, [R2.64] ;  /* 0x0000002402027981 */ /* 0x000ea4000c1e1300 */
[----:B--2---:R-:W0:Y:S02]  /*0ff0*/  I2F.S16 R0, R2 ;  /* 0x0000000200007306 */ /* 0x004e240000101400 */
[----:B0-----:R-:W-:Y:S01]  /*1000*/  F2FP.BF16.PACK_AB R0, RZ, R0 ;  /* 0x00000000ff00723e */ /* 0x001fe200000010ff */
[----:B------:R-:W-:Y:S05]  /*1010*/  BRA `(.L_x_8) ;  /* 0x00000e7000007947 */ /* 0x000fea0003800000 */
.L_x_6:
[----:B------:R-:W2:Y:S02]  /*1020*/  LDG.E.U8 R2, [R2.64] ;  /* 0x0000002402027981 */ /* 0x000ea4000c1e1100 */
[----:B--2---:R-:W0:Y:S02]  /*1030*/  I2F.U16 R0, R2 ;  /* 0x0000000200007306 */ /* 0x004e240000101000 */
[----:B0-----:R-:W-:Y:S01]  /*1040*/  F2FP.BF16.PACK_AB R0, RZ, R0 ;  /* 0x00000000ff00723e */ /* 0x001fe200000010ff */
[----:B------:R-:W-:Y:S05]  /*1050*/  BRA `(.L_x_8) ;  /* 0x00000e3000007947 */ /* 0x000fea0003800000 */
.L_x_5:
[----:B------:R-:W-:-:S13]  /*1060*/  ISETP.NE.AND P0, PT, R4, 0x2, PT ;  /* 0x000000020400780c */ /* 0x000fda0003f05270 */
[----:B------:R-:W-:Y:S05]  /*1070*/  @!P0 BRA `(.L_x_9) ;  /* 0x000000c000008947 */ /* 0x000fea0003800000 */
[----:B------:R-:W-:-:S13]  /*1080*/  ISETP.NE.AND P0, PT, R4, 0x3, PT ;  /* 0x000000030400780c */ /* 0x000fda0003f05270 */
[----:B------:R-:W-:Y:S05]  /*1090*/  @!P0 BRA `(.L_x_10) ;  /* 0x0000006000008947 */ /* 0x000fea0003800000 */
[----:B------:R-:W-:-:S13]  /*10a0*/  ISETP.NE.AND P0, PT, R4, 0x4, PT ;  /* 0x000000040400780c */ /* 0x000fda0003f05270 */
[----:B------:R-:W-:Y:S05]  /*10b0*/  @P0 BRA `(.L_x_7) ;  /* 0x00000c1000000947 */ /* 0x000fea0003800000 */
[----:B------:R-:W2:Y:S02]  /*10c0*/  LDG.E.64 R2, [R2.64] ;  /* 0x0000002402027981 */ /* 0x000ea4000c1e1b00 */
[----:B--2---:R-:W0:Y:S02]  /*10d0*/  I2F.S64 R0, R2 ;  /* 0x0000000200007312 */ /* 0x004e240000301400 */
[----:B0-----:R-:W-:Y:S01]  /*10e0*/  F2FP.BF16.PACK_AB R0, RZ, R0 ;  /* 0x00000000ff00723e */ /* 0x001fe200000010ff */
[----:B------:R-:W-:Y:S05]  /*10f0*/  BRA `(.L_x_8) ;  /* 0x00000d9000007947 */ /* 0x000fea0003800000 */
.L_x_10:
[----:B------:R-:W2:Y:S02]  /*1100*/  LDG.E R2, [R2.64] ;  /* 0x0000002402027981 */ /* 0x000ea4000c1e1900 */
[----:B--2---:R-:W0:Y:S02]  /*1110*/  I2F R0, R2 ;  /* 0x0000000200007306 */ /* 0x004e240000201400 */
[----:B0-----:R-:W-:Y:S01]  /*1120*/  F2FP.BF16.PACK_AB R0, RZ, R0 ;  /* 0x00000000ff00723e */ /* 0x001fe200000010ff */
[----:B------:R-:W-:Y:S05]  /*1130*/  BRA `(.L_x_8) ;  /* 0x00000d5000007947 */ /* 0x000fea0003800000 */
.L_x_9:
[----:B------:R-:W2:Y:S02]  /*1140*/  LDG.E.U16 R2, [R2.64] ;  /* 0x0000002402027981 */ /* 0x000ea4000c1e1500 */
[----:B--2---:R-:W0:Y:S02]  /*1150*/  I2F.S16 R0, R2 ;  /* 0x0000000200007306 */ /* 0x004e240000101400 */
[----:B0-----:R-:W-:Y:S01]  /*1160*/  F2FP.BF16.PACK_AB R0, RZ, R0 ;  /* 0x00000000ff00723e */ /* 0x001fe200000010ff */
[----:B------:R-:W-:Y:S05]  /*1170*/  BRA `(.L_x_8) ;  /* 0x00000d1000007947 */ /* 0x000fea0003800000 */
.L_x_4:
[----:B------:R-:W-:-:S13]  /*1180*/  ISETP.GT.AND P0, PT, R4, 0x6, PT ;  /* 0x000000060400780c */ /* 0x000fda0003f04270 */
[----:B------:R-:W-:Y:S05]  /*1190*/  @P0 BRA `(.L_x_11) ;  /* 0x000000b000000947 */ /* 0x000fea0003800000 */
[----:B------:R-:W-:-:S13]  /*11a0*/  ISETP.NE.AND P0, PT, R4, 0x5, PT ;  /* 0x000000050400780c */ /* 0x000fda0003f05270 */
[----:B------:R-:W-:Y:S05]  /*11b0*/  @!P0 BRA `(.L_x_12) ;  /* 0x0000005000008947 */ /* 0x000fea0003800000 */
[----:B------:R-:W-:-:S13]  /*11c0*/  ISETP.NE.AND P0, PT, R4, 0x6, PT ;  /* 0x000000060400780c */ /* 0x000fda0003f05270 */
[----:B------:R-:W-:Y:S05]  /*11d0*/  @P0 BRA `(.L_x_7) ;  /* 0x00000af000000947 */ /* 0x000fea0003800000 */
[----:B------:R-:W2:Y:S02]  /*11e0*/  LDG.E R2, [R2.64] ;  /* 0x0000002402027981 */ /* 0x000ea4000c1e1900 */
[----:B--2---:R-:W-:Y:S01]  /*11f0*/  F2FP.BF16.PACK_AB R0, RZ, R2 ;  /* 0x00000002ff00723e */ /* 0x004fe200000010ff */
[----:B------:R-:W-:Y:S05]  /*1200*/  BRA `(.L_x_8) ;  /* 0x00000c8000007947 */ /* 0x000fea0003800000 */
.L_x_12:
[----:B------:R-:W2:Y:S02]  /*1210*/  LDG.E.U16 R0, [R2.64] ;  /* 0x0000002402007981 */ /* 0x000ea4000c1e1500 */
[----:B--2---:R-:W-:-:S05]  /*1220*/  HADD2.F32 R0, -RZ, R0.H0_H0 ;  /* 0x20000000ff007230 */ /* 0x004fca0000004100 */
[----:B------:R-:W-:Y:S01]  /*1230*/  F2FP.BF16.PACK_AB R0, RZ, R0 ;  /* 0x00000000ff00723e */ /* 0x000fe200000010ff */
[----:B------:R-:W-:Y:S05]  /*1240*/  BRA `(.L_x_8) ;  /* 0x00000c4000007947 */ /* 0x000fea0003800000 */
.L_x_11:
[----:B------:R-:W-:-:S13]  /*1250*/  ISETP.NE.AND P0, PT, R4, 0x7, PT ;  /* 0x000000070400780c */ /* 0x000fda0003f05270 */
[----:B------:R-:W-:Y:S05]  /*1260*/  @!P0 BRA `(.L_x_13) ;  /* 0x000000b000008947 */ /* 0x000fea0003800000 */
[----:B------:R-:W-:-:S13]  /*1270*/  ISETP.NE.AND P0, PT, R4, 0x8, PT ;  /* 0x000000080400780c */ /* 0x000fda0003f05270 */
[----:B------:R-:W-:Y:S05]  /*1280*/  @!P0 BRA `(.L_x_14) ;  /* 0x0000005000008947 */ /* 0x000fea0003800000 */
[----:B------:R-:W-:-:S13]  /*1290*/  ISETP.NE.AND P0, PT, R4, 0x9, PT ;  /* 0x000000090400780c */ /* 0x000fda0003f05270 */
[----:B------:R-:W-:Y:S05]  /*12a0*/  @P0 BRA `(.L_x_7) ;  /* 0x00000a2000000947 */ /* 0x000fea0003800000 */
[----:B------:R-:W2:Y:S02]  /*12b0*/  LDG.E R2, [R2.64] ;  /* 0x0000002402027981 */ /* 0x000ea4000c1e1900 */
[----:B--2---:R-:W-:Y:S01]  /*12c0*/  F2FP.BF16.PACK_AB R0, RZ, R2 ;  /* 0x00000002ff00723e */ /* 0x004fe200000010ff */
[----:B------:R-:W-:Y:S05]  /*12d0*/  BRA `(.L_x_8) ;  /* 0x00000bb000007947 */ /* 0x000fea0003800000 */
.L_x_14:
[----:B------:R-:W2:Y:S02]  /*12e0*/  LDG.E.U16 R2, [R2.64] ;  /* 0x0000002402027981 */ /* 0x000ea4000c1e1500 */
[----:B--2---:R-:W-:-:S05]  /*12f0*/  HADD2.F32 R0, -RZ, R2.H0_H0 ;  /* 0x20000002ff007230 */ /* 0x004fca0000004100 */
[----:B------:R-:W-:Y:S01]  /*1300*/  F2FP.BF16.PACK_AB R0, RZ, R0 ;  /* 0x00000000ff00723e */ /* 0x000fe200000010ff */
[----:B------:R-:W-:Y:S05]  /*1310*/  BRA `(.L_x_8) ;  /* 0x00000b7000007947 */ /* 0x000fea0003800000 */
.L_x_13:
[----:B------:R-:W2:Y:S02]  /*1320*/  LDG.E.64 R2, [R2.64] ;  /* 0x0000002402027981 */ /* 0x000ea4000c1e1b00 */
[----:B--2---:R-:W0:Y:S01]  /*1330*/  F2F.F32.F64 R0, R2 ;  /* 0x0000000200007310 */ /* 0x004e220000301000 */
[----:B------:R-:W0:-:S14]  /*1340*/  DSETP.GEU.AND P0, PT, |R2|, c[0x2][0x0], PT ;  /* 0x008000000200762a */ /* 0x000e1c0003f0e200 */
[----:B0-----:R-:W-:-:S05]  /*1350*/  @!P0 FMUL R0, R0, 1.175494350822287508e-38 ;  /* 0x0080000000008820 */ /* 0x001fca0000400000 */
[----:B------:R-:W-:Y:S01]  /*1360*/  F2FP.BF16.PACK_AB R0, RZ, R0 ;  /* 0x00000000ff00723e */ /* 0x000fe200000010ff */
[----:B------:R-:W-:Y:S05]  /*1370*/  BRA `(.L_x_8) ;  /* 0x00000b1000007947 */ /* 0x000fea0003800000 */
.L_x_3:
[----:B------:R-:W-:-:S13]  /*1380*/  ISETP.GT.AND P0, PT, R4, 0x18, PT ;  /* 0x000000180400780c */ /* 0x000fda0003f04270 */
[----:B------:R-:W-:Y:S05]  /*1390*/  @P0 BRA `(.L_x_15) ;  /* 0x000003e000000947 */ /* 0x000fea0003800000 */
[----:B------:R-:W-:-:S13]  /*13a0*/  ISETP.GT.AND P0, PT, R4, 0xe, PT ;  /* 0x0000000e0400780c */ /* 0x000fda0003f04270 */
[----:B------:R-:W-:Y:S05]  /*13b0*/  @P0 BRA `(.L_x_16) ;  /* 0x000000f000000947 */ /* 0x000fea0003800000 */
[----:B------:R-:W-:-:S13]  /*13c0*/  ISETP.NE.AND P0, PT, R4, 0xa, PT ;  /* 0x0000000a0400780c */ /* 0x000fda0003f05270 */
[----:B------:R-:W-:Y:S05]  /*13d0*/  @!P0 BRA `(.L_x_17) ;  /* 0x0000007000008947 */ /* 0x000fea0003800000 */
[----:B------:R-:W-:-:S13]  /*13e0*/  ISETP.NE.AND P0, PT, R4, 0xb, PT ;  /* 0x0000000b0400780c */ /* 0x000fda0003f05270 */
[----:B------:R-:W-:Y:S05]  /*13f0*/  @P0 BRA `(.L_x_7) ;  /* 0x000008d000000947 */ /* 0x000fea0003800000 */
[----:B------:R-:W2:Y:S02]  /*1400*/  LDG.E.U8 R2, [R2.64] ;  /* 0x0000002402027981 */ /* 0x000ea4000c1e1100 */
[----:B--2---:R-:W-:-:S04]  /*1410*/  ISETP.NE.AND P0, PT, R2, RZ, PT ;  /* 0x000000ff0200720c */ /* 0x004fc80003f05270 */
[----:B------:R-:W-:-:S04]  /*1420*/  FSEL R0, RZ, 1, !P0 ;  /* 0x3f800000ff007808 */ /* 0x000fc80004000000 */
[----:B------:R-:W-:Y:S01]  /*1430*/  F2FP.BF16.PACK_AB R0, RZ, R0 ;  /* 0x00000000ff00723e */ /* 0x000fe200000010ff */
[----:B------:R-:W-:Y:S05]  /*1440*/  BRA `(.L_x_8) ;  /* 0x00000a4000007947 */ /* 0x000fea0003800000 */
.L_x_17:
[----:B------:R-:W2:Y:S02]  /*1450*/  LDG.E.64 R2, [R2.64] ;  /* 0x0000002402027981 */ /* 0x000ea4000c1e1b00 */
[----:B--2---:R-:W0:Y:S01]  /*1460*/  F2F.F32.F64 R0, R2 ;  /* 0x0000000200007310 */ /* 0x004e220000301000 */
[----:B------:R-:W0:-:S14]  /*1470*/  DSETP.GEU.AND P0, PT, |R2|, c[0x2][0x0], PT ;  /* 0x008000000200762a */ /* 0x000e1c0003f0e200 */
[----:B0-----:R-:W-:-:S05]  /*1480*/  @!P0 FMUL R0, R0, 1.175494350822287508e-38 ;  /* 0x0080000000008820 */ /* 0x001fca0000400000 */
[----:B------:R-:W-:Y:S01]  /*1490*/  F2FP.BF16.PACK_AB R0, RZ, R0 ;  /* 0x00000000ff00723e */ /* 0x000fe200000010ff */
[----:B------:R-:W-:Y:S05]  /*14a0*/  BRA `(.L_x_8) ;  /* 0x000009e000007947 */ /* 0x000fea0003800000 */
.L_x_16:
[----:B------:R-:W-:-:S13]  /*14b0*/  ISETP.NE.AND P0, PT, R4, 0xf, PT ;  /* 0x0000000f0400780c */ /* 0x000fda0003f05270 */
[----:B------:R-:W-:Y:S05]  /*14c0*/  @!P0 BRA `(.L_x_18) ;  /* 0x0000029000008947 */ /* 0x000fea0003800000 */
[----:B------:R-:W-:-:S13]  /*14d0*/  ISETP.NE.AND P0, PT, R4, 0x17, PT ;  /* 0x000000170400780c */ /* 0x000fda0003f05270 */
[----:B------:R-:W-:Y:S05]  /*14e0*/  @!P0 BRA `(.L_x_19) ;  /* 0x0000018000008947 */ /* 0x000fea0003800000 */
[----:B------:R-:W-:-:S13]  /*14f0*/  ISETP.NE.AND P0, PT, R4, 0x18, PT ;  /* 0x000000180400780c */ /* 0x000fda0003f05270 */
[----:B------:R-:W-:Y:S05]  /*1500*/  @P0 BRA `(.L_x_7) ;  /* 0x000007c000000947 */ /* 0x000fea0003800000 */
[----:B------:R-:W2:Y:S01]  /*1510*/  LDG.E.U8 R0, [R2.64] ;  /* 0x0000002402007981 */ /* 0x000ea2000c1e1100 */
[----:B------:R-:W-:Y:S02]  /*1520*/  IMAD.MOV.U32 R8, RZ, RZ, -0x800000 ;  /* 0xff800000ff087424 */ /* 0x000fe400078e00ff */
[----:B--2---:R-:W-:-:S05]  /*1530*/  IMAD.SHL.U32 R0, R0, 0x1000000, RZ ;  /* 0x0100000000007824 */ /* 0x004fca00078e00ff */
[----:B------:R-:W-:-:S04]  /*1540*/  LOP3.LUT R4, R0, 0x7f000000, RZ, 0xc0, !PT ;  /* 0x7f00000000047812 */ /* 0x000fc800078ec0ff */
[----:B------:R-:W0:Y:S01]  /*1550*/  FLO.U32 R5, R4 ;  /* 0x0000000400057300 */ /* 0x000e2200000e0000 */
[C---:B------:R-:W-:Y:S02]  /*1560*/  IADD3 R6, R4.reuse, 0x1000000, RZ ;  /* 0x0100000004067810 */ /* 0x040fe40007ffe0ff */
[----:B------:R-:W-:Y:S02]  /*1570*/  IADD3 R2, R4, -0x1, RZ ;  /* 0xffffffff04027810 */ /* 0x000fe40007ffe0ff */
[----:B------:R-:W-:Y:S02]  /*1580*/  SHF.R.S32.HI R6, RZ, 0x8, R6 ;  /* 0x00000008ff067819 */ /* 0x000fe40000011406 */
[----:B------:R-:W-:Y:S02]  /*1590*/  SHF.R.S32.HI R2, RZ, 0x1f, R2 ;  /* 0x0000001fff027819 */ /* 0x000fe40000011402 */
[----:B0-----:R-:W-:-:S04]  /*15a0*/  IADD3 R5, -R5, 0x1f, RZ ;  /* 0x0000001f05057810 */ /* 0x001fc80007ffe1ff */
[C---:B------:R-:W-:Y:S02]  /*15b0*/  ISETP.GT.U32.AND P0, PT, R5.reuse, 0x4, PT ;  /* 0x000000040500780c */ /* 0x040fe40003f04070 */
[----:B------:R-:W-:-:S04]  /*15c0*/  IADD3 R5, R5, -0x4, RZ ;  /* 0xfffffffc05057810 */ /* 0x000fc80007ffe0ff */
[----:B------:R-:W-:-:S05]  /*15d0*/  SEL R5, R5, RZ, P0 ;  /* 0x000000ff05057207 */ /* 0x000fca0000000000 */
[----:B------:R-:W-:Y:S01]  /*15e0*/  IMAD R8, R5, R8, 0x3c000000 ;  /* 0x3c00000005087424 */ /* 0x000fe200078e0208 */
[----:B------:R-:W-:-:S04]  /*15f0*/  SHF.L.U32 R5, R4, R5, RZ ;  /* 0x0000000504057219 */ /* 0x000fc800000006ff */
[----:B------:R-:W-:-:S04]  /*1600*/  LEA.HI R5, R5, R8, RZ, 0x1c ;  /* 0x0000000805057211 */ /* 0x000fc800078fe0ff */
[----:B------:R-:W-:-:S04]  /*1610*/  LOP3.LUT R5, R5, 0x7f800000, R6, 0xf8, !PT ;  /* 0x7f80000005057812 */ /* 0x000fc800078ef806 */
[----:B------:R-:W-:-:S04]  /*1620*/  LOP3.LUT R5, R5, R2, RZ, 0x30, !PT ;  /* 0x0000000205057212 */ /* 0x000fc800078e30ff */
[----:B------:R-:W-:-:S04]  /*1630*/  LOP3.LUT R5, R5, 0x80000000, R0, 0xf8, !PT ;  /* 0x8000000005057812 */ /* 0x000fc800078ef800 */
[----:B------:R-:W-:-:S04]  /*1640*/  F2FP.BF16.PACK_AB R5, RZ, R5 ;  /* 0x00000005ff05723e */ /* 0x000fc800000010ff */
[----:B------:R-:W-:Y:S01]  /*1650*/  PRMT R0, R5, 0x7610, R0 ;  /* 0x0000761005007816 */ /* 0x000fe20000000000 */
[----:B------:R-:W-:Y:S05]  /*1660*/  BRA `(.L_x_8) ;  /* 0x0000082000007947 */ /* 0x000fea0003800000 */
.L_x_19:
[----:B------:R-:W2:Y:S02]  /*1670*/  LDG.E.U8 R2, [R2.64] ;  /* 0x0000002402027981 */ /* 0x000ea4000c1e1100 */
[C---:B--2---:R-:W-:Y:S02]  /*1680*/  IMAD.SHL.U32 R0, R2.reuse, 0x2000000, RZ ;  /* 0x0200000002007824 */ /* 0x044fe400078e00ff */
[----:B------:R-:W-:-:S03]  /*1690*/  IMAD.SHL.U32 R5, R2, 0x1000000, RZ ;  /* 0x0100000002057824 */ /* 0x000fc600078e00ff */
[----:B------:R-:W-:-:S13]  /*16a0*/  ISETP.GE.U32.AND P0, PT, R0, 0x8000000, PT ;  /* 0x080000000000780c */ /* 0x000fda0003f06070 */
[C---:B------:R-:W-:Y:S02]  /*16b0*/  @!P0 IMAD.SHL.U32 R0, R2.reuse, 0x100, RZ ;  /* 0x0000010002008824 */ /* 0x040fe400078e00ff */
[----:B------:R-:W-:-:S03]  /*16c0*/  @P0 IMAD.SHL.U32 R4, R2, 0x200000, RZ ;  /* 0x0020000002040824 */ /* 0x000fc600078e00ff */
[----:B------:R-:W-:Y:S02]  /*16d0*/  @!P0 LOP3.LUT R0, R0, 0x7f00, RZ, 0xc0, !PT ;  /* 0x00007f0000008812 */ /* 0x000fe400078ec0ff */
[----:B------:R-:W-:Y:S02]  /*16e0*/  @P0 LOP3.LUT R4, R4, 0x70000000, RZ, 0xfc, !PT ;  /* 0x7000000004040812 */ /* 0x000fe400078efcff */
[----:B------:R-:W-:-:S03]  /*16f0*/  @!P0 LOP3.LUT R0, R0, 0x3f000000, RZ, 0xfc, !PT ;  /* 0x3f00000000008812 */ /* 0x000fc600078efcff */
[----:B------:R-:W-:Y:S02]  /*1700*/  @P0 FMUL.FTZ R4, R4, 1.9259299443872358531e-34 ;  /* 0x0780000004040820 */ /* 0x000fe40000410000 */
[----:B------:R-:W-:-:S05]  /*1710*/  @!P0 FADD.FTZ R4, R0, -0.5 ;  /* 0xbf00000000048421 */ /* 0x000fca0000010000 */
[----:B------:R-:W-:-:S04]  /*1720*/  LOP3.LUT R4, R4, 0x80000000, R5, 0xf8, !PT ;  /* 0x8000000004047812 */ /* 0x000fc800078ef805 */
[----:B------:R-:W-:-:S04]  /*1730*/  F2FP.BF16.PACK_AB R4, RZ, R4 ;  /* 0x00000004ff04723e */ /* 0x000fc800000010ff */
[----:B------:R-:W-:Y:S01]  /*1740*/  PRMT R0, R4, 0x7610, R0 ;  /* 0x0000761004007816 */ /* 0x000fe20000000000 */
[----:B------:R-:W-:Y:S05]  /*1750*/  BRA `(.L_x_8) ;  /* 0x0000073000007947 */ /* 0x000fea0003800000 */
.L_x_18:
[----:B------:R0:W5:Y:S01]  /*1760*/  LDG.E.U16 R0, [R2.64] ;  /* 0x0000002402007981 */ /* 0x000162000c1e1500 */
[----:B------:R-:W-:Y:S05]  /*1770*/  BRA `(.L_x_8) ;  /* 0x0000071000007947 */ /* 0x000fea0003800000 */
.L_x_15:
[----:B------:R-:W-:-:S13]  /*1780*/  ISETP.GT.AND P0, PT, R4, 0x1b, PT ;  /* 0x0000001b0400780c */ /* 0x000fda0003f04270 */
[----:B------:R-:W-:Y:S05]  /*1790*/  @P0 BRA `(.L_x_20) ;  /* 0x0000042000000947 */ /* 0x000fea0003800000 */
[----:B------:R-:W-:-:S13]  /*17a0*/  ISETP.NE.AND P0, PT, R4, 0x19, PT ;  /* 0x000000190400780c */ /* 0x000fda0003f05270 */
[----:B------:R-:W-:Y:S05]  /*17b0*/  @!P0 BRA `(.L_x_21) ;  /* 0x0000024000008947 */ /* 0x000fea0003800000 */
[----:B------:R-:W-:-:S13]  /*17c0*/  ISETP.NE.AND P0, PT, R4, 0x1a, PT ;  /* 0x0000001a0400780c */ /* 0x000fda0003f05270 */
[----:B------:R-:W-:Y:S05]  /*17d0*/  @!P0 BRA `(.L_x_22) ;  /* 0x0000006000008947 */ /* 0x000fea0003800000 */
[----:B------:R-:W-:-:S13]  /*17e0*/  ISETP.NE.AND P0, PT, R4, 0x1b, PT ;  /* 0x0000001b0400780c */ /* 0x000fda0003f05270 */
[----:B------:R-:W-:Y:S05]  /*17f0*/  @P0 BRA `(.L_x_7) ;  /* 0x000004d000000947 */ /* 0x000fea0003800000 */
[----:B------:R-:W2:Y:S02]  /*1800*/  LDG.E.U16 R2, [R2.64] ;  /* 0x0000002402027981 */ /* 0x000ea4000c1e1500 */
[----:B--2---:R-:W0:Y:S02]  /*1810*/  I2F.U16 R0, R2 ;  /* 0x0000000200007306 */ /* 0x004e240000101000 */
[----:B0-----:R-:W-:Y:S01]  /*1820*/  F2FP.BF16.PACK_AB R0, RZ, R0 ;  /* 0x00000000ff00723e */ /* 0x001fe200000010ff */
[----:B------:R-:W-:Y:S05]  /*1830*/  BRA `(.L_x_8) ;  /* 0x0000065000007947 */ /* 0x000fea0003800000 */
.L_x_22:
[----:B------:R-:W2:Y:S01]  /*1840*/  LDG.E.U8 R2, [R2.64] ;  /* 0x0000002402027981 */ /* 0x000ea2000c1e1100 */
[----:B------:R-:W-:Y:S01]  /*1850*/  BSSY B0, `(.L_x_23) ;  /* 0x0000018000007945 */ /* 0x000fe20003800000 */
[----:B------:R-:W-:Y:S01]  /*1860*/  IMAD.MOV.U32 R0, RZ, RZ, RZ ;  /* 0x000000ffff007224 */ /* 0x000fe200078e00ff */
[----:B--2---:R-:W-:-:S13]  /*1870*/  ISETP.NE.AND P0, PT, R2, RZ, PT ;  /* 0x000000ff0200720c */ /* 0x004fda0003f05270 */
[----:B------:R-:W-:Y:S05]  /*1880*/  @!P0 BRA `(.L_x_24) ;  /* 0x0000014000008947 */ /* 0x000fea0003800000 */
[----:B------:R-:W-:-:S13]  /*1890*/  ISETP.NE.AND P0, PT, R2, 0x80, PT ;  /* 0x000000800200780c */ /* 0x000fda0003f05270 */
[----:B------:R-:W-:Y:S01]  /*18a0*/  @!P0 IMAD.MOV.U32 R0, RZ, RZ, 0x7f800001 ;  /* 0x7f800001ff008424 */ /* 0x000fe200078e00ff */
[----:B------:R-:W-:Y:S05]  /*18b0*/  @!P0 BRA `(.L_x_24) ;  /* 0x0000011000008947 */ /* 0x000fea0003800000 */
[C---:B------:R-:W-:Y:S01]  /*18c0*/  LOP3.LUT P0, R0, R2.reuse, 0x78, RZ, 0xc0, !PT ;  /* 0x0000007802007812 */ /* 0x040fe2000780c0ff */
[----:B------:R-:W-:Y:S01]  /*18d0*/  BSSY B1, `(.L_x_25) ;  /* 0x000000c000017945 */ /* 0x000fe20003800000 */
[----:B------:R-:W-:Y:S02]  /*18e0*/  SHF.R.U32.HI R3, RZ, 0x7, R2 ;  /* 0x00000007ff037819 */ /* 0x000fe40000011602 */
[----:B------:R-:W-:Y:S02]  /*18f0*/  LOP3.LUT R2, R2, 0x7, RZ, 0xc0, !PT ;  /* 0x0000000702027812 */ /* 0x000fe400078ec0ff */
[----:B------:R-:W-:Y:S01]  /*1900*/  SHF.R.U32.HI R0, RZ, 0x3, R0 ;  /* 0x00000003ff007819 */ /* 0x000fe20000011600 */
[----:B------:R-:W-:-:S06]  /*1910*/  IMAD.U32 R4, R3, -0x80000000, RZ ;  /* 0x8000000003047824 */ /* 0x000fcc00078e00ff */
[----:B------:R-:W-:Y:S05]  /*1920*/  @P0 BRA `(.L_x_26) ;  /* 0x0000006000000947 */ /* 0x000fea0003800000 */
[----:B------:R-:W0:Y:S02]  /*1930*/  FLO.U32 R3, R2 ;  /* 0x0000000200037300 */ /* 0x000e2400000e0000 */
[----:B0-----:R-:W-:-:S04]  /*1940*/  IADD3 R3, -R3, 0x1f, RZ ;  /* 0x0000001f03037810 */ /* 0x001fc80007ffe1ff */
[----:B------:R-:W-:Y:S02]  /*1950*/  IADD3 R5, R3, -0x1c, RZ ;  /* 0xffffffe403057810 */ /* 0x000fe40007ffe0ff */
[----:B------:R-:W-:Y:S02]  /*1960*/  IADD3 R0, R0, 0x1d, -R3 ;  /* 0x0000001d00007810 */ /* 0x000fe40007ffe803 */
[----:B------:R-:W-:-:S04]  /*1970*/  SHF.L.U32 R5, R2, R5, RZ ;  /* 0x0000000502057219 */ /* 0x000fc800000006ff */
[----:B------:R-:W-:Y:S02]  /*1980*/  LOP3.LUT R2, R5, 0x7, RZ, 0xc0, !PT ;  /* 0x0000000705027812 */ /* 0x000fe400078ec0ff */
.L_x_26:
[----:B------:R-:W-:Y:S05]  /*1990*/  BSYNC B1 ;  /* 0x0000000000017941 */ /* 0x000fea0003800000 */
.L_x_25:
[----:B------:R-:W-:Y:S01]  /*19a0*/  LEA R3, R0, 0x3b800000, 0x17 ;  /* 0x3b80000000037811 */ /* 0x000fe200078eb8ff */
[----:B------:R-:W-:-:S05]  /*19b0*/  IMAD.SHL.U32 R0, R2, 0x100000, RZ ;  /* 0x0010000002007824 */ /* 0x000fca00078e00ff */
[----:B------:R-:W-:Y:S02]  /*19c0*/  LOP3.LUT R0, R3, R0, R4, 0xfe, !PT ;  /* 0x0000000003007212 */ /* 0x000fe400078efe04 */
.L_x_24:
[----:B------:R-:W-:Y:S05]  /*19d0*/  BSYNC B0 ;  /* 0x0000000000007941 */ /* 0x000fea0003800000 */
.L_x_23:
[----:B------:R-:W-:Y:S01]  /*19e0*/  F2FP.BF16.PACK_AB R0, RZ, R0 ;  /* 0x00000000ff00723e */ /* 0x000fe200000010ff */
[----:B------:R-:W-:Y:S05]  /*19f0*/  BRA `(.L_x_8) ;  /* 0x0000049000007947 */ /* 0x000fea0003800000 */
.L_x_21:
        /* <DEDUP_REMOVED lines=21> */
.L_x_30:
[----:B------:R-:W-:Y:S05]  /*1b50*/  BSYNC B1 ;  /* 0x0000000000017941 */ /* 0x000fea0003800000 */
.L_x_29:
[----:B------:R-:W-:Y:S01]  /*1b60*/  LEA R3, R0, 0x37800000, 0x17 ;  /* 0x3780000000037811 */ /* 0x000fe200078eb8ff */
[----:B------:R-:W-:-:S05]  /*1b70*/  IMAD.SHL.U32 R0, R2, 0x200000, RZ ;  /* 0x0020000002007824 */ /* 0x000fca00078e00ff */
[----:B------:R-:W-:Y:S02]  /*1b80*/  LOP3.LUT R0, R3, R0, R4, 0xfe, !PT ;  /* 0x0000000003007212 */ /* 0x000fe400078efe04 */
.L_x_28:
[----:B------:R-:W-:Y:S05]  /*1b90*/  BSYNC B0 ;  /* 0x0000000000007941 */ /* 0x000fea0003800000 */
.L_x_27:
[----:B------:R-:W-:Y:S01]  /*1ba0*/  F2FP.BF16.PACK_AB R0, RZ, R0 ;  /* 0x00000000ff00723e */ /* 0x000fe200000010ff */
[----:B------:R-:W-:Y:S05]  /*1bb0*/  BRA `(.L_x_8) ;  /* 0x000002d000007947 */ /* 0x000fea0003800000 */
.L_x_20:
[----:B------:R-:W-:-:S13]  /*1bc0*/  ISETP.NE.AND P0, PT, R4, 0x1c, PT ;  /* 0x0000001c0400780c */ /* 0x000fda0003f05270 */
[----:B------:R-:W-:Y:S05]  /*1bd0*/  @!P0 BRA `(.L_x_31) ;  /* 0x0000028000008947 */ /* 0x000fea0003800000 */
[----:B------:R-:W-:-:S13]  /*1be0*/  ISETP.NE.AND P0, PT, R4, 0x1d, PT ;  /* 0x0000001d0400780c */ /* 0x000fda0003f05270 */
[----:B------:R-:W-:Y:S05]  /*1bf0*/  @!P0 BRA `(.L_x_32) ;  /* 0x0000022000008947 */ /* 0x000fea0003800000 */
[----:B------:R-:W-:-:S13]  /*1c00*/  ISETP.NE.AND P0, PT, R4, 0x2c, PT ;  /* 0x0000002c0400780c */ /* 0x000fda0003f05270 */
[----:B------:R-:W-:Y:S05]  /*1c10*/  @P0 BRA `(.L_x_7) ;  /* 0x000000b000000947 */ /* 0x000fea0003800000 */
[----:B------:R-:W2:Y:S01]  /*1c20*/  LDG.E.U8 R2, [R2.64] ;  /* 0x0000002402027981 */ /* 0x000ea2000c1e1100 */
[----:B------:R-:W-:Y:S01]  /*1c30*/  BSSY B0, `(.L_x_33) ;  /* 0x0000007000007945 */ /* 0x000fe20003800000 */
[----:B------:R-:W-:Y:S01]  /*1c40*/  IMAD.MOV.U32 R0, RZ, RZ, 0x400000 ;  /* 0x00400000ff007424 */ /* 0x000fe200078e00ff */
[----:B--2---:R-:W-:-:S13]  /*1c50*/  ISETP.NE.AND P0, PT, R2, RZ, PT ;  /* 0x000000ff0200720c */ /* 0x004fda0003f05270 */
[----:B------:R-:W-:Y:S05]  /*1c60*/  @!P0 BRA `(.L_x_34) ;  /* 0x0000003000008947 */ /* 0x000fea0003800000 */
[----:B------:R-:W-:-:S13]  /*1c70*/  ISETP.NE.AND P0, PT, R2, 0xff, PT ;  /* 0x000000ff0200780c */ /* 0x000fda0003f05270 */
[----:B------:R-:W-:Y:S02]  /*1c80*/  @!P0 IMAD.MOV.U32 R0, RZ, RZ, 0x7f800001 ;  /* 0x7f800001ff008424 */ /* 0x000fe400078e00ff */
[----:B------:R-:W-:Y:S02]  /*1c90*/  @P0 IMAD.SHL.U32 R0, R2, 0x800000, RZ ;  /* 0x0080000002000824 */ /* 0x000fe400078e00ff */
.L_x_34:
[----:B------:R-:W-:Y:S05]  /*1ca0*/  BSYNC B0 ;  /* 0x0000000000007941 */ /* 0x000fea0003800000 */
.L_x_33:
[----:B------:R-:W-:Y:S01]  /*1cb0*/  F2FP.BF16.PACK_AB R0, RZ, R0 ;  /* 0x00000000ff00723e */ /* 0x000fe200000010ff */
[----:B------:R-:W-:Y:S05]  /*1cc0*/  BRA `(.L_x_8) ;  /* 0x000001c000007947 */ /* 0x000fea0003800000 */
.L_x_7:
[----:B------:R-:W-:Y:S01]  /*1cd0*/  MOV R2, 0x0 ;  /* 0x0000000000027802 */ /* 0x000fe20000000f00 */
[----:B------:R-:W-:Y:S02]  /*1ce0*/  IMAD.MOV.U32 R4, RZ, RZ, c[0x4][0x158] ;  /* 0x01005600ff047624 */ /* 0x000fe400078e00ff */
[----:B------:R-:W-:Y:S02]  /*1cf0*/  IMAD.MOV.U32 R5, RZ, RZ, c[0x4][0x15c] ;  /* 0x01005700ff057624 */ /* 0x000fe400078e00ff */
[----:B------:R-:W-:Y:S01]  /*1d00*/  IMAD.MOV.U32 R6, RZ, RZ, c[0x4][0x160] ;  /* 0x01005800ff067624 */ /* 0x000fe200078e00ff */
[----:B------:R-:W0:Y:S01]  /*1d10*/  LDC.64 R2, c[0x4][R2] ;  /* 0x0100000002027b82 */ /* 0x000e220000000a00 */
[----:B------:R-:W-:-:S02]  /*1d20*/  IMAD.MOV.U32 R7, RZ, RZ, c[0x4][0x164] ;  /* 0x01005900ff077624 */ /* 0x000fc400078e00ff */
[----:B------:R-:W-:Y:S02]  /*1d30*/  IMAD.MOV.U32 R8, RZ, RZ, 0x4e ;  /* 0x0000004eff087424 */ /* 0x000fe400078e00ff */
[----:B------:R-:W-:Y:S02]  /*1d40*/  IMAD.MOV.U32 R10, RZ, RZ, c[0x4][0x68] ;  /* 0x01001a00ff0a7624 */ /* 0x000fe400078e00ff */
[----:B------:R-:W-:Y:S02]  /*1d50*/  IMAD.MOV.U32 R11, RZ, RZ, c[0x4][0x6c] ;  /* 0x01001b00ff0b7624 */ /* 0x000fe400078e00ff */
[----:B------:R-:W-:Y:S02]  /*1d60*/  IMAD.MOV.U32 R12, RZ, RZ, 0x1 ;  /* 0x00000001ff0c7424 */ /* 0x000fe400078e00ff */
[----:B------:R-:W-:Y:S02]  /*1d70*/  IMAD.MOV.U32 R13, RZ, RZ, RZ ;  /* 0x000000ffff0d7224 */ /* 0x000fe400078e00ff */
[----:B------:R-:W-:Y:S01]  /*1d80*/  LEPC R14 ;  /* 0x00000000000e734e */ /* 0x000fe20000000000 */
[----:B------:R-:W-:Y:S02]  /*1d90*/  MOV R9, 0x1e00 ;  /* 0x00001e0000097802 */ /* 0x000fe40000000f00 */
[----:B------:R-:W-:-:S02]  /*1da0*/  MOV R20, 0x1d80 ;  /* 0x00001d8000147802 */ /* 0x000fc40000000f00 */
[----:B------:R-:W-:Y:S02]  /*1db0*/  MOV R21, 0x0 ;  /* 0x0000000000157802 */ /* 0x000fe40000000f00 */
[----:B------:R-:W-:Y:S02]  /*1dc0*/  MOV R0, 0x0 ;  /* 0x0000000000007802 */ /* 0x000fe40000000f00 */
[----:B------:R-:W-:-:S04]  /*1dd0*/  IADD3 R20, P0, P1, -R20, R9, R14 ;  /* 0x0000000914147210 */ /* 0x000fc8000791e10e */
[----:B------:R-:W-:-:S04]  /*1de0*/  IADD3.X R21, ~R0, R21, R15, P0, P1 ;  /* 0x0000001500157210 */ /* 0x000fc800007e250f */
[----:B0-----:R-:W-:Y:S05]  /*1df0*/  CALL.ABS.NOINC R2 ;  /* 0x0000000002007343 */ /* 0x001fea0003c00000 */
[----:B------:R-:W-:Y:S01]  /*1e00*/  PRMT R0, RZ, 0x7610, R0 ;  /* 0x00007610ff007816 */ /* 0x000fe20000000000 */
[----:B------:R-:W-:Y:S05]  /*1e10*/  BRA `(.L_x_8) ;  /* 0x0000007000007947 */ /* 0x000fea0003800000 */
.L_x_32:
[----:B------:R-:W2:Y:S02]  /*1e20*/  LDG.E.64 R2, [R2.64] ;  /* 0x0000002402027981 */ /* 0x000ea4000c1e1b00 */
[----:B--2---:R-:W0:Y:S02]  /*1e30*/  I2F.U64 R0, R2 ;  /* 0x0000000200007312 */ /* 0x004e240000301000 */
[----:B0-----:R-:W-:Y:S01]  /*1e40*/  F2FP.BF16.PACK_AB R0, RZ, R0 ;  /* 0x00000000ff00723e */ /* 0x001fe200000010ff */
[----:B------:R-:W-:Y:S05]  /*1e50*/  BRA `(.L_x_8) ;  /* 0x0000003000007947 */ /* 0x000fea0003800000 */
.L_x_31:
[----:B------:R-:W2:Y:S02]  /*1e60*/  LDG.E R2, [R2.64] ;  /* 0x0000002402027981 */ /* 0x000ea4000c1e1900 */
[----:B--2---:R-:W0:Y:S02]  /*1e70*/  I2F.U32 R0, R2 ;  /* 0x0000000200007306 */ /* 0x004e240000201000 */
[----:B0-----:R-:W-:-:S06]  /*1e80*/  F2FP.BF16.PACK_AB R0, RZ, R0 ;  /* 0x00000000ff00723e */ /* 0x001fcc00000010ff */
.L_x_8:
[----:B-----5:R-:W-:Y:S01]  /*1e90*/  PRMT R0, RZ, 0x5410, R0 ;  /* 0x00005410ff007816 */ /* 0x020fe20000000000 */
[----:B------:R-:W-:Y:S01]  /*1ea0*/  IMAD.MOV.U32 R7, RZ, RZ, 0x3d39bf78 ;  /* 0x3d39bf78ff077424 */ /* 0x000fe200078e00ff */
[----:B------:R-:W1:Y:S01]  /*1eb0*/  LDC.U8 R6, c[0x0][0x371] ;  /* 0x0000dc40ff067b82 */ /* 0x000e620000000000 */
[----:B------:R-:W-:Y:S02]  /*1ec0*/  BSSY B0, `(.L_x_35) ;  /* 0x000002a000007945 */ /* 0x000fe40003800000 */
[----:B0-----:R-:W-:-:S02]  /*1ed0*/  FFMA.FTZ R2, R0, R0, -1 ;  /* 0xbf80000000027423 */ /* 0x001fc40000010000 */
[----:B------:R-:W-:Y:S02]  /*1ee0*/  FADD.FTZ R0, R0, -1 ;  /* 0xbf80000000007421 */ /* 0x000fe40000010000 */
[----:B------:R-:W0:Y:S01]  /*1ef0*/  MUFU.RSQ R3, R2 ;  /* 0x0000000200037308 */ /* 0x000e220000001400 */
[----:B------:R-:W-:Y:S02]  /*1f00*/  FSETP.NEU.FTZ.AND P1, PT, R2, RZ, PT ;  /* 0x000000ff0200720b */ /* 0x000fe40003f3d000 */
[----:B------:R-:W-:Y:S01]  /*1f10*/  ISETP.GT.U32.AND P0, PT, R0, 0x4b000000, PT ;  /* 0x4b0000000000780c */ /* 0x000fe20003f04070 */
[----:B0-----:R-:W-:Y:S02]  /*1f20*/  FMUL.FTZ R5, R2, R3 ;  /* 0x0000000302057220 */ /* 0x001fe40000410000 */
[----:B------:R-:W-:Y:S02]  /*1f30*/  FMUL.FTZ R4, R3, 0.5 ;  /* 0x3f00000003047820 */ /* 0x000fe40000410000 */
[----:B------:R-:W-:-:S04]  /*1f40*/  FFMA.FTZ R3, -R5, R5, R2 ;  /* 0x0000000505037223 */ /* 0x000fc80000010102 */
[----:B------:R-:W-:Y:S02]  /*1f50*/  FFMA.FTZ R3, R4, R3, R5 ;  /* 0x0000000304037223 */ /* 0x000fe40000010005 */
[----:B------:R-:W-:-:S03]  /*1f60*/  IMAD.MOV.U32 R5, RZ, RZ, 0x3e800000 ;  /* 0x3e800000ff057424 */ /* 0x000fc600078e00ff */
[----:B------:R-:W-:-:S04]  /*1f70*/  FSEL R3, R3, RZ, P1 ;  /* 0x000000ff03037208 */ /* 0x000fc80000800000 */
[----:B------:R-:W-:-:S05]  /*1f80*/  FSEL R3, R3, -1.0000001192092895508, !P0 ;  /* 0xbf80000103037808 */ /* 0x000fca0004000000 */
[----:B------:R-:W-:-:S04]  /*1f90*/  FADD.FTZ R0, R0, R3 ;  /* 0x0000000300007221 */ /* 0x000fc80000010000 */
[C---:B------:R-:W-:Y:S01]  /*1fa0*/  FADD.FTZ.RZ R2, R0.reuse, 1 ;  /* 0x3f80000000027421 */ /* 0x040fe2000001c000 */
[----:B------:R-:W-:-:S04]  /*1fb0*/  ISETP.GE.U32.AND P1, PT, R0, 0x7f800000, PT ;  /* 0x7f8000000000780c */ /* 0x000fc80003f26070 */
[----:B------:R-:W-:-:S04]  /*1fc0*/  IADD3 R2, R2, -0x3f400000, RZ ;  /* 0xc0c0000002027810 */ /* 0x000fc80007ffe0ff */
[----:B------:R-:W-:-:S04]  /*1fd0*/  LOP3.LUT R3, R2, 0xff800000, RZ, 0xc0, !PT ;  /* 0xff80000002037812 */ /* 0x000fc800078ec0ff */
[----:B------:R-:W-:Y:S01]  /*1fe0*/  IADD3 R4, -R3, 0x40800000, RZ ;  /* 0x4080000003047810 */ /* 0x000fe20007ffe1ff */
[----:B------:R-:W-:Y:S02]  /*1ff0*/  IMAD.IADD R2, R0, 0x1, -R3 ;  /* 0x0000000100027824 */ /* 0x000fe400078e0a03 */
[----:B------:R-:W0:Y:S02]  /*2000*/  I2F R3, R3 ;  /* 0x0000000300037306 */ /* 0x000e240000201400 */
[----:B------:R-:W-:Y:S01]  /*2010*/  FFMA.FTZ R5, R4, R5, -1 ;  /* 0xbf80000004057423 */ /* 0x000fe20000010005 */
[----:B-1----:R-:W-:-:S03]  /*2020*/  PRMT R4, R6, 0x9910, RZ ;  /* 0x0000991006047816 */ /* 0x002fc600000000ff */
[----:B------:R-:W-:-:S04]  /*2030*/  FADD.FTZ R2, R2, R5 ;  /* 0x0000000502027221 */ /* 0x000fc80000010000 */
[----:B------:R-:W-:-:S04]  /*2040*/  FFMA.FTZ R5, R2, -R7, 0.10546888411045074463 ;  /* 0x3dd8001202057423 */ /* 0x000fc80000010807 */
[----:B------:R-:W-:-:S04]  /*2050*/  FFMA.FTZ R5, R2, R5, -0.13229703903198242188 ;  /* 0xbe0778e002057423 */ /* 0x000fc80000010005 */
[----:B------:R-:W-:-:S04]  /*2060*/  FFMA.FTZ R5, R2, R5, 0.14491446316242218018 ;  /* 0x3e14647502057423 */ /* 0x000fc80000010005 */
[----:B------:R-:W-:-:S04]  /*2070*/  FFMA.FTZ R5, R2, R5, -0.16641564667224884033 ;  /* 0xbe2a68dd02057423 */ /* 0x000fc80000010005 */
[----:B------:R-:W-:-:S04]  /*2080*/  FFMA.FTZ R5, R2, R5, 0.19988867640495300293 ;  /* 0x3e4caf9e02057423 */ /* 0x000fc80000010005 */
[----:B------:R-:W-:-:S04]  /*2090*/  FFMA.FTZ R5, R2, R5, -0.25000196695327758789 ;  /* 0xbe80004202057423 */ /* 0x000fc80000010005 */
[----:B------:R-:W-:-:S04]  /*20a0*/  FFMA.FTZ R5, R2, R5, 0.33333510160446166992 ;  /* 0x3eaaaae602057423 */ /* 0x000fc80000010005 */
[----:B------:R-:W-:-:S04]  /*20b0*/  FFMA.FTZ R5, R2, R5, -0.5 ;  /* 0xbf00000002057423 */ /* 0x000fc80000010005 */
[----:B------:R-:W-:-:S04]  /*20c0*/  FMUL.FTZ R5, R2, R5 ;  /* 0x0000000502057220 */ /* 0x000fc80000410000 */
[----:B------:R-:W-:Y:S02]  /*20d0*/  FFMA.FTZ R5, R2, R5, R2 ;  /* 0x0000000502057223 */ /* 0x000fe40000010002 */
[----:B0-----:R-:W-:-:S04]  /*20e0*/  FMUL.FTZ R2, R3, 1.1920928955078125e-07 ;  /* 0x3400000003027820 */ /* 0x001fc80000410000 */
[----:B------:R-:W-:Y:S01]  /*20f0*/  FFMA.FTZ R2, R2, 0.69314718246459960938, R5 ;  /* 0x3f31721802027823 */ /* 0x000fe20000010005 */
[----:B------:R-:W-:Y:S05]  /*2100*/  @!P1 BRA `(.L_x_36) ;  /* 0x0000005000009947 */ /* 0x000fea0003800000 */
[C---:B------:R-:W-:Y:S02]  /*2110*/  ISETP.GE.AND P1, PT, R0.reuse, -0x407fffff, PT ;  /* 0xbf8000010000780c */ /* 0x040fe40003f26270 */
[----:B------:R-:W-:-:S11]  /*2120*/  FSETP.NEU.FTZ.AND P2, PT, R0, RZ, PT ;  /* 0x000000ff0000720b */ /* 0x000fd60003f5d000 */
[----:B------:R-:W-:-:S04]  /*2130*/  @P1 IMAD.MOV.U32 R3, RZ, RZ, 0x7f800000 ;  /* 0x7f800000ff031424 */ /* 0x000fc800078e00ff */
[----:B------:R-:W-:-:S05]  /*2140*/  @P1 FFMA.FTZ R2, R0, R3, +INF ;  /* 0x7f80000000021423 */ /* 0x000fca0000010003 */
[----:B------:R-:W-:Y:S02]  /*2150*/  FSEL R2, R2, -RZ, P2 ;  /* 0x800000ff02027208 */ /* 0x000fe40001000000 */
.L_x_36:
[----:B------:R-:W-:Y:S05]  /*2160*/  BSYNC B0 ;  /* 0x0000000000007941 */ /* 0x000fea0003800000 */
.L_x_35:
[----:B------:R-:W-:Y:S01]  /*2170*/  ISETP.GT.AND P1, PT, R4, 0x9, PT ;  /* 0x000000090400780c */ /* 0x000fe20003f24270 */
[----:B------:R-:W-:-:S05]  /*2180*/  @P0 FADD.FTZ R2, R2, 0.69314718246459960938 ;  /* 0x3f31721802020421 */ /* 0x000fca0000010000 */
[----:B------:R-:W-:-:S07]  /*2190*/  F2FP.BF16.PACK_AB R0, RZ, R2 ;  /* 0x00000002ff00723e */ /* 0x000fce00000010ff */
        /* <DEDUP_REMOVED lines=9> */
[----:B------:R-:W-:-:S04]  /*2230*/  PRMT R0, RZ, 0x5410, R0 ;  /* 0x00005410ff007816 */ /* 0x000fc80000000000 */
[----:B------:R-:W0:Y:S02]  /*2240*/  F2I.FTZ.TRUNC.NTZ R3, R0 ;  /* 0x0000000000037305 */ /* 0x000e24000021f100 */
[----:B0-----:R0:W-:Y:S01]  /*2250*/  STG.E.U8 [R16.64], R3 ;  /* 0x0000000310007986 */ /* 0x0011e2000c101124 */
[----:B------:R-:W-:Y:S05]  /*2260*/  BRA `(.L_x_42) ;  /* 0x00000e8000007947 */ /* 0x000fea0003800000 */
.L_x_40:
[----:B------:R-:W-:-:S06]  /*2270*/  PRMT R3, RZ, 0x5410, R0 ;  /* 0x00005410ff037816 */ /* 0x000fcc0000000000 */
[----:B------:R-:W0:Y:S02]  /*2280*/  F2I.S64.TRUNC R2, R3 ;  /* 0x0000000300027311 */ /* 0x000e24000020d900 */
[----:B0-----:R0:W-:Y:S01]  /*2290*/  STG.E.U8 [R16.64], R2 ;  /* 0x0000000210007986 */ /* 0x0011e2000c101124 */
[----:B------:R-:W-:Y:S05]  /*22a0*/  BRA `(.L_x_42) ;  /* 0x00000e4000007947 */ /* 0x000fea0003800000 */
.L_x_39:
[----:B------:R-:W-:-:S13]  /*22b0*/  ISETP.NE.AND P0, PT, R4, 0x2, PT ;  /* 0x000000020400780c */ /* 0x000fda0003f05270 */
[----:B------:R-:W-:Y:S05]  /*22c0*/  @!P0 BRA `(.L_x_43) ;  /* 0x000000c000008947 */ /* 0x000fea0003800000 */
[----:B------:R-:W-:-:S13]  /*22d0*/  ISETP.NE.AND P0, PT, R4, 0x3, PT ;  /* 0x000000030400780c */ /* 0x000fda0003f05270 */
[----:B------:R-:W-:Y:S05]  /*22e0*/  @!P0 BRA `(.L_x_44) ;  /* 0x0000006000008947 */ /* 0x000fea0003800000 */
[----:B------:R-:W-:-:S13]  /*22f0*/  ISETP.NE.AND P0, PT, R4, 0x4, PT ;  /* 0x000000040400780c */ /* 0x000fda0003f05270 */
[----:B------:R-:W-:Y:S05]  /*2300*/  @P0 BRA `(.L_x_41) ;  /* 0x00000c3000000947 */ /* 0x000fea0003800000 */
[----:B------:R-:W-:-:S06]  /*2310*/  PRMT R2, RZ, 0x5410, R0 ;  /* 0x00005410ff027816 */ /* 0x000fcc0000000000 */
[----:B------:R-:W0:Y:S02]  /*2320*/  F2I.S64.TRUNC R2, R2 ;  /* 0x0000000200027311 */ /* 0x000e24000020d900 */
[----:B0-----:R0:W-:Y:S01]  /*2330*/  STG.E.64 [R16.64], R2 ;  /* 0x0000000210007986 */ /* 0x0011e2000c101b24 */
[----:B------:R-:W-:Y:S05]  /*2340*/  BRA `(.L_x_42) ;  /* 0x00000da000007947 */ /* 0x000fea0003800000 */
.L_x_44:
[----:B------:R-:W-:-:S04]  /*2350*/  PRMT R0, RZ, 0x5410, R0 ;  /* 0x00005410ff007816 */ /* 0x000fc80000000000 */
[----:B------:R-:W0:Y:S02]  /*2360*/  F2I.FTZ.TRUNC.NTZ R3, R0 ;  /* 0x0000000000037305 */ /* 0x000e24000021f100 */
[----:B0-----:R0:W-:Y:S01]  /*2370*/  STG.E [R16.64], R3 ;  /* 0x0000000310007986 */ /* 0x0011e2000c101924 */
[----:B------:R-:W-:Y:S05]  /*2380*/  BRA `(.L_x_42) ;  /* 0x00000d6000007947 */ /* 0x000fea0003800000 */
.L_x_43:
[----:B------:R-:W-:-:S04]  /*2390*/  PRMT R0, RZ, 0x5410, R0 ;  /* 0x00005410ff007816 */ /* 0x000fc80000000000 */
[----:B------:R-:W0:Y:S02]  /*23a0*/  F2I.FTZ.TRUNC.NTZ R3, R0 ;  /* 0x0000000000037305 */ /* 0x000e24000021f100 */
[----:B0-----:R0:W-:Y:S01]  /*23b0*/  STG.E.U16 [R16.64], R3 ;  /* 0x0000000310007986 */ /* 0x0011e2000c101524 */
[----:B------:R-:W-:Y:S05]  /*23c0*/  BRA `(.L_x_42) ;  /* 0x00000d2000007947 */ /* 0x000fea0003800000 */
.L_x_38:
[----:B------:R-:W-:-:S13]  /*23d0*/  ISETP.GT.AND P0, PT, R4, 0x6, PT ;  /* 0x000000060400780c */ /* 0x000fda0003f04270 */
[----:B------:R-:W-:Y:S05]  /*23e0*/  @P0 BRA `(.L_x_45) ;  /* 0x000000b000000947 */ /* 0x000fea0003800000 */
[----:B------:R-:W-:-:S13]  /*23f0*/  ISETP.NE.AND P0, PT, R4, 0x5, PT ;  /* 0x000000050400780c */ /* 0x000fda0003f05270 */
[----:B------:R-:W-:Y:S05]  /*2400*/  @!P0 BRA `(.L_x_46) ;  /* 0x0000005000008947 */ /* 0x000fea0003800000 */
[----:B------:R-:W-:-:S13]  /*2410*/  ISETP.NE.AND P0, PT, R4, 0x6, PT ;  /* 0x000000060400780c */ /* 0x000fda0003f05270 */
[----:B------:R-:W-:Y:S05]  /*2420*/  @P0 BRA `(.L_x_41) ;  /* 0x00000b1000000947 */ /* 0x000fea0003800000 */
[----:B------:R-:W-:-:S05]  /*2430*/  PRMT R3, RZ, 0x5410, R0 ;  /* 0x00005410ff037816 */ /* 0x000fca0000000000 */
[----:B------:R0:W-:Y:S01]  /*2440*/  STG.E [R16.64], R3 ;  /* 0x0000000310007986 */ /* 0x0001e2000c101924 */
[----:B------:R-:W-:Y:S05]  /*2450*/  BRA `(.L_x_42) ;  /* 0x00000c9000007947 */ /* 0x000fea0003800000 */
.L_x_46:
[----:B------:R-:W-:-:S04]  /*2460*/  PRMT R0, RZ, 0x5410, R0 ;  /* 0x00005410ff007816 */ /* 0x000fc80000000000 */
[----:B------:R-:W-:-:S05]  /*2470*/  F2FP.PACK_AB R0, RZ, R0 ;  /* 0x00000000ff00723e */ /* 0x000fca00000000ff */
[----:B------:R0:W-:Y:S01]  /*2480*/  STG.E.U16 [R16.64], R0 ;  /* 0x0000000010007986 */ /* 0x0001e2000c101524 */
[----:B------:R-:W-:Y:S05]  /*2490*/  BRA `(.L_x_42) ;  /* 0x00000c5000007947 */ /* 0x000fea0003800000 */
.L_x_45:
[----:B------:R-:W-:-:S13]  /*24a0*/  ISETP.NE.AND P0, PT, R4, 0x7, PT ;  /* 0x000000070400780c */ /* 0x000fda0003f05270 */
[----:B------:R-:W-:Y:S05]  /*24b0*/  @!P0 BRA `(.L_x_47) ;  /* 0x000000d000008947 */ /* 0x000fea0003800000 */
[----:B------:R-:W-:-:S13]  /*24c0*/  ISETP.NE.AND P0, PT, R4, 0x8, PT ;  /* 0x000000080400780c */ /* 0x000fda0003f05270 */
[----:B------:R-:W-:Y:S05]  /*24d0*/  @!P0 BRA `(.L_x_48) ;  /* 0x0000006000008947 */ /* 0x000fea0003800000 */
[----:B------:R-:W-:-:S13]  /*24e0*/  ISETP.NE.AND P0, PT, R4, 0x9, PT ;  /* 0x000000090400780c */ /* 0x000fda0003f05270 */
[----:B------:R-:W-:Y:S05]  /*24f0*/  @P0 BRA `(.L_x_41) ;  /* 0x00000a4000000947 */ /* 0x000fea0003800000 */
[----:B------:R-:W-:Y:S01]  /*2500*/  IMAD.MOV.U32 R3, RZ, RZ, RZ ;  /* 0x000000ffff037224 */ /* 0x000fe200078e00ff */
[----:B------:R-:W-:-:S05]  /*2510*/  PRMT R2, RZ, 0x5410, R0 ;  /* 0x00005410ff027816 */ /* 0x000fca0000000000 */
[----:B------:R0:W-:Y:S01]  /*2520*/  STG.E.64 [R16.64], R2 ;  /* 0x0000000210007986 */ /* 0x0001e2000c101b24 */
[----:B------:R-:W-:Y:S05]  /*2530*/  BRA `(.L_x_42) ;  /* 0x00000bb000007947 */ /* 0x000fea0003800000 */
.L_x_48:
[----:B------:R-:W-:-:S04]  /*2540*/  PRMT R0, RZ, 0x5410, R0 ;  /* 0x00005410ff007816 */ /* 0x000fc80000000000 */
[----:B------:R-:W-:-:S04]  /*2550*/  F2FP.PACK_AB R3, RZ, R0 ;  /* 0x00000000ff03723e */ /* 0x000fc800000000ff */
[----:B------:R-:W-:-:S05]  /*2560*/  PRMT R3, R3, 0x5410, RZ ;  /* 0x0000541003037816 */ /* 0x000fca00000000ff */
[----:B------:R0:W-:Y:S01]  /*2570*/  STG.E [R16.64], R3 ;  /* 0x0000000310007986 */ /* 0x0001e2000c101924 */
[----:B------:R-:W-:Y:S05]  /*2580*/  BRA `(.L_x_42) ;  /* 0x00000b6000007947 */ /* 0x000fea0003800000 */
.L_x_47:
[----:B------:R-:W-:-:S05]  /*2590*/  PRMT R2, RZ, 0x5410, R0 ;  /* 0x00005410ff027816 */ /* 0x000fca0000000000 */
[----:B------:R-:W-:-:S06]  /*25a0*/  FMUL.FTZ R2, R2, 1 ;  /* 0x3f80000002027820 */ /* 0x000fcc0000410000 */
[----:B------:R-:W0:Y:S02]  /*25b0*/  F2F.F64.F32 R2, R2 ;  /* 0x0000000200027310 */ /* 0x000e240000201800 */
[----:B0-----:R0:W-:Y:S01]  /*25c0*/  STG.E.64 [R16.64], R2 ;  /* 0x0000000210007986 */ /* 0x0011e2000c101b24 */
[----:B------:R-:W-:Y:S05]  /*25d0*/  BRA `(.L_x_42) ;  /* 0x00000b1000007947 */ /* 0x000fea0003800000 */
.L_x_37:
        /* <DEDUP_REMOVED lines=8> */
[----:B------:R-:W-:-:S04]  /*2660*/  PRMT R0, RZ, 0x5410, R0 ;  /* 0x00005410ff007816 */ /* 0x000fc80000000000 */
[----:B------:R-:W-:-:S04]  /*2670*/  FSETP.NEU.FTZ.AND P0, PT, R0, RZ, PT ;  /* 0x000000ff0000720b */ /* 0x000fc80003f1d000 */
[----:B------:R-:W-:-:S05]  /*2680*/  SEL R3, RZ, 0x1, !P0 ;  /* 0x00000001ff037807 */ /* 0x000fca0004000000 */
[----:B------:R0:W-:Y:S01]  /*2690*/  STG.E.U8 [R16.64], R3 ;  /* 0x0000000310007986 */ /* 0x0001e2000c101124 */
[----:B------:R-:W-:Y:S05]  /*26a0*/  BRA `(.L_x_42) ;  /* 0x00000a4000007947 */ /* 0x000fea0003800000 */
.L_x_51:
[----:B------:R-:W-:Y:S01]  /*26b0*/  PRMT R0, RZ, 0x5410, R0 ;  /* 0x00005410ff007816 */ /* 0x000fe20000000000 */
[----:B------:R-:W-:-:S04]  /*26c0*/  CS2R R6, SRZ ;  /* 0x0000000000067805 */ /* 0x000fc8000001ff00 */
[----:B------:R-:W-:-:S04]  /*26d0*/  FMUL.FTZ R0, R0, 1 ;  /* 0x3f80000000007820 */ /* 0x000fc80000410000 */
[----:B------:R-:W0:Y:S02]  /*26e0*/  F2F.F64.F32 R4, R0 ;  /* 0x0000000000047310 */ /* 0x000e240000201800 */
[----:B0-----:R0:W-:Y:S01]  /*26f0*/  STG.E.128 [R16.64], R4 ;  /* 0x0000000410007986 */ /* 0x0011e2000c101d24 */
[----:B------:R-:W-:Y:S05]  /*2700*/  BRA `(.L_x_42) ;  /* 0x000009e000007947 */ /* 0x000fea0003800000 */
.L_x_50:
[----:B------:R-:W-:-:S13]  /*2710*/  ISETP.NE.AND P0, PT, R4, 0xf, PT ;  /* 0x0000000f0400780c */ /* 0x000fda0003f05270 */
[----:B------:R-:W-:Y:S05]  /*2720*/  @!P0 BRA `(.L_x_52) ;  /* 0x000002d000008947 */ /* 0x000fea0003800000 */
[----:B------:R-:W-:-:S13]  /*2730*/  ISETP.NE.AND P0, PT, R4, 0x17, PT ;  /* 0x000000170400780c */ /* 0x000fda0003f05270 */
[----:B------:R-:W-:Y:S05]  /*2740*/  @!P0 BRA `(.L_x_53) ;  /* 0x0000015000008947 */ /* 0x000fea0003800000 */
[----:B------:R-:W-:-:S13]  /*2750*/  ISETP.NE.AND P0, PT, R4, 0x18, PT ;  /* 0x000000180400780c */ /* 0x000fda0003f05270 */
[----:B------:R-:W-:Y:S05]  /*2760*/  @P0 BRA `(.L_x_41) ;  /* 0x000007d000000947 */ /* 0x000fea0003800000 */
[----:B------:R-:W-:Y:S01]  /*2770*/  PRMT R5, RZ, 0x5410, R0 ;  /* 0x00005410ff057816 */ /* 0x000fe20000000000 */
[----:B------:R-:W-:Y:S03]  /*2780*/  BSSY B0, `(.L_x_54) ;  /* 0x000000e000007945 */ /* 0x000fe60003800000 */
[C---:B------:R-:W-:Y:S02]  /*2790*/  LOP3.LUT R2, R5.reuse, 0x7fffffff, RZ, 0xc0, !PT ;  /* 0x7fffffff05027812 */ /* 0x040fe400078ec0ff */
[----:B------:R-:W-:Y:S02]  /*27a0*/  LOP3.LUT R0, R5, 0x80000000, RZ, 0xc0, !PT ;  /* 0x8000000005007812 */ /* 0x000fe400078ec0ff */
[----:B------:R-:W-:Y:S02]  /*27b0*/  ISETP.GT.U32.AND P0, PT, R2, 0x43efffff, PT ;  /* 0x43efffff0200780c */ /* 0x000fe40003f04070 */
[----:B------:R-:W-:Y:S01]  /*27c0*/  SHF.R.U32.HI R3, RZ, 0x18, R0 ;  /* 0x00000018ff037819 */ /* 0x000fe20000011600 */
[----:B------:R-:W-:-:S10]  /*27d0*/  IMAD.MOV.U32 R0, RZ, RZ, 0x7f ;  /* 0x0000007fff007424 */ /* 0x000fd400078e00ff */
[----:B------:R-:W-:Y:S05]  /*27e0*/  @P0 BRA `(.L_x_55) ;  /* 0x0000007000000947 */ /* 0x000fea0003800000 */
[----:B------:R-:W-:-:S13]  /*27f0*/  ISETP.GE.U32.AND P0, PT, R2, 0x3c800000, PT ;  /* 0x3c8000000200780c */ /* 0x000fda0003f06070 */
[----:B------:R-:W-:Y:S01]  /*2800*/  @P0 SHF.R.U32.HI R0, RZ, 0x14, R5 ;  /* 0x00000014ff000819 */ /* 0x000fe20000011605 */
[----:B------:R-:W-:-:S03]  /*2810*/  @!P0 FADD.FTZ R2, R2, 16384 ;  /* 0x4680000002028421 */ /* 0x000fc60000010000 */
[----:B------:R-:W-:-:S04]  /*2820*/  @P0 LOP3.LUT R0, R0, 0x1, RZ, 0xc0, !PT ;  /* 0x0000000100000812 */ /* 0x000fc800078ec0ff */
[----:B------:R-:W-:-:S04]  /*2830*/  @P0 IADD3 R0, R5, 0x407ffff, R0 ;  /* 0x0407ffff05000810 */ /* 0x000fc80007ffe000 */
[----:B------:R-:W-:Y:S02]  /*2840*/  @P0 SHF.R.U32.HI R0, RZ, 0x14, R0 ;  /* 0x00000014ff000819 */ /* 0x000fe40000011600 */
[----:B------:R-:W-:Y:S02]  /*2850*/  @!P0 IADD3 R0, R2, -0x46800000, RZ ;  /* 0xb980000002008810 */ /* 0x000fe40007ffe0ff */
.L_x_55:
[----:B------:R-:W-:Y:S05]  /*2860*/  BSYNC B0 ;  /* 0x0000000000007941 */ /* 0x000fea0003800000 */
.L_x_54:
[----:B------:R-:W-:-:S05]  /*2870*/  LOP3.LUT R3, R0, R3, RZ, 0xfc, !PT ;  /* 0x0000000300037212 */ /* 0x000fca00078efcff */
[----:B------:R0:W-:Y:S01]  /*2880*/  STG.E.U8 [R16.64], R3 ;  /* 0x0000000310007986 */ /* 0x0001e2000c101124 */
[----:B------:R-:W-:Y:S05]  /*2890*/  BRA `(.L_x_42) ;  /* 0x0000085000007947 */ /* 0x000fea0003800000 */
.L_x_53:
[----:B------:R-:W-:Y:S01]  /*28a0*/  PRMT R3, RZ, 0x5410, R0 ;  /* 0x00005410ff037816 */ /* 0x000fe20000000000 */
[----:B------:R-:W-:Y:S03]  /*28b0*/  BSSY B0, `(.L_x_56) ;  /* 0x000000f000007945 */ /* 0x000fe60003800000 */
[----:B------:R-:W-:-:S04]  /*28c0*/  LOP3.LUT R2, R3, 0x7fffffff, RZ, 0xc0, !PT ;  /* 0x7fffffff03027812 */ /* 0x000fc800078ec0ff */
[----:B------:R-:W-:-:S13]  /*28d0*/  ISETP.GT.U32.AND P0, PT, R2, 0x477fffff, PT ;  /* 0x477fffff0200780c */ /* 0x000fda0003f04070 */
[----:B------:R-:W-:Y:S05]  /*28e0*/  @P0 BRA `(.L_x_57) ;  /* 0x0000008000000947 */ /* 0x000fea0003800000 */
[----:B------:R-:W-:-:S13]  /*28f0*/  ISETP.GE.U32.AND P0, PT, R2, 0x38800000, PT ;  /* 0x388000000200780c */ /* 0x000fda0003f06070 */
[----:B------:R-:W-:Y:S01]  /*2900*/  @P0 SHF.R.U32.HI R0, RZ, 0x15, R3 ;  /* 0x00000015ff000819 */ /* 0x000fe20000011603 */
[----:B------:R-:W-:-:S03]  /*2910*/  @!P0 FADD.FTZ R2, R2, 128 ;  /* 0x4300000002028421 */ /* 0x000fc60000010000 */
[----:B------:R-:W-:-:S04]  /*2920*/  @P0 LOP3.LUT R0, R0, 0x1, RZ, 0xc0, !PT ;  /* 0x0000000100000812 */ /* 0x000fc800078ec0ff */
[----:B------:R-:W-:-:S04]  /*2930*/  @P0 IADD3 R0, R3, 0x80fffff, R0 ;  /* 0x080fffff03000810 */ /* 0x000fc80007ffe000 */
[----:B------:R-:W-:Y:S02]  /*2940*/  @P0 SHF.R.U32.HI R0, RZ, 0x15, R0 ;  /* 0x00000015ff000819 */ /* 0x000fe40000011600 */
[----:B------:R-:W-:Y:S01]  /*2950*/  @!P0 IADD3 R0, R2, -0x43000000, RZ ;  /* 0xbd00000002008810 */ /* 0x000fe20007ffe0ff */
[----:B------:R-:W-:Y:S05]  /*2960*/  BRA `(.L_x_58) ;  /* 0x0000003000007947 */ /* 0x000fea0003800000 */
.L_x_57:
[----:B------:R-:W-:Y:S01]  /*2970*/  IMAD.MOV.U32 R0, RZ, RZ, 0x7f ;  /* 0x0000007fff007424 */ /* 0x000fe200078e00ff */
[----:B------:R-:W-:-:S04]  /*2980*/  ISETP.GT.U32.AND P0, PT, R2, 0x7f800000, PT ;  /* 0x7f8000000200780c */ /* 0x000fc80003f04070 */
[----:B------:R-:W-:-:S04]  /*2990*/  SEL R0, R0, 0x7c, P0 ;  /* 0x0000007c00007807 */ /* 0x000fc80000000000 */
.L_x_58:
[----:B------:R-:W-:Y:S05]  /*29a0*/  BSYNC B0 ;  /* 0x0000000000007941 */ /* 0x000fea0003800000 */
.L_x_56:
[----:B------:R-:W-:-:S04]  /*29b0*/  LOP3.LUT R2, R3, 0x80000000, RZ, 0xc0, !PT ;  /* 0x8000000003027812 */ /* 0x000fc800078ec0ff */
[----:B------:R-:W-:-:S04]  /*29c0*/  SHF.R.U32.HI R3, RZ, 0x18, R2 ;  /* 0x00000018ff037819 */ /* 0x000fc80000011602 */
[----:B------:R-:W-:-:S05]  /*29d0*/  LOP3.LUT R3, R0, R3, RZ, 0xfc, !PT ;  /* 0x0000000300037212 */ /* 0x000fca00078efcff */
[----:B------:R0:W-:Y:S01]  /*29e0*/  STG.E.U8 [R16.64], R3 ;  /* 0x0000000310007986 */ /* 0x0001e2000c101124 */
[----:B------:R-:W-:Y:S05]  /*29f0*/  BRA `(.L_x_42) ;  /* 0x000006f000007947 */ /* 0x000fea0003800000 */
.L_x_52:
[----:B------:R0:W-:Y:S01]  /*2a00*/  STG.E.U16 [R16.64], R0 ;  /* 0x0000000010007986 */ /* 0x0001e2000c101524 */
[----:B------:R-:W-:Y:S05]  /*2a10*/  BRA `(.L_x_42) ;  /* 0x000006d000007947 */ /* 0x000fea0003800000 */
.L_x_49:
        /* <DEDUP_REMOVED lines=8> */
[----:B------:R-:W-:-:S06]  /*2aa0*/  PRMT R3, RZ, 0x5410, R0 ;  /* 0x00005410ff037816 */ /* 0x000fcc0000000000 */
[----:B------:R-:W0:Y:S02]  /*2ab0*/  F2I.FTZ.U32.TRUNC.NTZ R3, R3 ;  /* 0x0000000300037305 */ /* 0x000e24000021f000 */
[----:B0-----:R0:W-:Y:S01]  /*2ac0*/  STG.E.U16 [R16.64], R3 ;  /* 0x0000000310007986 */ /* 0x0011e2000c101524 */
[----:B------:R-:W-:Y:S05]  /*2ad0*/  BRA `(.L_x_42) ;  /* 0x0000061000007947 */ /* 0x000fea0003800000 */
.L_x_61:
[----:B------:R-:W-:Y:S01]  /*2ae0*/  PRMT R3, RZ, 0x5410, R0 ;  /* 0x00005410ff037816 */ /* 0x000fe20000000000 */
[----:B------:R-:W-:Y:S01]  /*2af0*/  BSSY B0, `(.L_x_62) ;  /* 0x0000014000007945 */ /* 0x000fe20003800000 */
[----:B------:R-:W-:Y:S02]  /*2b00*/  IMAD.MOV.U32 R8, RZ, RZ, 0x80 ;  /* 0x00000080ff087424 */ /* 0x000fe400078e00ff */
[----:B------:R-:W-:-:S04]  /*2b10*/  LOP3.LUT R2, R3, 0x7fffffff, RZ, 0xc0, !PT ;  /* 0x7fffffff03027812 */ /* 0x000fc800078ec0ff */
[----:B------:R-:W-:-:S13]  /*2b20*/  ISETP.GT.U32.AND P0, PT, R2, 0x437fffff, PT ;  /* 0x437fffff0200780c */ /* 0x000fda0003f04070 */
[----:B------:R-:W-:Y:S05]  /*2b30*/  @P0 BRA `(.L_x_63) ;  /* 0x000000f000000947 */ /* 0x000fea0003800000 */
[----:B------:R-:W-:-:S13]  /*2b40*/  ISETP.GE.U32.AND P0, PT, R2, 0x3c000000, PT ;  /* 0x3c0000000200780c */ /* 0x000fda0003f06070 */
[----:B------:R-:W-:-:S04]  /*2b50*/  @P0 SHF.R.U32.HI R0, RZ, 0x14, R3 ;  /* 0x00000014ff000819 */ /* 0x000fc80000011603 */
[----:B------:R-:W-:-:S04]  /*2b60*/  @P0 LOP3.LUT R0, R0, 0x1, RZ, 0xc0, !PT ;  /* 0x0000000100000812 */ /* 0x000fc800078ec0ff */
[----:B------:R-:W-:-:S04]  /*2b70*/  @P0 IADD3 R0, R3, 0x487ffff, R0 ;  /* 0x0487ffff03000810 */ /* 0x000fc80007ffe000 */
[----:B------:R-:W-:-:S04]  /*2b80*/  @P0 SHF.R.U32.HI R0, RZ, 0x14, R0 ;  /* 0x00000014ff000819 */ /* 0x000fc80000011600 */
[----:B------:R-:W-:Y:S01]  /*2b90*/  @P0 LOP3.LUT R0, R0, 0xff, RZ, 0xc0, !PT ;  /* 0x000000ff00000812 */ /* 0x000fe200078ec0ff */
[----:B------:R-:W-:Y:S05]  /*2ba0*/  @P0 BRA `(.L_x_64) ;  /* 0x0000004000000947 */ /* 0x000fea0003800000 */
[----:B------:R-:W-:Y:S01]  /*2bb0*/  FADD.FTZ R0, R2, 8192 ;  /* 0x4600000002007421 */ /* 0x000fe20000010000 */
[----:B------:R-:W-:-:S04]  /*2bc0*/  PRMT R8, RZ, 0x7610, R8 ;  /* 0x00007610ff087816 */ /* 0x000fc80000000008 */
[----:B------:R-:W-:-:S13]  /*2bd0*/  LOP3.LUT P0, R0, R0, 0xff, RZ, 0xc0, !PT ;  /* 0x000000ff00007812 */ /* 0x000fda000780c0ff */
[----:B------:R-:W-:Y:S05]  /*2be0*/  @!P0 BRA `(.L_x_63) ;  /* 0x0000004000008947 */ /* 0x000fea0003800000 */
.L_x_64:
[----:B------:R-:W-:-:S04]  /*2bf0*/  LOP3.LUT R2, R3, 0x80000000, RZ, 0xc0, !PT ;  /* 0x8000000003027812 */ /* 0x000fc800078ec0ff */
[----:B------:R-:W-:-:S04]  /*2c00*/  SHF.R.U32.HI R3, RZ, 0x18, R2 ;  /* 0x00000018ff037819 */ /* 0x000fc80000011602 */
[----:B------:R-:W-:-:S04]  /*2c10*/  LOP3.LUT R0, R0, R3, RZ, 0xfc, !PT ;  /* 0x0000000300007212 */ /* 0x000fc800078efcff */
[----:B------:R-:W-:Y:S02]  /*2c20*/  PRMT R8, R0, 0x7610, R8 ;  /* 0x0000761000087816 */ /* 0x000fe40000000008 */
.L_x_63:
[----:B------:R-:W-:Y:S05]  /*2c30*/  BSYNC B0 ;  /* 0x0000000000007941 */ /* 0x000fea0003800000 */
.L_x_62:
[----:B------:R0:W-:Y:S01]  /*2c40*/  STG.E.U8 [R16.64], R8 ;  /* 0x0000000810007986 */ /* 0x0001e2000c101124 */
[----:B------:R-:W-:Y:S05]  /*2c50*/  BRA `(.L_x_42) ;  /* 0x0000049000007947 */ /* 0x000fea0003800000 */
.L_x_60:
        /* <DEDUP_REMOVED lines=17> */
.L_x_67:
[----:B------:R-:W-:-:S04]  /*2d70*/  LOP3.LUT R2, R3, 0x80000000, RZ, 0xc0, !PT ;  /* 0x8000000003027812 */ /* 0x000fc800078ec0ff */
[----:B------:R-:W-:-:S04]  /*2d80*/  SHF.R.U32.HI R3, RZ, 0x18, R2 ;  /* 0x00000018ff037819 */ /* 0x000fc80000011602 */
[----:B------:R-:W-:-:S04]  /*2d90*/  LOP3.LUT R0, R0, R3, RZ, 0xfc, !PT ;  /* 0x0000000300007212 */ /* 0x000fc800078efcff */
[----:B------:R-:W-:Y:S02]  /*2da0*/  PRMT R8, R0, 0x7610, R8 ;  /* 0x0000761000087816 */ /* 0x000fe40000000008 */
.L_x_66:
[----:B------:R-:W-:Y:S05]  /*2db0*/  BSYNC B0 ;  /* 0x0000000000007941 */ /* 0x000fea0003800000 */
.L_x_65:
[----:B------:R0:W-:Y:S01]  /*2dc0*/  STG.E.U8 [R16.64], R8 ;  /* 0x0000000810007986 */ /* 0x0001e2000c101124 */
[----:B------:R-:W-:Y:S05]  /*2dd0*/  BRA `(.L_x_42) ;  /* 0x0000031000007947 */ /* 0x000fea0003800000 */
.L_x_59:
[----:B------:R-:W-:-:S13]  /*2de0*/  ISETP.NE.AND P0, PT, R4, 0x1c, PT ;  /* 0x0000001c0400780c */ /* 0x000fda0003f05270 */
[----:B------:R-:W-:Y:S05]  /*2df0*/  @!P0 BRA `(.L_x_68) ;  /* 0x000002c000008947 */ /* 0x000fea0003800000 */
[----:B------:R-:W-:-:S13]  /*2e00*/  ISETP.NE.AND P0, PT, R4, 0x1d, PT ;  /* 0x0000001d0400780c */ /* 0x000fda0003f05270 */
[----:B------:R-:W-:Y:S05]  /*2e10*/  @!P0 BRA `(.L_x_69) ;  /* 0x0000026000008947 */ /* 0x000fea0003800000 */
[----:B------:R-:W-:-:S13]  /*2e20*/  ISETP.NE.AND P0, PT, R4, 0x2c, PT ;  /* 0x0000002c0400780c */ /* 0x000fda0003f05270 */
[----:B------:R-:W-:Y:S05]  /*2e30*/  @P0 BRA `(.L_x_41) ;  /* 0x0000010000000947 */ /* 0x000fea0003800000 */
[----:B------:R-:W-:Y:S02]  /*2e40*/  PRMT R3, RZ, 0x5410, R0 ;  /* 0x00005410ff037816 */ /* 0x000fe40000000000 */
[----:B------:R-:W-:Y:S02]  /*2e50*/  PLOP3.LUT P0, PT, PT, PT, PT, 0x80, 0x0 ;  /* 0x000000000000781c */ /* 0x000fe40003f0f070 */
[----:B------:R-:W-:-:S04]  /*2e60*/  SHF.R.U32.HI R4, RZ, 0x17, R3 ;  /* 0x00000017ff047819 */ /* 0x000fc80000011603 */
[----:B------:R-:W-:-:S04]  /*2e70*/  LOP3.LUT R2, R4, 0xff, RZ, 0xc0, !PT ;  /* 0x000000ff04027812 */ /* 0x000fc800078ec0ff */
[----:B------:R-:W-:-:S13]  /*2e80*/  ISETP.NE.AND P2, PT, R2, 0xff, PT ;  /* 0x000000ff0200780c */ /* 0x000fda0003f45270 */
[--C-:B------:R-:W-:Y:S02]  /*2e90*/  @P2 SHF.R.U32.HI R0, RZ, 0x16, R3.reuse ;  /* 0x00000016ff002819 */ /* 0x100fe40000011603 */
[----:B------:R-:W-:Y:S01]  /*2ea0*/  @P2 LOP3.LUT P1, RZ, R2, 0x3fffff, R3, 0xf8, !PT ;  /* 0x003fffff02ff2812 */ /* 0x000fe2000782f803 */
[----:B------:R-:W-:Y:S01]  /*2eb0*/  IMAD.MOV.U32 R3, RZ, RZ, 0xff ;  /* 0x000000ffff037424 */ /* 0x000fe200078e00ff */
[----:B------:R-:W-:-:S04]  /*2ec0*/  @P2 LOP3.LUT R0, R0, 0x1, RZ, 0xc0, !PT ;  /* 0x0000000100002812 */ /* 0x000fc800078ec0ff */
[----:B------:R-:W-:Y:S02]  /*2ed0*/  @P2 ISETP.EQ.U32.AND P1, PT, R0, 0x1, P1 ;  /* 0x000000010000280c */ /* 0x000fe40000f22070 */
[----:B------:R-:W-:Y:S02]  /*2ee0*/  @P2 IADD3 R0, R4, 0x1, RZ ;  /* 0x0000000104002810 */ /* 0x000fe40007ffe0ff */
[----:B------:R-:W-:-:S13]  /*2ef0*/  @P2 PLOP3.LUT P0, PT, P1, PT, PT, 0x80, 0x0 ;  /* 0x000000000000281c */ /* 0x000fda0000f0f070 */
[----:B------:R-:W-:-:S04]  /*2f00*/  @!P0 IMAD.MOV R0, RZ, RZ, R4 ;  /* 0x000000ffff008224 */ /* 0x000fc800078e0204 */
[----:B------:R-:W-:-:S05]  /*2f10*/  @P2 IMAD.MOV.U32 R3, RZ, RZ, R0 ;  /* 0x000000ffff032224 */ /* 0x000fca00078e0000 */
[----:B------:R0:W-:Y:S01]  /*2f20*/  STG.E.U8 [R16.64], R3 ;  /* 0x0000000310007986 */ /* 0x0001e2000c101124 */
[----:B------:R-:W-:Y:S05]  /*2f30*/  BRA `(.L_x_42) ;  /* 0x000001b000007947 */ /* 0x000fea0003800000 */
.L_x_41:
[----:B------:R-:W-:Y:S01]  /*2f40*/  MOV R2, 0x0 ;  /* 0x0000000000027802 */ /* 0x000fe20000000f00 */
[----:B------:R-:W-:Y:S02]  /*2f50*/  IMAD.MOV.U32 R4, RZ, RZ, c[0x4][0x158] ;  /* 0x01005600ff047624 */ /* 0x000fe400078e00ff */
[----:B------:R-:W-:Y:S02]  /*2f60*/  IMAD.MOV.U32 R5, RZ, RZ, c[0x4][0x15c] ;  /* 0x01005700ff057624 */ /* 0x000fe400078e00ff */
[----:B------:R-:W-:Y:S01]  /*2f70*/  IMAD.MOV.U32 R6, RZ, RZ, c[0x4][0x160] ;  /* 0x01005800ff067624 */ /* 0x000fe200078e00ff */
[----:B------:R-:W0:Y:S01]  /*2f80*/  LDC.64 R2, c[0x4][R2] ;  /* 0x0100000002027b82 */ /* 0x000e220000000a00 */
[----:B------:R-:W-:Y:S02]  /*2f90*/  IMAD.MOV.U32 R7, RZ, RZ, c[0x4][0x164] ;  /* 0x01005900ff077624 */ /* 0x000fe400078e00ff */
[----:B------:R-:W-:-:S02]  /*2fa0*/  IMAD.MOV.U32 R8, RZ, RZ, 0x65 ;  /* 0x00000065ff087424 */ /* 0x000fc400078e00ff */
[----:B------:R-:W-:Y:S02]  /*2fb0*/  IMAD.MOV.U32 R10, RZ, RZ, c[0x4][0x70] ;  /* 0x01001c00ff0a7624 */ /* 0x000fe400078e00ff */
[----:B------:R-:W-:Y:S02]  /*2fc0*/  IMAD.MOV.U32 R11, RZ, RZ, c[0x4][0x74] ;  /* 0x01001d00ff0b7624 */ /* 0x000fe400078e00ff */
[----:B------:R-:W-:Y:S02]  /*2fd0*/  IMAD.MOV.U32 R12, RZ, RZ, 0x1 ;  /* 0x00000001ff0c7424 */ /* 0x000fe400078e00ff */
[----:B------:R-:W-:Y:S02]  /*2fe0*/  IMAD.MOV.U32 R13, RZ, RZ, RZ ;  /* 0x000000ffff0d7224 */ /* 0x000fe400078e00ff */
[----:B------:R-:W-:Y:S01]  /*2ff0*/  LEPC R14 ;  /* 0x00000000000e734e */ /* 0x000fe20000000000 */
[----:B------:R-:W-:Y:S02]  /*3000*/  MOV R9, 0x3070 ;  /* 0x0000307000097802 */ /* 0x000fe40000000f00 */
[----:B------:R-:W-:Y:S02]  /*3010*/  MOV R20, 0x2ff0 ;  /* 0x00002ff000147802 */ /* 0x000fe40000000f00 */
[----:B------:R-:W-:-:S02]  /*3020*/  MOV R21, 0x0 ;  /* 0x0000000000157802 */ /* 0x000fc40000000f00 */
[----:B------:R-:W-:Y:S02]  /*3030*/  MOV R0, 0x0 ;  /* 0x0000000000007802 */ /* 0x000fe40000000f00 */
[----:B------:R-:W-:-:S04]  /*3040*/  IADD3 R20, P0, P1, -R20, R9, R14 ;  /* 0x0000000914147210 */ /* 0x000fc8000791e10e */
[----:B------:R-:W-:-:S04]  /*3050*/  IADD3.X R21, ~R0, R21, R15, P0, P1 ;  /* 0x0000001500157210 */ /* 0x000fc800007e250f */
[----:B0-----:R-:W-:Y:S05]  /*3060*/  CALL.ABS.NOINC R2 ;  /* 0x0000000002007343 */ /* 0x001fea0003c00000 */
[----:B------:R-:W-:Y:S05]  /*3070*/  BRA `(.L_x_42) ;  /* 0x0000007000007947 */ /* 0x000fea0003800000 */
.L_x_69:
[----:B------:R-:W-:-:S06]  /*3080*/  PRMT R2, RZ, 0x5410, R0 ;  /* 0x00005410ff027816 */ /* 0x000fcc0000000000 */
[----:B------:R-:W0:Y:S02]  /*3090*/  F2I.U64.TRUNC R2, R2 ;  /* 0x0000000200027311 */ /* 0x000e24000020d800 */
[----:B0-----:R0:W-:Y:S01]  /*30a0*/  STG.E.64 [R16.64], R2 ;  /* 0x0000000210007986 */ /* 0x0011e2000c101b24 */
[----:B------:R-:W-:Y:S05]  /*30b0*/  BRA `(.L_x_42) ;  /* 0x0000003000007947 */ /* 0x000fea0003800000 */
.L_x_68:
[----:B------:R-:W-:-:S04]  /*30c0*/  PRMT R0, RZ, 0x5410, R0 ;  /* 0x00005410ff007816 */ /* 0x000fc80000000000 */
[----:B------:R-:W0:Y:S02]  /*30d0*/  F2I.FTZ.U32.TRUNC.NTZ R3, R0 ;  /* 0x0000000000037305 */ /* 0x000e24000021f000 */
[----:B0-----:R0:W-:Y:S02]  /*30e0*/  STG.E [R16.64], R3 ;  /* 0x0000000310007986 */ /* 0x0011e4000c101924 */
.L_x_42:
[----:B------:R-:W-:-:S05]  /*30f0*/  IMAD R18, R18, 0x200, R23 ;  /* 0x0000020012127824 */ /* 0x000fca00078e0217 */
[----:B------:R-:W-:Y:S02]  /*3100*/  IADD3 R19, R18, 0x80, RZ ;  /* 0x0000008012137810 */ /* 0x000fe40007ffe0ff */
.L_x_1:
[----:B------:R-:W-:Y:S05]  /*3110*/  BSYNC B6 ;  /* 0x0000000000067941 */ /* 0x000fea0003800000 */
.L_x_0:
[----:B------:R-:W-:Y:S01]  /*3120*/  ISETP.GE.AND P0, PT, R19, c[0x0][0x160], PT ;  /* 0x0000580013007a0c */ /* 0x000fe20003f06270 */
[----:B------:R-:W-:-:S12]  /*3130*/  BSSY B6, `(.L_x_70) ;  /* 0x0000610000067945 */ /* 0x000fd80003800000 */
[----:B------:R-:W-:Y:S05]  /*3140*/  @P0 BRA `(.L_x_71) ;  /* 0x000060e000000947 */ /* 0x000fea0003800000 */
[----:B------:R-:W-:Y:S01]  /*3150*/  ISETP.NE.AND P0, PT, RZ, c[0x0][0x168], PT ;  /* 0x00005a00ff007a0c */ /* 0x000fe20003f05270 */
[----:B0-----:R-:W-:Y:S02]  /*3160*/  IMAD.MOV.U32 R0, RZ, RZ, RZ ;  /* 0x000000ffff007224 */ /* 0x001fe400078e00ff */
[----:B------:R-:W-:-:S10]  /*3170*/  IMAD.MOV.U32 R16, RZ, RZ, RZ ;  /* 0x000000ffff107224 */ /* 0x000fd400078e00ff */
[----:B------:R-:W-:Y:S05]  /*3180*/  @!P0 BRA `(.L_x_72) ;  /* 0x00000e0000008947 */ /* 0x000fea0003800000 */
[----:B------:R-:W-:Y:S02]  /*3190*/  IMAD.MOV.U32 R18, RZ, RZ, RZ ;  /* 0x000000ffff127224 */ /* 0x000fe400078e00ff */
[----:B------:R-:W-:Y:S02]  /*31a0*/  IMAD.MOV.U32 R4, RZ, RZ, 0x1 ;  /* 0x00000001ff047424 */ /* 0x000fe400078e00ff */
[----:B------:R-:W-:-:S03]  /*31b0*/  IMAD.HI.U32 R2, R19, c[0x0][0x170], R18 ;  /* 0x00005c0013027a27 */ /* 0x000fc600078e0012 */
[----:B------:R-:W-:Y:S02]  /*31c0*/  ISETP.NE.AND P0, PT, R4, c[0x0][0x168], PT ;  /* 0x00005a0004007a0c */ /* 0x000fe40003f05270 */
[----:B------:R-:W-:-:S05]  /*31d0*/  SHF.R.U32.HI R3, RZ, c[0x0][0x174], R2 ;  /* 0x00005d00ff037a19 */ /* 0x000fca0000011602 */
[----:B------:R-:W-:-:S04]  /*31e0*/  IMAD.MOV R0, RZ, RZ, -R3 ;  /* 0x000000ffff007224 */ /* 0x000fc800078e0a03 */
[----:B------:R-:W-:-:S04]  /*31f0*/  IMAD R0, R0, c[0x0][0x16c], R19 ;  /* 0x00005b0000007a24 */ /* 0x000fc800078e0213 */
[C---:B------:R-:W-:Y:S02]  /*3200*/  IMAD R16, R0.reuse, c[0x0][0x298], RZ ;  /* 0x0000a60000107a24 */ /* 0x040fe400078e02ff */
[----:B------:R-:W-:Y:S01]  /*3210*/  IMAD R0, R0, c[0x0][0x29c], RZ ;  /* 0x0000a70000007a24 */ /* 0x000fe200078e02ff */
[----:B------:R-:W-:Y:S05]  /*3220*/  @!P0 BRA `(.L_x_72) ;  /* 0x00000d6000008947 */ /* 0x000fea0003800000 */
[----:B------:R-:W-:Y:S02]  /*3230*/  IMAD.MOV.U32 R2, RZ, RZ, RZ ;  /* 0x000000ffff027224 */ /* 0x000fe400078e00ff */
[----:B------:R-:W-:Y:S02]  /*3240*/  IMAD.MOV.U32 R6, RZ, RZ, c[0x0][0x168] ;  /* 0x00005a00ff067624 */ /* 0x000fe400078e00ff */
[----:B------:R-:W-:-:S03]  /*3250*/  IMAD.HI.U32 R4, R3, c[0x0][0x17c], R2 ;  /* 0x00005f0003047a27 */ /* 0x000fc600078e0002 */
[----:B------:R-:W-:Y:S02]  /*3260*/  ISETP.NE.AND P0, PT, R6, 0x2, PT ;  /* 0x000000020600780c */ /* 0x000fe40003f05270 */
        /* <DEDUP_REMOVED lines=210> */
.L_x_72:
        /* <DEDUP_REMOVED lines=20> */
.L_x_76:
[----:B------:R-:W2:Y:S02]  /*40d0*/  LDG.E.U8 R2, [R2.64] ;  /* 0x0000002402027981 */ /* 0x000ea4000c1e1100 */
[----:B--2---:R-:W0:Y:S02]  /*40e0*/  I2F.U16 R0, R2 ;  /* 0x0000000200007306 */ /* 0x004e240000101000 */
[----:B0-----:R-:W-:Y:S01]  /*40f0*/  F2FP.BF16.PACK_AB R0, RZ, R0 ;  /* 0x00000000ff00723e */ /* 0x001fe200000010ff */
[----:B------:R-:W-:Y:S05]  /*4100*/  BRA `(.L_x_78) ;  /* 0x00000e3000007947 */ /* 0x000fea0003800000 */
.L_x_75:
        /* <DEDUP_REMOVED lines=10> */
.L_x_80:
[----:B------:R-:W2:Y:S02]  /*41b0*/  LDG.E R2, [R2.64] ;  /* 0x0000002402027981 */ /* 0x000ea4000c1e1900 */
[----:B--2---:R-:W0:Y:S02]  /*41c0*/  I2F R0, R2 ;  /* 0x0000000200007306 */ /* 0x004e240000201400 */
[----:B0-----:R-:W-:Y:S01]  /*41d0*/  F2FP.BF16.PACK_AB R0, RZ, R0 ;  /* 0x00000000ff00723e */ /* 0x001fe200000010ff */
[----:B------:R-:W-:Y:S05]  /*41e0*/  BRA `(.L_x_78) ;  /* 0x00000d5000007947 */ /* 0x000fea0003800000 */
.L_x_79:
[----:B------:R-:W2:Y:S02]  /*41f0*/  LDG.E.U16 R2, [R2.64] ;  /* 0x0000002402027981 */ /* 0x000ea4000c1e1500 */
[----:B--2---:R-:W0:Y:S02]  /*4200*/  I2F.S16 R0, R2 ;  /* 0x0000000200007306 */ /* 0x004e240000101400 */
[----:B0-----:R-:W-:Y:S01]  /*4210*/  F2FP.BF16.PACK_AB R0, RZ, R0 ;  /* 0x00000000ff00723e */ /* 0x001fe200000010ff */
[----:B------:R-:W-:Y:S05]  /*4220*/  BRA `(.L_x_78) ;  /* 0x00000d1000007947 */ /* 0x000fea0003800000 */
.L_x_74:
        /* <DEDUP_REMOVED lines=9> */
.L_x_82:
[----:B------:R-:W2:Y:S02]  /*42c0*/  LDG.E.U16 R0, [R2.64] ;  /* 0x0000002402007981 */ /* 0x000ea4000c1e1500 */
[----:B--2---:R-:W-:-:S05]  /*42d0*/  HADD2.F32 R0, -RZ, R0.H0_H0 ;  /* 0x20000000ff007230 */ /* 0x004fca0000004100 */
[----:B------:R-:W-:Y:S01]  /*42e0*/  F2FP.BF16.PACK_AB R0, RZ, R0 ;  /* 0x00000000ff00723e */ /* 0x000fe200000010ff */
[----:B------:R-:W-:Y:S05]  /*42f0*/  BRA `(.L_x_78) ;  /* 0x00000c4000007947 */ /* 0x000fea0003800000 */
.L_x_81:
        /* <DEDUP_REMOVED lines=9> */
.L_x_84:
[----:B------:R-:W2:Y:S02]  /*4390*/  LDG.E.U16 R2, [R2.64] ;  /* 0x0000002402027981 */ /* 0x000ea4000c1e1500 */
[----:B--2---:R-:W-:-:S05]  /*43a0*/  HADD2.F32 R0, -RZ, R2.H0_H0 ;  /* 0x20000002ff007230 */ /* 0x004fca0000004100 */
[----:B------:R-:W-:Y:S01]  /*43b0*/  F2FP.BF16.PACK_AB R0, RZ, R0 ;  /* 0x00000000ff00723e */ /* 0x000fe200000010ff */
[----:B------:R-:W-:Y:S05]  /*43c0*/  BRA `(.L_x_78) ;  /* 0x00000b7000007947 */ /* 0x000fea0003800000 */
.L_x_83:
[----:B------:R-:W2:Y:S02]  /*43d0*/  LDG.E.64 R2, [R2.64] ;  /* 0x0000002402027981 */ /* 0x000ea4000c1e1b00 */
[----:B--2---:R-:W0:Y:S01]  /*43e0*/  F2F.F32.F64 R0, R2 ;  /* 0x0000000200007310 */ /* 0x004e220000301000 */
[----:B------:R-:W0:-:S14]  /*43f0*/  DSETP.GEU.AND P0, PT, |R2|, c[0x2][0x0], PT ;  /* 0x008000000200762a */ /* 0x000e1c0003f0e200 */
[----:B0-----:R-:W-:-:S05]  /*4400*/  @!P0 FMUL R0, R0, 1.175494350822287508e-38 ;  /* 0x0080000000008820 */ /* 0x001fca0000400000 */
[----:B------:R-:W-:Y:S01]  /*4410*/  F2FP.BF16.PACK_AB R0, RZ, R0 ;  /* 0x00000000ff00723e */ /* 0x000fe200000010ff */
[----:B------:R-:W-:Y:S05]  /*4420*/  BRA `(.L_x_78) ;  /* 0x00000b1000007947 */ /* 0x000fea0003800000 */
.L_x_73:
        /* <DEDUP_REMOVED lines=13> */
.L_x_87:
[----:B------:R-:W2:Y:S02]  /*4500*/  LDG.E.64 R2, [R2.64] ;  /* 0x0000002402027981 */ /* 0x000ea4000c1e1b00 */
[----:B--2---:R-:W0:Y:S01]  /*4510*/  F2F.F32.F64 R0, R2 ;  /* 0x0000000200007310 */ /* 0x004e220000301000 */
[----:B------:R-:W0:-:S14]  /*4520*/  DSETP.GEU.AND P0, PT, |R2|, c[0x2][0x0], PT ;  /* 0x008000000200762a */ /* 0x000e1c0003f0e200 */
[----:B0-----:R-:W-:-:S05]  /*4530*/  @!P0 FMUL R0, R0, 1.175494350822287508e-38 ;  /* 0x0080000000008820 */ /* 0x001fca0000400000 */
[----:B------:R-:W-:Y:S01]  /*4540*/  F2FP.BF16.PACK_AB R0, RZ, R0 ;  /* 0x00000000ff00723e */ /* 0x000fe200000010ff */
[----:B------:R-:W-:Y:S05]  /*4550*/  BRA `(.L_x_78) ;  /* 0x000009e000007947 */ /* 0x000fea0003800000 */
.L_x_86:
        /* <DEDUP_REMOVED lines=28> */
.L_x_89:
        /* <DEDUP_REMOVED lines=15> */
.L_x_88:
[----:B------:R0:W5:Y:S01]  /*4810*/  LDG.E.U16 R0, [R2.64] ;  /* 0x0000002402007981 */ /* 0x000162000c1e1500 */
[----:B------:R-:W-:Y:S05]  /*4820*/  BRA `(.L_x_78) ;  /* 0x0000071000007947 */ /* 0x000fea0003800000 */
.L_x_85:
        /* <DEDUP_REMOVED lines=12> */
.L_x_92:
        /* <DEDUP_REMOVED lines=21> */
.L_x_96:
[----:B------:R-:W-:Y:S05]  /*4a40*/  BSYNC B1 ;  /* 0x0000000000017941 */ /* 0x000fea0003800000 */
.L_x_95:
[----:B------:R-:W-:Y:S01]  /*4a50*/  LEA R3, R0, 0x3b800000, 0x17 ;  /* 0x3b80000000037811 */ /* 0x000fe200078eb8ff */
[----:B------:R-:W-:-:S05]  /*4a60*/  IMAD.SHL.U32 R0, R2, 0x100000, RZ ;  /* 0x0010000002007824 */ /* 0x000fca00078e00ff */
[----:B------:R-:W-:Y:S02]  /*4a70*/  LOP3.LUT R0, R3, R0, R4, 0xfe, !PT ;  /* 0x0000000003007212 */ /* 0x000fe400078efe04 */
.L_x_94:
[----:B------:R-:W-:Y:S05]  /*4a80*/  BSYNC B0 ;  /* 0x0000000000007941 */ /* 0x000fea0003800000 */
.L_x_93:
[----:B------:R-:W-:Y:S01]  /*4a90*/  F2FP.BF16.PACK_AB R0, RZ, R0 ;  /* 0x00000000ff00723e */ /* 0x000fe200000010ff */
[----:B------:R-:W-:Y:S05]  /*4aa0*/  BRA `(.L_x_78) ;  /* 0x0000049000007947 */ /* 0x000fea0003800000 */
.L_x_91:
        /* <DEDUP_REMOVED lines=21> */
.L_x_100:
[----:B------:R-:W-:Y:S05]  /*4c00*/  BSYNC B1 ;  /* 0x0000000000017941 */ /* 0x000fea0003800000 */
.L_x_99:
[----:B------:R-:W-:Y:S01]  /*4c10*/  LEA R3, R0, 0x37800000, 0x17 ;  /* 0x3780000000037811 */ /* 0x000fe200078eb8ff */
[----:B------:R-:W-:-:S05]  /*4c20*/  IMAD.SHL.U32 R0, R2, 0x200000, RZ ;  /* 0x0020000002007824 */ /* 0x000fca00078e00ff */
[----:B------:R-:W-:Y:S02]  /*4c30*/  LOP3.LUT R0, R3, R0, R4, 0xfe, !PT ;  /* 0x0000000003007212 */ /* 0x000fe400078efe04 */
.L_x_98:
[----:B------:R-:W-:Y:S05]  /*4c40*/  BSYNC B0 ;  /* 0x0000000000007941 */ /* 0x000fea0003800000 */
.L_x_97:
[----:B------:R-:W-:Y:S01]  /*4c50*/  F2FP.BF16.PACK_AB R0, RZ, R0 ;  /* 0x00000000ff00723e */ /* 0x000fe200000010ff */
[----:B------:R-:W-:Y:S05]  /*4c60*/  BRA `(.L_x_78) ;  /* 0x000002d000007947 */ /* 0x000fea0003800000 */
.L_x_90:
        /* <DEDUP_REMOVED lines=14> */
.L_x_104:
[----:B------:R-:W-:Y:S05]  /*4d50*/  BSYNC B0 ;  /* 0x0000000000007941 */ /* 0x000fea0003800000 */
.L_x_103:
[----:B------:R-:W-:Y:S01]  /*4d60*/  F2FP.BF16.PACK_AB R0, RZ, R0 ;  /* 0x00000000ff00723e */ /* 0x000fe200000010ff */
[----:B------:R-:W-:Y:S05]  /*4d70*/  BRA `(.L_x_78) ;  /* 0x000001c000007947 */ /* 0x000fea0003800000 */
.L_x_77:
        /* <DEDUP_REMOVED lines=21> */
.L_x_102:
[----:B------:R-:W2:Y:S02]  /*4ed0*/  LDG.E.64 R2, [R2.64] ;  /* 0x0000002402027981 */ /* 0x000ea4000c1e1b00 */
[----:B--2---:R-:W0:Y:S02]  /*4ee0*/  I2F.U64 R0, R2 ;  /* 0x0000000200007312 */ /* 0x004e240000301000 */
[----:B0-----:R-:W-:Y:S01]  /*4ef0*/  F2FP.BF16.PACK_AB R0, RZ, R0 ;  /* 0x00000000ff00723e */ /* 0x001fe200000010ff */
[----:B------:R-:W-:Y:S05]  /*4f00*/  BRA `(.L_x_78) ;  /* 0x0000003000007947 */ /* 0x000fea0003800000 */
.L_x_101:
[----:B------:R-:W2:Y:S02]  /*4f10*/  LDG.E R2, [R2.64] ;  /* 0x0000002402027981 */ /* 0x000ea4000c1e1900 */
[----:B--2---:R-:W0:Y:S02]  /*4f20*/  I2F.U32 R0, R2 ;  /* 0x0000000200007306 */ /* 0x004e240000201000 */
[----:B0-----:R-:W-:-:S06]  /*4f30*/  F2FP.BF16.PACK_AB R0, RZ, R0 ;  /* 0x00000000ff00723e */ /* 0x001fcc00000010ff */
.L_x_78:
        /* <DEDUP_REMOVED lines=45> */
.L_x_106:
[----:B------:R-:W-:Y:S05]  /*5210*/  BSYNC B0 ;  /* 0x0000000000007941 */ /* 0x000fea0003800000 */
.L_x_105:
        /* <DEDUP_REMOVED lines=16> */
.L_x_110:
[----:B------:R-:W-:-:S06]  /*5320*/  PRMT R3, RZ, 0x5410, R0 ;  /* 0x00005410ff037816 */ /* 0x000fcc0000000000 */
[----:B------:R-:W0:Y:S02]  /*5330*/  F2I.S64.TRUNC R2, R3 ;  /* 0x0000000300027311 */ /* 0x000e24000020d900 */
[----:B0-----:R0:W-:Y:S01]  /*5340*/  STG.E.U8 [R16.64], R2 ;  /* 0x0000000210007986 */ /* 0x0011e2000c101124 */
[----:B------:R-:W-:Y:S05]  /*5350*/  BRA `(.L_x_112) ;  /* 0x00000e4000007947 */ /* 0x000fea0003800000 */
.L_x_109:
        /* <DEDUP_REMOVED lines=10> */
.L_x_114:
[----:B------:R-:W-:-:S04]  /*5400*/  PRMT R0, RZ, 0x5410, R0 ;  /* 0x00005410ff007816 */ /* 0x000fc80000000000 */
[----:B------:R-:W0:Y:S02]  /*5410*/  F2I.FTZ.TRUNC.NTZ R3, R0 ;  /* 0x0000000000037305 */ /* 0x000e24000021f100 */
[----:B0-----:R0:W-:Y:S01]  /*5420*/  STG.E [R16.64], R3 ;  /* 0x0000000310007986 */ /* 0x0011e2000c101924 */
[----:B------:R-:W-:Y:S05]  /*5430*/  BRA `(.L_x_112) ;  /* 0x00000d6000007947 */ /* 0x000fea0003800000 */
.L_x_113:
[----:B------:R-:W-:-:S04]  /*5440*/  PRMT R0, RZ, 0x5410, R0 ;  /* 0x00005410ff007816 */ /* 0x000fc80000000000 */
[----:B------:R-:W0:Y:S02]  /*5450*/  F2I.FTZ.TRUNC.NTZ R3, R0 ;  /* 0x0000000000037305 */ /* 0x000e24000021f100 */
[----:B0-----:R0:W-:Y:S01]  /*5460*/  STG.E.U16 [R16.64], R3 ;  /* 0x0000000310007986 */ /* 0x0011e2000c101524 */
[----:B------:R-:W-:Y:S05]  /*5470*/  BRA `(.L_x_112) ;  /* 0x00000d2000007947 */ /* 0x000fea0003800000 */
.L_x_108:
        /* <DEDUP_REMOVED lines=9> */
.L_x_116:
[----:B------:R-:W-:-:S04]  /*5510*/  PRMT R0, RZ, 0x5410, R0 ;  /* 0x00005410ff007816 */ /* 0x000fc80000000000 */
[----:B------:R-:W-:-:S05]  /*5520*/  F2FP.PACK_AB R0, RZ, R0 ;  /* 0x00000000ff00723e */ /* 0x000fca00000000ff */
[----:B------:R0:W-:Y:S01]  /*5530*/  STG.E.U16 [R16.64], R0 ;  /* 0x0000000010007986 */ /* 0x0001e2000c101524 */
[----:B------:R-:W-:Y:S05]  /*5540*/  BRA `(.L_x_112) ;  /* 0x00000c5000007947 */ /* 0x000fea0003800000 */
.L_x_115:
        /* <DEDUP_REMOVED lines=10> */
.L_x_118:
[----:B------:R-:W-:-:S04]  /*55f0*/  PRMT R0, RZ, 0x5410, R0 ;  /* 0x00005410ff007816 */ /* 0x000fc80000000000 */
[----:B------:R-:W-:-:S04]  /*5600*/  F2FP.PACK_AB R3, RZ, R0 ;  /* 0x00000000ff03723e */ /* 0x000fc800000000ff */
[----:B------:R-:W-:-:S05]  /*5610*/  PRMT R3, R3, 0x5410, RZ ;  /* 0x0000541003037816 */ /* 0x000fca00000000ff */
[----:B------:R0:W-:Y:S01]  /*5620*/  STG.E [R16.64], R3 ;  /* 0x0000000310007986 */ /* 0x0001e2000c101924 */
[----:B------:R-:W-:Y:S05]  /*5630*/  BRA `(.L_x_112) ;  /* 0x00000b6000007947 */ /* 0x000fea0003800000 */
.L_x_117:
[----:B------:R-:W-:-:S05]  /*5640*/  PRMT R2, RZ, 0x5410, R0 ;  /* 0x00005410ff027816 */ /* 0x000fca0000000000 */
[----:B------:R-:W-:-:S06]  /*5650*/  FMUL.FTZ R2, R2, 1 ;  /* 0x3f80000002027820 */ /* 0x000fcc0000410000 */
[----:B------:R-:W0:Y:S02]  /*5660*/  F2F.F64.F32 R2, R2 ;  /* 0x0000000200027310 */ /* 0x000e240000201800 */
[----:B0-----:R0:W-:Y:S01]  /*5670*/  STG.E.64 [R16.64], R2 ;  /* 0x0000000210007986 */ /* 0x0011e2000c101b24 */
[----:B------:R-:W-:Y:S05]  /*5680*/  BRA `(.L_x_112) ;  /* 0x00000b1000007947 */ /* 0x000fea0003800000 */
.L_x_107:
        /* <DEDUP_REMOVED lines=13> */
.L_x_121:
[----:B------:R-:W-:Y:S01]  /*5760*/  PRMT R0, RZ, 0x5410, R0 ;  /* 0x00005410ff007816 */ /* 0x000fe20000000000 */
[----:B------:R-:W-:-:S04]  /*5770*/  CS2R R6, SRZ ;  /* 0x0000000000067805 */ /* 0x000fc8000001ff00 */
[----:B------:R-:W-:-:S04]  /*5780*/  FMUL.FTZ R0, R0, 1 ;  /* 0x3f80000000007820 */ /* 0x000fc80000410000 */
[----:B------:R-:W0:Y:S02]  /*5790*/  F2F.F64.F32 R4, R0 ;  /* 0x0000000000047310 */ /* 0x000e240000201800 */
[----:B0-----:R0:W-:Y:S01]  /*57a0*/  STG.E.128 [R16.64], R4 ;  /* 0x0000000410007986 */ /* 0x0011e2000c101d24 */
[----:B------:R-:W-:Y:S05]  /*57b0*/  BRA `(.L_x_112) ;  /* 0x000009e000007947 */ /* 0x000fea0003800000 */
.L_x_120:
        /* <DEDUP_REMOVED lines=21> */
.L_x_125:
[----:B------:R-:W-:Y:S05]  /*5910*/  BSYNC B0 ;  /* 0x0000000000007941 */ /* 0x000fea0003800000 */
.L_x_124:
[----:B------:R-:W-:-:S05]  /*5920*/  LOP3.LUT R3, R0, R3, RZ, 0xfc, !PT ;  /* 0x0000000300037212 */ /* 0x000fca00078efcff */
[----:B------:R0:W-:Y:S01]  /*5930*/  STG.E.U8 [R16.64], R3 ;  /* 0x0000000310007986 */ /* 0x0001e2000c101124 */
[----:B------:R-:W-:Y:S05]  /*5940*/  BRA `(.L_x_112) ;  /* 0x0000085000007947 */ /* 0x000fea0003800000 */
.L_x_123:
        /* <DEDUP_REMOVED lines=13> */
.L_x_127:
[----:B------:R-:W-:Y:S01]  /*5a20*/  IMAD.MOV.U32 R0, RZ, RZ, 0x7f ;  /* 0x0000007fff007424 */ /* 0x000fe200078e00ff */
[----:B------:R-:W-:-:S04]  /*5a30*/  ISETP.GT.U32.AND P0, PT, R2, 0x7f800000, PT ;  /* 0x7f8000000200780c */ /* 0x000fc80003f04070 */
[----:B------:R-:W-:-:S04]  /*5a40*/  SEL R0, R0, 0x7c, P0 ;  /* 0x0000007c00007807 */ /* 0x000fc80000000000 */
.L_x_128:
[----:B------:R-:W-:Y:S05]  /*5a50*/  BSYNC B0 ;  /* 0x0000000000007941 */ /* 0x000fea0003800000 */
.L_x_126:
[----:B------:R-:W-:-:S04]  /*5a60*/  LOP3.LUT R2, R3, 0x80000000, RZ, 0xc0, !PT ;  /* 0x8000000003027812 */ /* 0x000fc800078ec0ff */
[----:B------:R-:W-:-:S04]  /*5a70*/  SHF.R.U32.HI R3, RZ, 0x18, R2 ;  /* 0x00000018ff037819 */ /* 0x000fc80000011602 */
[----:B------:R-:W-:-:S05]  /*5a80*/  LOP3.LUT R3, R0, R3, RZ, 0xfc, !PT ;  /* 0x0000000300037212 */ /* 0x000fca00078efcff */
[----:B------:R0:W-:Y:S01]  /*5a90*/  STG.E.U8 [R16.64], R3 ;  /* 0x0000000310007986 */ /* 0x0001e2000c101124 */
[----:B------:R-:W-:Y:S05]  /*5aa0*/  BRA `(.L_x_112) ;  /* 0x000006f000007947 */ /* 0x000fea0003800000 */
.L_x_122:
[----:B------:R0:W-:Y:S01]  /*5ab0*/  STG.E.U16 [R16.64], R0 ;  /* 0x0000000010007986 */ /* 0x0001e2000c101524 */
[----:B------:R-:W-:Y:S05]  /*5ac0*/  BRA `(.L_x_112) ;  /* 0x000006d000007947 */ /* 0x000fea0003800000 */
.L_x_119:
        /* <DEDUP_REMOVED lines=12> */
.L_x_131:
        /* <DEDUP_REMOVED lines=17> */
.L_x_134:
[----:B------:R-:W-:-:S04]  /*5ca0*/  LOP3.LUT R2, R3, 0x80000000, RZ, 0xc0, !PT ;  /* 0x8000000003027812 */ /* 0x000fc800078ec0ff */
[----:B------:R-:W-:-:S04]  /*5cb0*/  SHF.R.U32.HI R3, RZ, 0x18, R2 ;  /* 0x00000018ff037819 */ /* 0x000fc80000011602 */
[----:B------:R-:W-:-:S04]  /*5cc0*/  LOP3.LUT R0, R0, R3, RZ, 0xfc, !PT ;  /* 0x0000000300007212 */ /* 0x000fc800078efcff */
[----:B------:R-:W-:Y:S02]  /*5cd0*/  PRMT R8, R0, 0x7610, R8 ;  /* 0x0000761000087816 */ /* 0x000fe40000000008 */
.L_x_133:
[----:B------:R-:W-:Y:S05]  /*5ce0*/  BSYNC B0 ;  /* 0x0000000000007941 */ /* 0x000fea0003800000 */
.L_x_132:
[----:B------:R0:W-:Y:S01]  /*5cf0*/  STG.E.U8 [R16.64], R8 ;  /* 0x0000000810007986 */ /* 0x0001e2000c101124 */
[----:B------:R-:W-:Y:S05]  /*5d00*/  BRA `(.L_x_112) ;  /* 0x0000049000007947 */ /* 0x000fea0003800000 */
.L_x_130:
        /* <DEDUP_REMOVED lines=17> */
.L_x_137:
[----:B------:R-:W-:-:S04]  /*5e20*/  LOP3.LUT R2, R3, 0x80000000, RZ, 0xc0, !PT ;  /* 0x8000000003027812 */ /* 0x000fc800078ec0ff */
[----:B------:R-:W-:-:S04]  /*5e30*/  SHF.R.U32.HI R3, RZ, 0x18, R2 ;  /* 0x00000018ff037819 */ /* 0x000fc80000011602 */
[----:B------:R-:W-:-:S04]  /*5e40*/  LOP3.LUT R0, R0, R3, RZ, 0xfc, !PT ;  /* 0x0000000300007212 */ /* 0x000fc800078efcff */
[----:B------:R-:W-:Y:S02]  /*5e50*/  PRMT R8, R0, 0x7610, R8 ;  /* 0x0000761000087816 */ /* 0x000fe40000000008 */
.L_x_136:
[----:B------:R-:W-:Y:S05]  /*5e60*/  BSYNC B0 ;  /* 0x0000000000007941 */ /* 0x000fea0003800000 */
.L_x_135:
[----:B------:R0:W-:Y:S01]  /*5e70*/  STG.E.U8 [R16.64], R8 ;  /* 0x0000000810007986 */ /* 0x0001e2000c101124 */
[----:B------:R-:W-:Y:S05]  /*5e80*/  BRA `(.L_x_112) ;  /* 0x0000031000007947 */ /* 0x000fea0003800000 */
.L_x_129:
        /* <DEDUP_REMOVED lines=22> */
.L_x_111:
        /* <DEDUP_REMOVED lines=20> */
.L_x_139:
[----:B------:R-:W-:-:S06]  /*6130*/  PRMT R2, RZ, 0x5410, R0 ;  /* 0x00005410ff027816 */ /* 0x000fcc0000000000 */
[----:B------:R-:W0:Y:S02]  /*6140*/  F2I.U64.TRUNC R2, R2 ;  /* 0x0000000200027311 */ /* 0x000e24000020d800 */
[----:B0-----:R0:W-:Y:S01]  /*6150*/  STG.E.64 [R16.64], R2 ;  /* 0x0000000210007986 */ /* 0x0011e2000c101b24 */
[----:B------:R-:W-:Y:S05]  /*6160*/  BRA `(.L_x_112) ;  /* 0x0000003000007947 */ /* 0x000fea0003800000 */
.L_x_138:
[----:B------:R-:W-:-:S04]  /*6170*/  PRMT R0, RZ, 0x5410, R0 ;  /* 0x00005410ff007816 */ /* 0x000fc80000000000 */
[----:B------:R-:W0:Y:S02]  /*6180*/  F2I.FTZ.U32.TRUNC.NTZ R3, R0 ;  /* 0x0000000000037305 */ /* 0x000e24000021f000 */
[----:B0-----:R0:W-:Y:S02]  /*6190*/  STG.E [R16.64], R3 ;  /* 0x0000000310007986 */ /* 0x0011e4000c101924 */
.L_x_112:
[----:B------:R-:W-:-:S04]  /*61a0*/  IADD3 R19, R19, 0x80, RZ ;  /* 0x0000008013137810 */ /* 0x000fc80007ffe0ff */
[----:B------:R-:W-:-:S13]  /*61b0*/  ISETP.GE.AND P0, PT, R19, c[0x0][0x160], PT ;  /* 0x0000580013007a0c */ /* 0x000fda0003f06270 */
        /* <DEDUP_REMOVED lines=229> */
.L_x_140:
        /* <DEDUP_REMOVED lines=20> */
.L_x_144:
[----:B------:R-:W2:Y:S02]  /*7150*/  LDG.E.U8 R2, [R2.64] ;  /* 0x0000002402027981 */ /* 0x000ea4000c1e1100 */
[----:B--2---:R-:W0:Y:S02]  /*7160*/  I2F.U16 R0, R2 ;  /* 0x0000000200007306 */ /* 0x004e240000101000 */
[----:B0-----:R-:W-:Y:S01]  /*7170*/  F2FP.BF16.PACK_AB R0, RZ, R0 ;  /* 0x00000000ff00723e */ /* 0x001fe200000010ff */
[----:B------:R-:W-:Y:S05]  /*7180*/  BRA `(.L_x_146) ;  /* 0x00000e3000007947 */ /* 0x000fea0003800000 */
.L_x_143:
        /* <DEDUP_REMOVED lines=10> */
.L_x_148:
[----:B------:R-:W2:Y:S02]  /*7230*/  LDG.E R2, [R2.64] ;  /* 0x0000002402027981 */ /* 0x000ea4000c1e1900 */
[----:B--2---:R-:W0:Y:S02]  /*7240*/  I2F R0, R2 ;  /* 0x0000000200007306 */ /* 0x004e240000201400 */
[----:B0-----:R-:W-:Y:S01]  /*7250*/  F2FP.BF16.PACK_AB R0, RZ, R0 ;  /* 0x00000000ff00723e */ /* 0x001fe200000010ff */
[----:B------:R-:W-:Y:S05]  /*7260*/  BRA `(.L_x_146) ;  /* 0x00000d5000007947 */ /* 0x000fea0003800000 */
.L_x_147:
[----:B------:R-:W2:Y:S02]  /*7270*/  LDG.E.U16 R2, [R2.64] ;  /* 0x0000002402027981 */ /* 0x000ea4000c1e1500 */
[----:B--2---:R-:W0:Y:S02]  /*7280*/  I2F.S16 R0, R2 ;  /* 0x0000000200007306 */ /* 0x004e240000101400 */
[----:B0-----:R-:W-:Y:S01]  /*7290*/  F2FP.BF16.PACK_AB R0, RZ, R0 ;  /* 0x00000000ff00723e */ /* 0x001fe200000010ff */
[----:B------:R-:W-:Y:S05]  /*72a0*/  BRA `(.L_x_146) ;  /* 0x00000d1000007947 */ /* 0x000fea0003800000 */
.L_x_142:
        /* <DEDUP_REMOVED lines=9> */
.L_x_150:
[----:B------:R-:W2:Y:S02]  /*7340*/  LDG.E.U16 R0, [R2.64] ;  /* 0x0000002402007981 */ /* 0x000ea4000c1e1500 */
[----:B--2---:R-:W-:-:S05]  /*7350*/  HADD2.F32 R0, -RZ, R0.H0_H0 ;  /* 0x20000000ff007230 */ /* 0x004fca0000004100 */
[----:B------:R-:W-:Y:S01]  /*7360*/  F2FP.BF16.PACK_AB R0, RZ, R0 ;  /* 0x00000000ff00723e */ /* 0x000fe200000010ff */
[----:B------:R-:W-:Y:S05]  /*7370*/  BRA `(.L_x_146) ;  /* 0x00000c4000007947 */ /* 0x000fea0003800000 */
.L_x_149:
        /* <DEDUP_REMOVED lines=9> */
.L_x_152:
[----:B------:R-:W2:Y:S02]  /*7410*/  LDG.E.U16 R2, [R2.64] ;  /* 0x0000002402027981 */ /* 0x000ea4000c1e1500 */
[----:B--2---:R-:W-:-:S05]  /*7420*/  HADD2.F32 R0, -RZ, R2.H0_H0 ;  /* 0x20000002ff007230 */ /* 0x004fca0000004100 */
[----:B------:R-:W-:Y:S01]  /*7430*/  F2FP.BF16.PACK_AB R0, RZ, R0 ;  /* 0x00000000ff00723e */ /* 0x000fe200000010ff */
[----:B------:R-:W-:Y:S05]  /*7440*/  BRA `(.L_x_146) ;  /* 0x00000b7000007947 */ /* 0x000fea0003800000 */
.L_x_151:
[----:B------:R-:W2:Y:S02]  /*7450*/  LDG.E.64 R2, [R2.64] ;  /* 0x0000002402027981 */ /* 0x000ea4000c1e1b00 */
[----:B--2---:R-:W0:Y:S01]  /*7460*/  F2F.F32.F64 R0, R2 ;  /* 0x0000000200007310 */ /* 0x004e220000301000 */
[----:B------:R-:W0:-:S14]  /*7470*/  DSETP.GEU.AND P0, PT, |R2|, c[0x2][0x0], PT ;  /* 0x008000000200762a */ /* 0x000e1c0003f0e200 */
[----:B0-----:R-:W-:-:S05]  /*7480*/  @!P0 FMUL R0, R0, 1.175494350822287508e-38 ;  /* 0x0080000000008820 */ /* 0x001fca0000400000 */
[----:B------:R-:W-:Y:S01]  /*7490*/  F2FP.BF16.PACK_AB R0, RZ, R0 ;  /* 0x00000000ff00723e */ /* 0x000fe200000010ff */
[----:B------:R-:W-:Y:S05]  /*74a0*/  BRA `(.L_x_146) ;  /* 0x00000b1000007947 */ /* 0x000fea0003800000 */
.L_x_141:
        /* <DEDUP_REMOVED lines=13> */
.L_x_155:
[----:B------:R-:W2:Y:S02]  /*7580*/  LDG.E.64 R2, [R2.64] ;  /* 0x0000002402027981 */ /* 0x000ea4000c1e1b00 */
[----:B--2---:R-:W0:Y:S01]  /*7590*/  F2F.F32.F64 R0, R2 ;  /* 0x0000000200007310 */ /* 0x004e220000301000 */
[----:B------:R-:W0:-:S14]  /*75a0*/  DSETP.GEU.AND P0, PT, |R2|, c[0x2][0x0], PT ;  /* 0x008000000200762a */ /* 0x000e1c0003f0e200 */
[----:B0-----:R-:W-:-:S05]  /*75b0*/  @!P0 FMUL R0, R0, 1.175494350822287508e-38 ;  /* 0x0080000000008820 */ /* 0x001fca0000400000 */
[----:B------:R-:W-:Y:S01]  /*75c0*/  F2FP.BF16.PACK_AB R0, RZ, R0 ;  /* 0x00000000ff00723e */ /* 0x000fe200000010ff */
[----:B------:R-:W-:Y:S05]  /*75d0*/  BRA `(.L_x_146) ;  /* 0x000009e000007947 */ /* 0x000fea0003800000 */
.L_x_154:
        /* <DEDUP_REMOVED lines=28> */
.L_x_157:
        /* <DEDUP_REMOVED lines=15> */
.L_x_156:
[----:B------:R0:W5:Y:S01]  /*7890*/  LDG.E.U16 R0, [R2.64] ;  /* 0x0000002402007981 */ /* 0x000162000c1e1500 */
[----:B------:R-:W-:Y:S05]  /*78a0*/  BRA `(.L_x_146) ;  /* 0x0000071000007947 */ /* 0x000fea0003800000 */
.L_x_153:
        /* <DEDUP_REMOVED lines=12> */
.L_x_160:
        /* <DEDUP_REMOVED lines=21> */
.L_x_164:
[----:B------:R-:W-:Y:S05]  /*7ac0*/  BSYNC B1 ;  /* 0x0000000000017941 */ /* 0x000fea0003800000 */
.L_x_163:
[----:B------:R-:W-:Y:S01]  /*7ad0*/  LEA R3, R0, 0x3b800000, 0x17 ;  /* 0x3b80000000037811 */ /* 0x000fe200078eb8ff */
[----:B------:R-:W-:-:S05]  /*7ae0*/  IMAD.SHL.U32 R0, R2, 0x100000, RZ ;  /* 0x0010000002007824 */ /* 0x000fca00078e00ff */
[----:B------:R-:W-:Y:S02]  /*7af0*/  LOP3.LUT R0, R3, R0, R4, 0xfe, !PT ;  /* 0x0000000003007212 */ /* 0x000fe400078efe04 */
.L_x_162:
[----:B------:R-:W-:Y:S05]  /*7b00*/  BSYNC B0 ;  /* 0x0000000000007941 */ /* 0x000fea0003800000 */
.L_x_161:
[----:B------:R-:W-:Y:S01]  /*7b10*/  F2FP.BF16.PACK_AB R0, RZ, R0 ;  /* 0x00000000ff00723e */ /* 0x000fe200000010ff */
[----:B------:R-:W-:Y:S05]  /*7b20*/  BRA `(.L_x_146) ;  /* 0x0000049000007947 */ /* 0x000fea0003800000 */
.L_x_159:
        /* <DEDUP_REMOVED lines=21> */
.L_x_168:
[----:B------:R-:W-:Y:S05]  /*7c80*/  BSYNC B1 ;  /* 0x0000000000017941 */ /* 0x000fea0003800000 */
.L_x_167:
[----:B------:R-:W-:Y:S01]  /*7c90*/  LEA R3, R0, 0x37800000, 0x17 ;  /* 0x3780000000037811 */ /* 0x000fe200078eb8ff */
[----:B------:R-:W-:-:S05]  /*7ca0*/  IMAD.SHL.U32 R0, R2, 0x200000, RZ ;  /* 0x0020000002007824 */ /* 0x000fca00078e00ff */
[----:B------:R-:W-:Y:S02]  /*7cb0*/  LOP3.LUT R0, R3, R0, R4, 0xfe, !PT ;  /* 0x0000000003007212 */ /* 0x000fe400078efe04 */
.L_x_166:
[----:B------:R-:W-:Y:S05]  /*7cc0*/  BSYNC B0 ;  /* 0x0000000000007941 */ /* 0x000fea0003800000 */
.L_x_165:
[----:B------:R-:W-:Y:S01]  /*7cd0*/  F2FP.BF16.PACK_AB R0, RZ, R0 ;  /* 0x00000000ff00723e */ /* 0x000fe200000010ff */
[----:B------:R-:W-:Y:S05]  /*7ce0*/  BRA `(.L_x_146) ;  /* 0x000002d000007947 */ /* 0x000fea0003800000 */
.L_x_158:
        /* <DEDUP_REMOVED lines=14> */
.L_x_172:
[----:B------:R-:W-:Y:S05]  /*7dd0*/  BSYNC B0 ;  /* 0x0000000000007941 */ /* 0x000fea0003800000 */
.L_x_171:
[----:B------:R-:W-:Y:S01]  /*7de0*/  F2FP.BF16.PACK_AB R0, RZ, R0 ;  /* 0x00000000ff00723e */ /* 0x000fe200000010ff */
[----:B------:R-:W-:Y:S05]  /*7df0*/  BRA `(.L_x_146) ;  /* 0x000001c000007947 */ /* 0x000fea0003800000 */
.L_x_145:
        /* <DEDUP_REMOVED lines=21> */
.L_x_170:
[----:B------:R-:W2:Y:S02]  /*7f50*/  LDG.E.64 R2, [R2.64] ;  /* 0x0000002402027981 */ /* 0x000ea4000c1e1b00 */
[----:B--2---:R-:W0:Y:S02]  /*7f60*/  I2F.U64 R0, R2 ;  /* 0x0000000200007312 */ /* 0x004e240000301000 */
[----:B0-----:R-:W-:Y:S01]  /*7f70*/  F2FP.BF16.PACK_AB R0, RZ, R0 ;  /* 0x00000000ff00723e */ /* 0x001fe200000010ff */
[----:B------:R-:W-:Y:S05]  /*7f80*/  BRA `(.L_x_146) ;  /* 0x0000003000007947 */ /* 0x000fea0003800000 */
.L_x_169:
[----:B------:R-:W2:Y:S02]  /*7f90*/  LDG.E R2, [R2.64] ;  /* 0x0000002402027981 */ /* 0x000ea4000c1e1900 */
[----:B--2---:R-:W0:Y:S02]  /*7fa0*/  I2F.U32 R0, R2 ;  /* 0x0000000200007306 */ /* 0x004e240000201000 */
[----:B0-----:R-:W-:-:S06]  /*7fb0*/  F2FP.BF16.PACK_AB R0, RZ, R0 ;  /* 0x00000000ff00723e */ /* 0x001fcc00000010ff */
.L_x_146:
        /* <DEDUP_REMOVED lines=45> */
.L_x_174:
[----:B------:R-:W-:Y:S05]  /*8290*/  BSYNC B0 ;  /* 0x0000000000007941 */ /* 0x000fea0003800000 */
.L_x_173:
        /* <DEDUP_REMOVED lines=16> */
.L_x_178:
[----:B------:R-:W-:-:S06]  /*83a0*/  PRMT R3, RZ, 0x5410, R0 ;  /* 0x00005410ff037816 */ /* 0x000fcc0000000000 */
[----:B------:R-:W0:Y:S02]  /*83b0*/  F2I.S64.TRUNC R2, R3 ;  /* 0x0000000300027311 */ /* 0x000e24000020d900 */
[----:B0-----:R0:W-:Y:S01]  /*83c0*/  STG.E.U8 [R16.64], R2 ;  /* 0x0000000210007986 */ /* 0x0011e2000c101124 */
[----:B------:R-:W-:Y:S05]  /*83d0*/  BRA `(.L_x_180) ;  /* 0x00000e4000007947 */ /* 0x000fea0003800000 */
.L_x_177:
        /* <DEDUP_REMOVED lines=10> */
.L_x_182:
[----:B------:R-:W-:-:S04]  /*8480*/  PRMT R0, RZ, 0x5410, R0 ;  /* 0x00005410ff007816 */ /* 0x000fc80000000000 */
[----:B------:R-:W0:Y:S02]  /*8490*/  F2I.FTZ.TRUNC.NTZ R3, R0 ;  /* 0x0000000000037305 */ /* 0x000e24000021f100 */
[----:B0-----:R0:W-:Y:S01]  /*84a0*/  STG.E [R16.64], R3 ;  /* 0x0000000310007986 */ /* 0x0011e2000c101924 */
[----:B------:R-:W-:Y:S05]  /*84b0*/  BRA `(.L_x_180) ;  /* 0x00000d6000007947 */ /* 0x000fea0003800000 */
.L_x_181:
[----:B------:R-:W-:-:S04]  /*84c0*/  PRMT R0, RZ, 0x5410, R0 ;  /* 0x00005410ff007816 */ /* 0x000fc80000000000 */
[----:B------:R-:W0:Y:S02]  /*84d0*/  F2I.FTZ.TRUNC.NTZ R3, R0 ;  /* 0x0000000000037305 */ /* 0x000e24000021f100 */
[----:B0-----:R0:W-:Y:S01]  /*84e0*/  STG.E.U16 [R16.64], R3 ;  /* 0x0000000310007986 */ /* 0x0011e2000c101524 */
[----:B------:R-:W-:Y:S05]  /*84f0*/  BRA `(.L_x_180) ;  /* 0x00000d2000007947 */ /* 0x000fea0003800000 */
.L_x_176:
        /* <DEDUP_REMOVED lines=9> */
.L_x_184:
[----:B------:R-:W-:-:S04]  /*8590*/  PRMT R0, RZ, 0x5410, R0 ;  /* 0x00005410ff007816 */ /* 0x000fc80000000000 */
[----:B------:R-:W-:-:S05]  /*85a0*/  F2FP.PACK_AB R0, RZ, R0 ;  /* 0x00000000ff00723e */ /* 0x000fca00000000ff */
[----:B------:R0:W-:Y:S01]  /*85b0*/  STG.E.U16 [R16.64], R0 ;  /* 0x0000000010007986 */ /* 0x0001e2000c101524 */
[----:B------:R-:W-:Y:S05]  /*85c0*/  BRA `(.L_x_180) ;  /* 0x00000c5000007947 */ /* 0x000fea0003800000 */
.L_x_183:
        /* <DEDUP_REMOVED lines=10> */
.L_x_186:
[----:B------:R-:W-:-:S04]  /*8670*/  PRMT R0, RZ, 0x5410, R0 ;  /* 0x00005410ff007816 */ /* 0x000fc80000000000 */
[----:B------:R-:W-:-:S04]  /*8680*/  F2FP.PACK_AB R3, RZ, R0 ;  /* 0x00000000ff03723e */ /* 0x000fc800000000ff */
[----:B------:R-:W-:-:S05]  /*8690*/  PRMT R3, R3, 0x5410, RZ ;  /* 0x0000541003037816 */ /* 0x000fca00000000ff */
[----:B------:R0:W-:Y:S01]  /*86a0*/  STG.E [R16.64], R3 ;  /* 0x0000000310007986 */ /* 0x0001e2000c101924 */
[----:B------:R-:W-:Y:S05]  /*86b0*/  BRA `(.L_x_180) ;  /* 0x00000b6000007947 */ /* 0x000fea0003800000 */
.L_x_185:
[----:B------:R-:W-:-:S05]  /*86c0*/  PRMT R2, RZ, 0x5410, R0 ;  /* 0x00005410ff027816 */ /* 0x000fca0000000000 */
[----:B------:R-:W-:-:S06]  /*86d0*/  FMUL.FTZ R2, R2, 1 ;  /* 0x3f80000002027820 */ /* 0x000fcc0000410000 */
[----:B------:R-:W0:Y:S02]  /*86e0*/  F2F.F64.F32 R2, R2 ;  /* 0x0000000200027310 */ /* 0x000e240000201800 */
[----:B0-----:R0:W-:Y:S01]  /*86f0*/  STG.E.64 [R16.64], R2 ;  /* 0x0000000210007986 */ /* 0x0011e2000c101b24 */
[----:B------:R-:W-:Y:S05]  /*8700*/  BRA `(.L_x_180) ;  /* 0x00000b1000007947 */ /* 0x000fea0003800000 */
.L_x_175:
        /* <DEDUP_REMOVED lines=13> */
.L_x_189:
[----:B------:R-:W-:Y:S01]  /*87e0*/  PRMT R0, RZ, 0x5410, R0 ;  /* 0x00005410ff007816 */ /* 0x000fe20000000000 */
[----:B------:R-:W-:-:S04]  /*87f0*/  CS2R R6, SRZ ;  /* 0x0000000000067805 */ /* 0x000fc8000001ff00 */
[----:B------:R-:W-:-:S04]  /*8800*/  FMUL.FTZ R0, R0, 1 ;  /* 0x3f80000000007820 */ /* 0x000fc80000410000 */
[----:B------:R-:W0:Y:S02]  /*8810*/  F2F.F64.F32 R4, R0 ;  /* 0x0000000000047310 */ /* 0x000e240000201800 */
[----:B0-----:R0:W-:Y:S01]  /*8820*/  STG.E.128 [R16.64], R4 ;  /* 0x0000000410007986 */ /* 0x0011e2000c101d24 */
[----:B------:R-:W-:Y:S05]  /*8830*/  BRA `(.L_x_180) ;  /* 0x000009e000007947 */ /* 0x000fea0003800000 */
.L_x_188:
        /* <DEDUP_REMOVED lines=21> */
.L_x_193:
[----:B------:R-:W-:Y:S05]  /*8990*/  BSYNC B0 ;  /* 0x0000000000007941 */ /* 0x000fea0003800000 */
.L_x_192:
[----:B------:R-:W-:-:S05]  /*89a0*/  LOP3.LUT R3, R0, R3, RZ, 0xfc, !PT ;  /* 0x0000000300037212 */ /* 0x000fca00078efcff */
[----:B------:R0:W-:Y:S01]  /*89b0*/  STG.E.U8 [R16.64], R3 ;  /* 0x0000000310007986 */ /* 0x0001e2000c101124 */
[----:B------:R-:W-:Y:S05]  /*89c0*/  BRA `(.L_x_180) ;  /* 0x0000085000007947 */ /* 0x000fea0003800000 */
.L_x_191:
        /* <DEDUP_REMOVED lines=13> */
.L_x_195:
[----:B------:R-:W-:Y:S01]  /*8aa0*/  IMAD.MOV.U32 R0, RZ, RZ, 0x7f ;  /* 0x0000007fff007424 */ /* 0x000fe200078e00ff */
[----:B------:R-:W-:-:S04]  /*8ab0*/  ISETP.GT.U32.AND P0, PT, R2, 0x7f800000, PT ;  /* 0x7f8000000200780c */ /* 0x000fc80003f04070 */
[----:B------:R-:W-:-:S04]  /*8ac0*/  SEL R0, R0, 0x7c, P0 ;  /* 0x0000007c00007807 */ /* 0x000fc80000000000 */
.L_x_196:
[----:B------:R-:W-:Y:S05]  /*8ad0*/  BSYNC B0 ;  /* 0x0000000000007941 */ /* 0x000fea0003800000 */
.L_x_194:
[----:B------:R-:W-:-:S04]  /*8ae0*/  LOP3.LUT R2, R3, 0x80000000, RZ, 0xc0, !PT ;  /* 0x8000000003027812 */ /* 0x000fc800078ec0ff */
[----:B------:R-:W-:-:S04]  /*8af0*/  SHF.R.U32.HI R3, RZ, 0x18, R2 ;  /* 0x00000018ff037819 */ /* 0x000fc80000011602 */
[----:B------:R-:W-:-:S05]  /*8b00*/  LOP3.LUT R3, R0, R3, RZ, 0xfc, !PT ;  /* 0x0000000300037212 */ /* 0x000fca00078efcff */
[----:B------:R0:W-:Y:S01]  /*8b10*/  STG.E.U8 [R16.64], R3 ;  /* 0x0000000310007986 */ /* 0x0001e2000c101124 */
[----:B------:R-:W-:Y:S05]  /*8b20*/  BRA `(.L_x_180) ;  /* 0x000006f000007947 */ /* 0x000fea0003800000 */
.L_x_190:
[----:B------:R0:W-:Y:S01]  /*8b30*/  STG.E.U16 [R16.64], R0 ;  /* 0x0000000010007986 */ /* 0x0001e2000c101524 */
[----:B------:R-:W-:Y:S05]  /*8b40*/  BRA `(.L_x_180) ;  /* 0x000006d000007947 */ /* 0x000fea0003800000 */
.L_x_187:
        /* <DEDUP_REMOVED lines=12> */
.L_x_199:
        /* <DEDUP_REMOVED lines=17> */
.L_x_202:
[----:B------:R-:W-:-:S04]  /*8d20*/  LOP3.LUT R2, R3, 0x80000000, RZ, 0xc0, !PT ;  /* 0x8000000003027812 */ /* 0x000fc800078ec0ff */
[----:B------:R-:W-:-:S04]  /*8d30*/  SHF.R.U32.HI R3, RZ, 0x18, R2 ;  /* 0x00000018ff037819 */ /* 0x000fc80000011602 */
[----:B------:R-:W-:-:S04]  /*8d40*/  LOP3.LUT R0, R0, R3, RZ, 0xfc, !PT ;  /* 0x0000000300007212 */ /* 0x000fc800078efcff */
[----:B------:R-:W-:Y:S02]  /*8d50*/  PRMT R8, R0, 0x7610, R8 ;  /* 0x0000761000087816 */ /* 0x000fe40000000008 */
.L_x_201:
[----:B------:R-:W-:Y:S05]  /*8d60*/  BSYNC B0 ;  /* 0x0000000000007941 */ /* 0x000fea0003800000 */
.L_x_200:
[----:B------:R0:W-:Y:S01]  /*8d70*/  STG.E.U8 [R16.64], R8 ;  /* 0x0000000810007986 */ /* 0x0001e2000c101124 */
[----:B------:R-:W-:Y:S05]  /*8d80*/  BRA `(.L_x_180) ;  /* 0x0000049000007947 */ /* 0x000fea0003800000 */
.L_x_198:
        /* <DEDUP_REMOVED lines=17> */
.L_x_205:
[----:B------:R-:W-:-:S04]  /*8ea0*/  LOP3.LUT R2, R3, 0x80000000, RZ, 0xc0, !PT ;  /* 0x8000000003027812 */ /* 0x000fc800078ec0ff */
[----:B------:R-:W-:-:S04]  /*8eb0*/  SHF.R.U32.HI R3, RZ, 0x18, R2 ;  /* 0x00000018ff037819 */ /* 0x000fc80000011602 */
[----:B------:R-:W-:-:S04]  /*8ec0*/  LOP3.LUT R0, R0, R3, RZ, 0xfc, !PT ;  /* 0x0000000300007212 */ /* 0x000fc800078efcff */
[----:B------:R-:W-:Y:S02]  /*8ed0*/  PRMT R8, R0, 0x7610, R8 ;  /* 0x0000761000087816 */ /* 0x000fe40000000008 */
.L_x_204:
[----:B------:R-:W-:Y:S05]  /*8ee0*/  BSYNC B0 ;  /* 0x0000000000007941 */ /* 0x000fea0003800000 */
.L_x_203:
[----:B------:R0:W-:Y:S01]  /*8ef0*/  STG.E.U8 [R16.64], R8 ;  /* 0x0000000810007986 */ /* 0x0001e2000c101124 */
[----:B------:R-:W-:Y:S05]  /*8f00*/  BRA `(.L_x_180) ;  /* 0x0000031000007947 */ /* 0x000fea0003800000 */
.L_x_197:
        /* <DEDUP_REMOVED lines=22> */
.L_x_179:
        /* <DEDUP_REMOVED lines=20> */
.L_x_207:
[----:B------:R-:W-:-:S06]  /*91b0*/  PRMT R2, RZ, 0x5410, R0 ;  /* 0x00005410ff027816 */ /* 0x000fcc0000000000 */
[----:B------:R-:W0:Y:S02]  /*91c0*/  F2I.U64.TRUNC R2, R2 ;  /* 0x0000000200027311 */ /* 0x000e24000020d800 */
[----:B0-----:R0:W-:Y:S01]  /*91d0*/  STG.E.64 [R16.64], R2 ;  /* 0x0000000210007986 */ /* 0x0011e2000c101b24 */
[----:B------:R-:W-:Y:S05]  /*91e0*/  BRA `(.L_x_180) ;  /* 0x0000003000007947 */ /* 0x000fea0003800000 */
.L_x_206:
[----:B------:R-:W-:-:S04]  /*91f0*/  PRMT R0, RZ, 0x5410, R0 ;  /* 0x00005410ff007816 */ /* 0x000fc80000000000 */
[----:B------:R-:W0:Y:S02]  /*9200*/  F2I.FTZ.U32.TRUNC.NTZ R3, R0 ;  /* 0x0000000000037305 */ /* 0x000e24000021f000 */
[----:B0-----:R0:W-:Y:S02]  /*9210*/  STG.E [R16.64], R3 ;  /* 0x0000000310007986 */ /* 0x0011e4000c101924 */
.L_x_180:
[----:B------:R-:W-:Y:S02]  /*9220*/  IADD3 R19, R19, 0x80, RZ ;  /* 0x0000008013137810 */ /* 0x000fe40007ffe0ff */
.L_x_71:
[----:B------:R-:W-:Y:S05]  /*9230*/  BSYNC B6 ;  /* 0x0000000000067941 */ /* 0x000fea0003800000 */
.L_x_70:
[----:B------:R-:W-:-:S13]  /*9240*/  ISETP.GE.AND P0, PT, R19, c[0x0][0x160], PT ;  /* 0x0000580013007a0c */ /* 0x000fda0003f06270 */
[----:B------:R-:W-:Y:S05]  /*9250*/  @P0 EXIT ;  /* 0x000000000000094d */ /* 0x000fea0003800000 */
        /* <DEDUP_REMOVED lines=228> */
.L_x_208:
        /* <DEDUP_REMOVED lines=20> */
.L_x_212:
[----:B------:R-:W2:Y:S02]  /*a1e0*/  LDG.E.U8 R2, [R2.64] ;  /* 0x0000002402027981 */ /* 0x000ea4000c1e1100 */
[----:B--2---:R-:W0:Y:S02]  /*a1f0*/  I2F.U16 R0, R2 ;  /* 0x0000000200007306 */ /* 0x004e240000101000 */
[----:B0-----:R-:W-:Y:S01]  /*a200*/  F2FP.BF16.PACK_AB R0, RZ, R0 ;  /* 0x00000000ff00723e */ /* 0x001fe200000010ff */
[----:B------:R-:W-:Y:S05]  /*a210*/  BRA `(.L_x_214) ;  /* 0x00000e3000007947 */ /* 0x000fea0003800000 */
.L_x_211:
        /* <DEDUP_REMOVED lines=10> */
.L_x_216:
[----:B------:R-:W2:Y:S02]  /*a2c0*/  LDG.E R2, [R2.64] ;  /* 0x0000002402027981 */ /* 0x000ea4000c1e1900 */
[----:B--2---:R-:W0:Y:S02]  /*a2d0*/  I2F R0, R2 ;  /* 0x0000000200007306 */ /* 0x004e240000201400 */
[----:B0-----:R-:W-:Y:S01]  /*a2e0*/  F2FP.BF16.PACK_AB R0, RZ, R0 ;  /* 0x00000000ff00723e */ /* 0x001fe200000010ff */
[----:B------:R-:W-:Y:S05]  /*a2f0*/  BRA `(.L_x_214) ;  /* 0x00000d5000007947 */ /* 0x000fea0003800000 */
.L_x_215:
[----:B------:R-:W2:Y:S02]  /*a300*/  LDG.E.U16 R2, [R2.64] ;  /* 0x0000002402027981 */ /* 0x000ea4000c1e1500 */
[----:B--2---:R-:W0:Y:S02]  /*a310*/  I2F.S16 R0, R2 ;  /* 0x0000000200007306 */ /* 0x004e240000101400 */
[----:B0-----:R-:W-:Y:S01]  /*a320*/  F2FP.BF16.PACK_AB R0, RZ, R0 ;  /* 0x00000000ff00723e */ /* 0x001fe200000010ff */
[----:B------:R-:W-:Y:S05]  /*a330*/  BRA `(.L_x_214) ;  /* 0x00000d1000007947 */ /* 0x000fea0003800000 */
.L_x_210:
        /* <DEDUP_REMOVED lines=9> */
.L_x_218:
[----:B------:R-:W2:Y:S02]  /*a3d0*/  LDG.E.U16 R0, [R2.64] ;  /* 0x0000002402007981 */ /* 0x000ea4000c1e1500 */
[----:B--2---:R-:W-:-:S05]  /*a3e0*/  HADD2.F32 R0, -RZ, R0.H0_H0 ;  /* 0x20000000ff007230 */ /* 0x004fca0000004100 */
[----:B------:R-:W-:Y:S01]  /*a3f0*/  F2FP.BF16.PACK_AB R0, RZ, R0 ;  /* 0x00000000ff00723e */ /* 0x000fe200000010ff */
[----:B------:R-:W-:Y:S05]  /*a400*/  BRA `(.L_x_214) ;  /* 0x00000c4000007947 */ /* 0x000fea0003800000 */
.L_x_217:
        /* <DEDUP_REMOVED lines=9> */
.L_x_220:
[----:B------:R-:W2:Y:S02]  /*a4a0*/  LDG.E.U16 R2, [R2.64] ;  /* 0x0000002402027981 */ /* 0x000ea4000c1e1500 */
[----:B--2---:R-:W-:-:S05]  /*a4b0*/  HADD2.F32 R0, -RZ, R2.H0_H0 ;  /* 0x20000002ff007230 */ /* 0x004fca0000004100 */
[----:B------:R-:W-:Y:S01]  /*a4c0*/  F2FP.BF16.PACK_AB R0, RZ, R0 ;  /* 0x00000000ff00723e */ /* 0x000fe200000010ff */
[----:B------:R-:W-:Y:S05]  /*a4d0*/  BRA `(.L_x_214) ;  /* 0x00000b7000007947 */ /* 0x000fea0003800000 */
.L_x_219:
[----:B------:R-:W2:Y:S02]  /*a4e0*/  LDG.E.64 R2, [R2.64] ;  /* 0x0000002402027981 */ /* 0x000ea4000c1e1b00 */
[----:B--2---:R-:W0:Y:S01]  /*a4f0*/  F2F.F32.F64 R0, R2 ;  /* 0x0000000200007310 */ /* 0x004e220000301000 */
[----:B------:R-:W0:-:S14]  /*a500*/  DSETP.GEU.AND P0, PT, |R2|, c[0x2][0x0], PT ;  /* 0x008000000200762a */ /* 0x000e1c0003f0e200 */
[----:B0-----:R-:W-:-:S05]  /*a510*/  @!P0 FMUL R0, R0, 1.175494350822287508e-38 ;  /* 0x0080000000008820 */ /* 0x001fca0000400000 */
[----:B------:R-:W-:Y:S01]  /*a520*/  F2FP.BF16.PACK_AB R0, RZ, R0 ;  /* 0x00000000ff00723e */ /* 0x000fe200000010ff */
[----:B------:R-:W-:Y:S05]  /*a530*/  BRA `(.L_x_214) ;  /* 0x00000b1000007947 */ /* 0x000fea0003800000 */
.L_x_209:
        /* <DEDUP_REMOVED lines=13> */
.L_x_223:
[----:B------:R-:W2:Y:S02]  /*a610*/  LDG.E.64 R2, [R2.64] ;  /* 0x0000002402027981 */ /* 0x000ea4000c1e1b00 */
[----:B--2---:R-:W0:Y:S01]  /*a620*/  F2F.F32.F64 R0, R2 ;  /* 0x0000000200007310 */ /* 0x004e220000301000 */
[----:B------:R-:W0:-:S14]  /*a630*/  DSETP.GEU.AND P0, PT, |R2|, c[0x2][0x0], PT ;  /* 0x008000000200762a */ /* 0x000e1c0003f0e200 */
[----:B0-----:R-:W-:-:S05]  /*a640*/  @!P0 FMUL R0, R0, 1.175494350822287508e-38 ;  /* 0x0080000000008820 */ /* 0x001fca0000400000 */
[----:B------:R-:W-:Y:S01]  /*a650*/  F2FP.BF16.PACK_AB R0, RZ, R0 ;  /* 0x00000000ff00723e */ /* 0x000fe200000010ff */
[----:B------:R-:W-:Y:S05]  /*a660*/  BRA `(.L_x_214) ;  /* 0x000009e000007947 */ /* 0x000fea0003800000 */
.L_x_222:
        /* <DEDUP_REMOVED lines=28> */
.L_x_225:
        /* <DEDUP_REMOVED lines=15> */
.L_x_224:
[----:B------:R0:W5:Y:S01]  /*a920*/  LDG.E.U16 R0, [R2.64] ;  /* 0x0000002402007981 */ /* 0x000162000c1e1500 */
[----:B------:R-:W-:Y:S05]  /*a930*/  BRA `(.L_x_214) ;  /* 0x0000071000007947 */ /* 0x000fea0003800000 */
.L_x_221:
        /* <DEDUP_REMOVED lines=12> */
.L_x_228:
        /* <DEDUP_REMOVED lines=21> */
.L_x_232:
[----:B------:R-:W-:Y:S05]  /*ab50*/  BSYNC B1 ;  /* 0x0000000000017941 */ /* 0x000fea0003800000 */
.L_x_231:
[----:B------:R-:W-:Y:S01]  /*ab60*/  LEA R3, R0, 0x3b800000, 0x17 ;  /* 0x3b80000000037811 */ /* 0x000fe200078eb8ff */
[----:B------:R-:W-:-:S05]  /*ab70*/  IMAD.SHL.U32 R0, R2, 0x100000, RZ ;  /* 0x0010000002007824 */ /* 0x000fca00078e00ff */
[----:B------:R-:W-:Y:S02]  /*ab80*/  LOP3.LUT R0, R3, R0, R4, 0xfe, !PT ;  /* 0x0000000003007212 */ /* 0x000fe400078efe04 */
.L_x_230:
[----:B------:R-:W-:Y:S05]  /*ab90*/  BSYNC B0 ;  /* 0x0000000000007941 */ /* 0x000fea0003800000 */
.L_x_229:
[----:B------:R-:W-:Y:S01]  /*aba0*/  F2FP.BF16.PACK_AB R0, RZ, R0 ;  /* 0x00000000ff00723e */ /* 0x000fe200000010ff */
[----:B------:R-:W-:Y:S05]  /*abb0*/  BRA `(.L_x_214) ;  /* 0x0000049000007947 */ /* 0x000fea0003800000 */
.L_x_227:
        /* <DEDUP_REMOVED lines=21> */
.L_x_236:
[----:B------:R-:W-:Y:S05]  /*ad10*/  BSYNC B1 ;  /* 0x0000000000017941 */ /* 0x000fea0003800000 */
.L_x_235:
[----:B------:R-:W-:Y:S01]  /*ad20*/  LEA R3, R0, 0x37800000, 0x17 ;  /* 0x3780000000037811 */ /* 0x000fe200078eb8ff */
[----:B------:R-:W-:-:S05]  /*ad30*/  IMAD.SHL.U32 R0, R2, 0x200000, RZ ;  /* 0x0020000002007824 */ /* 0x000fca00078e00ff */
[----:B------:R-:W-:Y:S02]  /*ad40*/  LOP3.LUT R0, R3, R0, R4, 0xfe, !PT ;  /* 0x0000000003007212 */ /* 0x000fe400078efe04 */
.L_x_234:
[----:B------:R-:W-:Y:S05]  /*ad50*/  BSYNC B0 ;  /* 0x0000000000007941 */ /* 0x000fea0003800000 */
.L_x_233:
[----:B------:R-:W-:Y:S01]  /*ad60*/  F2FP.BF16.PACK_AB R0, RZ, R0 ;  /* 0x00000000ff00723e */ /* 0x000fe200000010ff */
[----:B------:R-:W-:Y:S05]  /*ad70*/  BRA `(.L_x_214) ;  /* 0x000002d000007947 */ /* 0x000fea0003800000 */
.L_x_226:
        /* <DEDUP_REMOVED lines=14> */
.L_x_240:
[----:B------:R-:W-:Y:S05]  /*ae60*/  BSYNC B0 ;  /* 0x0000000000007941 */ /* 0x000fea0003800000 */
.L_x_239:
[----:B------:R-:W-:Y:S01]  /*ae70*/  F2FP.BF16.PACK_AB R0, RZ, R0 ;  /* 0x00000000ff00723e */ /* 0x000fe200000010ff */
[----:B------:R-:W-:Y:S05]  /*ae80*/  BRA `(.L_x_214) ;  /* 0x000001c000007947 */ /* 0x000fea0003800000 */
.L_x_213:
        /* <DEDUP_REMOVED lines=21> */
.L_x_238:
[----:B------:R-:W2:Y:S02]  /*afe0*/  LDG.E.64 R2, [R2.64] ;  /* 0x0000002402027981 */ /* 0x000ea4000c1e1b00 */
[----:B--2---:R-:W0:Y:S02]  /*aff0*/  I2F.U64 R0, R2 ;  /* 0x0000000200007312 */ /* 0x004e240000301000 */
[----:B0-----:R-:W-:Y:S01]  /*b000*/  F2FP.BF16.PACK_AB R0, RZ, R0 ;  /* 0x00000000ff00723e */ /* 0x001fe200000010ff */
[----:B------:R-:W-:Y:S05]  /*b010*/  BRA `(.L_x_214) ;  /* 0x0000003000007947 */ /* 0x000fea0003800000 */
.L_x_237:
[----:B------:R-:W2:Y:S02]  /*b020*/  LDG.E R2, [R2.64] ;  /* 0x0000002402027981 */ /* 0x000ea4000c1e1900 */
[----:B--2---:R-:W0:Y:S02]  /*b030*/  I2F.U32 R0, R2 ;  /* 0x0000000200007306 */ /* 0x004e240000201000 */
[----:B0-----:R-:W-:-:S06]  /*b040*/  F2FP.BF16.PACK_AB R0, RZ, R0 ;  /* 0x00000000ff00723e */ /* 0x001fcc00000010ff */
.L_x_214:
        /* <DEDUP_REMOVED lines=45> */
.L_x_242:
[----:B------:R-:W-:Y:S05]  /*b320*/  BSYNC B0 ;  /* 0x0000000000007941 */ /* 0x000fea0003800000 */
.L_x_241:
        /* <DEDUP_REMOVED lines=14> */
[----:B0-----:R-:W-:Y:S01]  /*b410*/  STG.E.U8 [R16.64], R3 ;  /* 0x0000000310007986 */ /* 0x001fe2000c101124 */
[----:B------:R-:W-:Y:S05]  /*b420*/  EXIT ;  /* 0x000000000000794d */ /* 0x000fea0003800000 */
.L_x_246:
[----:B------:R-:W-:-:S06]  /*b430*/  PRMT R3, RZ, 0x5410, R0 ;  /* 0x00005410ff037816 */ /* 0x000fcc0000000000 */
[----:B------:R-:W0:Y:S02]  /*b440*/  F2I.S64.TRUNC R2, R3 ;  /* 0x0000000300027311 */ /* 0x000e24000020d900 */
[----:B0-----:R-:W-:Y:S01]  /*b450*/  STG.E.U8 [R16.64], R2 ;  /* 0x0000000210007986 */ /* 0x001fe2000c101124 */
[----:B------:R-:W-:Y:S05]  /*b460*/  EXIT ;  /* 0x000000000000794d */ /* 0x000fea0003800000 */
.L_x_245:
        /* <DEDUP_REMOVED lines=8> */
[----:B0-----:R-:W-:Y:S01]  /*b4f0*/  STG.E.64 [R16.64], R2 ;  /* 0x0000000210007986 */ /* 0x001fe2000c101b24 */
[----:B------:R-:W-:Y:S05]  /*b500*/  EXIT ;  /* 0x000000000000794d */ /* 0x000fea0003800000 */
.L_x_249:
[----:B------:R-:W-:-:S04]  /*b510*/  PRMT R0, RZ, 0x5410, R0 ;  /* 0x00005410ff007816 */ /* 0x000fc80000000000 */
[----:B------:R-:W0:Y:S02]  /*b520*/  F2I.FTZ.TRUNC.NTZ R3, R0 ;  /* 0x0000000000037305 */ /* 0x000e24000021f100 */
[----:B0-----:R-:W-:Y:S01]  /*b530*/  STG.E [R16.64], R3 ;  /* 0x0000000310007986 */ /* 0x001fe2000c101924 */
[----:B------:R-:W-:Y:S05]  /*b540*/  EXIT ;  /* 0x000000000000794d */ /* 0x000fea0003800000 */
.L_x_248:
[----:B------:R-:W-:-:S04]  /*b550*/  PRMT R0, RZ, 0x5410, R0 ;  /* 0x00005410ff007816 */ /* 0x000fc80000000000 */
[----:B------:R-:W0:Y:S02]  /*b560*/  F2I.FTZ.TRUNC.NTZ R3, R0 ;  /* 0x0000000000037305 */ /* 0x000e24000021f100 */
[----:B0-----:R-:W-:Y:S01]  /*b570*/  STG.E.U16 [R16.64], R3 ;  /* 0x0000000310007986 */ /* 0x001fe2000c101524 */
[----:B------:R-:W-:Y:S05]  /*b580*/  EXIT ;  /* 0x000000000000794d */ /* 0x000fea0003800000 */
.L_x_244:
[----:B------:R-:W-:-:S13]  /*b590*/  ISETP.GT.AND P0, PT, R4, 0x6, PT ;  /* 0x000000060400780c */ /* 0x000fda0003f04270 */
[----:B------:R-:W-:Y:S05]  /*b5a0*/  @P0 BRA `(.L_x_250) ;  /* 0x000000b000000947 */ /* 0x000fea0003800000 */
[----:B------:R-:W-:-:S13]  /*b5b0*/  ISETP.NE.AND P0, PT, R4, 0x5, PT ;  /* 0x000000050400780c */ /* 0x000fda0003f05270 */
[----:B------:R-:W-:Y:S05]  /*b5c0*/  @!P0 BRA `(.L_x_251) ;  /* 0x0000005000008947 */ /* 0x000fea0003800000 */
[----:B------:R-:W-:-:S13]  /*b5d0*/  ISETP.NE.AND P0, PT, R4, 0x6, PT ;  /* 0x000000060400780c */ /* 0x000fda0003f05270 */
[----:B------:R-:W-:Y:S05]  /*b5e0*/  @P0 BRA `(.L_x_247) ;  /* 0x00000b1000000947 */ /* 0x000fea0003800000 */
[----:B------:R-:W-:-:S05]  /*b5f0*/  PRMT R3, RZ, 0x5410, R0 ;  /* 0x00005410ff037816 */ /* 0x000fca0000000000 */
[----:B------:R-:W-:Y:S01]  /*b600*/  STG.E [R16.64], R3 ;  /* 0x0000000310007986 */ /* 0x000fe2000c101924 */
[----:B------:R-:W-:Y:S05]  /*b610*/  EXIT ;  /* 0x000000000000794d */ /* 0x000fea0003800000 */
.L_x_251:
[----:B------:R-:W-:-:S04]  /*b620*/  PRMT R0, RZ, 0x5410, R0 ;  /* 0x00005410ff007816 */ /* 0x000fc80000000000 */
[----:B------:R-:W-:-:S05]  /*b630*/  F2FP.PACK_AB R0, RZ, R0 ;  /* 0x00000000ff00723e */ /* 0x000fca00000000ff */
[----:B------:R-:W-:Y:S01]  /*b640*/  STG.E.U16 [R16.64], R0 ;  /* 0x0000000010007986 */ /* 0x000fe2000c101524 */
[----:B------:R-:W-:Y:S05]  /*b650*/  EXIT ;  /* 0x000000000000794d */ /* 0x000fea0003800000 */
.L_x_250:
        /* <DEDUP_REMOVED lines=8> */
[----:B------:R-:W-:Y:S01]  /*b6e0*/  STG.E.64 [R16.64], R2 ;  /* 0x0000000210007986 */ /* 0x000fe2000c101b24 */
[----:B------:R-:W-:Y:S05]  /*b6f0*/  EXIT ;  /* 0x000000000000794d */ /* 0x000fea0003800000 */
.L_x_253:
[----:B------:R-:W-:-:S04]  /*b700*/  PRMT R0, RZ, 0x5410, R0 ;  /* 0x00005410ff007816 */ /* 0x000fc80000000000 */
[----:B------:R-:W-:-:S04]  /*b710*/  F2FP.PACK_AB R3, RZ, R0 ;  /* 0x00000000ff03723e */ /* 0x000fc800000000ff */
[----:B------:R-:W-:-:S05]  /*b720*/  PRMT R3, R3, 0x5410, RZ ;  /* 0x0000541003037816 */ /* 0x000fca00000000ff */
[----:B------:R-:W-:Y:S01]  /*b730*/  STG.E [R16.64], R3 ;  /* 0x0000000310007986 */ /* 0x000fe2000c101924 */
[----:B------:R-:W-:Y:S05]  /*b740*/  EXIT ;  /* 0x000000000000794d */ /* 0x000fea0003800000 */
.L_x_252:
[----:B------:R-:W-:-:S05]  /*b750*/  PRMT R2, RZ, 0x5410, R0 ;  /* 0x00005410ff027816 */ /* 0x000fca0000000000 */
[----:B------:R-:W-:-:S06]  /*b760*/  FMUL.FTZ R2, R2, 1 ;  /* 0x3f80000002027820 */ /* 0x000fcc0000410000 */
[----:B------:R-:W0:Y:S02]  /*b770*/  F2F.F64.F32 R2, R2 ;  /* 0x0000000200027310 */ /* 0x000e240000201800 */
[----:B0-----:R-:W-:Y:S01]  /*b780*/  STG.E.64 [R16.64], R2 ;  /* 0x0000000210007986 */ /* 0x001fe2000c101b24 */
[----:B------:R-:W-:Y:S05]  /*b790*/  EXIT ;  /* 0x000000000000794d */ /* 0x000fea0003800000 */
.L_x_243:
        /* <DEDUP_REMOVED lines=11> */
[----:B------:R-:W-:Y:S01]  /*b850*/  STG.E.U8 [R16.64], R3 ;  /* 0x0000000310007986 */ /* 0x000fe2000c101124 */
[----:B------:R-:W-:Y:S05]  /*b860*/  EXIT ;  /* 0x000000000000794d */ /* 0x000fea0003800000 */
.L_x_256:
[----:B------:R-:W-:Y:S01]  /*b870*/  PRMT R0, RZ, 0x5410, R0 ;  /* 0x00005410ff007816 */ /* 0x000fe20000000000 */
[----:B------:R-:W-:-:S04]  /*b880*/  CS2R R6, SRZ ;  /* 0x0000000000067805 */ /* 0x000fc8000001ff00 */
[----:B------:R-:W-:-:S04]  /*b890*/  FMUL.FTZ R0, R0, 1 ;  /* 0x3f80000000007820 */ /* 0x000fc80000410000 */
[----:B------:R-:W0:Y:S02]  /*b8a0*/  F2F.F64.F32 R4, R0 ;  /* 0x0000000000047310 */ /* 0x000e240000201800 */
[----:B0-----:R-:W-:Y:S01]  /*b8b0*/  STG.E.128 [R16.64], R4 ;  /* 0x0000000410007986 */ /* 0x001fe2000c101d24 */
[----:B------:R-:W-:Y:S05]  /*b8c0*/  EXIT ;  /* 0x000000000000794d */ /* 0x000fea0003800000 */
.L_x_255:
        /* <DEDUP_REMOVED lines=21> */
.L_x_260:
[----:B------:R-:W-:Y:S05]  /*ba20*/  BSYNC B0 ;  /* 0x0000000000007941 */ /* 0x000fea0003800000 */
.L_x_259:
[----:B------:R-:W-:-:S05]  /*ba30*/  LOP3.LUT R3, R0, R3, RZ, 0xfc, !PT ;  /* 0x0000000300037212 */ /* 0x000fca00078efcff */
[----:B------:R-:W-:Y:S01]  /*ba40*/  STG.E.U8 [R16.64], R3 ;  /* 0x0000000310007986 */ /* 0x000fe2000c101124 */
[----:B------:R-:W-:Y:S05]  /*ba50*/  EXIT ;  /* 0x000000000000794d */ /* 0x000fea0003800000 */
.L_x_258:
        /* <DEDUP_REMOVED lines=13> */
.L_x_262:
[----:B------:R-:W-:Y:S01]  /*bb30*/  IMAD.MOV.U32 R0, RZ, RZ, 0x7f ;  /* 0x0000007fff007424 */ /* 0x000fe200078e00ff */
[----:B------:R-:W-:-:S04]  /*bb40*/  ISETP.GT.U32.AND P0, PT, R2, 0x7f800000, PT ;  /* 0x7f8000000200780c */ /* 0x000fc80003f04070 */
[----:B------:R-:W-:-:S04]  /*bb50*/  SEL R0, R0, 0x7c, P0 ;  /* 0x0000007c00007807 */ /* 0x000fc80000000000 */
.L_x_263:
[----:B------:R-:W-:Y:S05]  /*bb60*/  BSYNC B0 ;  /* 0x0000000000007941 */ /* 0x000fea0003800000 */
.L_x_261:
[----:B------:R-:W-:-:S04]  /*bb70*/  LOP3.LUT R2, R3, 0x80000000, RZ, 0xc0, !PT ;  /* 0x8000000003027812 */ /* 0x000fc800078ec0ff */
[----:B------:R-:W-:-:S04]  /*bb80*/  SHF.R.U32.HI R3, RZ, 0x18, R2 ;  /* 0x00000018ff037819 */ /* 0x000fc80000011602 */
[----:B------:R-:W-:-:S05]  /*bb90*/  LOP3.LUT R3, R0, R3, RZ, 0xfc, !PT ;  /* 0x0000000300037212 */ /* 0x000fca00078efcff */
[----:B------:R-:W-:Y:S01]  /*bba0*/  STG.E.U8 [R16.64], R3 ;  /* 0x0000000310007986 */ /* 0x000fe2000c101124 */
[----:B------:R-:W-:Y:S05]  /*bbb0*/  EXIT ;  /* 0x000000000000794d */ /* 0x000fea0003800000 */
.L_x_257:
[----:B------:R-:W-:Y:S01]  /*bbc0*/  STG.E.U16 [R16.64], R0 ;  /* 0x0000000010007986 */ /* 0x000fe2000c101524 */
[----:B------:R-:W-:Y:S05]  /*bbd0*/  EXIT ;  /* 0x000000000000794d */ /* 0x000fea0003800000 */
.L_x_254:
        /* <DEDUP_REMOVED lines=10> */
[----:B0-----:R-:W-:Y:S01]  /*bc80*/  STG.E.U16 [R16.64], R3 ;  /* 0x0000000310007986 */ /* 0x001fe2000c101524 */
[----:B------:R-:W-:Y:S05]  /*bc90*/  EXIT ;  /* 0x000000000000794d */ /* 0x000fea0003800000 */
.L_x_266:
        /* <DEDUP_REMOVED lines=17> */
.L_x_269:
[----:B------:R-:W-:-:S04]  /*bdb0*/  LOP3.LUT R2, R3, 0x80000000, RZ, 0xc0, !PT ;  /* 0x8000000003027812 */ /* 0x000fc800078ec0ff */
[----:B------:R-:W-:-:S04]  /*bdc0*/  SHF.R.U32.HI R3, RZ, 0x18, R2 ;  /* 0x00000018ff037819 */ /* 0x000fc80000011602 */
[----:B------:R-:W-:-:S04]  /*bdd0*/  LOP3.LUT R0, R0, R3, RZ, 0xfc, !PT ;  /* 0x0000000300007212 */ /* 0x000fc800078efcff */
[----:B------:R-:W-:Y:S02]  /*bde0*/  PRMT R8, R0, 0x7610, R8 ;  /* 0x0000761000087816 */ /* 0x000fe40000000008 */
.L_x_268:
[----:B------:R-:W-:Y:S05]  /*bdf0*/  BSYNC B0 ;  /* 0x0000000000007941 */ /* 0x000fea0003800000 */
.L_x_267:
[----:B------:R-:W-:Y:S01]  /*be00*/  STG.E.U8 [R16.64], R8 ;  /* 0x0000000810007986 */ /* 0x000fe2000c101124 */
[----:B------:R-:W-:Y:S05]  /*be10*/  EXIT ;  /* 0x000000000000794d */ /* 0x000fea0003800000 */
.L_x_265:
        /* <DEDUP_REMOVED lines=17> */
.L_x_272:
[----:B------:R-:W-:-:S04]  /*bf30*/  LOP3.LUT R2, R3, 0x80000000, RZ, 0xc0, !PT ;  /* 0x8000000003027812 */ /* 0x000fc800078ec0ff */
[----:B------:R-:W-:-:S04]  /*bf40*/  SHF.R.U32.HI R3, RZ, 0x18, R2 ;  /* 0x00000018ff037819 */ /* 0x000fc80000011602 */
[----:B------:R-:W-:-:S04]  /*bf50*/  LOP3.LUT R0, R0, R3, RZ, 0xfc, !PT ;  /* 0x0000000300007212 */ /* 0x000fc800078efcff */
[----:B------:R-:W-:Y:S02]  /*bf60*/  PRMT R8, R0, 0x7610, R8 ;  /* 0x0000761000087816 */ /* 0x000fe40000000008 */
.L_x_271:
[----:B------:R-:W-:Y:S05]  /*bf70*/  BSYNC B0 ;  /* 0x0000000000007941 */ /* 0x000fea0003800000 */
.L_x_270:
[----:B------:R-:W-:Y:S01]  /*bf80*/  STG.E.U8 [R16.64], R8 ;  /* 0x0000000810007986 */ /* 0x000fe2000c101124 */
[----:B------:R-:W-:Y:S05]  /*bf90*/  EXIT ;  /* 0x000000000000794d */ /* 0x000fea0003800000 */
.L_x_264:
        /* <DEDUP_REMOVED lines=20> */
[----:B------:R-:W-:Y:S01]  /*c0e0*/  STG.E.U8 [R16.64], R3 ;  /* 0x0000000310007986 */ /* 0x000fe2000c101124 */
[----:B------:R-:W-:Y:S05]  /*c0f0*/  EXIT ;  /* 0x000000000000794d */ /* 0x000fea0003800000 */
.L_x_247:
        /* <DEDUP_REMOVED lines=19> */
[----:B------:R-:W-:Y:S05]  /*c230*/  EXIT ;  /* 0x000000000000794d */ /* 0x000fea0003800000 */
.L_x_274:
[----:B------:R-:W-:-:S06]  /*c240*/  PRMT R2, RZ, 0x5410, R0 ;  /* 0x00005410ff027816 */ /* 0x000fcc0000000000 */
[----:B------:R-:W0:Y:S02]  /*c250*/  F2I.U64.TRUNC R2, R2 ;  /* 0x0000000200027311 */ /* 0x000e24000020d800 */
[----:B0-----:R-:W-:Y:S01]  /*c260*/  STG.E.64 [R16.64], R2 ;  /* 0x0000000210007986 */ /* 0x001fe2000c101b24 */
[----:B------:R-:W-:Y:S05]  /*c270*/  EXIT ;  /* 0x000000000000794d */ /* 0x000fea0003800000 */
.L_x_273:
[----:B------:R-:W-:-:S04]  /*c280*/  PRMT R0, RZ, 0x5410, R0 ;  /* 0x00005410ff007816 */ /* 0x000fc80000000000 */
[----:B------:R-:W0:Y:S02]  /*c290*/  F2I.FTZ.U32.TRUNC.NTZ R3, R0 ;  /* 0x0000000000037305 */ /* 0x000e24000021f000 */
[----:B0-----:R-:W-:Y:S01]  /*c2a0*/  STG.E [R16.64], R3 ;  /* 0x0000000310007986 */ /* 0x001fe2000c101924 */
[----:B------:R-:W-:Y:S05]  /*c2b0*/  EXIT ;  /* 0x000000000000794d */ /* 0x000fea0003800000 */
.L_x_275:
[----:B------:R-:W-:-:S00]  /*c2c0*/  BRA `(.L_x_275) ;  /* 0xfffffff000007947 */ /* 0x000fc0000383ffff */
[----:B------:R-:W-:-:S00]  /*c2d0*/  NOP ;  /* 0x0000000000007918 */ /* 0x000fc00000000000 */
        /* <DEDUP_REMOVED lines=10> */
.L_x_16527:


//--------------------- .text._ZN2at6native27unrolled_elementwise_kernelIZZZNS0_17acosh_kernel_cudaERNS_18TensorIteratorBaseEENKUlvE0_clEvENKUlvE2_clEvEUlN3c108BFloat16EE_St5arrayIPcLm2EELi4E23TrivialOffsetCalculatorILi1EjESD_NS0_6memory12LoadWithCastILi1EEENSE_13StoreWithCastILi1EEEEEviT_T0_T2_T3_T4_T5_ --------------------------
	.section	.text._ZN2at6native27unrolled_elementwise_kernelIZZZNS0_17acosh_kernel_cudaERNS_18TensorIteratorBaseEENKUlvE0_clEvENKUlvE2_clEvEUlN3c108BFloat16EE_St5arrayIPcLm2EELi4E23TrivialOffsetCalculatorILi1EjESD_NS0_6memory12LoadWithCastILi1EEENSE_13StoreWithCastILi1EEEEEviT_T0_T2_T3_T4_T5_,"ax",@progbits
	.sectioninfo	@"SHI_REGISTERS=30"
	.align	128
        .global         _ZN2at6native27unrolled_elementwise_kernelIZZZNS0_17acosh_kernel_cudaERNS_18TensorIteratorBaseEENKUlvE0_clEvENKUlvE2_clEvEUlN3c108BFloat16EE_St5arrayIPcLm2EELi4E23TrivialOffsetCalculatorILi1EjESD_NS0_6memory12LoadWithCastILi1EEENSE_13StoreWithCastILi1EEEEEviT_T0_T2_T3_T4_T5_
        .type           _ZN2at6native27unrolled_elementwise_kernelIZZZNS0_17acosh_kernel_cudaERNS_18TensorIteratorBaseEENKUlvE0_clEvENKUlvE2_clEvEUlN3c108BFloat16EE_St5arrayIPcLm2EELi4E23TrivialOffsetCalculatorILi1EjESD_NS0_6memory12LoadWithCastILi1EEENSE_13StoreWithCastILi1EEEEEviT_T0_T2_T3_T4_T5_,@function
        .size           _ZN2at6native27unrolled_elementwise_kernelIZZZNS0_17acosh_kernel_cudaERNS_18TensorIteratorBaseEENKUlvE0_clEvENKUlvE2_clEvEUlN3c108BFloat16EE_St5arrayIPcLm2EELi4E23TrivialOffsetCalculatorILi1EjESD_NS0_6memory12LoadWithCastILi1EEENSE_13StoreWithCastILi1EEEEEviT_T0_T2_T3_T4_T5_,(.L_x_16528 - _ZN2at6native27unrolled_elementwise_kernelIZZZNS0_17acosh_kernel_cudaERNS_18TensorIteratorBaseEENKUlvE0_clEvENKUlvE2_clEvEUlN3c108BFloat16EE_St5arrayIPcLm2EELi4E23TrivialOffsetCalculatorILi1EjESD_NS0_6memory12LoadWithCastILi1EEENSE_13StoreWithCastILi1EEEEEviT_T0_T2_T3_T4_T5_)
        .other          _ZN2at6native27unrolled_elementwise_kernelIZZZNS0_17acosh_kernel_cudaERNS_18TensorIteratorBaseEENKUlvE0_clEvENKUlvE2_clEvEUlN3c108BFloat16EE_St5arrayIPcLm2EELi4E23TrivialOffsetCalculatorILi1EjESD_NS0_6memory12LoadWithCastILi1EEENSE_13StoreWithCastILi1EEEEEviT_T0_T2_T3_T4_T5_,@"STO_CUDA_ENTRY STV_DEFAULT"
_ZN2at6native27unrolled_elementwise_kernelIZZZNS0_17acosh_kernel_cudaERNS_18TensorIteratorBaseEENKUlvE0_clEvENKUlvE2_clEvEUlN3c108BFloat16EE_St5arrayIPcLm2EELi4E23TrivialOffsetCalculatorILi1EjESD_NS0_6memory12LoadWithCastILi1EEENSE_13StoreWithCastILi1EEEEEviT_T0_T2_T3_T4_T5_:
.text._ZN2at6native27unrolled_elementwise_kernelIZZZNS0_17acosh_kernel_cudaERNS_18TensorIteratorBaseEENKUlvE0_clEvENKUlvE2_clEvEUlN3c108BFloat16EE_St5arrayIPcLm2EELi4E23TrivialOffsetCalculatorILi1EjESD_NS0_6memory12LoadWithCastILi1EEENSE_13StoreWithCastILi1EEEEEviT_T0_T2_T3_T4_T5_:
[----:B------:R-:W-:Y:S02]  /*0000*/  IMAD.MOV.U32 R1, RZ, RZ, c[0x0][0x28] ;  /* 0x00000a00ff017624 */ /* 0x000fe400078e00ff */
[----:B------:R-:W0:Y:S01]  /*0010*/  S2R R16, SR_CTAID.X ;  /* 0x0000000000107919 */ /* 0x000e220000002500 */
[----:B------:R-:W-:Y:S01]  /*0020*/  IMAD.MOV.U32 R17, RZ, RZ, -0x200 ;  /* 0xfffffe00ff117424 */ /* 0x000fe200078e00ff */
[----:B------:R-:W1:Y:S01]  /*0030*/  LDC.U8 R19, c[0x0][0x17c] ;  /* 0x00005f00ff137b82 */ /* 0x000e620000000000 */
[----:B------:R-:W-:Y:S01]  /*0040*/  ULDC.64 UR36, c[0x0][0x118] ;  /* 0x0000460000247ab9 */ /* 0x000fe20000000a00 */
[----:B------:R-:W2:Y:S01]  /*0050*/  S2R R24, SR_TID.X ;  /* 0x0000000000187919 */ /* 0x000ea20000002100 */
[----:B------:R-:W-:Y:S01]  /*0060*/  BSSY B6, `(.L_x_276) ;  /* 0x0000112000067945 */ /* 0x000fe20003800000 */
[----:B------:R-:W-:Y:S02]  /*0070*/  PRMT R22, RZ, 0x7610, R22 ;  /* 0x00007610ff167816 */ /* 0x000fe40000000016 */
[----:B------:R-:W-:Y:S01]  /*0080*/  PRMT R23, RZ, 0x7610, R23 ;  /* 0x00007610ff177816 */ /* 0x000fe20000000017 */
[----:B0-----:R-:W-:-:S05]  /*0090*/  IMAD R17, R16, R17, c[0x0][0x160] ;  /* 0x0000580010117624 */ /* 0x001fca00078e0211 */
[----:B--2---:R-:W-:-:S13]  /*00a0*/  ISETP.GE.AND P0, PT, R24, R17, PT ;  /* 0x000000111800720c */ /* 0x004fda0003f06270 */
[----:B------:R-:W-:Y:S05]  /*00b0*/  @P0 BRA `(.L_x_277) ;  /* 0x000010c000000947 */ /* 0x000fea0003800000 */
[----:B-1----:R-:W-:Y:S01]  /*00c0*/  PRMT R0, R19, 0x9910, RZ ;  /* 0x0000991013007816 */ /* 0x002fe200000000ff */
[----:B------:R-:W-:-:S03]  /*00d0*/  IMAD R24, R16, 0x200, R24 ;  /* 0x0000020010187824 */ /* 0x000fc600078e0218 */
[----:B------:R-:W-:Y:S01]  /*00e0*/  ISETP.GT.AND P0, PT, R0, 0x9, PT ;  /* 0x000000090000780c */ /* 0x000fe20003f04270 */
[----:B------:R-:W-:-:S05]  /*00f0*/  IMAD R24, R24, c[0x0][0x180], RZ ;  /* 0x0000600018187a24 */ /* 0x000fca00078e02ff */
[----:B------:R-:W-:-:S05]  /*0100*/  IADD3 R2, P1, R24, c[0x0][0x170], RZ ;  /* 0x00005c0018027a10 */ /* 0x000fca0007f3e0ff */
[----:B------:R-:W-:Y:S02]  /*0110*/  IMAD.X R3, RZ, RZ, c[0x0][0x174], P1 ;  /* 0x00005d00ff037624 */ /* 0x000fe400008e06ff */
        /* <DEDUP_REMOVED lines=11> */
[----:B0-----:R-:W-:-:S04]  /*01d0*/  F2FP.BF16.PACK_AB R0, RZ, R0 ;  /* 0x00000000ff00723e */ /* 0x001fc800000010ff */
[----:B------:R-:W-:Y:S01]  /*01e0*/  PRMT R23, R0, 0x7610, R23 ;  /* 0x0000761000177816 */ /* 0x000fe20000000017 */
[----:B------:R-:W-:Y:S05]  /*01f0*/  BRA `(.L_x_283) ;  /* 0x00000f6000007947 */ /* 0x000fea0003800000 */
.L_x_281:
[----:B------:R-:W2:Y:S02]  /*0200*/  LDG.E.U8 R2, [R2.64] ;  /* 0x0000002402027981 */ /* 0x000ea4000c1e1100 */
[----:B--2---:R-:W0:Y:S02]  /*0210*/  I2F.U16 R0, R2 ;  /* 0x0000000200007306 */ /* 0x004e240000101000 */
[----:B0-----:R-:W-:-:S04]  /*0220*/  F2FP.BF16.PACK_AB R0, RZ, R0 ;  /* 0x00000000ff00723e */ /* 0x001fc800000010ff */
[----:B------:R-:W-:Y:S01]  /*0230*/  PRMT R23, R0, 0x7610, R23 ;  /* 0x0000761000177816 */ /* 0x000fe20000000017 */
[----:B------:R-:W-:Y:S05]  /*0240*/  BRA `(.L_x_283) ;  /* 0x00000f1000007947 */ /* 0x000fea0003800000 */
.L_x_280:
        /* <DEDUP_REMOVED lines=8> */
[----:B0-----:R-:W-:-:S04]  /*02d0*/  F2FP.BF16.PACK_AB R0, RZ, R0 ;  /* 0x00000000ff00723e */ /* 0x001fc800000010ff */
[----:B------:R-:W-:Y:S01]  /*02e0*/  PRMT R23, R0, 0x7610, R23 ;  /* 0x0000761000177816 */ /* 0x000fe20000000017 */
[----:B------:R-:W-:Y:S05]  /*02f0*/  BRA `(.L_x_283) ;  /* 0x00000e6000007947 */ /* 0x000fea0003800000 */
.L_x_285:
[----:B------:R-:W2:Y:S02]  /*0300*/  LDG.E R2, [R2.64] ;  /* 0x0000002402027981 */ /* 0x000ea4000c1e1900 */
[----:B--2---:R-:W0:Y:S02]  /*0310*/  I2F R0, R2 ;  /* 0x0000000200007306 */ /* 0x004e240000201400 */
[----:B0-----:R-:W-:-:S04]  /*0320*/  F2FP.BF16.PACK_AB R0, RZ, R0 ;  /* 0x00000000ff00723e */ /* 0x001fc800000010ff */
[----:B------:R-:W-:Y:S01]  /*0330*/  PRMT R23, R0, 0x7610, R23 ;  /* 0x0000761000177816 */ /* 0x000fe20000000017 */
[----:B------:R-:W-:Y:S05]  /*0340*/  BRA `(.L_x_283) ;  /* 0x00000e1000007947 */ /* 0x000fea0003800000 */
.L_x_284:
[----:B------:R-:W2:Y:S02]  /*0350*/  LDG.E.U16 R2, [R2.64] ;  /* 0x0000002402027981 */ /* 0x000ea4000c1e1500 */
[----:B--2---:R-:W0:Y:S02]  /*0360*/  I2F.S16 R0, R2 ;  /* 0x0000000200007306 */ /* 0x004e240000101400 */
[----:B0-----:R-:W-:-:S04]  /*0370*/  F2FP.BF16.PACK_AB R0, RZ, R0 ;  /* 0x00000000ff00723e */ /* 0x001fc800000010ff */
[----:B------:R-:W-:Y:S01]  /*0380*/  PRMT R23, R0, 0x7610, R23 ;  /* 0x0000761000177816 */ /* 0x000fe20000000017 */
[----:B------:R-:W-:Y:S05]  /*0390*/  BRA `(.L_x_283) ;  /* 0x00000dc000007947 */ /* 0x000fea0003800000 */
.L_x_279:
        /* <DEDUP_REMOVED lines=9> */
.L_x_287:
[----:B------:R-:W2:Y:S02]  /*0430*/  LDG.E.U16 R0, [R2.64] ;  /* 0x0000002402007981 */ /* 0x000ea4000c1e1500 */
[----:B--2---:R-:W-:-:S05]  /*0440*/  HADD2.F32 R0, -RZ, R0.H0_H0 ;  /* 0x20000000ff007230 */ /* 0x004fca0000004100 */
[----:B------:R-:W-:-:S04]  /*0450*/  F2FP.BF16.PACK_AB R0, RZ, R0 ;  /* 0x00000000ff00723e */ /* 0x000fc800000010ff */
[----:B------:R-:W-:Y:S01]  /*0460*/  PRMT R23, R0, 0x7610, R23 ;  /* 0x0000761000177816 */ /* 0x000fe20000000017 */
[----:B------:R-:W-:Y:S05]  /*0470*/  BRA `(.L_x_283) ;  /* 0x00000ce000007947 */ /* 0x000fea0003800000 */
.L_x_286:
        /* <DEDUP_REMOVED lines=9> */
.L_x_289:
[----:B------:R-:W2:Y:S02]  /*0510*/  LDG.E.U16 R2, [R2.64] ;  /* 0x0000002402027981 */ /* 0x000ea4000c1e1500 */
[----:B--2---:R-:W-:-:S05]  /*0520*/  HADD2.F32 R0, -RZ, R2.H0_H0 ;  /* 0x20000002ff007230 */ /* 0x004fca0000004100 */
[----:B------:R-:W-:-:S04]  /*0530*/  F2FP.BF16.PACK_AB R0, RZ, R0 ;  /* 0x00000000ff00723e */ /* 0x000fc800000010ff */
[----:B------:R-:W-:Y:S01]  /*0540*/  PRMT R23, R0, 0x7610, R23 ;  /* 0x0000761000177816 */ /* 0x000fe20000000017 */
[----:B------:R-:W-:Y:S05]  /*0550*/  BRA `(.L_x_283) ;  /* 0x00000c0000007947 */ /* 0x000fea0003800000 */
.L_x_288:
[----:B------:R-:W2:Y:S02]  /*0560*/  LDG.E.64 R2, [R2.64] ;  /* 0x0000002402027981 */ /* 0x000ea4000c1e1b00 */
[----:B--2---:R-:W0:Y:S01]  /*0570*/  F2F.F32.F64 R0, R2 ;  /* 0x0000000200007310 */ /* 0x004e220000301000 */
[----:B------:R-:W0:-:S14]  /*0580*/  DSETP.GEU.AND P0, PT, |R2|, c[0x2][0x0], PT ;  /* 0x008000000200762a */ /* 0x000e1c0003f0e200 */
[----:B0-----:R-:W-:-:S05]  /*0590*/  @!P0 FMUL R0, R0, 1.175494350822287508e-38 ;  /* 0x0080000000008820 */ /* 0x001fca0000400000 */
[----:B------:R-:W-:-:S04]  /*05a0*/  F2FP.BF16.PACK_AB R0, RZ, R0 ;  /* 0x00000000ff00723e */ /* 0x000fc800000010ff */
[----:B------:R-:W-:Y:S01]  /*05b0*/  PRMT R23, R0, 0x7610, R23 ;  /* 0x0000761000177816 */ /* 0x000fe20000000017 */
[----:B------:R-:W-:Y:S05]  /*05c0*/  BRA `(.L_x_283) ;  /* 0x00000b9000007947 */ /* 0x000fea0003800000 */
.L_x_278:
        /* <DEDUP_REMOVED lines=11> */
[----:B------:R-:W-:-:S04]  /*0680*/  F2FP.BF16.PACK_AB R0, RZ, R0 ;  /* 0x00000000ff00723e */ /* 0x000fc800000010ff */
[----:B------:R-:W-:Y:S01]  /*0690*/  PRMT R23, R0, 0x7610, R23 ;  /* 0x0000761000177816 */ /* 0x000fe20000000017 */
[----:B------:R-:W-:Y:S05]  /*06a0*/  BRA `(.L_x_283) ;  /* 0x00000ab000007947 */ /* 0x000fea0003800000 */
.L_x_292:
[----:B------:R-:W2:Y:S02]  /*06b0*/  LDG.E.64 R2, [R2.64] ;  /* 0x0000002402027981 */ /* 0x000ea4000c1e1b00 */
[----:B--2---:R-:W0:Y:S01]  /*06c0*/  F2F.F32.F64 R0, R2 ;  /* 0x0000000200007310 */ /* 0x004e220000301000 */
[----:B------:R-:W0:-:S14]  /*06d0*/  DSETP.GEU.AND P0, PT, |R2|, c[0x2][0x0], PT ;  /* 0x008000000200762a */ /* 0x000e1c0003f0e200 */
[----:B0-----:R-:W-:-:S05]  /*06e0*/  @!P0 FMUL R0, R0, 1.175494350822287508e-38 ;  /* 0x0080000000008820 */ /* 0x001fca0000400000 */
[----:B------:R-:W-:-:S04]  /*06f0*/  F2FP.BF16.PACK_AB R0, RZ, R0 ;  /* 0x00000000ff00723e */ /* 0x000fc800000010ff */
[----:B------:R-:W-:Y:S01]  /*0700*/  PRMT R23, R0, 0x7610, R23 ;  /* 0x0000761000177816 */ /* 0x000fe20000000017 */
[----:B------:R-:W-:Y:S05]  /*0710*/  BRA `(.L_x_283) ;  /* 0x00000a4000007947 */ /* 0x000fea0003800000 */
.L_x_291:
        /* <DEDUP_REMOVED lines=28> */
.L_x_294:
[----:B------:R-:W2:Y:S02]  /*08e0*/  LDG.E.U8 R3, [R2.64] ;  /* 0x0000002402037981 */ /* 0x000ea4000c1e1100 */
[----:B--2---:R-:W-:-:S05]  /*08f0*/  IMAD.SHL.U32 R0, R3, 0x2000000, RZ ;  /* 0x0200000003007824 */ /* 0x004fca00078e00ff */
[----:B------:R-:W-:-:S13]  /*0900*/  ISETP.GE.U32.AND P0, PT, R0, 0x8000000, PT ;  /* 0x080000000000780c */ /* 0x000fda0003f06070 */
[C---:B------:R-:W-:Y:S02]  /*0910*/  @P0 IMAD.SHL.U32 R4, R3.reuse, 0x200000, RZ ;  /* 0x0020000003040824 */ /* 0x040fe400078e00ff */
[C---:B------:R-:W-:Y:S02]  /*0920*/  @!P0 IMAD.SHL.U32 R0, R3.reuse, 0x100, RZ ;  /* 0x0000010003008824 */ /* 0x040fe400078e00ff */
[----:B------:R-:W-:Y:S01]  /*0930*/  IMAD.SHL.U32 R3, R3, 0x1000000, RZ ;  /* 0x0100000003037824 */ /* 0x000fe200078e00ff */
[----:B------:R-:W-:Y:S02]  /*0940*/  @P0 LOP3.LUT R4, R4, 0xfe00000, RZ, 0xc0, !PT ;  /* 0x0fe0000004040812 */ /* 0x000fe400078ec0ff */
        /* <DEDUP_REMOVED lines=9> */
.L_x_293:
[----:B------:R0:W5:Y:S01]  /*09e0*/  LDG.E.U16 R23, [R2.64] ;  /* 0x0000002402177981 */ /* 0x000162000c1e1500 */
[----:B------:R-:W-:Y:S05]  /*09f0*/  BRA `(.L_x_283) ;  /* 0x0000076000007947 */ /* 0x000fea0003800000 */
.L_x_290:
        /* <DEDUP_REMOVED lines=12> */
.L_x_297:
        /* <DEDUP_REMOVED lines=21> */
.L_x_301:
[----:B------:R-:W-:Y:S05]  /*0c10*/  BSYNC B1 ;  /* 0x0000000000017941 */ /* 0x000fea0003800000 */
.L_x_300:
[----:B------:R-:W-:Y:S01]  /*0c20*/  LEA R3, R0, 0x3b800000, 0x17 ;  /* 0x3b80000000037811 */ /* 0x000fe200078eb8ff */
[----:B------:R-:W-:-:S05]  /*0c30*/  IMAD.SHL.U32 R0, R2, 0x100000, RZ ;  /* 0x0010000002007824 */ /* 0x000fca00078e00ff */
[----:B------:R-:W-:Y:S02]  /*0c40*/  LOP3.LUT R0, R3, R0, R4, 0xfe, !PT ;  /* 0x0000000003007212 */ /* 0x000fe400078efe04 */
.L_x_299:
[----:B------:R-:W-:Y:S05]  /*0c50*/  BSYNC B0 ;  /* 0x0000000000007941 */ /* 0x000fea0003800000 */
.L_x_298:
[----:B------:R-:W-:-:S04]  /*0c60*/  F2FP.BF16.PACK_AB R0, RZ, R0 ;  /* 0x00000000ff00723e */ /* 0x000fc800000010ff */
[----:B------:R-:W-:Y:S01]  /*0c70*/  PRMT R23, R0, 0x7610, R23 ;  /* 0x0000761000177816 */ /* 0x000fe20000000017 */
[----:B------:R-:W-:Y:S05]  /*0c80*/  BRA `(.L_x_283) ;  /* 0x000004d000007947 */ /* 0x000fea0003800000 */
.L_x_296:
        /* <DEDUP_REMOVED lines=21> */
.L_x_305:
[----:B------:R-:W-:Y:S05]  /*0de0*/  BSYNC B1 ;  /* 0x0000000000017941 */ /* 0x000fea0003800000 */
.L_x_304:
[----:B------:R-:W-:Y:S01]  /*0df0*/  LEA R3, R0, 0x37800000, 0x17 ;  /* 0x3780000000037811 */ /* 0x000fe200078eb8ff */
[----:B------:R-:W-:-:S05]  /*0e00*/  IMAD.SHL.U32 R0, R2, 0x200000, RZ ;  /* 0x0020000002007824 */ /* 0x000fca00078e00ff */
[----:B------:R-:W-:Y:S02]  /*0e10*/  LOP3.LUT R0, R3, R0, R4, 0xfe, !PT ;  /* 0x0000000003007212 */ /* 0x000fe400078efe04 */
.L_x_303:
[----:B------:R-:W-:Y:S05]  /*0e20*/  BSYNC B0 ;  /* 0x0000000000007941 */ /* 0x000fea0003800000 */
.L_x_302:
[----:B------:R-:W-:-:S04]  /*0e30*/  F2FP.BF16.PACK_AB R0, RZ, R0 ;  /* 0x00000000ff00723e */ /* 0x000fc800000010ff */
[----:B------:R-:W-:Y:S01]  /*0e40*/  PRMT R23, R0, 0x7610, R23 ;  /* 0x0000761000177816 */ /* 0x000fe20000000017 */
[----:B------:R-:W-:Y:S05]  /*0e50*/  BRA `(.L_x_283) ;  /* 0x0000030000007947 */ /* 0x000fea0003800000 */
.L_x_295:
        /* <DEDUP_REMOVED lines=14> */
.L_x_309:
[----:B------:R-:W-:Y:S05]  /*0f40*/  BSYNC B0 ;  /* 0x0000000000007941 */ /* 0x000fea0003800000 */
.L_x_308:
[----:B------:R-:W-:-:S04]  /*0f50*/  F2FP.BF16.PACK_AB R0, RZ, R0 ;  /* 0x00000000ff00723e */ /* 0x000fc800000010ff */
[----:B------:R-:W-:Y:S01]  /*0f60*/  PRMT R23, R0, 0x7610, R23 ;  /* 0x0000761000177816 */ /* 0x000fe20000000017 */
[----:B------:R-:W-:Y:S05]  /*0f70*/  BRA `(.L_x_283) ;  /* 0x000001e000007947 */ /* 0x000fea0003800000 */
.L_x_282:
        /* <DEDUP_REMOVED lines=19> */
[----:B------:R-:W-:Y:S01]  /*10b0*/  PRMT R23, RZ, 0x7610, R23 ;  /* 0x00007610ff177816 */ /* 0x000fe20000000017 */
[----:B------:R-:W-:Y:S05]  /*10c0*/  BRA `(.L_x_283) ;  /* 0x0000009000007947 */ /* 0x000fea0003800000 */
.L_x_307:
[----:B------:R-:W2:Y:S02]  /*10d0*/  LDG.E.64 R2, [R2.64] ;  /* 0x0000002402027981 */ /* 0x000ea4000c1e1b00 */
[----:B--2---:R-:W0:Y:S02]  /*10e0*/  I2F.U64 R0, R2 ;  /* 0x0000000200007312 */ /* 0x004e240000301000 */
[----:B0-----:R-:W-:-:S04]  /*10f0*/  F2FP.BF16.PACK_AB R0, RZ, R0 ;  /* 0x00000000ff00723e */ /* 0x001fc800000010ff */
[----:B------:R-:W-:Y:S01]  /*1100*/  PRMT R23, R0, 0x7610, R23 ;  /* 0x0000761000177816 */ /* 0x000fe20000000017 */
[----:B------:R-:W-:Y:S05]  /*1110*/  BRA `(.L_x_283) ;  /* 0x0000004000007947 */ /* 0x000fea0003800000 */
.L_x_306:
[----:B------:R-:W2:Y:S02]  /*1120*/  LDG.E R2, [R2.64] ;  /* 0x0000002402027981 */ /* 0x000ea4000c1e1900 */
[----:B--2---:R-:W0:Y:S02]  /*1130*/  I2F.U32 R0, R2 ;  /* 0x0000000200007306 */ /* 0x004e240000201000 */
[----:B0-----:R-:W-:-:S04]  /*1140*/  F2FP.BF16.PACK_AB R0, RZ, R0 ;  /* 0x00000000ff00723e */ /* 0x001fc800000010ff */
[----:B------:R-:W-:Y:S02]  /*1150*/  PRMT R23, R0, 0x7610, R23 ;  /* 0x0000761000177816 */ /* 0x000fe40000000017 */
.L_x_283:
[----:B------:R-:W1:Y:S02]  /*1160*/  S2R R24, SR_TID.X ;  /* 0x0000000000187919 */ /* 0x000e640000002100 */
[----:B-1----:R-:W-:-:S03]  /*1170*/  IADD3 R24, R24, 0x80, RZ ;  /* 0x0000008018187810 */ /* 0x002fc60007ffe0ff */
.L_x_277:
[----:B-1----:R-:W-:Y:S05]  /*1180*/  BSYNC B6 ;  /* 0x0000000000067941 */ /* 0x002fea0003800000 */
.L_x_276:
[----:B------:R-:W-:Y:S01]  /*1190*/  ISETP.GE.AND P0, PT, R24, R17, PT ;  /* 0x000000111800720c */ /* 0x000fe20003f06270 */
[----:B------:R-:W-:-:S12]  /*11a0*/  BSSY B6, `(.L_x_310) ;  /* 0x000010d000067945 */ /* 0x000fd80003800000 */
[----:B------:R-:W-:Y:S05]  /*11b0*/  @P0 BRA `(.L_x_311) ;  /* 0x000010b000000947 */ /* 0x000fea0003800000 */
[----:B------:R-:W-:Y:S01]  /*11c0*/  IMAD R0, R16, 0x200, R24 ;  /* 0x0000020010007824 */ /* 0x000fe200078e0218 */
[----:B0-----:R-:W-:-:S03]  /*11d0*/  PRMT R3, R19, 0x9910, RZ ;  /* 0x0000991013037816 */ /* 0x001fc600000000ff */
[----:B------:R-:W-:Y:S02]  /*11e0*/  IMAD R2, R0, c[0x0][0x180], RZ ;  /* 0x0000600000027a24 */ /* 0x000fe400078e02ff */
[----:B------:R-:W-:-:S03]  /*11f0*/  IMAD.MOV.U32 R0, RZ, RZ, R3 ;  /* 0x000000ffff007224 */ /* 0x000fc600078e0003 */
[----:B------:R-:W-:Y:S02]  /*1200*/  IADD3 R2, P0, R2, c[0x0][0x170], RZ ;  /* 0x00005c0002027a10 */ /* 0x000fe40007f1e0ff */
[----:B------:R-:W-:-:S03]  /*1210*/  ISETP.GT.AND P1, PT, R0, 0x9, PT ;  /* 0x000000090000780c */ /* 0x000fc60003f24270 */
[----:B------:R-:W-:-:S10]  /*1220*/  IMAD.X R3, RZ, RZ, c[0x0][0x174], P0 ;  /* 0x00005d00ff037624 */ /* 0x000fd400000e06ff */
        /* <DEDUP_REMOVED lines=14> */
.L_x_315:
[----:B------:R-:W2:Y:S02]  /*1310*/  LDG.E.U8 R2, [R2.64] ;  /* 0x0000002402027981 */ /* 0x000ea4000c1e1100 */
[----:B--2---:R-:W0:Y:S02]  /*1320*/  I2F.U16 R0, R2 ;  /* 0x0000000200007306 */ /* 0x004e240000101000 */
[----:B0-----:R-:W-:-:S04]  /*1330*/  F2FP.BF16.PACK_AB R0, RZ, R0 ;  /* 0x00000000ff00723e */ /* 0x001fc800000010ff */
[----:B------:R-:W-:Y:S01]  /*1340*/  PRMT R22, R0, 0x7610, R22 ;  /* 0x0000761000167816 */ /* 0x000fe20000000016 */
[----:B------:R-:W-:Y:S05]  /*1350*/  BRA `(.L_x_317) ;  /* 0x00000f0000007947 */ /* 0x000fea0003800000 */
.L_x_314:
        /* <DEDUP_REMOVED lines=11> */
.L_x_319:
[----:B------:R-:W2:Y:S02]  /*1410*/  LDG.E R2, [R2.64] ;  /* 0x0000002402027981 */ /* 0x000ea4000c1e1900 */
[----:B--2---:R-:W0:Y:S02]  /*1420*/  I2F R0, R2 ;  /* 0x0000000200007306 */ /* 0x004e240000201400 */
[----:B0-----:R-:W-:-:S04]  /*1430*/  F2FP.BF16.PACK_AB R0, RZ, R0 ;  /* 0x00000000ff00723e */ /* 0x001fc800000010ff */
[----:B------:R-:W-:Y:S01]  /*1440*/  PRMT R22, R0, 0x7610, R22 ;  /* 0x0000761000167816 */ /* 0x000fe20000000016 */
[----:B------:R-:W-:Y:S05]  /*1450*/  BRA `(.L_x_317) ;  /* 0x00000e0000007947 */ /* 0x000fea0003800000 */
.L_x_318:
[----:B------:R-:W2:Y:S02]  /*1460*/  LDG.E.U16 R2, [R2.64] ;  /* 0x0000002402027981 */ /* 0x000ea4000c1e1500 */
[----:B--2---:R-:W0:Y:S02]  /*1470*/  I2F.S16 R0, R2 ;  /* 0x0000000200007306 */ /* 0x004e240000101400 */
[----:B0-----:R-:W-:-:S04]  /*1480*/  F2FP.BF16.PACK_AB R0, RZ, R0 ;  /* 0x00000000ff00723e */ /* 0x001fc800000010ff */
[----:B------:R-:W-:Y:S01]  /*1490*/  PRMT R22, R0, 0x7610, R22 ;  /* 0x0000761000167816 */ /* 0x000fe20000000016 */
[----:B------:R-:W-:Y:S05]  /*14a0*/  BRA `(.L_x_317) ;  /* 0x00000db000007947 */ /* 0x000fea0003800000 */
.L_x_313:
        /* <DEDUP_REMOVED lines=9> */
.L_x_321:
[----:B------:R-:W2:Y:S02]  /*1540*/  LDG.E.U16 R0, [R2.64] ;  /* 0x0000002402007981 */ /* 0x000ea4000c1e1500 */
[----:B--2---:R-:W-:-:S05]  /*1550*/  HADD2.F32 R0, -RZ, R0.H0_H0 ;  /* 0x20000000ff007230 */ /* 0x004fca0000004100 */
[----:B------:R-:W-:-:S04]  /*1560*/  F2FP.BF16.PACK_AB R0, RZ, R0 ;  /* 0x00000000ff00723e */ /* 0x000fc800000010ff */
[----:B------:R-:W-:Y:S01]  /*1570*/  PRMT R22, R0, 0x7610, R22 ;  /* 0x0000761000167816 */ /* 0x000fe20000000016 */
[----:B------:R-:W-:Y:S05]  /*1580*/  BRA `(.L_x_317) ;  /* 0x00000cd000007947 */ /* 0x000fea0003800000 */
.L_x_320:
        /* <DEDUP_REMOVED lines=9> */
.L_x_323:
[----:B------:R-:W2:Y:S02]  /*1620*/  LDG.E.U16 R2, [R2.64] ;  /* 0x0000002402027981 */ /* 0x000ea4000c1e1500 */
[----:B--2---:R-:W-:-:S05]  /*1630*/  HADD2.F32 R0, -RZ, R2.H0_H0 ;  /* 0x20000002ff007230 */ /* 0x004fca0000004100 */
[----:B------:R-:W-:-:S04]  /*1640*/  F2FP.BF16.PACK_AB R0, RZ, R0 ;  /* 0x00000000ff00723e */ /* 0x000fc800000010ff */
[----:B------:R-:W-:Y:S01]  /*1650*/  PRMT R22, R0, 0x7610, R22 ;  /* 0x0000761000167816 */ /* 0x000fe20000000016 */
[----:B------:R-:W-:Y:S05]  /*1660*/  BRA `(.L_x_317) ;  /* 0x00000bf000007947 */ /* 0x000fea0003800000 */
.L_x_322:
[----:B------:R-:W2:Y:S02]  /*1670*/  LDG.E.64 R2, [R2.64] ;  /* 0x0000002402027981 */ /* 0x000ea4000c1e1b00 */
[----:B--2---:R-:W0:Y:S01]  /*1680*/  F2F.F32.F64 R0, R2 ;  /* 0x0000000200007310 */ /* 0x004e220000301000 */
[----:B------:R-:W0:-:S14]  /*1690*/  DSETP.GEU.AND P0, PT, |R2|, c[0x2][0x0], PT ;  /* 0x008000000200762a */ /* 0x000e1c0003f0e200 */
[----:B0-----:R-:W-:-:S05]  /*16a0*/  @!P0 FMUL R0, R0, 1.175494350822287508e-38 ;  /* 0x0080000000008820 */ /* 0x001fca0000400000 */
[----:B------:R-:W-:-:S04]  /*16b0*/  F2FP.BF16.PACK_AB R0, RZ, R0 ;  /* 0x00000000ff00723e */ /* 0x000fc800000010ff */
[----:B------:R-:W-:Y:S01]  /*16c0*/  PRMT R22, R0, 0x7610, R22 ;  /* 0x0000761000167816 */ /* 0x000fe20000000016 */
[----:B------:R-:W-:Y:S05]  /*16d0*/  BRA `(.L_x_317) ;  /* 0x00000b8000007947 */ /* 0x000fea0003800000 */
.L_x_312:
        /* <DEDUP_REMOVED lines=14> */
.L_x_326:
[----:B------:R-:W2:Y:S02]  /*17c0*/  LDG.E.64 R2, [R2.64] ;  /* 0x0000002402027981 */ /* 0x000ea4000c1e1b00 */
[----:B--2---:R-:W0:Y:S01]  /*17d0*/  F2F.F32.F64 R0, R2 ;  /* 0x0000000200007310 */ /* 0x004e220000301000 */
[----:B------:R-:W0:-:S14]  /*17e0*/  DSETP.GEU.AND P0, PT, |R2|, c[0x2][0x0], PT ;  /* 0x008000000200762a */ /* 0x000e1c0003f0e200 */
[----:B0-----:R-:W-:-:S05]  /*17f0*/  @!P0 FMUL R0, R0, 1.175494350822287508e-38 ;  /* 0x0080000000008820 */ /* 0x001fca0000400000 */
[----:B------:R-:W-:-:S04]  /*1800*/  F2FP.BF16.PACK_AB R0, RZ, R0 ;  /* 0x00000000ff00723e */ /* 0x000fc800000010ff */
[----:B------:R-:W-:Y:S01]  /*1810*/  PRMT R22, R0, 0x7610, R22 ;  /* 0x0000761000167816 */ /* 0x000fe20000000016 */
[----:B------:R-:W-:Y:S05]  /*1820*/  BRA `(.L_x_317) ;  /* 0x00000a3000007947 */ /* 0x000fea0003800000 */
.L_x_325:
        /* <DEDUP_REMOVED lines=28> */
.L_x_328:
        /* <DEDUP_REMOVED lines=15> */
.L_x_327:
[----:B------:R0:W5:Y:S01]  /*1ae0*/  LDG.E.U16 R22, [R2.64] ;  /* 0x0000002402167981 */ /* 0x000162000c1e1500 */
[----:B------:R-:W-:Y:S05]  /*1af0*/  BRA `(.L_x_317) ;  /* 0x0000076000007947 */ /* 0x000fea0003800000 */
.L_x_324:
        /* <DEDUP_REMOVED lines=12> */
.L_x_331:
        /* <DEDUP_REMOVED lines=21> */
.L_x_335:
[----:B------:R-:W-:Y:S05]  /*1d10*/  BSYNC B1 ;  /* 0x0000000000017941 */ /* 0x000fea0003800000 */
.L_x_334:
[----:B------:R-:W-:Y:S01]  /*1d20*/  LEA R3, R0, 0x3b800000, 0x17 ;  /* 0x3b80000000037811 */ /* 0x000fe200078eb8ff */
[----:B------:R-:W-:-:S05]  /*1d30*/  IMAD.SHL.U32 R0, R2, 0x100000, RZ ;  /* 0x0010000002007824 */ /* 0x000fca00078e00ff */
[----:B------:R-:W-:Y:S02]  /*1d40*/  LOP3.LUT R0, R3, R0, R4, 0xfe, !PT ;  /* 0x0000000003007212 */ /* 0x000fe400078efe04 */
.L_x_333:
[----:B------:R-:W-:Y:S05]  /*1d50*/  BSYNC B0 ;  /* 0x0000000000007941 */ /* 0x000fea0003800000 */
.L_x_332:
[----:B------:R-:W-:-:S04]  /*1d60*/  F2FP.BF16.PACK_AB R0, RZ, R0 ;  /* 0x00000000ff00723e */ /* 0x000fc800000010ff */
[----:B------:R-:W-:Y:S01]  /*1d70*/  PRMT R22, R0, 0x7610, R22 ;  /* 0x0000761000167816 */ /* 0x000fe20000000016 */
[----:B------:R-:W-:Y:S05]  /*1d80*/  BRA `(.L_x_317) ;  /* 0x000004d000007947 */ /* 0x000fea0003800000 */
.L_x_330:
        /* <DEDUP_REMOVED lines=21> */
.L_x_339:
[----:B------:R-:W-:Y:S05]  /*1ee0*/  BSYNC B1 ;  /* 0x0000000000017941 */ /* 0x000fea0003800000 */
.L_x_338:
[----:B------:R-:W-:Y:S01]  /*1ef0*/  LEA R3, R0, 0x37800000, 0x17 ;  /* 0x3780000000037811 */ /* 0x000fe200078eb8ff */
[----:B------:R-:W-:-:S05]  /*1f00*/  IMAD.SHL.U32 R0, R2, 0x200000, RZ ;  /* 0x0020000002007824 */ /* 0x000fca00078e00ff */
[----:B------:R-:W-:Y:S02]  /*1f10*/  LOP3.LUT R0, R3, R0, R4, 0xfe, !PT ;  /* 0x0000000003007212 */ /* 0x000fe400078efe04 */
.L_x_337:
[----:B------:R-:W-:Y:S05]  /*1f20*/  BSYNC B0 ;  /* 0x0000000000007941 */ /* 0x000fea0003800000 */
.L_x_336:
[----:B------:R-:W-:-:S04]  /*1f30*/  F2FP.BF16.PACK_AB R0, RZ, R0 ;  /* 0x00000000ff00723e */ /* 0x000fc800000010ff */
[----:B------:R-:W-:Y:S01]  /*1f40*/  PRMT R22, R0, 0x7610, R22 ;  /* 0x0000761000167816 */ /* 0x000fe20000000016 */
[----:B------:R-:W-:Y:S05]  /*1f50*/  BRA `(.L_x_317) ;  /* 0x0000030000007947 */ /* 0x000fea0003800000 */
.L_x_329:
        /* <DEDUP_REMOVED lines=14> */
.L_x_343:
[----:B------:R-:W-:Y:S05]  /*2040*/  BSYNC B0 ;  /* 0x0000000000007941 */ /* 0x000fea0003800000 */
.L_x_342:
[----:B------:R-:W-:-:S04]  /*2050*/  F2FP.BF16.PACK_AB R0, RZ, R0 ;  /* 0x00000000ff00723e */ /* 0x000fc800000010ff */
[----:B------:R-:W-:Y:S01]  /*2060*/  PRMT R22, R0, 0x7610, R22 ;  /* 0x0000761000167816 */ /* 0x000fe20000000016 */
[----:B------:R-:W-:Y:S05]  /*2070*/  BRA `(.L_x_317) ;  /* 0x000001e000007947 */ /* 0x000fea0003800000 */
.L_x_316:
        /* <DEDUP_REMOVED lines=18> */
[----:B0----5:R-:W-:Y:S05]  /*21a0*/  CALL.ABS.NOINC R2 ;  /* 0x0000000002007343 */ /* 0x021fea0003c00000 */
[----:B------:R-:W-:Y:S01]  /*21b0*/  PRMT R22, RZ, 0x7610, R22 ;  /* 0x00007610ff167816 */ /* 0x000fe20000000016 */
[----:B------:R-:W-:Y:S05]  /*21c0*/  BRA `(.L_x_317) ;  /* 0x0000009000007947 */ /* 0x000fea0003800000 */
.L_x_341:
[----:B------:R-:W2:Y:S02]  /*21d0*/  LDG.E.64 R2, [R2.64] ;  /* 0x0000002402027981 */ /* 0x000ea4000c1e1b00 */
[----:B--2---:R-:W0:Y:S02]  /*21e0*/  I2F.U64 R0, R2 ;  /* 0x0000000200007312 */ /* 0x004e240000301000 */
[----:B0-----:R-:W-:-:S04]  /*21f0*/  F2FP.BF16.PACK_AB R0, RZ, R0 ;  /* 0x00000000ff00723e */ /* 0x001fc800000010ff */
[----:B------:R-:W-:Y:S01]  /*2200*/  PRMT R22, R0, 0x7610, R22 ;  /* 0x0000761000167816 */ /* 0x000fe20000000016 */
[----:B------:R-:W-:Y:S05]  /*2210*/  BRA `(.L_x_317) ;  /* 0x0000004000007947 */ /* 0x000fea0003800000 */
.L_x_340:
[----:B------:R-:W2:Y:S02]  /*2220*/  LDG.E R2, [R2.64] ;  /* 0x0000002402027981 */ /* 0x000ea4000c1e1900 */
[----:B--2---:R-:W0:Y:S02]  /*2230*/  I2F.U32 R0, R2 ;  /* 0x0000000200007306 */ /* 0x004e240000201000 */
[----:B0-----:R-:W-:-:S04]  /*2240*/  F2FP.BF16.PACK_AB R0, RZ, R0 ;  /* 0x00000000ff00723e */ /* 0x001fc800000010ff */
[----:B------:R-:W-:Y:S02]  /*2250*/  PRMT R22, R0, 0x7610, R22 ;  /* 0x0000761000167816 */ /* 0x000fe40000000016 */
.L_x_317:
[----:B------:R-:W-:-:S05]  /*2260*/  IADD3 R24, R24, 0x80, RZ ;  /* 0x0000008018187810 */ /* 0x000fca0007ffe0ff */
.L_x_311:
[----:B------:R-:W-:Y:S05]  /*2270*/  BSYNC B6 ;  /* 0x0000000000067941 */ /* 0x000fea0003800000 */
.L_x_310:
[----:B------:R-:W-:Y:S01]  /*2280*/  ISETP.GE.AND P0, PT, R24, R17, PT ;  /* 0x000000111800720c */ /* 0x000fe20003f06270 */
[----:B------:R-:W-:Y:S01]  /*2290*/  BSSY B6, `(.L_x_344) ;  /* 0x000010f000067945 */ /* 0x000fe20003800000 */
[----:B------:R-:W-:Y:S02]  /*22a0*/  PRMT R18, RZ, 0x7610, R18 ;  /* 0x00007610ff127816 */ /* 0x000fe40000000012 */
[----:B------:R-:W-:-:S09]  /*22b0*/  PRMT R25, RZ, 0x7610, R25 ;  /* 0x00007610ff197816 */ /* 0x000fd20000000019 */
        /* <DEDUP_REMOVED lines=22> */
.L_x_349:
[----:B------:R-:W2:Y:S02]  /*2420*/  LDG.E.U8 R2, [R2.64] ;  /* 0x0000002402027981 */ /* 0x000ea4000c1e1100 */
[----:B--2---:R-:W0:Y:S02]  /*2430*/  I2F.U16 R0, R2 ;  /* 0x0000000200007306 */ /* 0x004e240000101000 */
[----:B0-----:R-:W-:-:S04]  /*2440*/  F2FP.BF16.PACK_AB R0, RZ, R0 ;  /* 0x00000000ff00723e */ /* 0x001fc800000010ff */
[----:B------:R-:W-:Y:S01]  /*2450*/  PRMT R25, R0, 0x7610, R25 ;  /* 0x0000761000197816 */ /* 0x000fe20000000019 */
[----:B------:R-:W-:Y:S05]  /*2460*/  BRA `(.L_x_351) ;  /* 0x00000f0000007947 */ /* 0x000fea0003800000 */
.L_x_348:
        /* <DEDUP_REMOVED lines=11> */
.L_x_353:
[----:B------:R-:W2:Y:S02]  /*2520*/  LDG.E R2, [R2.64] ;  /* 0x0000002402027981 */ /* 0x000ea4000c1e1900 */
[----:B--2---:R-:W0:Y:S02]  /*2530*/  I2F R0, R2 ;  /* 0x0000000200007306 */ /* 0x004e240000201400 */
[----:B0-----:R-:W-:-:S04]  /*2540*/  F2FP.BF16.PACK_AB R0, RZ, R0 ;  /* 0x00000000ff00723e */ /* 0x001fc800000010ff */
[----:B------:R-:W-:Y:S01]  /*2550*/  PRMT R25, R0, 0x7610, R25 ;  /* 0x0000761000197816 */ /* 0x000fe20000000019 */
[----:B------:R-:W-:Y:S05]  /*2560*/  BRA `(.L_x_351) ;  /* 0x00000e0000007947 */ /* 0x000fea0003800000 */
.L_x_352:
[----:B------:R-:W2:Y:S02]  /*2570*/  LDG.E.U16 R2, [R2.64] ;  /* 0x0000002402027981 */ /* 0x000ea4000c1e1500 */
[----:B--2---:R-:W0:Y:S02]  /*2580*/  I2F.S16 R0, R2 ;  /* 0x0000000200007306 */ /* 0x004e240000101400 */
[----:B0-----:R-:W-:-:S04]  /*2590*/  F2FP.BF16.PACK_AB R0, RZ, R0 ;  /* 0x00000000ff00723e */ /* 0x001fc800000010ff */
[----:B------:R-:W-:Y:S01]  /*25a0*/  PRMT R25, R0, 0x7610, R25 ;  /* 0x0000761000197816 */ /* 0x000fe20000000019 */
[----:B------:R-:W-:Y:S05]  /*25b0*/  BRA `(.L_x_351) ;  /* 0x00000db000007947 */ /* 0x000fea0003800000 */
.L_x_347:
        /* <DEDUP_REMOVED lines=9> */
.L_x_355:
[----:B------:R-:W2:Y:S02]  /*2650*/  LDG.E.U16 R0, [R2.64] ;  /* 0x0000002402007981 */ /* 0x000ea4000c1e1500 */
[----:B--2---:R-:W-:-:S05]  /*2660*/  HADD2.F32 R0, -RZ, R0.H0_H0 ;  /* 0x20000000ff007230 */ /* 0x004fca0000004100 */
[----:B------:R-:W-:-:S04]  /*2670*/  F2FP.BF16.PACK_AB R0, RZ, R0 ;  /* 0x00000000ff00723e */ /* 0x000fc800000010ff */
[----:B------:R-:W-:Y:S01]  /*2680*/  PRMT R25, R0, 0x7610, R25 ;  /* 0x0000761000197816 */ /* 0x000fe20000000019 */
[----:B------:R-:W-:Y:S05]  /*2690*/  BRA `(.L_x_351) ;  /* 0x00000cd000007947 */ /* 0x000fea0003800000 */
.L_x_354:
        /* <DEDUP_REMOVED lines=9> */
.L_x_357:
[----:B------:R-:W2:Y:S02]  /*2730*/  LDG.E.U16 R2, [R2.64] ;  /* 0x0000002402027981 */ /* 0x000ea4000c1e1500 */
[----:B--2---:R-:W-:-:S05]  /*2740*/  HADD2.F32 R0, -RZ, R2.H0_H0 ;  /* 0x20000002ff007230 */ /* 0x004fca0000004100 */
[----:B------:R-:W-:-:S04]  /*2750*/  F2FP.BF16.PACK_AB R0, RZ, R0 ;  /* 0x00000000ff00723e */ /* 0x000fc800000010ff */
[----:B------:R-:W-:Y:S01]  /*2760*/  PRMT R25, R0, 0x7610, R25 ;  /* 0x0000761000197816 */ /* 0x000fe20000000019 */
[----:B------:R-:W-:Y:S05]  /*2770*/  BRA `(.L_x_351) ;  /* 0x00000bf000007947 */ /* 0x000fea0003800000 */
.L_x_356:
[----:B------:R-:W2:Y:S02]  /*2780*/  LDG.E.64 R2, [R2.64] ;  /* 0x0000002402027981 */ /* 0x000ea4000c1e1b00 */
[----:B--2---:R-:W0:Y:S01]  /*2790*/  F2F.F32.F64 R0, R2 ;  /* 0x0000000200007310 */ /* 0x004e220000301000 */
[----:B------:R-:W0:-:S14]  /*27a0*/  DSETP.GEU.AND P0, PT, |R2|, c[0x2][0x0], PT ;  /* 0x008000000200762a */ /* 0x000e1c0003f0e200 */
[----:B0-----:R-:W-:-:S05]  /*27b0*/  @!P0 FMUL R0, R0, 1.175494350822287508e-38 ;  /* 0x0080000000008820 */ /* 0x001fca0000400000 */
[----:B------:R-:W-:-:S04]  /*27c0*/  F2FP.BF16.PACK_AB R0, RZ, R0 ;  /* 0x00000000ff00723e */ /* 0x000fc800000010ff */
[----:B------:R-:W-:Y:S01]  /*27d0*/  PRMT R25, R0, 0x7610, R25 ;  /* 0x0000761000197816 */ /* 0x000fe20000000019 */
[----:B------:R-:W-:Y:S05]  /*27e0*/  BRA `(.L_x_351) ;  /* 0x00000b8000007947 */ /* 0x000fea0003800000 */
.L_x_346:
        /* <DEDUP_REMOVED lines=14> */
.L_x_360:
[----:B------:R-:W2:Y:S02]  /*28d0*/  LDG.E.64 R2, [R2.64] ;  /* 0x0000002402027981 */ /* 0x000ea4000c1e1b00 */
[----:B--2---:R-:W0:Y:S01]  /*28e0*/  F2F.F32.F64 R0, R2 ;  /* 0x0000000200007310 */ /* 0x004e220000301000 */
[----:B------:R-:W0:-:S14]  /*28f0*/  DSETP.GEU.AND P0, PT, |R2|, c[0x2][0x0], PT ;  /* 0x008000000200762a */ /* 0x000e1c0003f0e200 */
[----:B0-----:R-:W-:-:S05]  /*2900*/  @!P0 FMUL R0, R0, 1.175494350822287508e-38 ;  /* 0x0080000000008820 */ /* 0x001fca0000400000 */
[----:B------:R-:W-:-:S04]  /*2910*/  F2FP.BF16.PACK_AB R0, RZ, R0 ;  /* 0x00000000ff00723e */ /* 0x000fc800000010ff */
[----:B------:R-:W-:Y:S01]  /*2920*/  PRMT R25, R0, 0x7610, R25 ;  /* 0x0000761000197816 */ /* 0x000fe20000000019 */
[----:B------:R-:W-:Y:S05]  /*2930*/  BRA `(.L_x_351) ;  /* 0x00000a3000007947 */ /* 0x000fea0003800000 */
.L_x_359:
        /* <DEDUP_REMOVED lines=28> */
.L_x_362:
        /* <DEDUP_REMOVED lines=15> */
.L_x_361:
[----:B------:R0:W5:Y:S01]  /*2bf0*/  LDG.E.U16 R25, [R2.64] ;  /* 0x0000002402197981 */ /* 0x000162000c1e1500 */
[----:B------:R-:W-:Y:S05]  /*2c00*/  BRA `(.L_x_351) ;  /* 0x0000076000007947 */ /* 0x000fea0003800000 */
.L_x_358:
        /* <DEDUP_REMOVED lines=12> */
.L_x_365:
        /* <DEDUP_REMOVED lines=21> */
.L_x_369:
[----:B------:R-:W-:Y:S05]  /*2e20*/  BSYNC B1 ;  /* 0x0000000000017941 */ /* 0x000fea0003800000 */
.L_x_368:
[----:B------:R-:W-:Y:S01]  /*2e30*/  LEA R3, R0, 0x3b800000, 0x17 ;  /* 0x3b80000000037811 */ /* 0x000fe200078eb8ff */
[----:B------:R-:W-:-:S05]  /*2e40*/  IMAD.SHL.U32 R0, R2, 0x100000, RZ ;  /* 0x0010000002007824 */ /* 0x000fca00078e00ff */
[----:B------:R-:W-:Y:S02]  /*2e50*/  LOP3.LUT R0, R3, R0, R4, 0xfe, !PT ;  /* 0x0000000003007212 */ /* 0x000fe400078efe04 */
.L_x_367:
[----:B------:R-:W-:Y:S05]  /*2e60*/  BSYNC B0 ;  /* 0x0000000000007941 */ /* 0x000fea0003800000 */
.L_x_366:
[----:B------:R-:W-:-:S04]  /*2e70*/  F2FP.BF16.PACK_AB R0, RZ, R0 ;  /* 0x00000000ff00723e */ /* 0x000fc800000010ff */
[----:B------:R-:W-:Y:S01]  /*2e80*/  PRMT R25, R0, 0x7610, R25 ;  /* 0x0000761000197816 */ /* 0x000fe20000000019 */
[----:B------:R-:W-:Y:S05]  /*2e90*/  BRA `(.L_x_351) ;  /* 0x000004d000007947 */ /* 0x000fea0003800000 */
.L_x_364:
        /* <DEDUP_REMOVED lines=21> */
.L_x_373:
[----:B------:R-:W-:Y:S05]  /*2ff0*/  BSYNC B1 ;  /* 0x0000000000017941 */ /* 0x000fea0003800000 */
.L_x_372:
[----:B------:R-:W-:Y:S01]  /*3000*/  LEA R3, R0, 0x37800000, 0x17 ;  /* 0x3780000000037811 */ /* 0x000fe200078eb8ff */
[----:B------:R-:W-:-:S05]  /*3010*/  IMAD.SHL.U32 R0, R2, 0x200000, RZ ;  /* 0x0020000002007824 */ /* 0x000fca00078e00ff */
[----:B------:R-:W-:Y:S02]  /*3020*/  LOP3.LUT R0, R3, R0, R4, 0xfe, !PT ;  /* 0x0000000003007212 */ /* 0x000fe400078efe04 */
.L_x_371:
[----:B------:R-:W-:Y:S05]  /*3030*/  BSYNC B0 ;  /* 0x0000000000007941 */ /* 0x000fea0003800000 */
.L_x_370:
[----:B------:R-:W-:-:S04]  /*3040*/  F2FP.BF16.PACK_AB R0, RZ, R0 ;  /* 0x00000000ff00723e */ /* 0x000fc800000010ff */
[----:B------:R-:W-:Y:S01]  /*3050*/  PRMT R25, R0, 0x7610, R25 ;  /* 0x0000761000197816 */ /* 0x000fe20000000019 */
[----:B------:R-:W-:Y:S05]  /*3060*/  BRA `(.L_x_351) ;  /* 0x0000030000007947 */ /* 0x000fea0003800000 */
.L_x_363:
        /* <DEDUP_REMOVED lines=14> */
.L_x_377:
[----:B------:R-:W-:Y:S05]  /*3150*/  BSYNC B0 ;  /* 0x0000000000007941 */ /* 0x000fea0003800000 */
.L_x_376:
[----:B------:R-:W-:-:S04]  /*3160*/  F2FP.BF16.PACK_AB R0, RZ, R0 ;  /* 0x00000000ff00723e */ /* 0x000fc800000010ff */
[----:B------:R-:W-:Y:S01]  /*3170*/  PRMT R25, R0, 0x7610, R25 ;  /* 0x0000761000197816 */ /* 0x000fe20000000019 */
[----:B------:R-:W-:Y:S05]  /*3180*/  BRA `(.L_x_351) ;  /* 0x000001e000007947 */ /* 0x000fea0003800000 */
.L_x_350:
        /* <DEDUP_REMOVED lines=21> */
.L_x_375:
[----:B------:R-:W2:Y:S02]  /*32e0*/  LDG.E.64 R2, [R2.64] ;  /* 0x0000002402027981 */ /* 0x000ea4000c1e1b00 */
[----:B--2---:R-:W0:Y:S02]  /*32f0*/  I2F.U64 R0, R2 ;  /* 0x0000000200007312 */ /* 0x004e240000301000 */
[----:B0-----:R-:W-:-:S04]  /*3300*/  F2FP.BF16.PACK_AB R0, RZ, R0 ;  /* 0x00000000ff00723e */ /* 0x001fc800000010ff */
[----:B------:R-:W-:Y:S01]  /*3310*/  PRMT R25, R0, 0x7610, R25 ;  /* 0x0000761000197816 */ /* 0x000fe20000000019 */
[----:B------:R-:W-:Y:S05]  /*3320*/  BRA `(.L_x_351) ;  /* 0x0000004000007947 */ /* 0x000fea0003800000 */
.L_x_374:
[----:B------:R-:W2:Y:S02]  /*3330*/  LDG.E R2, [R2.64] ;  /* 0x0000002402027981 */ /* 0x000ea4000c1e1900 */
[----:B--2---:R-:W0:Y:S02]  /*3340*/  I2F.U32 R0, R2 ;  /* 0x0000000200007306 */ /* 0x004e240000201000 */
[----:B0-----:R-:W-:-:S04]  /*3350*/  F2FP.BF16.PACK_AB R0, RZ, R0 ;  /* 0x00000000ff00723e */ /* 0x001fc800000010ff */
[----:B------:R-:W-:Y:S02]  /*3360*/  PRMT R25, R0, 0x7610, R25 ;  /* 0x0000761000197816 */ /* 0x000fe40000000019 */
.L_x_351:
[----:B------:R-:W-:-:S05]  /*3370*/  IADD3 R24, R24, 0x80, RZ ;  /* 0x0000008018187810 */ /* 0x000fca0007ffe0ff */
.L_x_345:
[----:B------:R-:W-:Y:S05]  /*3380*/  BSYNC B6 ;  /* 0x0000000000067941 */ /* 0x000fea0003800000 */
.L_x_344:
[----:B------:R-:W-:Y:S01]  /*3390*/  ISETP.GE.AND P0, PT, R24, R17, PT ;  /* 0x000000111800720c */ /* 0x000fe20003f06270 */
[----:B------:R-:W-:-:S12]  /*33a0*/  BSSY B6, `(.L_x_378) ;  /* 0x000010b000067945 */ /* 0x000fd80003800000 */
[----:B------:R-:W-:Y:S05]  /*33b0*/  @P0 BRA `(.L_x_379) ;  /* 0x0000109000000947 */ /* 0x000fea0003800000 */
[----:B------:R-:W-:Y:S01]  /*33c0*/  PRMT R0, R19, 0x9910, RZ ;  /* 0x0000991013007816 */ /* 0x000fe200000000ff */
[----:B------:R-:W-:-:S03]  /*33d0*/  IMAD R24, R16, 0x200, R24 ;  /* 0x0000020010187824 */ /* 0x000fc600078e0218 */
[----:B------:R-:W-:Y:S01]  /*33e0*/  ISETP.GT.AND P1, PT, R0, 0x9, PT ;  /* 0x000000090000780c */ /* 0x000fe20003f24270 */
[----:B------:R-:W-:-:S05]  /*33f0*/  IMAD R24, R24, c[0x0][0x180], RZ ;  /* 0x0000600018187a24 */ /* 0x000fca00078e02ff */
[----:B0-----:R-:W-:-:S05]  /*3400*/  IADD3 R2, P0, R24, c[0x0][0x170], RZ ;  /* 0x00005c0018027a10 */ /* 0x001fca0007f1e0ff */
        /* <DEDUP_REMOVED lines=15> */
.L_x_383:
[----:B------:R-:W2:Y:S02]  /*3500*/  LDG.E.U8 R2, [R2.64] ;  /* 0x0000002402027981 */ /* 0x000ea4000c1e1100 */
[----:B--2---:R-:W0:Y:S02]  /*3510*/  I2F.U16 R0, R2 ;  /* 0x0000000200007306 */ /* 0x004e240000101000 */
[----:B0-----:R-:W-:-:S04]  /*3520*/  F2FP.BF16.PACK_AB R0, RZ, R0 ;  /* 0x00000000ff00723e */ /* 0x001fc800000010ff */
[----:B------:R-:W-:Y:S01]  /*3530*/  PRMT R18, R0, 0x7610, R18 ;  /* 0x0000761000127816 */ /* 0x000fe20000000012 */
[----:B------:R-:W-:Y:S05]  /*3540*/  BRA `(.L_x_379) ;  /* 0x00000f0000007947 */ /* 0x000fea0003800000 */
.L_x_382:
        /* <DEDUP_REMOVED lines=11> */
.L_x_386:
[----:B------:R-:W2:Y:S02]  /*3600*/  LDG.E R2, [R2.64] ;  /* 0x0000002402027981 */ /* 0x000ea4000c1e1900 */
[----:B--2---:R-:W0:Y:S02]  /*3610*/  I2F R0, R2 ;  /* 0x0000000200007306 */ /* 0x004e240000201400 */
[----:B0-----:R-:W-:-:S04]  /*3620*/  F2FP.BF16.PACK_AB R0, RZ, R0 ;  /* 0x00000000ff00723e */ /* 0x001fc800000010ff */
[----:B------:R-:W-:Y:S01]  /*3630*/  PRMT R18, R0, 0x7610, R18 ;  /* 0x0000761000127816 */ /* 0x000fe20000000012 */
[----:B------:R-:W-:Y:S05]  /*3640*/  BRA `(.L_x_379) ;  /* 0x00000e0000007947 */ /* 0x000fea0003800000 */
.L_x_385:
[----:B------:R-:W2:Y:S02]  /*3650*/  LDG.E.U16 R2, [R2.64] ;  /* 0x0000002402027981 */ /* 0x000ea4000c1e1500 */
[----:B--2---:R-:W0:Y:S02]  /*3660*/  I2F.S16 R0, R2 ;  /* 0x0000000200007306 */ /* 0x004e240000101400 */
[----:B0-----:R-:W-:-:S04]  /*3670*/  F2FP.BF16.PACK_AB R0, RZ, R0 ;  /* 0x00000000ff00723e */ /* 0x001fc800000010ff */
[----:B------:R-:W-:Y:S01]  /*3680*/  PRMT R18, R0, 0x7610, R18 ;  /* 0x0000761000127816 */ /* 0x000fe20000000012 */
[----:B------:R-:W-:Y:S05]  /*3690*/  BRA `(.L_x_379) ;  /* 0x00000db000007947 */ /* 0x000fea0003800000 */
.L_x_381:
        /* <DEDUP_REMOVED lines=9> */
.L_x_388:
[----:B------:R-:W2:Y:S02]  /*3730*/  LDG.E.U16 R0, [R2.64] ;  /* 0x0000002402007981 */ /* 0x000ea4000c1e1500 */
[----:B--2---:R-:W-:-:S05]  /*3740*/  HADD2.F32 R0, -RZ, R0.H0_H0 ;  /* 0x20000000ff007230 */ /* 0x004fca0000004100 */
[----:B------:R-:W-:-:S04]  /*3750*/  F2FP.BF16.PACK_AB R0, RZ, R0 ;  /* 0x00000000ff00723e */ /* 0x000fc800000010ff */
[----:B------:R-:W-:Y:S01]  /*3760*/  PRMT R18, R0, 0x7610, R18 ;  /* 0x0000761000127816 */ /* 0x000fe20000000012 */
[----:B------:R-:W-:Y:S05]  /*3770*/  BRA `(.L_x_379) ;  /* 0x00000cd000007947 */ /* 0x000fea0003800000 */
.L_x_387:
        /* <DEDUP_REMOVED lines=9> */
.L_x_390:
[----:B------:R-:W2:Y:S02]  /*3810*/  LDG.E.U16 R2, [R2.64] ;  /* 0x0000002402027981 */ /* 0x000ea4000c1e1500 */
[----:B--2---:R-:W-:-:S05]  /*3820*/  HADD2.F32 R0, -RZ, R2.H0_H0 ;  /* 0x20000002ff007230 */ /* 0x004fca0000004100 */
[----:B------:R-:W-:-:S04]  /*3830*/  F2FP.BF16.PACK_AB R0, RZ, R0 ;  /* 0x00000000ff00723e */ /* 0x000fc800000010ff */
[----:B------:R-:W-:Y:S01]  /*3840*/  PRMT R18, R0, 0x7610, R18 ;  /* 0x0000761000127816 */ /* 0x000fe20000000012 */
[----:B------:R-:W-:Y:S05]  /*3850*/  BRA `(.L_x_379) ;  /* 0x00000bf000007947 */ /* 0x000fea0003800000 */
.L_x_389:
[----:B------:R-:W2:Y:S02]  /*3860*/  LDG.E.64 R2, [R2.64] ;  /* 0x0000002402027981 */ /* 0x000ea4000c1e1b00 */
[----:B--2---:R-:W0:Y:S01]  /*3870*/  F2F.F32.F64 R0, R2 ;  /* 0x0000000200007310 */ /* 0x004e220000301000 */
[----:B------:R-:W0:-:S14]  /*3880*/  DSETP.GEU.AND P0, PT, |R2|, c[0x2][0x0], PT ;  /* 0x008000000200762a */ /* 0x000e1c0003f0e200 */
[----:B0-----:R-:W-:-:S05]  /*3890*/  @!P0 FMUL R0, R0, 1.175494350822287508e-38 ;  /* 0x0080000000008820 */ /* 0x001fca0000400000 */
[----:B------:R-:W-:-:S04]  /*38a0*/  F2FP.BF16.PACK_AB R0, RZ, R0 ;  /* 0x00000000ff00723e */ /* 0x000fc800000010ff */
[----:B------:R-:W-:Y:S01]  /*38b0*/  PRMT R18, R0, 0x7610, R18 ;  /* 0x0000761000127816 */ /* 0x000fe20000000012 */
[----:B------:R-:W-:Y:S05]  /*38c0*/  BRA `(.L_x_379) ;  /* 0x00000b8000007947 */ /* 0x000fea0003800000 */
.L_x_380:
        /* <DEDUP_REMOVED lines=14> */
.L_x_393:
[----:B------:R-:W2:Y:S02]  /*39b0*/  LDG.E.64 R2, [R2.64] ;  /* 0x0000002402027981 */ /* 0x000ea4000c1e1b00 */
[----:B--2---:R-:W0:Y:S01]  /*39c0*/  F2F.F32.F64 R0, R2 ;  /* 0x0000000200007310 */ /* 0x004e220000301000 */
[----:B------:R-:W0:-:S14]  /*39d0*/  DSETP.GEU.AND P0, PT, |R2|, c[0x2][0x0], PT ;  /* 0x008000000200762a */ /* 0x000e1c0003f0e200 */
[----:B0-----:R-:W-:-:S05]  /*39e0*/  @!P0 FMUL R0, R0, 1.175494350822287508e-38 ;  /* 0x0080000000008820 */ /* 0x001fca0000400000 */
[----:B------:R-:W-:-:S04]  /*39f0*/  F2FP.BF16.PACK_AB R0, RZ, R0 ;  /* 0x00000000ff00723e */ /* 0x000fc800000010ff */
[----:B------:R-:W-:Y:S01]  /*3a00*/  PRMT R18, R0, 0x7610, R18 ;  /* 0x0000761000127816 */ /* 0x000fe20000000012 */
[----:B------:R-:W-:Y:S05]  /*3a10*/  BRA `(.L_x_379) ;  /* 0x00000a3000007947 */ /* 0x000fea0003800000 */
.L_x_392:
        /* <DEDUP_REMOVED lines=28> */
.L_x_395:
        /* <DEDUP_REMOVED lines=15> */
.L_x_394:
[----:B------:R0:W5:Y:S01]  /*3cd0*/  LDG.E.U16 R18, [R2.64] ;  /* 0x0000002402127981 */ /* 0x000162000c1e1500 */
[----:B------:R-:W-:Y:S05]  /*3ce0*/  BRA `(.L_x_379) ;  /* 0x0000076000007947 */ /* 0x000fea0003800000 */
.L_x_391:
        /* <DEDUP_REMOVED lines=12> */
.L_x_398:
        /* <DEDUP_REMOVED lines=21> */
.L_x_402:
[----:B------:R-:W-:Y:S05]  /*3f00*/  BSYNC B1 ;  /* 0x0000000000017941 */ /* 0x000fea0003800000 */
.L_x_401:
[----:B------:R-:W-:Y:S01]  /*3f10*/  LEA R3, R0, 0x3b800000, 0x17 ;  /* 0x3b80000000037811 */ /* 0x000fe200078eb8ff */
[----:B------:R-:W-:-:S05]  /*3f20*/  IMAD.SHL.U32 R0, R2, 0x100000, RZ ;  /* 0x0010000002007824 */ /* 0x000fca00078e00ff */
[----:B------:R-:W-:Y:S02]  /*3f30*/  LOP3.LUT R0, R3, R0, R4, 0xfe, !PT ;  /* 0x0000000003007212 */ /* 0x000fe400078efe04 */
.L_x_400:
[----:B------:R-:W-:Y:S05]  /*3f40*/  BSYNC B0 ;  /* 0x0000000000007941 */ /* 0x000fea0003800000 */
.L_x_399:
[----:B------:R-:W-:-:S04]  /*3f50*/  F2FP.BF16.PACK_AB R0, RZ, R0 ;  /* 0x00000000ff00723e */ /* 0x000fc800000010ff */
[----:B------:R-:W-:Y:S01]  /*3f60*/  PRMT R18, R0, 0x7610, R18 ;  /* 0x0000761000127816 */ /* 0x000fe20000000012 */
[----:B------:R-:W-:Y:S05]  /*3f70*/  BRA `(.L_x_379) ;  /* 0x000004d000007947 */ /* 0x000fea0003800000 */
.L_x_397:
        /* <DEDUP_REMOVED lines=21> */
.L_x_406:
[----:B------:R-:W-:Y:S05]  /*40d0*/  BSYNC B1 ;  /* 0x0000000000017941 */ /* 0x000fea0003800000 */
.L_x_405:
[----:B------:R-:W-:Y:S01]  /*40e0*/  LEA R3, R0, 0x37800000, 0x17 ;  /* 0x3780000000037811 */ /* 0x000fe200078eb8ff */
[----:B------:R-:W-:-:S05]  /*40f0*/  IMAD.SHL.U32 R0, R2, 0x200000, RZ ;  /* 0x0020000002007824 */ /* 0x000fca00078e00ff */
[----:B------:R-:W-:Y:S02]  /*4100*/  LOP3.LUT R0, R3, R0, R4, 0xfe, !PT ;  /* 0x0000000003007212 */ /* 0x000fe400078efe04 */
.L_x_404:
[----:B------:R-:W-:Y:S05]  /*4110*/  BSYNC B0 ;  /* 0x0000000000007941 */ /* 0x000fea0003800000 */
.L_x_403:
[----:B------:R-:W-:-:S04]  /*4120*/  F2FP.BF16.PACK_AB R0, RZ, R0 ;  /* 0x00000000ff00723e */ /* 0x000fc800000010ff */
[----:B------:R-:W-:Y:S01]  /*4130*/  PRMT R18, R0, 0x7610, R18 ;  /* 0x0000761000127816 */ /* 0x000fe20000000012 */
[----:B------:R-:W-:Y:S05]  /*4140*/  BRA `(.L_x_379) ;  /* 0x0000030000007947 */ /* 0x000fea0003800000 */
.L_x_396:
        /* <DEDUP_REMOVED lines=14> */
.L_x_410:
[----:B------:R-:W-:Y:S05]  /*4230*/  BSYNC B0 ;  /* 0x0000000000007941 */ /* 0x000fea0003800000 */
.L_x_409:
[----:B------:R-:W-:-:S04]  /*4240*/  F2FP.BF16.PACK_AB R0, RZ, R0 ;  /* 0x00000000ff00723e */ /* 0x000fc800000010ff */
[----:B------:R-:W-:Y:S01]  /*4250*/  PRMT R18, R0, 0x7610, R18 ;  /* 0x0000761000127816 */ /* 0x000fe20000000012 */
[----:B------:R-:W-:Y:S05]  /*4260*/  BRA `(.L_x_379) ;  /* 0x000001e000007947 */ /* 0x000fea0003800000 */
.L_x_384:
        /* <DEDUP_REMOVED lines=21> */
.L_x_408:
[----:B------:R-:W2:Y:S02]  /*43c0*/  LDG.E.64 R2, [R2.64] ;  /* 0x0000002402027981 */ /* 0x000ea4000c1e1b00 */
[----:B--2---:R-:W0:Y:S02]  /*43d0*/  I2F.U64 R0, R2 ;  /* 0x0000000200007312 */ /* 0x004e240000301000 */
[----:B0-----:R-:W-:-:S04]  /*43e0*/  F2FP.BF16.PACK_AB R0, RZ, R0 ;  /* 0x00000000ff00723e */ /* 0x001fc800000010ff */
[----:B------:R-:W-:Y:S01]  /*43f0*/  PRMT R18, R0, 0x7610, R18 ;  /* 0x0000761000127816 */ /* 0x000fe20000000012 */
[----:B------:R-:W-:Y:S05]  /*4400*/  BRA `(.L_x_379) ;  /* 0x0000004000007947 */ /* 0x000fea0003800000 */
.L_x_407:
[----:B------:R-:W2:Y:S02]  /*4410*/  LDG.E R2, [R2.64] ;  /* 0x0000002402027981 */ /* 0x000ea4000c1e1900 */
[----:B--2---:R-:W0:Y:S02]  /*4420*/  I2F.U32 R0, R2 ;  /* 0x0000000200007306 */ /* 0x004e240000201000 */
[----:B0-----:R-:W-:-:S04]  /*4430*/  F2FP.BF16.PACK_AB R0, RZ, R0 ;  /* 0x00000000ff00723e */ /* 0x001fc800000010ff */
[----:B------:R-:W-:Y:S02]  /*4440*/  PRMT R18, R0, 0x7610, R18 ;  /* 0x0000761000127816 */ /* 0x000fe40000000012 */
.L_x_379:
[----:B------:R-:W-:Y:S05]  /*4450*/  BSYNC B6 ;  /* 0x0000000000067941 */ /* 0x000fea0003800000 */
.L_x_378:
[----:B------:R-:W1:Y:S01]  /*4460*/  S2R R19, SR_TID.X ;  /* 0x0000000000137919 */ /* 0x000e620000002100 */
[----:B------:R-:W-:Y:S01]  /*4470*/  BSSY B0, `(.L_x_411) ;  /* 0x0000031000007945 */ /* 0x000fe20003800000 */
[----:B-1----:R-:W-:-:S13]  /*4480*/  ISETP.GE.AND P0, PT, R19, R17, PT ;  /* 0x000000111300720c */ /* 0x002fda0003f06270 */
[----:B------:R-:W-:Y:S05]  /*4490*/  @P0 BRA `(.L_x_412) ;  /* 0x000002e000000947 */ /* 0x000fea0003800000 */
[----:B-----5:R-:W-:Y:S01]  /*44a0*/  PRMT R23, RZ, 0x5410, R23 ;  /* 0x00005410ff177816 */ /* 0x020fe20000000017 */
[----:B------:R-:W-:Y:S01]  /*44b0*/  IMAD.MOV.U32 R7, RZ, RZ, 0x3d39bf78 ;  /* 0x3d39bf78ff077424 */ /* 0x000fe200078e00ff */
[----:B------:R-:W-:Y:S03]  /*44c0*/  BSSY B1, `(.L_x_413) ;  /* 0x0000029000017945 */ /* 0x000fe60003800000 */
[C---:B0-----:R-:W-:Y:S02]  /*44d0*/  FFMA.FTZ R2, R23.reuse, R23, -1 ;  /* 0xbf80000017027423 */ /* 0x041fe40000010017 */
[----:B------:R-:W-:Y:S02]  /*44e0*/  FADD.FTZ R0, R23, -1 ;  /* 0xbf80000017007421 */ /* 0x000fe40000010000 */
[----:B------:R-:W0:Y:S01]  /*44f0*/  MUFU.RSQ R3, R2 ;  /* 0x0000000200037308 */ /* 0x000e220000001400 */
[----:B------:R-:W-:-:S02]  /*4500*/  FSETP.NEU.FTZ.AND P2, PT, R2, RZ, PT ;  /* 0x000000ff0200720b */ /* 0x000fc40003f5d000 */
        /* <DEDUP_REMOVED lines=16> */
[----:B------:R-:W-:-:S04]  /*4610*/  FFMA.FTZ R5, R4, R5, -1 ;  /* 0xbf80000004057423 */ /* 0x000fc80000010005 */
[----:B------:R-:W-:-:S04]  /*4620*/  FADD.FTZ R2, R2, R5 ;  /* 0x0000000502027221 */ /* 0x000fc80000010000 */
[----:B------:R-:W-:-:S04]  /*4630*/  FFMA.FTZ R5, R2, -R7, 0.10546888411045074463 ;  /* 0x3dd8001202057423 */ /* 0x000fc80000010807 */
[C---:B------:R-:W-:Y:S02]  /*4640*/  FFMA.FTZ R5, R2.reuse, R5, -0.13229703903198242188 ;  /* 0xbe0778e002057423 */ /* 0x040fe40000010005 */
[----:B0-----:R-:W-:Y:S02]  /*4650*/  FMUL.FTZ R4, R3, 1.1920928955078125e-07 ;  /* 0x3400000003047820 */ /* 0x001fe40000410000 */
[----:B------:R-:W-:-:S04]  /*4660*/  FFMA.FTZ R5, R2, R5, 0.14491446316242218018 ;  /* 0x3e14647502057423 */ /* 0x000fc80000010005 */
[----:B------:R-:W-:-:S04]  /*4670*/  FFMA.FTZ R5, R2, R5, -0.16641564667224884033 ;  /* 0xbe2a68dd02057423 */ /* 0x000fc80000010005 */
[----:B------:R-:W-:-:S04]  /*4680*/  FFMA.FTZ R5, R2, R5, 0.19988867640495300293 ;  /* 0x3e4caf9e02057423 */ /* 0x000fc80000010005 */
[----:B------:R-:W-:-:S04]  /*4690*/  FFMA.FTZ R5, R2, R5, -0.25000196695327758789 ;  /* 0xbe80004202057423 */ /* 0x000fc80000010005 */
[----:B------:R-:W-:-:S04]  /*46a0*/  FFMA.FTZ R5, R2, R5, 0.33333510160446166992 ;  /* 0x3eaaaae602057423 */ /* 0x000fc80000010005 */
[----:B------:R-:W-:-:S04]  /*46b0*/  FFMA.FTZ R5, R2, R5, -0.5 ;  /* 0xbf00000002057423 */ /* 0x000fc80000010005 */
[----:B------:R-:W-:-:S04]  /*46c0*/  FMUL.FTZ R5, R2, R5 ;  /* 0x0000000502057220 */ /* 0x000fc80000410000 */
[----:B------:R-:W-:-:S04]  /*46d0*/  FFMA.FTZ R5, R2, R5, R2 ;  /* 0x0000000502057223 */ /* 0x000fc80000010002 */
[----:B------:R-:W-:Y:S01]  /*46e0*/  FFMA.FTZ R4, R4, 0.69314718246459960938, R5 ;  /* 0x3f31721804047823 */ /* 0x000fe20000010005 */
[----:B------:R-:W-:Y:S05]  /*46f0*/  @!P2 BRA `(.L_x_414) ;  /* 0x000000500000a947 */ /* 0x000fea0003800000 */
[C---:B------:R-:W-:Y:S02]  /*4700*/  ISETP.GE.AND P2, PT, R0.reuse, -0x407fffff, PT ;  /* 0xbf8000010000780c */ /* 0x040fe40003f46270 */
[----:B------:R-:W-:-:S11]  /*4710*/  FSETP.NEU.FTZ.AND P3, PT, R0, RZ, PT ;  /* 0x000000ff0000720b */ /* 0x000fd60003f7d000 */
[----:B------:R-:W-:-:S04]  /*4720*/  @P2 IMAD.MOV.U32 R3, RZ, RZ, 0x7f800000 ;  /* 0x7f800000ff032424 */ /* 0x000fc800078e00ff */
[----:B------:R-:W-:-:S05]  /*4730*/  @P2 FFMA.FTZ R4, R0, R3, +INF ;  /* 0x7f80000000042423 */ /* 0x000fca0000010003 */
[----:B------:R-:W-:Y:S02]  /*4740*/  FSEL R4, R4, -RZ, P3 ;  /* 0x800000ff04047208 */ /* 0x000fe40001800000 */
.L_x_414:
[----:B------:R-:W-:Y:S05]  /*4750*/  BSYNC B1 ;  /* 0x0000000000017941 */ /* 0x000fea0003800000 */
.L_x_413:
[----:B------:R-:W-:-:S05]  /*4760*/  @P1 FADD.FTZ R4, R4, 0.69314718246459960938 ;  /* 0x3f31721804041421 */ /* 0x000fca0000010000 */
[----:B------:R-:W-:Y:S02]  /*4770*/  F2FP.BF16.PACK_AB R0, RZ, R4 ;  /* 0x00000004ff00723e */ /* 0x000fe400000010ff */
.L_x_412:
[----:B------:R-:W-:Y:S05]  /*4780*/  BSYNC B0 ;  /* 0x0000000000007941 */ /* 0x000fea0003800000 */
.L_x_411:
[----:B------:R-:W-:Y:S01]  /*4790*/  IADD3 R24, R19, 0x80, RZ ;  /* 0x0000008013187810 */ /* 0x000fe20007ffe0ff */
[----:B------:R-:W-:Y:S03]  /*47a0*/  BSSY B0, `(.L_x_415) ;  /* 0x0000031000007945 */ /* 0x000fe60003800000 */
[----:B------:R-:W-:-:S13]  /*47b0*/  ISETP.GE.AND P1, PT, R24, R17, PT ;  /* 0x000000111800720c */ /* 0x000fda0003f26270 */
[----:B------:R-:W-:Y:S05]  /*47c0*/  @P1 BRA `(.L_x_416) ;  /* 0x000002e000001947 */ /* 0x000fea0003800000 */
[----:B-----5:R-:W-:Y:S01]  /*47d0*/  PRMT R22, RZ, 0x5410, R22 ;  /* 0x00005410ff167816 */ /* 0x020fe20000000016 */
[----:B------:R-:W-:Y:S01]  /*47e0*/  IMAD.MOV.U32 R7, RZ, RZ, 0x3d39bf78 ;  /* 0x3d39bf78ff077424 */ /* 0x000fe200078e00ff */
[----:B------:R-:W-:Y:S03]  /*47f0*/  BSSY B1, `(.L_x_417) ;  /* 0x0000029000017945 */ /* 0x000fe60003800000 */
[----:B0-----:R-:W-:-:S04]  /*4800*/  FFMA.FTZ R3, R22, R22, -1 ;  /* 0xbf80000016037423 */ /* 0x001fc80000010016 */
[----:B------:R-:W0:Y:S01]  /*4810*/  MUFU.RSQ R2, R3 ;  /* 0x0000000300027308 */ /* 0x000e220000001400 */
[C---:B------:R-:W-:Y:S01]  /*4820*/  FSETP.NEU.FTZ.AND P2, PT, R3.reuse, RZ, PT ;  /* 0x000000ff0300720b */ /* 0x040fe20003f5d000 */
[----:B0-----:R-:W-:Y:S02]  /*4830*/  FMUL.FTZ R4, R3, R2 ;  /* 0x0000000203047220 */ /* 0x001fe40000410000 */
[----:B------:R-:W-:Y:S02]  /*4840*/  FMUL.FTZ R5, R2, 0.5 ;  /* 0x3f00000002057820 */ /* 0x000fe40000410000 */
[----:B------:R-:W-:Y:S02]  /*4850*/  FFMA.FTZ R6, -R4, R4, R3 ;  /* 0x0000000404067223 */ /* 0x000fe40000010103 */
[----:B------:R-:W-:Y:S02]  /*4860*/  FADD.FTZ R2, R22, -1 ;  /* 0xbf80000016027421 */ /* 0x000fe40000010000 */
[----:B------:R-:W-:-:S02]  /*4870*/  FFMA.FTZ R5, R5, R6, R4 ;  /* 0x0000000605057223 */ /* 0x000fc40000010004 */
[----:B------:R-:W-:Y:S01]  /*4880*/  IMAD.MOV.U32 R6, RZ, RZ, 0x3e800000 ;  /* 0x3e800000ff067424 */ /* 0x000fe200078e00ff */
[----:B------:R-:W-:Y:S02]  /*4890*/  ISETP.GT.U32.AND P1, PT, R2, 0x4b000000, PT ;  /* 0x4b0000000200780c */ /* 0x000fe40003f24070 */
        /* <DEDUP_REMOVED lines=20> */
[C---:B------:R-:W-:Y:S02]  /*49e0*/  FMUL.FTZ R7, R4.reuse, R5 ;  /* 0x0000000504077220 */ /* 0x040fe40000410000 */
[----:B0-----:R-:W-:Y:S02]  /*49f0*/  FMUL.FTZ R5, R3, 1.1920928955078125e-07 ;  /* 0x3400000003057820 */ /* 0x001fe40000410000 */
        /* <DEDUP_REMOVED lines=8> */
.L_x_418:
[----:B------:R-:W-:Y:S05]  /*4a80*/  BSYNC B1 ;  /* 0x0000000000017941 */ /* 0x000fea0003800000 */
.L_x_417:
[----:B------:R-:W-:-:S05]  /*4a90*/  @P1 FADD.FTZ R4, R4, 0.69314718246459960938 ;  /* 0x3f31721804041421 */ /* 0x000fca0000010000 */
[----:B------:R-:W-:Y:S02]  /*4aa0*/  F2FP.BF16.PACK_AB R26, RZ, R4 ;  /* 0x00000004ff1a723e */ /* 0x000fe400000010ff */
.L_x_416:
[----:B------:R-:W-:Y:S05]  /*4ab0*/  BSYNC B0 ;  /* 0x0000000000007941 */ /* 0x000fea0003800000 */
.L_x_415:
[----:B0-----:R-:W-:Y:S01]  /*4ac0*/  IADD3 R2, R19, 0x100, RZ ;  /* 0x0000010013027810 */ /* 0x001fe20007ffe0ff */
[----:B------:R-:W-:Y:S03]  /*4ad0*/  BSSY B0, `(.L_x_419) ;  /* 0x0000031000007945 */ /* 0x000fe60003800000 */
[----:B------:R-:W-:-:S13]  /*4ae0*/  ISETP.GE.AND P1, PT, R2, R17, PT ;  /* 0x000000110200720c */ /* 0x000fda0003f26270 */
[----:B------:R-:W-:Y:S05]  /*4af0*/  @P1 BRA `(.L_x_420) ;  /* 0x000002e000001947 */ /* 0x000fea0003800000 */
[----:B-----5:R-:W-:Y:S01]  /*4b00*/  PRMT R25, RZ, 0x5410, R25 ;  /* 0x00005410ff197816 */ /* 0x020fe20000000019 */
[----:B------:R-:W-:Y:S01]  /*4b10*/  IMAD.MOV.U32 R7, RZ, RZ, 0x3d39bf78 ;  /* 0x3d39bf78ff077424 */ /* 0x000fe200078e00ff */
[----:B------:R-:W-:Y:S03]  /*4b20*/  BSSY B1, `(.L_x_421) ;  /* 0x0000029000017945 */ /* 0x000fe60003800000 */
[----:B------:R-:W-:-:S04]  /*4b30*/  FFMA.FTZ R3, R25, R25, -1 ;  /* 0xbf80000019037423 */ /* 0x000fc80000010019 */
        /* <DEDUP_REMOVED lines=39> */
.L_x_422:
[----:B------:R-:W-:Y:S05]  /*4db0*/  BSYNC B1 ;  /* 0x0000000000017941 */ /* 0x000fea0003800000 */
.L_x_421:
[----:B------:R-:W-:-:S05]  /*4dc0*/  @P1 FADD.FTZ R4, R4, 0.69314718246459960938 ;  /* 0x3f31721804041421 */ /* 0x000fca0000010000 */
[----:B------:R-:W-:Y:S02]  /*4dd0*/  F2FP.BF16.PACK_AB R22, RZ, R4 ;  /* 0x00000004ff16723e */ /* 0x000fe400000010ff */
.L_x_420:
[----:B------:R-:W-:Y:S05]  /*4de0*/  BSYNC B0 ;  /* 0x0000000000007941 */ /* 0x000fea0003800000 */
.L_x_419:
[----:B------:R-:W-:Y:S01]  /*4df0*/  IADD3 R2, R19, 0x180, RZ ;  /* 0x0000018013027810 */ /* 0x000fe20007ffe0ff */
        /* <DEDUP_REMOVED lines=46> */
.L_x_426:
[----:B------:R-:W-:Y:S05]  /*50e0*/  BSYNC B1 ;  /* 0x0000000000017941 */ /* 0x000fea0003800000 */
.L_x_425:
[----:B------:R-:W-:-:S05]  /*50f0*/  @P1 FADD.FTZ R4, R4, 0.69314718246459960938 ;  /* 0x3f31721804041421 */ /* 0x000fca0000010000 */
[----:B------:R-:W-:Y:S02]  /*5100*/  F2FP.BF16.PACK_AB R23, RZ, R4 ;  /* 0x00000004ff17723e */ /* 0x000fe400000010ff */
.L_x_424:
[----:B------:R-:W-:Y:S05]  /*5110*/  BSYNC B0 ;  /* 0x0000000000007941 */ /* 0x000fea0003800000 */
.L_x_423:
[----:B-----5:R-:W0:Y:S01]  /*5120*/  LDC.U8 R18, c[0x0][0x184] ;  /* 0x00006100ff127b82 */ /* 0x020e220000000000 */
[----:B------:R-:W-:Y:S01]  /*5130*/  BSSY B6, `(.L_x_427) ;  /* 0x0000113000067945 */ /* 0x000fe20003800000 */
[----:B------:R-:W-:Y:S05]  /*5140*/  @P0 BRA `(.L_x_428) ;  /* 0x0000111000000947 */ /* 0x000fea0003800000 */
[----:B0-----:R-:W-:Y:S01]  /*5150*/  PRMT R4, R18, 0x9910, RZ ;  /* 0x0000991012047816 */ /* 0x001fe200000000ff */
        /* <DEDUP_REMOVED lines=14> */
[----:B------:R-:W-:Y:S01]  /*5240*/  PRMT R0, RZ, 0x5410, R0 ;  /* 0x00005410ff007816 */ /* 0x000fe20000000000 */
[----:B------:R-:W-:-:S03]  /*5250*/  IMAD.MOV.U32 R19, RZ, RZ, R24 ;  /* 0x000000ffff137224 */ /* 0x000fc600078e0018 */
[----:B------:R-:W0:Y:S02]  /*5260*/  F2I.FTZ.TRUNC.NTZ R5, R0 ;  /* 0x0000000000057305 */ /* 0x000e24000021f100 */
[----:B0-----:R0:W-:Y:S01]  /*5270*/  STG.E.U8 [R2.64], R5 ;  /* 0x0000000502007986 */ /* 0x0011e2000c101124 */
[----:B------:R-:W-:Y:S05]  /*5280*/  BRA `(.L_x_428) ;  /* 0x00000fd000007947 */ /* 0x000fea0003800000 */
.L_x_432:
[----:B------:R-:W-:Y:S01]  /*5290*/  PRMT R5, RZ, 0x5410, R0 ;  /* 0x00005410ff057816 */ /* 0x000fe20000000000 */
[----:B------:R-:W-:-:S05]  /*52a0*/  IMAD.MOV.U32 R19, RZ, RZ, R24 ;  /* 0x000000ffff137224 */ /* 0x000fca00078e0018 */
[----:B------:R-:W0:Y:S02]  /*52b0*/  F2I.S64.TRUNC R4, R5 ;  /* 0x0000000500047311 */ /* 0x000e24000020d900 */
[----:B0-----:R0:W-:Y:S01]  /*52c0*/  STG.E.U8 [R2.64], R4 ;  /* 0x0000000402007986 */ /* 0x0011e2000c101124 */
[----:B------:R-:W-:Y:S05]  /*52d0*/  BRA `(.L_x_428) ;  /* 0x00000f8000007947 */ /* 0x000fea0003800000 */
.L_x_431:
[----:B------:R-:W-:-:S13]  /*52e0*/  ISETP.NE.AND P0, PT, R4, 0x2, PT ;  /* 0x000000020400780c */ /* 0x000fda0003f05270 */
[----:B------:R-:W-:Y:S05]  /*52f0*/  @!P0 BRA `(.L_x_434) ;  /* 0x000000e000008947 */ /* 0x000fea0003800000 */
[----:B------:R-:W-:-:S13]  /*5300*/  ISETP.NE.AND P0, PT, R4, 0x3, PT ;  /* 0x000000030400780c */ /* 0x000fda0003f05270 */
[----:B------:R-:W-:Y:S05]  /*5310*/  @!P0 BRA `(.L_x_435) ;  /* 0x0000007000008947 */ /* 0x000fea0003800000 */
[----:B------:R-:W-:-:S13]  /*5320*/  ISETP.NE.AND P0, PT, R4, 0x4, PT ;  /* 0x000000040400780c */ /* 0x000fda0003f05270 */
[----:B------:R-:W-:Y:S05]  /*5330*/  @P0 BRA `(.L_x_433) ;  /* 0x00000d4000000947 */ /* 0x000fea0003800000 */
[----:B------:R-:W-:Y:S01]  /*5340*/  PRMT R4, RZ, 0x5410, R0 ;  /* 0x00005410ff047816 */ /* 0x000fe20000000000 */
[----:B------:R-:W-:-:S05]  /*5350*/  IMAD.MOV.U32 R19, RZ, RZ, R24 ;  /* 0x000000ffff137224 */ /* 0x000fca00078e0018 */
[----:B------:R-:W0:Y:S02]  /*5360*/  F2I.S64.TRUNC R4, R4 ;  /* 0x0000000400047311 */ /* 0x000e24000020d900 */
[----:B0-----:R0:W-:Y:S01]  /*5370*/  STG.E.64 [R2.64], R4 ;  /* 0x0000000402007986 */ /* 0x0011e2000c101b24 */
[----:B------:R-:W-:Y:S05]  /*5380*/  BRA `(.L_x_428) ;  /* 0x00000ed000007947 */ /* 0x000fea0003800000 */
.L_x_435:
[----:B------:R-:W-:Y:S01]  /*5390*/  PRMT R0, RZ, 0x5410, R0 ;  /* 0x00005410ff007816 */ /* 0x000fe20000000000 */
[----:B------:R-:W-:-:S03]  /*53a0*/  IMAD.MOV.U32 R19, RZ, RZ, R24 ;  /* 0x000000ffff137224 */ /* 0x000fc600078e0018 */
[----:B------:R-:W0:Y:S02]  /*53b0*/  F2I.FTZ.TRUNC.NTZ R5, R0 ;  /* 0x0000000000057305 */ /* 0x000e24000021f100 */
[----:B0-----:R0:W-:Y:S01]  /*53c0*/  STG.E [R2.64], R5 ;  /* 0x0000000502007986 */ /* 0x0011e2000c101924 */
[----:B------:R-:W-:Y:S05]  /*53d0*/  BRA `(.L_x_428) ;  /* 0x00000e8000007947 */ /* 0x000fea0003800000 */
.L_x_434:
[----:B------:R-:W-:Y:S01]  /*53e0*/  PRMT R0, RZ, 0x5410, R0 ;  /* 0x00005410ff007816 */ /* 0x000fe20000000000 */
[----:B------:R-:W-:-:S03]  /*53f0*/  IMAD.MOV.U32 R19, RZ, RZ, R24 ;  /* 0x000000ffff137224 */ /* 0x000fc600078e0018 */
[----:B------:R-:W0:Y:S02]  /*5400*/  F2I.FTZ.TRUNC.NTZ R5, R0 ;  /* 0x0000000000057305 */ /* 0x000e24000021f100 */
[----:B0-----:R0:W-:Y:S01]  /*5410*/  STG.E.U16 [R2.64], R5 ;  /* 0x0000000502007986 */ /* 0x0011e2000c101524 */
[----:B------:R-:W-:Y:S05]  /*5420*/  BRA `(.L_x_428) ;  /* 0x00000e3000007947 */ /* 0x000fea0003800000 */
.L_x_430:
[----:B------:R-:W-:-:S13]  /*5430*/  ISETP.GT.AND P0, PT, R4, 0x6, PT ;  /* 0x000000060400780c */ /* 0x000fda0003f04270 */
[----:B------:R-:W-:Y:S05]  /*5440*/  @P0 BRA `(.L_x_436) ;  /* 0x000000d000000947 */ /* 0x000fea0003800000 */
[----:B------:R-:W-:-:S13]  /*5450*/  ISETP.NE.AND P0, PT, R4, 0x5, PT ;  /* 0x000000050400780c */ /* 0x000fda0003f05270 */
[----:B------:R-:W-:Y:S05]  /*5460*/  @!P0 BRA `(.L_x_437) ;  /* 0x0000006000008947 */ /* 0x000fea0003800000 */
[----:B------:R-:W-:-:S13]  /*5470*/  ISETP.NE.AND P0, PT, R4, 0x6, PT ;  /* 0x000000060400780c */ /* 0x000fda0003f05270 */
[----:B------:R-:W-:Y:S05]  /*5480*/  @P0 BRA `(.L_x_433) ;  /* 0x00000bf000000947 */ /* 0x000fea0003800000 */
[----:B------:R-:W-:Y:S01]  /*5490*/  PRMT R5, RZ, 0x5410, R0 ;  /* 0x00005410ff057816 */ /* 0x000fe20000000000 */
[----:B------:R-:W-:-:S04]  /*54a0*/  IMAD.MOV.U32 R19, RZ, RZ, R24 ;  /* 0x000000ffff137224 */ /* 0x000fc800078e0018 */
[----:B------:R0:W-:Y:S01]  /*54b0*/  STG.E [R2.64], R5 ;  /* 0x0000000502007986 */ /* 0x0001e2000c101924 */
[----:B------:R-:W-:Y:S05]  /*54c0*/  BRA `(.L_x_428) ;  /* 0x00000d9000007947 */ /* 0x000fea0003800000 */
.L_x_437:
[----:B------:R-:W-:Y:S01]  /*54d0*/  PRMT R0, RZ, 0x5410, R0 ;  /* 0x00005410ff007816 */ /* 0x000fe20000000000 */
[----:B------:R-:W-:-:S03]  /*54e0*/  IMAD.MOV.U32 R19, RZ, RZ, R24 ;  /* 0x000000ffff137224 */ /* 0x000fc600078e0018 */
[----:B------:R-:W-:-:S05]  /*54f0*/  F2FP.PACK_AB R0, RZ, R0 ;  /* 0x00000000ff00723e */ /* 0x000fca00000000ff */
[----:B------:R0:W-:Y:S01]  /*5500*/  STG.E.U16 [R2.64], R0 ;  /* 0x0000000002007986 */ /* 0x0001e2000c101524 */
[----:B------:R-:W-:Y:S05]  /*5510*/  BRA `(.L_x_428) ;  /* 0x00000d4000007947 */ /* 0x000fea0003800000 */
.L_x_436:
[----:B------:R-:W-:-:S13]  /*5520*/  ISETP.NE.AND P0, PT, R4, 0x7, PT ;  /* 0x000000070400780c */ /* 0x000fda0003f05270 */
[----:B------:R-:W-:Y:S05]  /*5530*/  @!P0 BRA `(.L_x_438) ;  /* 0x000000f000008947 */ /* 0x000fea0003800000 */
[----:B------:R-:W-:-:S13]  /*5540*/  ISETP.NE.AND P0, PT, R4, 0x8, PT ;  /* 0x000000080400780c */ /* 0x000fda0003f05270 */
[----:B------:R-:W-:Y:S05]  /*5550*/  @!P0 BRA `(.L_x_439) ;  /* 0x0000007000008947 */ /* 0x000fea0003800000 */
[----:B------:R-:W-:-:S13]  /*5560*/  ISETP.NE.AND P0, PT, R4, 0x9, PT ;  /* 0x000000090400780c */ /* 0x000fda0003f05270 */
[----:B------:R-:W-:Y:S05]  /*5570*/  @P0 BRA `(.L_x_433) ;  /* 0x00000b0000000947 */ /* 0x000fea0003800000 */
[----:B------:R-:W-:Y:S01]  /*5580*/  IMAD.MOV.U32 R5, RZ, RZ, RZ ;  /* 0x000000ffff057224 */ /* 0x000fe200078e00ff */
[----:B------:R-:W-:Y:S01]  /*5590*/  PRMT R4, RZ, 0x5410, R0 ;  /* 0x00005410ff047816 */ /* 0x000fe20000000000 */
[----:B------:R-:W-:-:S04]  /*55a0*/  IMAD.MOV.U32 R19, RZ, RZ, R24 ;  /* 0x000000ffff137224 */ /* 0x000fc800078e0018 */
[----:B------:R0:W-:Y:S01]  /*55b0*/  STG.E.64 [R2.64], R4 ;  /* 0x0000000402007986 */ /* 0x0001e2000c101b24 */
[----:B------:R-:W-:Y:S05]  /*55c0*/  BRA `(.L_x_428) ;  /* 0x00000c9000007947 */ /* 0x000fea0003800000 */
.L_x_439:
[----:B------:R-:W-:Y:S01]  /*55d0*/  PRMT R0, RZ, 0x5410, R0 ;  /* 0x00005410ff007816 */ /* 0x000fe20000000000 */
[----:B------:R-:W-:-:S03]  /*55e0*/  IMAD.MOV.U32 R19, RZ, RZ, R24 ;  /* 0x000000ffff137224 */ /* 0x000fc600078e0018 */
[----:B------:R-:W-:-:S04]  /*55f0*/  F2FP.PACK_AB R5, RZ, R0 ;  /* 0x00000000ff05723e */ /* 0x000fc800000000ff */
[----:B------:R-:W-:-:S05]  /*5600*/  PRMT R5, R5, 0x5410, RZ ;  /* 0x0000541005057816 */ /* 0x000fca00000000ff */
[----:B------:R0:W-:Y:S01]  /*5610*/  STG.E [R2.64], R5 ;  /* 0x0000000502007986 */ /* 0x0001e2000c101924 */
[----:B------:R-:W-:Y:S05]  /*5620*/  BRA `(.L_x_428) ;  /* 0x00000c3000007947 */ /* 0x000fea0003800000 */
.L_x_438:
[----:B------:R-:W-:Y:S01]  /*5630*/  PRMT R4, RZ, 0x5410, R0 ;  /* 0x00005410ff047816 */ /* 0x000fe20000000000 */
[----:B------:R-:W-:-:S04]  /*5640*/  IMAD.MOV.U32 R19, RZ, RZ, R24 ;  /* 0x000000ffff137224 */ /* 0x000fc800078e0018 */
[----:B------:R-:W-:-:S06]  /*5650*/  FMUL.FTZ R4, R4, 1 ;  /* 0x3f80000004047820 */ /* 0x000fcc0000410000 */
[----:B------:R-:W0:Y:S02]  /*5660*/  F2F.F64.F32 R4, R4 ;  /* 0x0000000400047310 */ /* 0x000e240000201800 */
[----:B0-----:R0:W-:Y:S01]  /*5670*/  STG.E.64 [R2.64], R4 ;  /* 0x0000000402007986 */ /* 0x0011e2000c101b24 */
[----:B------:R-:W-:Y:S05]  /*5680*/  BRA `(.L_x_428) ;  /* 0x00000bd000007947 */ /* 0x000fea0003800000 */
.L_x_429:
        /* <DEDUP_REMOVED lines=8> */
[----:B------:R-:W-:Y:S01]  /*5710*/  PRMT R0, RZ, 0x5410, R0 ;  /* 0x00005410ff007816 */ /* 0x000fe20000000000 */
[----:B------:R-:W-:-:S03]  /*5720*/  IMAD.MOV.U32 R19, RZ, RZ, R24 ;  /* 0x000000ffff137224 */ /* 0x000fc600078e0018 */
[----:B------:R-:W-:-:S04]  /*5730*/  FSETP.NEU.FTZ.AND P0, PT, R0, RZ, PT ;  /* 0x000000ff0000720b */ /* 0x000fc80003f1d000 */
[----:B------:R-:W-:-:S05]  /*5740*/  SEL R5, RZ, 0x1, !P0 ;  /* 0x00000001ff057807 */ /* 0x000fca0004000000 */
[----:B------:R0:W-:Y:S01]  /*5750*/  STG.E.U8 [R2.64], R5 ;  /* 0x0000000502007986 */ /* 0x0001e2000c101124 */
[----:B------:R-:W-:Y:S05]  /*5760*/  BRA `(.L_x_428) ;  /* 0x00000af000007947 */ /* 0x000fea0003800000 */
.L_x_442:
[----:B------:R-:W-:Y:S01]  /*5770*/  PRMT R0, RZ, 0x5410, R0 ;  /* 0x00005410ff007816 */ /* 0x000fe20000000000 */
[----:B------:R-:W-:Y:S01]  /*5780*/  CS2R R6, SRZ ;  /* 0x0000000000067805 */ /* 0x000fe2000001ff00 */
[----:B------:R-:W-:-:S03]  /*5790*/  IMAD.MOV.U32 R19, RZ, RZ, R24 ;  /* 0x000000ffff137224 */ /* 0x000fc600078e0018 */
[----:B------:R-:W-:-:S04]  /*57a0*/  FMUL.FTZ R0, R0, 1 ;  /* 0x3f80000000007820 */ /* 0x000fc80000410000 */
[----:B------:R-:W0:Y:S02]  /*57b0*/  F2F.F64.F32 R4, R0 ;  /* 0x0000000000047310 */ /* 0x000e240000201800 */
[----:B0-----:R0:W-:Y:S01]  /*57c0*/  STG.E.128 [R2.64], R4 ;  /* 0x0000000402007986 */ /* 0x0011e2000c101d24 */
[----:B------:R-:W-:Y:S05]  /*57d0*/  BRA `(.L_x_428) ;  /* 0x00000a8000007947 */ /* 0x000fea0003800000 */
.L_x_441:
        /* <DEDUP_REMOVED lines=21> */
.L_x_446:
[----:B------:R-:W-:Y:S05]  /*5930*/  BSYNC B0 ;  /* 0x0000000000007941 */ /* 0x000fea0003800000 */
.L_x_445:
[----:B------:R-:W-:Y:S01]  /*5940*/  LOP3.LUT R5, R0, R5, RZ, 0xfc, !PT ;  /* 0x0000000500057212 */ /* 0x000fe200078efcff */
[----:B------:R-:W-:-:S04]  /*5950*/  IMAD.MOV.U32 R19, RZ, RZ, R24 ;  /* 0x000000ffff137224 */ /* 0x000fc800078e0018 */
[----:B------:R0:W-:Y:S01]  /*5960*/  STG.E.U8 [R2.64], R5 ;  /* 0x0000000502007986 */ /* 0x0001e2000c101124 */
[----:B------:R-:W-:Y:S05]  /*5970*/  BRA `(.L_x_428) ;  /* 0x000008e000007947 */ /* 0x000fea0003800000 */
.L_x_444:
        /* <DEDUP_REMOVED lines=13> */
.L_x_448:
[----:B------:R-:W-:Y:S01]  /*5a50*/  IMAD.MOV.U32 R0, RZ, RZ, 0x7f ;  /* 0x0000007fff007424 */ /* 0x000fe200078e00ff */
[----:B------:R-:W-:-:S04]  /*5a60*/  ISETP.GT.U32.AND P0, PT, R4, 0x7f800000, PT ;  /* 0x7f8000000400780c */ /* 0x000fc80003f04070 */
[----:B------:R-:W-:-:S04]  /*5a70*/  SEL R0, R0, 0x7c, P0 ;  /* 0x0000007c00007807 */ /* 0x000fc80000000000 */
.L_x_449:
[----:B------:R-:W-:Y:S05]  /*5a80*/  BSYNC B0 ;  /* 0x0000000000007941 */ /* 0x000fea0003800000 */
.L_x_447:
[----:B------:R-:W-:Y:S01]  /*5a90*/  LOP3.LUT R4, R5, 0x80000000, RZ, 0xc0, !PT ;  /* 0x8000000005047812 */ /* 0x000fe200078ec0ff */
[----:B------:R-:W-:-:S03]  /*5aa0*/  IMAD.MOV.U32 R19, RZ, RZ, R24 ;  /* 0x000000ffff137224 */ /* 0x000fc600078e0018 */
[----:B------:R-:W-:-:S04]  /*5ab0*/  SHF.R.U32.HI R5, RZ, 0x18, R4 ;  /* 0x00000018ff057819 */ /* 0x000fc80000011604 */
[----:B------:R-:W-:-:S05]  /*5ac0*/  LOP3.LUT R5, R0, R5, RZ, 0xfc, !PT ;  /* 0x0000000500057212 */ /* 0x000fca00078efcff */
[----:B------:R0:W-:Y:S01]  /*5ad0*/  STG.E.U8 [R2.64], R5 ;  /* 0x0000000502007986 */ /* 0x0001e2000c101124 */
[----:B------:R-:W-:Y:S05]  /*5ae0*/  BRA `(.L_x_428) ;  /* 0x0000077000007947 */ /* 0x000fea0003800000 */
.L_x_443:
[----:B------:R0:W-:Y:S01]  /*5af0*/  STG.E.U16 [R2.64], R0 ;  /* 0x0000000002007986 */ /* 0x0001e2000c101524 */
[----:B------:R-:W-:Y:S01]  /*5b00*/  IMAD.MOV.U32 R19, RZ, RZ, R24 ;  /* 0x000000ffff137224 */ /* 0x000fe200078e0018 */
[----:B------:R-:W-:Y:S05]  /*5b10*/  BRA `(.L_x_428) ;  /* 0x0000074000007947 */ /* 0x000fea0003800000 */
.L_x_440:
        /* <DEDUP_REMOVED lines=10> */
[----:B------:R-:W0:Y:S02]  /*5bc0*/  F2I.FTZ.U32.TRUNC.NTZ R5, R5 ;  /* 0x0000000500057305 */ /* 0x000e24000021f000 */
[----:B0-----:R0:W-:Y:S01]  /*5bd0*/  STG.E.U16 [R2.64], R5 ;  /* 0x0000000502007986 */ /* 0x0011e2000c101524 */
[----:B------:R-:W-:Y:S05]  /*5be0*/  BRA `(.L_x_428) ;  /* 0x0000067000007947 */ /* 0x000fea0003800000 */
.L_x_452:
        /* <DEDUP_REMOVED lines=13> */
[----:B------:R-:W-:-:S05]  /*5cc0*/  FADD.FTZ R0, R5, 8192 ;  /* 0x4600000005007421 */ /* 0x000fca0000010000 */
[----:B------:R-:W-:Y:S02]  /*5cd0*/  LOP3.LUT P0, R4, R0, 0xff, RZ, 0xc0, !PT ;  /* 0x000000ff00047812 */ /* 0x000fe4000780c0ff */
[----:B------:R-:W-:-:S11]  /*5ce0*/  PRMT R0, RZ, 0x7610, R0 ;  /* 0x00007610ff007816 */ /* 0x000fd60000000000 */
[----:B------:R-:W-:Y:S05]  /*5cf0*/  @!P0 BRA `(.L_x_454) ;  /* 0x0000004000008947 */ /* 0x000fea0003800000 */
.L_x_455:
[----:B------:R-:W-:-:S04]  /*5d00*/  LOP3.LUT R0, R7, 0x80000000, RZ, 0xc0, !PT ;  /* 0x8000000007007812 */ /* 0x000fc800078ec0ff */
[----:B------:R-:W-:-:S04]  /*5d10*/  SHF.R.U32.HI R5, RZ, 0x18, R0 ;  /* 0x00000018ff057819 */ /* 0x000fc80000011600 */
[----:B------:R-:W-:-:S04]  /*5d20*/  LOP3.LUT R4, R4, R5, RZ, 0xfc, !PT ;  /* 0x0000000504047212 */ /* 0x000fc800078efcff */
[----:B------:R-:W-:Y:S02]  /*5d30*/  PRMT R0, R4, 0x7610, R0 ;  /* 0x0000761004007816 */ /* 0x000fe40000000000 */
.L_x_454:
[----:B------:R-:W-:Y:S05]  /*5d40*/  BSYNC B0 ;  /* 0x0000000000007941 */ /* 0x000fea0003800000 */
.L_x_453:
[----:B------:R0:W-:Y:S01]  /*5d50*/  STG.E.U8 [R2.64], R0 ;  /* 0x0000000002007986 */ /* 0x0001e2000c101124 */
[----:B------:R-:W-:Y:S01]  /*5d60*/  IMAD.MOV.U32 R19, RZ, RZ, R24 ;  /* 0x000000ffff137224 */ /* 0x000fe200078e0018 */
[----:B------:R-:W-:Y:S05]  /*5d70*/  BRA `(.L_x_428) ;  /* 0x000004e000007947 */ /* 0x000fea0003800000 */
.L_x_451:
        /* <DEDUP_REMOVED lines=17> */
.L_x_458:
[----:B------:R-:W-:-:S04]  /*5e90*/  LOP3.LUT R0, R7, 0x80000000, RZ, 0xc0, !PT ;  /* 0x8000000007007812 */ /* 0x000fc800078ec0ff */
[----:B------:R-:W-:-:S04]  /*5ea0*/  SHF.R.U32.HI R5, RZ, 0x18, R0 ;  /* 0x00000018ff057819 */ /* 0x000fc80000011600 */
[----:B------:R-:W-:-:S04]  /*5eb0*/  LOP3.LUT R4, R4, R5, RZ, 0xfc, !PT ;  /* 0x0000000504047212 */ /* 0x000fc800078efcff */
[----:B------:R-:W-:Y:S02]  /*5ec0*/  PRMT R0, R4, 0x7610, R0 ;  /* 0x0000761004007816 */ /* 0x000fe40000000000 */
.L_x_457:
[----:B------:R-:W-:Y:S05]  /*5ed0*/  BSYNC B0 ;  /* 0x0000000000007941 */ /* 0x000fea0003800000 */
.L_x_456:
[----:B------:R0:W-:Y:S01]  /*5ee0*/  STG.E.U8 [R2.64], R0 ;  /* 0x0000000002007986 */ /* 0x0001e2000c101124 */
[----:B------:R-:W-:Y:S01]  /*5ef0*/  IMAD.MOV.U32 R19, RZ, RZ, R24 ;  /* 0x000000ffff137224 */ /* 0x000fe200078e0018 */
[----:B------:R-:W-:Y:S05]  /*5f00*/  BRA `(.L_x_428) ;  /* 0x0000035000007947 */ /* 0x000fea0003800000 */
.L_x_450:
[----:B------:R-:W-:-:S13]  /*5f10*/  ISETP.NE.AND P0, PT, R4, 0x1c, PT ;  /* 0x0000001c0400780c */ /* 0x000fda0003f05270 */
[----:B------:R-:W-:Y:S05]  /*5f20*/  @!P0 BRA `(.L_x_459) ;  /* 0x000002f000008947 */ /* 0x000fea0003800000 */
[----:B------:R-:W-:-:S13]  /*5f30*/  ISETP.NE.AND P0, PT, R4, 0x1d, PT ;  /* 0x0000001d0400780c */ /* 0x000fda0003f05270 */
[----:B------:R-:W-:Y:S05]  /*5f40*/  @!P0 BRA `(.L_x_460) ;  /* 0x0000028000008947 */ /* 0x000fea0003800000 */
[----:B------:R-:W-:-:S13]  /*5f50*/  ISETP.NE.AND P0, PT, R4, 0x2c, PT ;  /* 0x0000002c0400780c */ /* 0x000fda0003f05270 */
[----:B------:R-:W-:Y:S05]  /*5f60*/  @P0 BRA `(.L_x_433) ;  /* 0x0000011000000947 */ /* 0x000fea0003800000 */
[----:B------:R-:W-:Y:S01]  /*5f70*/  PRMT R5, RZ, 0x5410, R0 ;  /* 0x00005410ff057816 */ /* 0x000fe20000000000 */
[----:B------:R-:W-:Y:S01]  /*5f80*/  IMAD.MOV.U32 R19, RZ, RZ, R24 ;  /* 0x000000ffff137224 */ /* 0x000fe200078e0018 */
        /* <DEDUP_REMOVED lines=15> */
.L_x_433:
        /* <DEDUP_REMOVED lines=19> */
[----:B------:R-:W-:Y:S01]  /*61b0*/  IMAD.MOV.U32 R19, RZ, RZ, R24 ;  /* 0x000000ffff137224 */ /* 0x000fe200078e0018 */
[----:B------:R-:W-:Y:S05]  /*61c0*/  BRA `(.L_x_428) ;  /* 0x0000009000007947 */ /* 0x000fea0003800000 */
.L_x_460:
[----:B------:R-:W-:Y:S01]  /*61d0*/  PRMT R4, RZ, 0x5410, R0 ;  /* 0x00005410ff047816 */ /* 0x000fe20000000000 */
[----:B------:R-:W-:-:S05]  /*61e0*/  IMAD.MOV.U32 R19, RZ, RZ, R24 ;  /* 0x000000ffff137224 */ /* 0x000fca00078e0018 */
[----:B------:R-:W0:Y:S02]  /*61f0*/  F2I.U64.TRUNC R4, R4 ;  /* 0x0000000400047311 */ /* 0x000e24000020d800 */
[----:B0-----:R0:W-:Y:S01]  /*6200*/  STG.E.64 [R2.64], R4 ;  /* 0x0000000402007986 */ /* 0x0011e2000c101b24 */
[----:B------:R-:W-:Y:S05]  /*6210*/  BRA `(.L_x_428) ;  /* 0x0000004000007947 */ /* 0x000fea0003800000 */
.L_x_459:
[----:B------:R-:W-:Y:S01]  /*6220*/  PRMT R0, RZ, 0x5410, R0 ;  /* 0x00005410ff007816 */ /* 0x000fe20000000000 */
[----:B------:R-:W-:-:S03]  /*6230*/  IMAD.MOV.U32 R19, RZ, RZ, R24 ;  /* 0x000000ffff137224 */ /* 0x000fc600078e0018 */
[----:B------:R-:W0:Y:S02]  /*6240*/  F2I.FTZ.U32.TRUNC.NTZ R5, R0 ;  /* 0x0000000000057305 */ /* 0x000e24000021f000 */
[----:B0-----:R0:W-:Y:S02]  /*6250*/  STG.E [R2.64], R5 ;  /* 0x0000000502007986 */ /* 0x0011e4000c101924 */
.L_x_428:
[----:B------:R-:W-:Y:S05]  /*6260*/  BSYNC B6 ;  /* 0x0000000000067941 */ /* 0x000fea0003800000 */
.L_x_427:
[----:B------:R-:W-:Y:S01]  /*6270*/  ISETP.GE.AND P0, PT, R19, R17, PT ;  /* 0x000000111300720c */ /* 0x000fe20003f06270 */
[----:B------:R-:W-:-:S12]  /*6280*/  BSSY B6, `(.L_x_461) ;  /* 0x00001fe000067945 */ /* 0x000fd80003800000 */
[----:B------:R-:W-:Y:S05]  /*6290*/  @P0 BRA `(.L_x_462) ;  /* 0x00001fc000000947 */ /* 0x000fea0003800000 */
[----:B0-----:R-:W-:Y:S01]  /*62a0*/  IMAD R0, R16, 0x200, R19 ;  /* 0x0000020010007824 */ /* 0x001fe200078e0213 */
[----:B------:R-:W-:-:S03]  /*62b0*/  PRMT R3, R18, 0x9910, RZ ;  /* 0x0000991012037816 */ /* 0x000fc600000000ff */
        /* <DEDUP_REMOVED lines=18> */
.L_x_466:
[----:B------:R-:W-:-:S06]  /*63e0*/  PRMT R5, RZ, 0x5410, R26 ;  /* 0x00005410ff057816 */ /* 0x000fcc000000001a */
[----:B------:R-:W0:Y:S02]  /*63f0*/  F2I.S64.TRUNC R4, R5 ;  /* 0x0000000500047311 */ /* 0x000e24000020d900 */
[----:B0-----:R0:W-:Y:S01]  /*6400*/  STG.E.U8 [R2.64], R4 ;  /* 0x0000000402007986 */ /* 0x0011e2000c101124 */
[----:B------:R-:W-:Y:S05]  /*6410*/  BRA `(.L_x_468) ;  /* 0x00000e4000007947 */ /* 0x000fea0003800000 */
.L_x_465:
        /* <DEDUP_REMOVED lines=10> */
.L_x_470:
[----:B------:R-:W-:-:S04]  /*64c0*/  PRMT R26, RZ, 0x5410, R26 ;  /* 0x00005410ff1a7816 */ /* 0x000fc8000000001a */
[----:B------:R-:W0:Y:S02]  /*64d0*/  F2I.FTZ.TRUNC.NTZ R5, R26 ;  /* 0x0000001a00057305 */ /* 0x000e24000021f100 */
[----:B0-----:R0:W-:Y:S01]  /*64e0*/  STG.E [R2.64], R5 ;  /* 0x0000000502007986 */ /* 0x0011e2000c101924 */
[----:B------:R-:W-:Y:S05]  /*64f0*/  BRA `(.L_x_468) ;  /* 0x00000d6000007947 */ /* 0x000fea0003800000 */
.L_x_469:
[----:B------:R-:W-:-:S04]  /*6500*/  PRMT R26, RZ, 0x5410, R26 ;  /* 0x00005410ff1a7816 */ /* 0x000fc8000000001a */
[----:B------:R-:W0:Y:S02]  /*6510*/  F2I.FTZ.TRUNC.NTZ R5, R26 ;  /* 0x0000001a00057305 */ /* 0x000e24000021f100 */
[----:B0-----:R0:W-:Y:S01]  /*6520*/  STG.E.U16 [R2.64], R5 ;  /* 0x0000000502007986 */ /* 0x0011e2000c101524 */
[----:B------:R-:W-:Y:S05]  /*6530*/  BRA `(.L_x_468) ;  /* 0x00000d2000007947 */ /* 0x000fea0003800000 */
.L_x_464:
        /* <DEDUP_REMOVED lines=9> */
.L_x_472:
[----:B------:R-:W-:-:S04]  /*65d0*/  PRMT R0, RZ, 0x5410, R26 ;  /* 0x00005410ff007816 */ /* 0x000fc8000000001a */
[----:B------:R-:W-:-:S05]  /*65e0*/  F2FP.PACK_AB R0, RZ, R0 ;  /* 0x00000000ff00723e */ /* 0x000fca00000000ff */
[----:B------:R0:W-:Y:S01]  /*65f0*/  STG.E.U16 [R2.64], R0 ;  /* 0x0000000002007986 */ /* 0x0001e2000c101524 */
[----:B------:R-:W-:Y:S05]  /*6600*/  BRA `(.L_x_468) ;  /* 0x00000c5000007947 */ /* 0x000fea0003800000 */
.L_x_471:
        /* <DEDUP_REMOVED lines=10> */
.L_x_474:
[----:B------:R-:W-:-:S04]  /*66b0*/  PRMT R26, RZ, 0x5410, R26 ;  /* 0x00005410ff1a7816 */ /* 0x000fc8000000001a */
[----:B------:R-:W-:-:S04]  /*66c0*/  F2FP.PACK_AB R5, RZ, R26 ;  /* 0x0000001aff05723e */ /* 0x000fc800000000ff */
[----:B------:R-:W-:-:S05]  /*66d0*/  PRMT R5, R5, 0x5410, RZ ;  /* 0x0000541005057816 */ /* 0x000fca00000000ff */
[----:B------:R0:W-:Y:S01]  /*66e0*/  STG.E [R2.64], R5 ;  /* 0x0000000502007986 */ /* 0x0001e2000c101924 */
[----:B------:R-:W-:Y:S05]  /*66f0*/  BRA `(.L_x_468) ;  /* 0x00000b6000007947 */ /* 0x000fea0003800000 */
.L_x_473:
[----:B------:R-:W-:-:S05]  /*6700*/  PRMT R4, RZ, 0x5410, R26 ;  /* 0x00005410ff047816 */ /* 0x000fca000000001a */
[----:B------:R-:W-:-:S06]  /*6710*/  FMUL.FTZ R4, R4, 1 ;  /* 0x3f80000004047820 */ /* 0x000fcc0000410000 */
[----:B------:R-:W0:Y:S02]  /*6720*/  F2F.F64.F32 R4, R4 ;  /* 0x0000000400047310 */ /* 0x000e240000201800 */
[----:B0-----:R0:W-:Y:S01]  /*6730*/  STG.E.64 [R2.64], R4 ;  /* 0x0000000402007986 */ /* 0x0011e2000c101b24 */
[----:B------:R-:W-:Y:S05]  /*6740*/  BRA `(.L_x_468) ;  /* 0x00000b1000007947 */ /* 0x000fea0003800000 */
.L_x_463:
        /* <DEDUP_REMOVED lines=13> */
.L_x_477:
[----:B------:R-:W-:Y:S01]  /*6820*/  PRMT R26, RZ, 0x5410, R26 ;  /* 0x00005410ff1a7816 */ /* 0x000fe2000000001a */
[----:B------:R-:W-:-:S04]  /*6830*/  CS2R R6, SRZ ;  /* 0x0000000000067805 */ /* 0x000fc8000001ff00 */
[----:B------:R-:W-:-:S06]  /*6840*/  FMUL.FTZ R4, R26, 1 ;  /* 0x3f8000001a047820 */ /* 0x000fcc0000410000 */
[----:B------:R-:W0:Y:S02]  /*6850*/  F2F.F64.F32 R4, R4 ;  /* 0x0000000400047310 */ /* 0x000e240000201800 */
[----:B0-----:R0:W-:Y:S01]  /*6860*/  STG.E.128 [R2.64], R4 ;  /* 0x0000000402007986 */ /* 0x0011e2000c101d24 */
[----:B------:R-:W-:Y:S05]  /*6870*/  BRA `(.L_x_468) ;  /* 0x000009e000007947 */ /* 0x000fea0003800000 */
.L_x_476:
        /* <DEDUP_REMOVED lines=21> */
.L_x_481:
[----:B------:R-:W-:Y:S05]  /*69d0*/  BSYNC B0 ;  /* 0x0000000000007941 */ /* 0x000fea0003800000 */
.L_x_480:
[----:B------:R-:W-:-:S05]  /*69e0*/  LOP3.LUT R5, R0, R5, RZ, 0xfc, !PT ;  /* 0x0000000500057212 */ /* 0x000fca00078efcff */
[----:B------:R0:W-:Y:S01]  /*69f0*/  STG.E.U8 [R2.64], R5 ;  /* 0x0000000502007986 */ /* 0x0001e2000c101124 */
[----:B------:R-:W-:Y:S05]  /*6a00*/  BRA `(.L_x_468) ;  /* 0x0000085000007947 */ /* 0x000fea0003800000 */
.L_x_479:
        /* <DEDUP_REMOVED lines=13> */
.L_x_483:
[----:B------:R-:W-:Y:S01]  /*6ae0*/  IMAD.MOV.U32 R0, RZ, RZ, 0x7f ;  /* 0x0000007fff007424 */ /* 0x000fe200078e00ff */
[----:B------:R-:W-:-:S04]  /*6af0*/  ISETP.GT.U32.AND P0, PT, R4, 0x7f800000, PT ;  /* 0x7f8000000400780c */ /* 0x000fc80003f04070 */
[----:B------:R-:W-:-:S04]  /*6b00*/  SEL R0, R0, 0x7c, P0 ;  /* 0x0000007c00007807 */ /* 0x000fc80000000000 */
.L_x_484:
[----:B------:R-:W-:Y:S05]  /*6b10*/  BSYNC B0 ;  /* 0x0000000000007941 */ /* 0x000fea0003800000 */
.L_x_482:
[----:B------:R-:W-:-:S04]  /*6b20*/  LOP3.LUT R4, R5, 0x80000000, RZ, 0xc0, !PT ;  /* 0x8000000005047812 */ /* 0x000fc800078ec0ff */
[----:B------:R-:W-:-:S04]  /*6b30*/  SHF.R.U32.HI R5, RZ, 0x18, R4 ;  /* 0x00000018ff057819 */ /* 0x000fc80000011604 */
[----:B------:R-:W-:-:S05]  /*6b40*/  LOP3.LUT R5, R0, R5, RZ, 0xfc, !PT ;  /* 0x0000000500057212 */ /* 0x000fca00078efcff */
[----:B------:R0:W-:Y:S01]  /*6b50*/  STG.E.U8 [R2.64], R5 ;  /* 0x0000000502007986 */ /* 0x0001e2000c101124 */
[----:B------:R-:W-:Y:S05]  /*6b60*/  BRA `(.L_x_468) ;  /* 0x000006f000007947 */ /* 0x000fea0003800000 */
.L_x_478:
[----:B------:R0:W-:Y:S01]  /*6b70*/  STG.E.U16 [R2.64], R26 ;  /* 0x0000001a02007986 */ /* 0x0001e2000c101524 */
[----:B------:R-:W-:Y:S05]  /*6b80*/  BRA `(.L_x_468) ;  /* 0x000006d000007947 */ /* 0x000fea0003800000 */
.L_x_475:
        /* <DEDUP_REMOVED lines=12> */
.L_x_487:
        /* <DEDUP_REMOVED lines=17> */
.L_x_490:
[----:B------:R-:W-:-:S04]  /*6d60*/  LOP3.LUT R0, R7, 0x80000000, RZ, 0xc0, !PT ;  /* 0x8000000007007812 */ /* 0x000fc800078ec0ff */
[----:B------:R-:W-:-:S04]  /*6d70*/  SHF.R.U32.HI R5, RZ, 0x18, R0 ;  /* 0x00000018ff057819 */ /* 0x000fc80000011600 */
[----:B------:R-:W-:-:S04]  /*6d80*/  LOP3.LUT R4, R4, R5, RZ, 0xfc, !PT ;  /* 0x0000000504047212 */ /* 0x000fc800078efcff */
[----:B------:R-:W-:Y:S02]  /*6d90*/  PRMT R0, R4, 0x7610, R0 ;  /* 0x0000761004007816 */ /* 0x000fe40000000000 */
.L_x_489:
[----:B------:R-:W-:Y:S05]  /*6da0*/  BSYNC B0 ;  /* 0x0000000000007941 */ /* 0x000fea0003800000 */
.L_x_488:
[----:B------:R0:W-:Y:S01]  /*6db0*/  STG.E.U8 [R2.64], R0 ;  /* 0x0000000002007986 */ /* 0x0001e2000c101124 */
[----:B------:R-:W-:Y:S05]  /*6dc0*/  BRA `(.L_x_468) ;  /* 0x0000049000007947 */ /* 0x000fea0003800000 */
.L_x_486:
        /* <DEDUP_REMOVED lines=17> */
.L_x_493:
[----:B------:R-:W-:-:S04]  /*6ee0*/  LOP3.LUT R0, R7, 0x80000000, RZ, 0xc0, !PT ;  /* 0x8000000007007812 */ /* 0x000fc800078ec0ff */
[----:B------:R-:W-:-:S04]  /*6ef0*/  SHF.R.U32.HI R5, RZ, 0x18, R0 ;  /* 0x00000018ff057819 */ /* 0x000fc80000011600 */
[----:B------:R-:W-:-:S04]  /*6f00*/  LOP3.LUT R4, R4, R5, RZ, 0xfc, !PT ;  /* 0x0000000504047212 */ /* 0x000fc800078efcff */
[----:B------:R-:W-:Y:S02]  /*6f10*/  PRMT R0, R4, 0x7610, R0 ;  /* 0x0000761004007816 */ /* 0x000fe40000000000 */
.L_x_492:
[----:B------:R-:W-:Y:S05]  /*6f20*/  BSYNC B0 ;  /* 0x0000000000007941 */ /* 0x000fea0003800000 */
.L_x_491:
[----:B------:R0:W-:Y:S01]  /*6f30*/  STG.E.U8 [R2.64], R0 ;  /* 0x0000000002007986 */ /* 0x0001e2000c101124 */
[----:B------:R-:W-:Y:S05]  /*6f40*/  BRA `(.L_x_468) ;  /* 0x0000031000007947 */ /* 0x000fea0003800000 */
.L_x_485:
        /* <DEDUP_REMOVED lines=22> */
.L_x_467:
        /* <DEDUP_REMOVED lines=20> */
.L_x_495:
[----:B------:R-:W-:-:S06]  /*71f0*/  PRMT R4, RZ, 0x5410, R26 ;  /* 0x00005410ff047816 */ /* 0x000fcc000000001a */
[----:B------:R-:W0:Y:S02]  /*7200*/  F2I.U64.TRUNC R4, R4 ;  /* 0x0000000400047311 */ /* 0x000e24000020d800 */
[----:B0-----:R0:W-:Y:S01]  /*7210*/  STG.E.64 [R2.64], R4 ;  /* 0x0000000402007986 */ /* 0x0011e2000c101b24 */
[----:B------:R-:W-:Y:S05]  /*7220*/  BRA `(.L_x_468) ;  /* 0x0000003000007947 */ /* 0x000fea0003800000 */
.L_x_494:
[----:B------:R-:W-:-:S04]  /*7230*/  PRMT R26, RZ, 0x5410, R26 ;  /* 0x00005410ff1a7816 */ /* 0x000fc8000000001a */
[----:B------:R-:W0:Y:S02]  /*7240*/  F2I.FTZ.U32.TRUNC.NTZ R5, R26 ;  /* 0x0000001a00057305 */ /* 0x000e24000021f000 */
[----:B0-----:R0:W-:Y:S02]  /*7250*/  STG.E [R2.64], R5 ;  /* 0x0000000502007986 */ /* 0x0011e4000c101924 */
.L_x_468:
[----:B------:R-:W-:-:S04]  /*7260*/  IADD3 R19, R19, 0x80, RZ ;  /* 0x0000008013137810 */ /* 0x000fc80007ffe0ff */
[----:B------:R-:W-:-:S13]  /*7270*/  ISETP.GE.AND P0, PT, R19, R17, PT ;  /* 0x000000111300720c */ /* 0x000fda0003f06270 */
        /* <DEDUP_REMOVED lines=21> */
.L_x_499:
[----:B------:R-:W-:-:S06]  /*73d0*/  PRMT R5, RZ, 0x5410, R22 ;  /* 0x00005410ff057816 */ /* 0x000fcc0000000016 */
[----:B------:R-:W0:Y:S02]  /*73e0*/  F2I.S64.TRUNC R4, R5 ;  /* 0x0000000500047311 */ /* 0x000e24000020d900 */
[----:B0-----:R0:W-:Y:S01]  /*73f0*/  STG.E.U8 [R2.64], R4 ;  /* 0x0000000402007986 */ /* 0x0011e2000c101124 */
[----:B------:R-:W-:Y:S05]  /*7400*/  BRA `(.L_x_501) ;  /* 0x00000e4000007947 */ /* 0x000fea0003800000 */
.L_x_498:
        /* <DEDUP_REMOVED lines=10> */
.L_x_503:
[----:B------:R-:W-:-:S04]  /*74b0*/  PRMT R22, RZ, 0x5410, R22 ;  /* 0x00005410ff167816 */ /* 0x000fc80000000016 */
[----:B------:R-:W0:Y:S02]  /*74c0*/  F2I.FTZ.TRUNC.NTZ R5, R22 ;  /* 0x0000001600057305 */ /* 0x000e24000021f100 */
[----:B0-----:R0:W-:Y:S01]  /*74d0*/  STG.E [R2.64], R5 ;  /* 0x0000000502007986 */ /* 0x0011e2000c101924 */
[----:B------:R-:W-:Y:S05]  /*74e0*/  BRA `(.L_x_501) ;  /* 0x00000d6000007947 */ /* 0x000fea0003800000 */
.L_x_502:
[----:B------:R-:W-:-:S04]  /*74f0*/  PRMT R22, RZ, 0x5410, R22 ;  /* 0x00005410ff167816 */ /* 0x000fc80000000016 */
[----:B------:R-:W0:Y:S02]  /*7500*/  F2I.FTZ.TRUNC.NTZ R5, R22 ;  /* 0x0000001600057305 */ /* 0x000e24000021f100 */
[----:B0-----:R0:W-:Y:S01]  /*7510*/  STG.E.U16 [R2.64], R5 ;  /* 0x0000000502007986 */ /* 0x0011e2000c101524 */
[----:B------:R-:W-:Y:S05]  /*7520*/  BRA `(.L_x_501) ;  /* 0x00000d2000007947 */ /* 0x000fea0003800000 */
.L_x_497:
        /* <DEDUP_REMOVED lines=9> */
.L_x_505:
[----:B------:R-:W-:-:S04]  /*75c0*/  PRMT R0, RZ, 0x5410, R22 ;  /* 0x00005410ff007816 */ /* 0x000fc80000000016 */
[----:B------:R-:W-:-:S05]  /*75d0*/  F2FP.PACK_AB R0, RZ, R0 ;  /* 0x00000000ff00723e */ /* 0x000fca00000000ff */
[----:B------:R0:W-:Y:S01]  /*75e0*/  STG.E.U16 [R2.64], R0 ;  /* 0x0000000002007986 */ /* 0x0001e2000c101524 */
[----:B------:R-:W-:Y:S05]  /*75f0*/  BRA `(.L_x_501) ;  /* 0x00000c5000007947 */ /* 0x000fea0003800000 */
.L_x_504:
        /* <DEDUP_REMOVED lines=10> */
.L_x_507:
[----:B------:R-:W-:-:S04]  /*76a0*/  PRMT R22, RZ, 0x5410, R22 ;  /* 0x00005410ff167816 */ /* 0x000fc80000000016 */
[----:B------:R-:W-:-:S04]  /*76b0*/  F2FP.PACK_AB R5, RZ, R22 ;  /* 0x00000016ff05723e */ /* 0x000fc800000000ff */
[----:B------:R-:W-:-:S05]  /*76c0*/  PRMT R5, R5, 0x5410, RZ ;  /* 0x0000541005057816 */ /* 0x000fca00000000ff */
[----:B------:R0:W-:Y:S01]  /*76d0*/  STG.E [R2.64], R5 ;  /* 0x0000000502007986 */ /* 0x0001e2000c101924 */
[----:B------:R-:W-:Y:S05]  /*76e0*/  BRA `(.L_x_501) ;  /* 0x00000b6000007947 */ /* 0x000fea0003800000 */
.L_x_506:
[----:B------:R-:W-:-:S05]  /*76f0*/  PRMT R4, RZ, 0x5410, R22 ;  /* 0x00005410ff047816 */ /* 0x000fca0000000016 */
[----:B------:R-:W-:-:S06]  /*7700*/  FMUL.FTZ R4, R4, 1 ;  /* 0x3f80000004047820 */ /* 0x000fcc0000410000 */
[----:B------:R-:W0:Y:S02]  /*7710*/  F2F.F64.F32 R4, R4 ;  /* 0x0000000400047310 */ /* 0x000e240000201800 */
[----:B0-----:R0:W-:Y:S01]  /*7720*/  STG.E.64 [R2.64], R4 ;  /* 0x0000000402007986 */ /* 0x0011e2000c101b24 */
[----:B------:R-:W-:Y:S05]  /*7730*/  BRA `(.L_x_501) ;  /* 0x00000b1000007947 */ /* 0x000fea0003800000 */
.L_x_496:
        /* <DEDUP_REMOVED lines=13> */
.L_x_510:
[----:B------:R-:W-:Y:S01]  /*7810*/  PRMT R22, RZ, 0x5410, R22 ;  /* 0x00005410ff167816 */ /* 0x000fe20000000016 */
[----:B------:R-:W-:-:S04]  /*7820*/  CS2R R6, SRZ ;  /* 0x0000000000067805 */ /* 0x000fc8000001ff00 */
[----:B------:R-:W-:-:S06]  /*7830*/  FMUL.FTZ R4, R22, 1 ;  /* 0x3f80000016047820 */ /* 0x000fcc0000410000 */
[----:B------:R-:W0:Y:S02]  /*7840*/  F2F.F64.F32 R4, R4 ;  /* 0x0000000400047310 */ /* 0x000e240000201800 */
[----:B0-----:R0:W-:Y:S01]  /*7850*/  STG.E.128 [R2.64], R4 ;  /* 0x0000000402007986 */ /* 0x0011e2000c101d24 */
[----:B------:R-:W-:Y:S05]  /*7860*/  BRA `(.L_x_501) ;  /* 0x000009e000007947 */ /* 0x000fea0003800000 */
.L_x_509:
        /* <DEDUP_REMOVED lines=21> */
.L_x_514:
[----:B------:R-:W-:Y:S05]  /*79c0*/  BSYNC B0 ;  /* 0x0000000000007941 */ /* 0x000fea0003800000 */
.L_x_513:
[----:B------:R-:W-:-:S05]  /*79d0*/  LOP3.LUT R5, R0, R5, RZ, 0xfc, !PT ;  /* 0x0000000500057212 */ /* 0x000fca00078efcff */
[----:B------:R0:W-:Y:S01]  /*79e0*/  STG.E.U8 [R2.64], R5 ;  /* 0x0000000502007986 */ /* 0x0001e2000c101124 */
[----:B------:R-:W-:Y:S05]  /*79f0*/  BRA `(.L_x_501) ;  /* 0x0000085000007947 */ /* 0x000fea0003800000 */
.L_x_512:
        /* <DEDUP_REMOVED lines=13> */
.L_x_516:
[----:B------:R-:W-:Y:S01]  /*7ad0*/  IMAD.MOV.U32 R0, RZ, RZ, 0x7f ;  /* 0x0000007fff007424 */ /* 0x000fe200078e00ff */
[----:B------:R-:W-:-:S04]  /*7ae0*/  ISETP.GT.U32.AND P0, PT, R4, 0x7f800000, PT ;  /* 0x7f8000000400780c */ /* 0x000fc80003f04070 */
[----:B------:R-:W-:-:S04]  /*7af0*/  SEL R0, R0, 0x7c, P0 ;  /* 0x0000007c00007807 */ /* 0x000fc80000000000 */
.L_x_517:
[----:B------:R-:W-:Y:S05]  /*7b00*/  BSYNC B0 ;  /* 0x0000000000007941 */ /* 0x000fea0003800000 */
.L_x_515:
[----:B------:R-:W-:-:S04]  /*7b10*/  LOP3.LUT R4, R5, 0x80000000, RZ, 0xc0, !PT ;  /* 0x8000000005047812 */ /* 0x000fc800078ec0ff */
[----:B------:R-:W-:-:S04]  /*7b20*/  SHF.R.U32.HI R5, RZ, 0x18, R4 ;  /* 0x00000018ff057819 */ /* 0x000fc80000011604 */
[----:B------:R-:W-:-:S05]  /*7b30*/  LOP3.LUT R5, R0, R5, RZ, 0xfc, !PT ;  /* 0x0000000500057212 */ /* 0x000fca00078efcff */
[----:B------:R0:W-:Y:S01]  /*7b40*/  STG.E.U8 [R2.64], R5 ;  /* 0x0000000502007986 */ /* 0x0001e2000c101124 */
[----:B------:R-:W-:Y:S05]  /*7b50*/  BRA `(.L_x_501) ;  /* 0x000006f000007947 */ /* 0x000fea0003800000 */
.L_x_511:
[----:B------:R0:W-:Y:S01]  /*7b60*/  STG.E.U16 [R2.64], R22 ;  /* 0x0000001602007986 */ /* 0x0001e2000c101524 */
[----:B------:R-:W-:Y:S05]  /*7b70*/  BRA `(.L_x_501) ;  /* 0x000006d000007947 */ /* 0x000fea0003800000 */
.L_x_508:
        /* <DEDUP_REMOVED lines=12> */
.L_x_520:
        /* <DEDUP_REMOVED lines=17> */
.L_x_523:
[----:B------:R-:W-:-:S04]  /*7d50*/  LOP3.LUT R0, R7, 0x80000000, RZ, 0xc0, !PT ;  /* 0x8000000007007812 */ /* 0x000fc800078ec0ff */
[----:B------:R-:W-:-:S04]  /*7d60*/  SHF.R.U32.HI R5, RZ, 0x18, R0 ;  /* 0x00000018ff057819 */ /* 0x000fc80000011600 */
[----:B------:R-:W-:-:S04]  /*7d70*/  LOP3.LUT R4, R4, R5, RZ, 0xfc, !PT ;  /* 0x0000000504047212 */ /* 0x000fc800078efcff */
[----:B------:R-:W-:Y:S02]  /*7d80*/  PRMT R0, R4, 0x7610, R0 ;  /* 0x0000761004007816 */ /* 0x000fe40000000000 */
.L_x_522:
[----:B------:R-:W-:Y:S05]  /*7d90*/  BSYNC B0 ;  /* 0x0000000000007941 */ /* 0x000fea0003800000 */
.L_x_521:
[----:B------:R0:W-:Y:S01]  /*7da0*/  STG.E.U8 [R2.64], R0 ;  /* 0x0000000002007986 */ /* 0x0001e2000c101124 */
[----:B------:R-:W-:Y:S05]  /*7db0*/  BRA `(.L_x_501) ;  /* 0x0000049000007947 */ /* 0x000fea0003800000 */
.L_x_519:
        /* <DEDUP_REMOVED lines=17> */
.L_x_526:
[----:B------:R-:W-:-:S04]  /*7ed0*/  LOP3.LUT R0, R7, 0x80000000, RZ, 0xc0, !PT ;  /* 0x8000000007007812 */ /* 0x000fc800078ec0ff */
[----:B------:R-:W-:-:S04]  /*7ee0*/  SHF.R.U32.HI R5, RZ, 0x18, R0 ;  /* 0x00000018ff057819 */ /* 0x000fc80000011600 */
[----:B------:R-:W-:-:S04]  /*7ef0*/  LOP3.LUT R4, R4, R5, RZ, 0xfc, !PT ;  /* 0x0000000504047212 */ /* 0x000fc800078efcff */
[----:B------:R-:W-:Y:S02]  /*7f00*/  PRMT R0, R4, 0x7610, R0 ;  /* 0x0000761004007816 */ /* 0x000fe40000000000 */
.L_x_525:
[----:B------:R-:W-:Y:S05]  /*7f10*/  BSYNC B0 ;  /* 0x0000000000007941 */ /* 0x000fea0003800000 */
.L_x_524:
[----:B------:R0:W-:Y:S01]  /*7f20*/  STG.E.U8 [R2.64], R0 ;  /* 0x0000000002007986 */ /* 0x0001e2000c101124 */
[----:B------:R-:W-:Y:S05]  /*7f30*/  BRA `(.L_x_501) ;  /* 0x0000031000007947 */ /* 0x000fea0003800000 */
.L_x_518:
        /* <DEDUP_REMOVED lines=22> */
.L_x_500:
        /* <DEDUP_REMOVED lines=20> */
.L_x_528:
[----:B------:R-:W-:-:S06]  /*81e0*/  PRMT R4, RZ, 0x5410, R22 ;  /* 0x00005410ff047816 */ /* 0x000fcc0000000016 */
[----:B------:R-:W0:Y:S02]  /*81f0*/  F2I.U64.TRUNC R4, R4 ;  /* 0x0000000400047311 */ /* 0x000e24000020d800 */
[----:B0-----:R0:W-:Y:S01]  /*8200*/  STG.E.64 [R2.64], R4 ;  /* 0x0000000402007986 */ /* 0x0011e2000c101b24 */
[----:B------:R-:W-:Y:S05]  /*8210*/  BRA `(.L_x_501) ;  /* 0x0000003000007947 */ /* 0x000fea0003800000 */
.L_x_527:
[----:B------:R-:W-:-:S04]  /*8220*/  PRMT R22, RZ, 0x5410, R22 ;  /* 0x00005410ff167816 */ /* 0x000fc80000000016 */
[----:B------:R-:W0:Y:S02]  /*8230*/  F2I.FTZ.U32.TRUNC.NTZ R5, R22 ;  /* 0x0000001600057305 */ /* 0x000e24000021f000 */
[----:B0-----:R0:W-:Y:S02]  /*8240*/  STG.E [R2.64], R5 ;  /* 0x0000000502007986 */ /* 0x0011e4000c101924 */
.L_x_501:
[----:B------:R-:W-:Y:S02]  /*8250*/  IADD3 R19, R19, 0x80, RZ ;  /* 0x0000008013137810 */ /* 0x000fe40007ffe0ff */
.L_x_462:
[----:B------:R-:W-:Y:S05]  /*8260*/  BSYNC B6 ;  /* 0x0000000000067941 */ /* 0x000fea0003800000 */
.L_x_461:
[----:B------:R-:W-:-:S13]  /*8270*/  ISETP.GE.AND P0, PT, R19, R17, PT ;  /* 0x000000111300720c */ /* 0x000fda0003f06270 */
[----:B------:R-:W-:Y:S05]  /*8280*/  @P0 EXIT ;  /* 0x000000000000094d */ /* 0x000fea0003800000 */
        /* <DEDUP_REMOVED lines=15> */
[----:B------:R-:W-:-:S06]  /*8380*/  PRMT R23, RZ, 0x5410, R23 ;  /* 0x00005410ff177816 */ /* 0x000fcc0000000017 */
[----:B------:R-:W0:Y:S02]  /*8390*/  F2I.FTZ.TRUNC.NTZ R23, R23 ;  /* 0x0000001700177305 */ /* 0x000e24000021f100 */
[----:B0-----:R-:W-:Y:S01]  /*83a0*/  STG.E.U8 [R2.64], R23 ;  /* 0x0000001702007986 */ /* 0x001fe2000c101124 */
[----:B------:R-:W-:Y:S05]  /*83b0*/  EXIT ;  /* 0x000000000000794d */ /* 0x000fea0003800000 */
.L_x_532:
[----:B------:R-:W-:-:S06]  /*83c0*/  PRMT R5, RZ, 0x5410, R23 ;  /* 0x00005410ff057816 */ /* 0x000fcc0000000017 */
[----:B------:R-:W0:Y:S02]  /*83d0*/  F2I.S64.TRUNC R4, R5 ;  /* 0x0000000500047311 */ /* 0x000e24000020d900 */
[----:B0-----:R-:W-:Y:S01]  /*83e0*/  STG.E.U8 [R2.64], R4 ;  /* 0x0000000402007986 */ /* 0x001fe2000c101124 */
[----:B------:R-:W-:Y:S05]  /*83f0*/  EXIT ;  /* 0x000000000000794d */ /* 0x000fea0003800000 */
.L_x_531:
        /* <DEDUP_REMOVED lines=10> */
.L_x_535:
[----:B------:R-:W-:-:S06]  /*84a0*/  PRMT R23, RZ, 0x5410, R23 ;  /* 0x00005410ff177816 */ /* 0x000fcc0000000017 */
[----:B------:R-:W0:Y:S02]  /*84b0*/  F2I.FTZ.TRUNC.NTZ R23, R23 ;  /* 0x0000001700177305 */ /* 0x000e24000021f100 */
[----:B0-----:R-:W-:Y:S01]  /*84c0*/  STG.E [R2.64], R23 ;  /* 0x0000001702007986 */ /* 0x001fe2000c101924 */
[----:B------:R-:W-:Y:S05]  /*84d0*/  EXIT ;  /* 0x000000000000794d */ /* 0x000fea0003800000 */
.L_x_534:
[----:B------:R-:W-:-:S06]  /*84e0*/  PRMT R23, RZ, 0x5410, R23 ;  /* 0x00005410ff177816 */ /* 0x000fcc0000000017 */
[----:B------:R-:W0:Y:S02]  /*84f0*/  F2I.FTZ.TRUNC.NTZ R23, R23 ;  /* 0x0000001700177305 */ /* 0x000e24000021f100 */
[----:B0-----:R-:W-:Y:S01]  /*8500*/  STG.E.U16 [R2.64], R23 ;  /* 0x0000001702007986 */ /* 0x001fe2000c101524 */
[----:B------:R-:W-:Y:S05]  /*8510*/  EXIT ;  /* 0x000000000000794d */ /* 0x000fea0003800000 */
.L_x_530:
        /* <DEDUP_REMOVED lines=9> */
.L_x_537:
[----:B------:R-:W-:-:S04]  /*85b0*/  PRMT R0, RZ, 0x5410, R23 ;  /* 0x00005410ff007816 */ /* 0x000fc80000000017 */
[----:B------:R-:W-:-:S05]  /*85c0*/  F2FP.PACK_AB R0, RZ, R0 ;  /* 0x00000000ff00723e */ /* 0x000fca00000000ff */
[----:B------:R-:W-:Y:S01]  /*85d0*/  STG.E.U16 [R2.64], R0 ;  /* 0x0000000002007986 */ /* 0x000fe2000c101524 */
[----:B------:R-:W-:Y:S05]  /*85e0*/  EXIT ;  /* 0x000000000000794d */ /* 0x000fea0003800000 */
.L_x_536:
        /* <DEDUP_REMOVED lines=10> */
.L_x_539:
[----:B------:R-:W-:-:S04]  /*8690*/  PRMT R23, RZ, 0x5410, R23 ;  /* 0x00005410ff177816 */ /* 0x000fc80000000017 */
[----:B------:R-:W-:-:S04]  /*86a0*/  F2FP.PACK_AB R5, RZ, R23 ;  /* 0x00000017ff05723e */ /* 0x000fc800000000ff */
[----:B------:R-:W-:-:S05]  /*86b0*/  PRMT R5, R5, 0x5410, RZ ;  /* 0x0000541005057816 */ /* 0x000fca00000000ff */
[----:B------:R-:W-:Y:S01]  /*86c0*/  STG.E [R2.64], R5 ;  /* 0x0000000502007986 */ /* 0x000fe2000c101924 */
[----:B------:R-:W-:Y:S05]  /*86d0*/  EXIT ;  /* 0x000000000000794d */ /* 0x000fea0003800000 */
.L_x_538:
[----:B------:R-:W-:-:S05]  /*86e0*/  PRMT R4, RZ, 0x5410, R23 ;  /* 0x00005410ff047816 */ /* 0x000fca0000000017 */
[----:B------:R-:W-:-:S06]  /*86f0*/  FMUL.FTZ R4, R4, 1 ;  /* 0x3f80000004047820 */ /* 0x000fcc0000410000 */
[----:B------:R-:W0:Y:S02]  /*8700*/  F2F.F64.F32 R4, R4 ;  /* 0x0000000400047310 */ /* 0x000e240000201800 */
[----:B0-----:R-:W-:Y:S01]  /*8710*/  STG.E.64 [R2.64], R4 ;  /* 0x0000000402007986 */ /* 0x001fe2000c101b24 */
[----:B------:R-:W-:Y:S05]  /*8720*/  EXIT ;  /* 0x000000000000794d */ /* 0x000fea0003800000 */
.L_x_529:
        /* <DEDUP_REMOVED lines=13> */
.L_x_542:
[----:B------:R-:W-:Y:S01]  /*8800*/  PRMT R23, RZ, 0x5410, R23 ;  /* 0x00005410ff177816 */ /* 0x000fe20000000017 */
[----:B------:R-:W-:-:S04]  /*8810*/  CS2R R6, SRZ ;  /* 0x0000000000067805 */ /* 0x000fc8000001ff00 */
[----:B------:R-:W-:-:S06]  /*8820*/  FMUL.FTZ R4, R23, 1 ;  /* 0x3f80000017047820 */ /* 0x000fcc0000410000 */
[----:B------:R-:W0:Y:S02]  /*8830*/  F2F.F64.F32 R4, R4 ;  /* 0x0000000400047310 */ /* 0x000e240000201800 */
[----:B0-----:R-:W-:Y:S01]  /*8840*/  STG.E.128 [R2.64], R4 ;  /* 0x0000000402007986 */ /* 0x001fe2000c101d24 */
[----:B------:R-:W-:Y:S05]  /*8850*/  EXIT ;  /* 0x000000000000794d */ /* 0x000fea0003800000 */
.L_x_541:
        /* <DEDUP_REMOVED lines=21> */
.L_x_546:
[----:B------:R-:W-:Y:S05]  /*89b0*/  BSYNC B0 ;  /* 0x0000000000007941 */ /* 0x000fea0003800000 */
.L_x_545:
[----:B------:R-:W-:-:S05]  /*89c0*/  LOP3.LUT R5, R0, R5, RZ, 0xfc, !PT ;  /* 0x0000000500057212 */ /* 0x000fca00078efcff */
[----:B------:R-:W-:Y:S01]  /*89d0*/  STG.E.U8 [R2.64], R5 ;  /* 0x0000000502007986 */ /* 0x000fe2000c101124 */
[----:B------:R-:W-:Y:S05]  /*89e0*/  EXIT ;  /* 0x000000000000794d */ /* 0x000fea0003800000 */
.L_x_544:
        /* <DEDUP_REMOVED lines=13> */
.L_x_548:
[----:B------:R-:W-:Y:S01]  /*8ac0*/  IMAD.MOV.U32 R0, RZ, RZ, 0x7f ;  /* 0x0000007fff007424 */ /* 0x000fe200078e00ff */
[----:B------:R-:W-:-:S04]  /*8ad0*/  ISETP.GT.U32.AND P0, PT, R4, 0x7f800000, PT ;  /* 0x7f8000000400780c */ /* 0x000fc80003f04070 */
[----:B------:R-:W-:-:S04]  /*8ae0*/  SEL R0, R0, 0x7c, P0 ;  /* 0x0000007c00007807 */ /* 0x000fc80000000000 */
.L_x_549:
[----:B------:R-:W-:Y:S05]  /*8af0*/  BSYNC B0 ;  /* 0x0000000000007941 */ /* 0x000fea0003800000 */
.L_x_547:
[----:B------:R-:W-:-:S04]  /*8b00*/  LOP3.LUT R4, R23, 0x80000000, RZ, 0xc0, !PT ;  /* 0x8000000017047812 */ /* 0x000fc800078ec0ff */
[----:B------:R-:W-:-:S04]  /*8b10*/  SHF.R.U32.HI R5, RZ, 0x18, R4 ;  /* 0x00000018ff057819 */ /* 0x000fc80000011604 */
[----:B------:R-:W-:-:S05]  /*8b20*/  LOP3.LUT R5, R0, R5, RZ, 0xfc, !PT ;  /* 0x0000000500057212 */ /* 0x000fca00078efcff */
[----:B------:R-:W-:Y:S01]  /*8b30*/  STG.E.U8 [R2.64], R5 ;  /* 0x0000000502007986 */ /* 0x000fe2000c101124 */
[----:B------:R-:W-:Y:S05]  /*8b40*/  EXIT ;  /* 0x000000000000794d */ /* 0x000fea0003800000 */
.L_x_543:
[----:B------:R-:W-:Y:S01]  /*8b50*/  STG.E.U16 [R2.64], R23 ;  /* 0x0000001702007986 */ /* 0x000fe2000c101524 */
[----:B------:R-:W-:Y:S05]  /*8b60*/  EXIT ;  /* 0x000000000000794d */ /* 0x000fea0003800000 */
.L_x_540:
        /* <DEDUP_REMOVED lines=12> */
.L_x_552:
        /* <DEDUP_REMOVED lines=17> */
.L_x_555:
[----:B------:R-:W-:-:S04]  /*8d40*/  LOP3.LUT R0, R23, 0x80000000, RZ, 0xc0, !PT ;  /* 0x8000000017007812 */ /* 0x000fc800078ec0ff */
[----:B------:R-:W-:-:S04]  /*8d50*/  SHF.R.U32.HI R5, RZ, 0x18, R0 ;  /* 0x00000018ff057819 */ /* 0x000fc80000011600 */
[----:B------:R-:W-:-:S04]  /*8d60*/  LOP3.LUT R4, R4, R5, RZ, 0xfc, !PT ;  /* 0x0000000504047212 */ /* 0x000fc800078efcff */
[----:B------:R-:W-:Y:S02]  /*8d70*/  PRMT R0, R4, 0x7610, R0 ;  /* 0x0000761004007816 */ /* 0x000fe40000000000 */
.L_x_554:
[----:B------:R-:W-:Y:S05]  /*8d80*/  BSYNC B0 ;  /* 0x0000000000007941 */ /* 0x000fea0003800000 */
.L_x_553:
[----:B------:R-:W-:Y:S01]  /*8d90*/  STG.E.U8 [R2.64], R0 ;  /* 0x0000000002007986 */ /* 0x000fe2000c101124 */
[----:B------:R-:W-:Y:S05]  /*8da0*/  EXIT ;  /* 0x000000000000794d */ /* 0x000fea0003800000 */
.L_x_551:
        /* <DEDUP_REMOVED lines=17> */
.L_x_558:
[----:B------:R-:W-:-:S04]  /*8ec0*/  LOP3.LUT R0, R23, 0x80000000, RZ, 0xc0, !PT ;  /* 0x8000000017007812 */ /* 0x000fc800078ec0ff */
[----:B------:R-:W-:-:S04]  /*8ed0*/  SHF.R.U32.HI R5, RZ, 0x18, R0 ;  /* 0x00000018ff057819 */ /* 0x000fc80000011600 */
[----:B------:R-:W-:-:S04]  /*8ee0*/  LOP3.LUT R4, R4, R5, RZ, 0xfc, !PT ;  /* 0x0000000504047212 */ /* 0x000fc800078efcff */
[----:B------:R-:W-:Y:S02]  /*8ef0*/  PRMT R0, R4, 0x7610, R0 ;  /* 0x0000761004007816 */ /* 0x000fe40000000000 */
.L_x_557:
[----:B------:R-:W-:Y:S05]  /*8f00*/  BSYNC B0 ;  /* 0x0000000000007941 */ /* 0x000fea0003800000 */
.L_x_556:
[----:B------:R-:W-:Y:S01]  /*8f10*/  STG.E.U8 [R2.64], R0 ;  /* 0x0000000002007986 */ /* 0x000fe2000c101124 */
[----:B------:R-:W-:Y:S05]  /*8f20*/  EXIT ;  /* 0x000000000000794d */ /* 0x000fea0003800000 */
.L_x_550:
[----:B------:R-:W-:-:S13]  /*8f30*/  ISETP.NE.AND P0, PT, R0, 0x1c, PT ;  /* 0x0000001c0000780c */ /* 0x000fda0003f05270 */
[----:B------:R-:W-:Y:S05]  /*8f40*/  @!P0 BRA `(.L_x_559) ;  /* 0x000002c000008947 */ /* 0x000fea0003800000 */
[----:B------:R-:W-:-:S13]  /*8f50*/  ISETP.NE.AND P0, PT, R0, 0x1d, PT ;  /* 0x0000001d0000780c */ /* 0x000fda0003f05270 */
[----:B------:R-:W-:Y:S05]  /*8f60*/  @!P0 BRA `(.L_x_560) ;  /* 0x0000026000008947 */ /* 0x000fea0003800000 */
[----:B------:R-:W-:-:S13]  /*8f70*/  ISETP.NE.AND P0, PT, R0, 0x2c, PT ;  /* 0x0000002c0000780c */ /* 0x000fda0003f05270 */
[----:B------:R-:W-:Y:S05]  /*8f80*/  @P0 BRA `(.L_x_533) ;  /* 0x0000010000000947 */ /* 0x000fea0003800000 */
[----:B------:R-:W-:Y:S01]  /*8f90*/  PRMT R23, RZ, 0x5410, R23 ;  /* 0x00005410ff177816 */ /* 0x000fe20000000017 */
[----:B------:R-:W-:Y:S01]  /*8fa0*/  IMAD.MOV.U32 R5, RZ, RZ, 0xff ;  /* 0x000000ffff057424 */ /* 0x000fe200078e00ff */
[----:B------:R-:W-:Y:S02]  /*8fb0*/  PLOP3.LUT P0, PT, PT, PT, PT, 0x80, 0x0 ;  /* 0x000000000000781c */ /* 0x000fe40003f0f070 */
[----:B------:R-:W-:-:S04]  /*8fc0*/  SHF.R.U32.HI R6, RZ, 0x17, R23 ;  /* 0x00000017ff067819 */ /* 0x000fc80000011617 */
[----:B------:R-:W-:-:S04]  /*8fd0*/  LOP3.LUT R4, R6, 0xff, RZ, 0xc0, !PT ;  /* 0x000000ff06047812 */ /* 0x000fc800078ec0ff */
[----:B------:R-:W-:-:S13]  /*8fe0*/  ISETP.NE.AND P2, PT, R4, 0xff, PT ;  /* 0x000000ff0400780c */ /* 0x000fda0003f45270 */
[--C-:B------:R-:W-:Y:S02]  /*8ff0*/  @P2 SHF.R.U32.HI R0, RZ, 0x16, R23.reuse ;  /* 0x00000016ff002819 */ /* 0x100fe40000011617 */
[----:B------:R-:W-:Y:S02]  /*9000*/  @P2 LOP3.LUT P1, RZ, R4, 0x3fffff, R23, 0xf8, !PT ;  /* 0x003fffff04ff2812 */ /* 0x000fe4000782f817 */
        /* <DEDUP_REMOVED lines=8> */
.L_x_533:
        /* <DEDUP_REMOVED lines=20> */
.L_x_560:
[----:B------:R-:W-:-:S06]  /*91d0*/  PRMT R4, RZ, 0x5410, R23 ;  /* 0x00005410ff047816 */ /* 0x000fcc0000000017 */
[----:B------:R-:W0:Y:S02]  /*91e0*/  F2I.U64.TRUNC R4, R4 ;  /* 0x0000000400047311 */ /* 0x000e24000020d800 */
[----:B0-----:R-:W-:Y:S01]  /*91f0*/  STG.E.64 [R2.64], R4 ;  /* 0x0000000402007986 */ /* 0x001fe2000c101b24 */
[----:B------:R-:W-:Y:S05]  /*9200*/  EXIT ;  /* 0x000000000000794d */ /* 0x000fea0003800000 */
.L_x_559:
[----:B------:R-:W-:-:S06]  /*9210*/  PRMT R23, RZ, 0x5410, R23 ;  /* 0x00005410ff177816 */ /* 0x000fcc0000000017 */
[----:B------:R-:W0:Y:S02]  /*9220*/  F2I.FTZ.U32.TRUNC.NTZ R23, R23 ;  /* 0x0000001700177305 */ /* 0x000e24000021f000 */
[----:B0-----:R-:W-:Y:S01]  /*9230*/  STG.E [R2.64], R23 ;  /* 0x0000001702007986 */ /* 0x001fe2000c101924 */
[----:B------:R-:W-:Y:S05]  /*9240*/  EXIT ;  /* 0x000000000000794d */ /* 0x000fea0003800000 */
.L_x_561:
        /* <DEDUP_REMOVED lines=11> */
.L_x_16528:


//--------------------- .text._ZN2at6native18elementwise_kernelILi128ELi4EZNS0_22gpu_kernel_impl_nocastIZZZNS0_17acosh_kernel_cudaERNS_18TensorIteratorBaseEENKUlvE0_clEvENKUlvE2_clEvEUlN3c108BFloat16EE_EEvS4_RKT_EUliE_EEviT1_ --------------------------
	.section	.text._ZN2at6native18elementwise_kernelILi128ELi4EZNS0_22gpu_kernel_impl_nocastIZZZNS0_17acosh_kernel_cudaERNS_18TensorIteratorBaseEENKUlvE0_clEvENKUlvE2_clEvEUlN3c108BFloat16EE_EEvS4_RKT_EUliE_EEviT1_,"ax",@progbits
	.sectioninfo	@"SHI_REGISTERS=12"
	.align	128
        .global         _ZN2at6native18elementwise_kernelILi128ELi4EZNS0_22gpu_kernel_impl_nocastIZZZNS0_17acosh_kernel_cudaERNS_18TensorIteratorBaseEENKUlvE0_clEvENKUlvE2_clEvEUlN3c108BFloat16EE_EEvS4_RKT_EUliE_EEviT1_
        .type           _ZN2at6native18elementwise_kernelILi128ELi4EZNS0_22gpu_kernel_impl_nocastIZZZNS0_17acosh_kernel_cudaERNS_18TensorIteratorBaseEENKUlvE0_clEvENKUlvE2_clEvEUlN3c108BFloat16EE_EEvS4_RKT_EUliE_EEviT1_,@function
        .size           _ZN2at6native18elementwise_kernelILi128ELi4EZNS0_22gpu_kernel_impl_nocastIZZZNS0_17acosh_kernel_cudaERNS_18TensorIteratorBaseEENKUlvE0_clEvENKUlvE2_clEvEUlN3c108BFloat16EE_EEvS4_RKT_EUliE_EEviT1_,(.L_x_16529 - _ZN2at6native18elementwise_kernelILi128ELi4EZNS0_22gpu_kernel_impl_nocastIZZZNS0_17acosh_kernel_cudaERNS_18TensorIteratorBaseEENKUlvE0_clEvENKUlvE2_clEvEUlN3c108BFloat16EE_EEvS4_RKT_EUliE_EEviT1_)
        .other          _ZN2at6native18elementwise_kernelILi128ELi4EZNS0_22gpu_kernel_impl_nocastIZZZNS0_17acosh_kernel_cudaERNS_18TensorIteratorBaseEENKUlvE0_clEvENKUlvE2_clEvEUlN3c108BFloat16EE_EEvS4_RKT_EUliE_EEviT1_,@"STO_CUDA_ENTRY STV_DEFAULT"
_ZN2at6native18elementwise_kernelILi128ELi4EZNS0_22gpu_kernel_impl_nocastIZZZNS0_17acosh_kernel_cudaERNS_18TensorIteratorBaseEENKUlvE0_clEvENKUlvE2_clEvEUlN3c108BFloat16EE_EEvS4_RKT_EUliE_EEviT1_:
.text._ZN2at6native18elementwise_kernelILi128ELi4EZNS0_22gpu_kernel_impl_nocastIZZZNS0_17acosh_kernel_cudaERNS_18TensorIteratorBaseEENKUlvE0_clEvENKUlvE2_clEvEUlN3c108BFloat16EE_EEvS4_RKT_EUliE_EEviT1_:
[----:B------:R-:W-:Y:S02]  /*0000*/  MOV R1, c[0x0][0x28] ;  /* 0x00000a0000017a02 */ /* 0x000fe40000000f00 */
[----:B------:R-:W0:Y:S01]  /*0010*/  S2R R0, SR_CTAID.X ;  /* 0x0000000000007919 */ /* 0x000e220000002500 */
[----:B------:R-:W-:Y:S01]  /*0020*/  ULDC.64 UR4, c[0x0][0x118] ;  /* 0x0000460000047ab9 */ /* 0x000fe20000000a00 */
[----:B------:R-:W-:Y:S02]  /*0030*/  BSSY B0, `(.L_x_562) ;  /* 0x000011f000007945 */ /* 0x000fe40003800000 */
[----:B------:R-:W0:Y:S02]  /*0040*/  S2R R3, SR_TID.X ;  /* 0x0000000000037919 */ /* 0x000e240000002100 */
[----:B0-----:R-:W-:-:S04]  /*0050*/  LEA R0, R0, R3, 0x9 ;  /* 0x0000000300007211 */ /* 0x001fc800078e48ff */
[----:B------:R-:W-:-:S13]  /*0060*/  ISETP.GE.AND P0, PT, R0, c[0x0][0x160], PT ;  /* 0x0000580000007a0c */ /* 0x000fda0003f06270 */
[----:B------:R-:W-:Y:S05]  /*0070*/  @P0 BRA `(.L_x_563) ;  /* 0x000011a000000947 */ /* 0x000fea0003800000 */
[----:B------:R-:W-:Y:S01]  /*0080*/  ISETP.NE.AND P0, PT, RZ, c[0x0][0x168], PT ;  /* 0x00005a00ff007a0c */ /* 0x000fe20003f05270 */
[----:B------:R-:W-:-:S12]  /*0090*/  CS2R R2, SRZ ;  /* 0x0000000000027805 */ /* 0x000fd8000001ff00 */
[----:B------:R-:W-:Y:S05]  /*00a0*/  @!P0 BRA `(.L_x_564) ;  /* 0x00000e2000008947 */ /* 0x000fea0003800000 */
[----:B------:R-:W-:Y:S01]  /*00b0*/  HFMA2.MMA R2, -RZ, RZ, 0, 0 ;  /* 0x00000000ff027435 */ /* 0x000fe200000001ff */
[----:B------:R-:W-:Y:S02]  /*00c0*/  MOV R3, R0 ;  /* 0x0000000000037202 */ /* 0x000fe40000000f00 */
[----:B------:R-:W-:-:S04]  /*00d0*/  MOV R8, c[0x0][0x168] ;  /* 0x00005a0000087a02 */ /* 0x000fc80000000f00 */
[----:B------:R-:W-:-:S03]  /*00e0*/  ISETP.NE.AND P0, PT, R8, 0x1, PT ;  /* 0x000000010800780c */ /* 0x000fc60003f05270 */
[----:B------:R-:W-:-:S05]  /*00f0*/  IMAD.HI.U32 R4, R0, c[0x0][0x170], R2 ;  /* 0x00005c0000047a27 */ /* 0x000fca00078e0002 */
[----:B------:R-:W-:-:S04]  /*0100*/  SHF.R.U32.HI R5, RZ, c[0x0][0x174], R4 ;  /* 0x00005d00ff057a19 */ /* 0x000fc80000011604 */
[----:B------:R-:W-:-:S05]  /*0110*/  IADD3 R3, -R5, RZ, RZ ;  /* 0x000000ff05037210 */ /* 0x000fca0007ffe1ff */
[----:B------:R-:W-:-:S04]  /*0120*/  IMAD R9, R3, c[0x0][0x16c], R0 ;  /* 0x00005b0003097a24 */ /* 0x000fc800078e0200 */
[C---:B------:R-:W-:Y:S02]  /*0130*/  IMAD R2, R9.reuse, c[0x0][0x298], RZ ;  /* 0x0000a60009027a24 */ /* 0x040fe400078e02ff */
[----:B------:R-:W-:Y:S01]  /*0140*/  IMAD R3, R9, c[0x0][0x29c], RZ ;  /* 0x0000a70009037a24 */ /* 0x000fe200078e02ff */
[----:B------:R-:W-:Y:S05]  /*0150*/  @!P0 BRA `(.L_x_564) ;  /* 0x00000d7000008947 */ /* 0x000fea0003800000 */
[----:B------:R-:W-:Y:S02]  /*0160*/  MOV R4, RZ ;  /* 0x000000ff00047202 */ /* 0x000fe40000000f00 */
[----:B------:R-:W-:-:S03]  /*0170*/  ISETP.NE.AND P0, PT, R8, 0x2, PT ;  /* 0x000000020800780c */ /* 0x000fc60003f05270 */
[----:B------:R-:W-:-:S05]  /*0180*/  IMAD.HI.U32 R6, R5, c[0x0][0x17c], R4 ;  /* 0x00005f0005067a27 */ /* 0x000fca00078e0004 */
[----:B------:R-:W-:-:S04]  /*0190*/  SHF.R.U32.HI R7, RZ, c[0x0][0x180], R6 ;  /* 0x00006000ff077a19 */ /* 0x000fc80000011606 */
[----:B------:R-:W-:-:S05]  /*01a0*/  IADD3 R4, -R7, RZ, RZ ;  /* 0x000000ff07047210 */ /* 0x000fca0007ffe1ff */
[----:B------:R-:W-:-:S04]  /*01b0*/  IMAD R4, R4, c[0x0][0x178], R5 ;  /* 0x00005e0004047a24 */ /* 0x000fc800078e0205 */
[C---:B------:R-:W-:Y:S02]  /*01c0*/  IMAD R2, R4.reuse, c[0x0][0x2a0], RZ ;  /* 0x0000a80004027a24 */ /* 0x040fe400078e02ff */
[----:B------:R-:W-:Y:S02]  /*01d0*/  IMAD R3, R4, c[0x0][0x2a4], RZ ;  /* 0x0000a90004037a24 */ /* 0x000fe400078e02ff */
[C---:B------:R-:W-:Y:S02]  /*01e0*/  IMAD R2, R9.reuse, c[0x0][0x298], R2 ;  /* 0x0000a60009027a24 */ /* 0x040fe400078e0202 */
[----:B------:R-:W-:Y:S01]  /*01f0*/  IMAD R3, R9, c[0x0][0x29c], R3 ;  /* 0x0000a70009037a24 */ /* 0x000fe200078e0203 */
[----:B------:R-:W-:Y:S05]  /*0200*/  @!P0 BRA `(.L_x_564) ;  /* 0x00000cc000008947 */ /* 0x000fea0003800000 */
[----:B------:R-:W-:Y:S01]  /*0210*/  HFMA2.MMA R6, -RZ, RZ, 0, 0 ;  /* 0x00000000ff067435 */ /* 0x000fe200000001ff */
[----:B------:R-:W-:-:S09]  /*0220*/  ISETP.NE.AND P0, PT, R8, 0x3, PT ;  /* 0x000000030800780c */ /* 0x000fd20003f05270 */
[----:B------:R-:W-:-:S05]  /*0230*/  IMAD.HI.U32 R4, R7, c[0x0][0x188], R6 ;  /* 0x0000620007047a27 */ /* 0x000fca00078e0006 */
[----:B------:R-:W-:-:S04]  /*0240*/  SHF.R.U32.HI R5, RZ, c[0x0][0x18c], R4 ;  /* 0x00006300ff057a19 */ /* 0x000fc80000011604 */
[----:B------:R-:W-:-:S05]  /*0250*/  IADD3 R6, -R5, RZ, RZ ;  /* 0x000000ff05067210 */ /* 0x000fca0007ffe1ff */
[----:B------:R-:W-:-:S04]  /*0260*/  IMAD R6, R6, c[0x0][0x184], R7 ;  /* 0x0000610006067a24 */ /* 0x000fc800078e0207 */
[C---:B------:R-:W-:Y:S02]  /*0270*/  IMAD R2, R6.reuse, c[0x0][0x2a8], R2 ;  /* 0x0000aa0006027a24 */ /* 0x040fe400078e0202 */
[----:B------:R-:W-:Y:S01]  /*0280*/  IMAD R3, R6, c[0x0][0x2ac], R3 ;  /* 0x0000ab0006037a24 */ /* 0x000fe200078e0203 */
[----:B------:R-:W-:Y:S05]  /*0290*/  @!P0 BRA `(.L_x_564) ;  /* 0x00000c3000008947 */ /* 0x000fea0003800000 */
[----:B------:R-:W-:Y:S02]  /*02a0*/  MOV R4, RZ ;  /* 0x000000ff00047202 */ /* 0x000fe40000000f00 */
[----:B------:R-:W-:-:S03]  /*02b0*/  ISETP.NE.AND P0, PT, R8, 0x4, PT ;  /* 0x000000040800780c */ /* 0x000fc60003f05270 */
        /* <DEDUP_REMOVED lines=181> */
[----:B------:R-:W-:Y:S02]  /*0e10*/  SHF.R.U32.HI R7, RZ, c[0x0][0x288], R6 ;  /* 0x0000a200ff077a19 */ /* 0x000fe40000011606 */
[----:B------:R-:W-:Y:S02]  /*0e20*/  @P0 MOV R6, RZ ;  /* 0x000000ff00060202 */ /* 0x000fe40000000f00 */
[----:B------:R-:W-:-:S03]  /*0e30*/  IADD3 R9, -R7, RZ, RZ ;  /* 0x000000ff07097210 */ /* 0x000fc60007ffe1ff */
[----:B------:R-:W-:-:S05]  /*0e40*/  @P0 IMAD.HI.U32 R4, R7, c[0x0][0x290], R6 ;  /* 0x0000a40007040a27 */ /* 0x000fca00078e0006 */
[----:B------:R-:W-:Y:S01]  /*0e50*/  @P0 SHF.R.U32.HI R6, RZ, c[0x0][0x294], R4 ;  /* 0x0000a500ff060a19 */ /* 0x000fe20000011604 */
[----:B------:R-:W-:-:S03]  /*0e60*/  IMAD R4, R9, c[0x0][0x280], R5 ;  /* 0x0000a00009047a24 */ /* 0x000fc600078e0205 */
[----:B------:R-:W-:Y:S01]  /*0e70*/  @P0 IADD3 R6, -R6, RZ, RZ ;  /* 0x000000ff06060210 */ /* 0x000fe20007ffe1ff */
[C---:B------:R-:W-:Y:S02]  /*0e80*/  IMAD R2, R4.reuse, c[0x0][0x350], R2 ;  /* 0x0000d40004027a24 */ /* 0x040fe400078e0202 */
[----:B------:R-:W-:Y:S02]  /*0e90*/  IMAD R3, R4, c[0x0][0x354], R3 ;  /* 0x0000d50004037a24 */ /* 0x000fe400078e0203 */
[----:B------:R-:W-:-:S04]  /*0ea0*/  @P0 IMAD R6, R6, c[0x0][0x28c], R7 ;  /* 0x0000a30006060a24 */ /* 0x000fc800078e0207 */
[C---:B------:R-:W-:Y:S02]  /*0eb0*/  @P0 IMAD R2, R6.reuse, c[0x0][0x358], R2 ;  /* 0x0000d60006020a24 */ /* 0x040fe400078e0202 */
[----:B------:R-:W-:-:S05]  /*0ec0*/  @P0 IMAD R3, R6, c[0x0][0x35c], R3 ;  /* 0x0000d70006030a24 */ /* 0x000fca00078e0203 */
.L_x_564:
[----:B------:R-:W-:-:S04]  /*0ed0*/  IADD3 R4, P0, R3, c[0x0][0x368], RZ ;  /* 0x0000da0003047a10 */ /* 0x000fc80007f1e0ff */
[----:B------:R-:W-:-:S05]  /*0ee0*/  IADD3.X R5, RZ, c[0x0][0x36c], RZ, P0, !PT ;  /* 0x0000db00ff057a10 */ /* 0x000fca00007fe4ff */
[----:B------:R-:W2:Y:S01]  /*0ef0*/  LDG.E.U16 R4, [R4.64] ;  /* 0x0000000404047981 */ /* 0x000ea2000c1e1500 */
[----:B------:R-:W-:Y:S01]  /*0f00*/  BSSY B1, `(.L_x_565) ;  /* 0x000002b000017945 */ /* 0x000fe20003800000 */
[----:B--2---:R-:W-:-:S05]  /*0f10*/  PRMT R4, RZ, 0x5410, R4 ;  /* 0x00005410ff047816 */ /* 0x004fca0000000004 */
[----:B------:R-:W-:-:S04]  /*0f20*/  FFMA.FTZ R6, R4, R4, -1 ;  /* 0xbf80000004067423 */ /* 0x000fc80000010004 */
[----:B------:R-:W0:Y:S01]  /*0f30*/  MUFU.RSQ R3, R6 ;  /* 0x0000000600037308 */ /* 0x000e220000001400 */
[C---:B------:R-:W-:Y:S01]  /*0f40*/  FSETP.NEU.FTZ.AND P1, PT, R6.reuse, RZ, PT ;  /* 0x000000ff0600720b */ /* 0x040fe20003f3d000 */
[----:B0-----:R-:W-:Y:S02]  /*0f50*/  FMUL.FTZ R7, R6, R3 ;  /* 0x0000000306077220 */ /* 0x001fe40000410000 */
[----:B------:R-:W-:Y:S02]  /*0f60*/  FMUL.FTZ R8, R3, 0.5 ;  /* 0x3f00000003087820 */ /* 0x000fe40000410000 */
[----:B------:R-:W-:Y:S01]  /*0f70*/  FFMA.FTZ R9, -R7, R7, R6 ;  /* 0x0000000707097223 */ /* 0x000fe20000010106 */
[----:B------:R-:W-:Y:S01]  /*0f80*/  MOV R6, 0x3e800000 ;  /* 0x3e80000000067802 */ /* 0x000fe20000000f00 */
[----:B------:R-:W-:Y:S02]  /*0f90*/  FADD.FTZ R3, R4, -1 ;  /* 0xbf80000004037421 */ /* 0x000fe40000010000 */
[----:B------:R-:W-:Y:S01]  /*0fa0*/  FFMA.FTZ R8, R8, R9, R7 ;  /* 0x0000000908087223 */ /* 0x000fe20000010007 */
[----:B------:R-:W-:-:S02]  /*0fb0*/  MOV R7, 0x3d39bf78 ;  /* 0x3d39bf7800077802 */ /* 0x000fc40000000f00 */
        /* <DEDUP_REMOVED lines=8> */
[----:B------:R-:W-:Y:S02]  /*1040*/  IADD3 R5, -R3, 0x40800000, RZ ;  /* 0x4080000003057810 */ /* 0x000fe40007ffe1ff */
[----:B------:R-:W-:Y:S02]  /*1050*/  IADD3 R4, R8, -R3, RZ ;  /* 0x8000000308047210 */ /* 0x000fe40007ffe0ff */
[----:B------:R-:W0:Y:S01]  /*1060*/  I2F R3, R3 ;  /* 0x0000000300037306 */ /* 0x000e220000201400 */
        /* <DEDUP_REMOVED lines=17> */
[----:B------:R-:W-:-:S05]  /*1180*/  @P1 MOV R3, 0x7f800000 ;  /* 0x7f80000000031802 */ /* 0x000fca0000000f00 */
[----:B------:R-:W-:-:S05]  /*1190*/  @P1 FFMA.FTZ R4, R8, R3, +INF ;  /* 0x7f80000008041423 */ /* 0x000fca0000010003 */
[----:B------:R-:W-:Y:S02]  /*11a0*/  FSEL R4, R4, -RZ, P2 ;  /* 0x800000ff04047208 */ /* 0x000fe40001000000 */
.L_x_566:
[----:B------:R-:W-:Y:S05]  /*11b0*/  BSYNC B1 ;  /* 0x0000000000017941 */ /* 0x000fea0003800000 */
.L_x_565:
[----:B------:R-:W-:Y:S01]  /*11c0*/  @P0 FADD.FTZ R4, R4, 0.69314718246459960938 ;  /* 0x3f31721804040421 */ /* 0x000fe20000010000 */
[----:B------:R-:W-:Y:S02]  /*11d0*/  IADD3 R2, P0, R2, c[0x0][0x360], RZ ;  /* 0x0000d80002027a10 */ /* 0x000fe40007f1e0ff */
[----:B------:R-:W-:Y:S02]  /*11e0*/  IADD3 R0, R0, 0x80, RZ ;  /* 0x0000008000007810 */ /* 0x000fe40007ffe0ff */
[----:B------:R-:W-:Y:S02]  /*11f0*/  F2FP.BF16.PACK_AB R4, RZ, R4 ;  /* 0x00000004ff04723e */ /* 0x000fe400000010ff */
[----:B------:R-:W-:-:S05]  /*1200*/  IADD3.X R3, RZ, c[0x0][0x364], RZ, P0, !PT ;  /* 0x0000d900ff037a10 */ /* 0x000fca00007fe4ff */
[----:B------:R0:W-:Y:S02]  /*1210*/  STG.E.U16 [R2.64], R4 ;  /* 0x0000000402007986 */ /* 0x0001e4000c101504 */
.L_x_563:
[----:B------:R-:W-:Y:S05]  /*1220*/  BSYNC B0 ;  /* 0x0000000000007941 */ /* 0x000fea0003800000 */
.L_x_562:
[----:B------:R-:W-:Y:S01]  /*1230*/  ISETP.GE.AND P0, PT, R0, c[0x0][0x160], PT ;  /* 0x0000580000007a0c */ /* 0x000fe20003f06270 */
[----:B------:R-:W-:-:S12]  /*1240*/  BSSY B0, `(.L_x_567) ;  /* 0x0000234000007945 */ /* 0x000fd80003800000 */
[----:B------:R-:W-:Y:S05]  /*1250*/  @P0 BRA `(.L_x_568) ;  /* 0x0000232000000947 */ /* 0x000fea0003800000 */
[----:B------:R-:W-:Y:S01]  /*1260*/  ISETP.NE.AND P0, PT, RZ, c[0x0][0x168], PT ;  /* 0x00005a00ff007a0c */ /* 0x000fe20003f05270 */
[----:B0-----:R-:W-:-:S12]  /*1270*/  CS2R R2, SRZ ;  /* 0x0000000000027805 */ /* 0x001fd8000001ff00 */
        /* <DEDUP_REMOVED lines=225> */
.L_x_569:
        /* <DEDUP_REMOVED lines=46> */
.L_x_571:
[----:B------:R-:W-:Y:S05]  /*2370*/  BSYNC B1 ;  /* 0x0000000000017941 */ /* 0x000fea0003800000 */
.L_x_570:
[----:B------:R-:W-:Y:S01]  /*2380*/  @P0 FADD.FTZ R4, R4, 0.69314718246459960938 ;  /* 0x3f31721804040421 */ /* 0x000fe20000010000 */
[----:B------:R-:W-:Y:S02]  /*2390*/  IADD3 R2, P0, R2, c[0x0][0x360], RZ ;  /* 0x0000d80002027a10 */ /* 0x000fe40007f1e0ff */
[----:B------:R-:W-:Y:S02]  /*23a0*/  IADD3 R0, R0, 0x80, RZ ;  /* 0x0000008000007810 */ /* 0x000fe40007ffe0ff */
[----:B------:R-:W-:Y:S02]  /*23b0*/  F2FP.BF16.PACK_AB R4, RZ, R4 ;  /* 0x00000004ff04723e */ /* 0x000fe400000010ff */
[----:B------:R-:W-:Y:S02]  /*23c0*/  IADD3.X R3, RZ, c[0x0][0x364], RZ, P0, !PT ;  /* 0x0000d900ff037a10 */ /* 0x000fe400007fe4ff */
[----:B------:R-:W-:-:S03]  /*23d0*/  ISETP.GE.AND P0, PT, R0, c[0x0][0x160], PT ;  /* 0x0000580000007a0c */ /* 0x000fc60003f06270 */
[----:B------:R0:W-:Y:S10]  /*23e0*/  STG.E.U16 [R2.64], R4 ;  /* 0x0000000402007986 */ /* 0x0001f4000c101504 */
        /* <DEDUP_REMOVED lines=228> */
.L_x_572:
        /* <DEDUP_REMOVED lines=46> */
.L_x_574:
[----:B------:R-:W-:Y:S05]  /*3510*/  BSYNC B1 ;  /* 0x0000000000017941 */ /* 0x000fea0003800000 */
.L_x_573:
[----:B------:R-:W-:Y:S01]  /*3520*/  @P0 FADD.FTZ R4, R4, 0.69314718246459960938 ;  /* 0x3f31721804040421 */ /* 0x000fe20000010000 */
[----:B------:R-:W-:Y:S02]  /*3530*/  IADD3 R2, P0, R2, c[0x0][0x360], RZ ;  /* 0x0000d80002027a10 */ /* 0x000fe40007f1e0ff */
[----:B------:R-:W-:Y:S02]  /*3540*/  IADD3 R0, R0, 0x80, RZ ;  /* 0x0000008000007810 */ /* 0x000fe40007ffe0ff */
[----:B------:R-:W-:Y:S02]  /*3550*/  F2FP.BF16.PACK_AB R4, RZ, R4 ;  /* 0x00000004ff04723e */ /* 0x000fe400000010ff */
[----:B------:R-:W-:-:S05]  /*3560*/  IADD3.X R3, RZ, c[0x0][0x364], RZ, P0, !PT ;  /* 0x0000d900ff037a10 */ /* 0x000fca00007fe4ff */
[----:B------:R0:W-:Y:S02]  /*3570*/  STG.E.U16 [R2.64], R4 ;  /* 0x0000000402007986 */ /* 0x0001e4000c101504 */
.L_x_568:
[----:B------:R-:W-:Y:S05]  /*3580*/  BSYNC B0 ;  /* 0x0000000000007941 */ /* 0x000fea0003800000 */
.L_x_567:
[----:B------:R-:W-:-:S13]  /*3590*/  ISETP.GE.AND P0, PT, R0, c[0x0][0x160], PT ;  /* 0x0000580000007a0c */ /* 0x000fda0003f06270 */
[----:B------:R-:W-:Y:S05]  /*35a0*/  @P0 EXIT ;  /* 0x000000000000094d */ /* 0x000fea0003800000 */
        /* <DEDUP_REMOVED lines=218> */
[----:B------:R-:W-:-:S04]  /*4350*/  @P0 IMAD.HI.U32 R0, R7, c[0x0][0x290], R6 ;  /* 0x0000a40007000a27 */ /* 0x000fc800078e0006 */
[----:B------:R-:W-:Y:S01]  /*4360*/  IMAD R4, R4, c[0x0][0x280], R5 ;  /* 0x0000a00004047a24 */ /* 0x000fe200078e0205 */
[----:B------:R-:W-:-:S03]  /*4370*/  @P0 SHF.R.U32.HI R0, RZ, c[0x0][0x294], R0 ;  /* 0x0000a500ff000a19 */ /* 0x000fc60000011600 */
[----:B------:R-:W-:Y:S01]  /*4380*/  IMAD R2, R4, c[0x0][0x350], R2 ;  /* 0x0000d40004027a24 */ /* 0x000fe200078e0202 */
[----:B------:R-:W-:Y:S01]  /*4390*/  @P0 IADD3 R6, -R0, RZ, RZ ;  /* 0x000000ff00060210 */ /* 0x000fe20007ffe1ff */
[----:B------:R-:W-:-:S04]  /*43a0*/  IMAD R3, R4, c[0x0][0x354], R3 ;  /* 0x0000d50004037a24 */ /* 0x000fc800078e0203 */
[----:B------:R-:W-:-:S04]  /*43b0*/  @P0 IMAD R6, R6, c[0x0][0x28c], R7 ;  /* 0x0000a30006060a24 */ /* 0x000fc800078e0207 */
[C---:B------:R-:W-:Y:S02]  /*43c0*/  @P0 IMAD R2, R6.reuse, c[0x0][0x358], R2 ;  /* 0x0000d60006020a24 */ /* 0x040fe400078e0202 */
[----:B------:R-:W-:-:S05]  /*43d0*/  @P0 IMAD R3, R6, c[0x0][0x35c], R3 ;  /* 0x0000d70006030a24 */ /* 0x000fca00078e0203 */
.L_x_575:
[----:B------:R-:W-:-:S04]  /*43e0*/  IADD3 R4, P0, R3, c[0x0][0x368], RZ ;  /* 0x0000da0003047a10 */ /* 0x000fc80007f1e0ff */
[----:B------:R-:W-:-:S05]  /*43f0*/  IADD3.X R5, RZ, c[0x0][0x36c], RZ, P0, !PT ;  /* 0x0000db00ff057a10 */ /* 0x000fca00007fe4ff */
[----:B------:R0:W2:Y:S01]  /*4400*/  LDG.E.U16 R4, [R4.64] ;  /* 0x0000000404047981 */ /* 0x0000a2000c1e1500 */
[----:B------:R-:W-:Y:S01]  /*4410*/  BSSY B0, `(.L_x_576) ;  /* 0x000002b000007945 */ /* 0x000fe20003800000 */
[----:B0-----:R-:W-:Y:S02]  /*4420*/  MOV R5, 0x3e800000 ;  /* 0x3e80000000057802 */ /* 0x001fe40000000f00 */
[----:B--2---:R-:W-:-:S05]  /*4430*/  PRMT R4, RZ, 0x5410, R4 ;  /* 0x00005410ff047816 */ /* 0x004fca0000000004 */
[----:B------:R-:W-:-:S04]  /*4440*/  FFMA.FTZ R3, R4, R4, -1 ;  /* 0xbf80000004037423 */ /* 0x000fc80000010004 */
[----:B------:R-:W0:Y:S01]  /*4450*/  MUFU.RSQ R0, R3 ;  /* 0x0000000300007308 */ /* 0x000e220000001400 */
[C---:B------:R-:W-:Y:S01]  /*4460*/  FSETP.NEU.FTZ.AND P1, PT, R3.reuse, RZ, PT ;  /* 0x000000ff0300720b */ /* 0x040fe20003f3d000 */
[----:B0-----:R-:W-:Y:S02]  /*4470*/  FMUL.FTZ R6, R3, R0 ;  /* 0x0000000003067220 */ /* 0x001fe40000410000 */
[----:B------:R-:W-:Y:S02]  /*4480*/  FMUL.FTZ R7, R0, 0.5 ;  /* 0x3f00000000077820 */ /* 0x000fe40000410000 */
[----:B------:R-:W-:Y:S02]  /*4490*/  FFMA.FTZ R8, -R6, R6, R3 ;  /* 0x0000000606087223 */ /* 0x000fe40000010103 */
        /* <DEDUP_REMOVED lines=34> */
.L_x_577:
[----:B------:R-:W-:Y:S05]  /*46c0*/  BSYNC B0 ;  /* 0x0000000000007941 */ /* 0x000fea0003800000 */
.L_x_576:
[----:B------:R-:W-:Y:S01]  /*46d0*/  @P0 FADD.FTZ R3, R3, 0.69314718246459960938 ;  /* 0x3f31721803030421 */ /* 0x000fe20000010000 */
[----:B------:R-:W-:-:S04]  /*46e0*/  IADD3 R2, P0, R2, c[0x0][0x360], RZ ;  /* 0x0000d80002027a10 */ /* 0x000fc80007f1e0ff */
[----:B------:R-:W-:Y:S02]  /*46f0*/  F2FP.BF16.PACK_AB R0, RZ, R3 ;  /* 0x00000003ff00723e */ /* 0x000fe400000010ff */
[----:B------:R-:W-:-:S05]  /*4700*/  IADD3.X R3, RZ, c[0x0][0x364], RZ, P0, !PT ;  /* 0x0000d900ff037a10 */ /* 0x000fca00007fe4ff */
[----:B------:R-:W-:Y:S01]  /*4710*/  STG.E.U16 [R2.64], R0 ;  /* 0x0000000002007986 */ /* 0x000fe2000c101504 */
[----:B------:R-:W-:Y:S05]  /*4720*/  EXIT ;  /* 0x000000000000794d */ /* 0x000fea0003800000 */
.L_x_578:
        /* <DEDUP_REMOVED lines=13> */
.L_x_16529:


//--------------------- .text._ZN2at6native27unrolled_elementwise_kernelIZZZNS0_17acosh_kernel_cudaERNS_18TensorIteratorBaseEENKUlvE0_clEvENKUlvE2_clEvEUlN3c108BFloat16EE_St5arrayIPcLm2EELi4E23TrivialOffsetCalculatorILi1EjESD_NS0_6memory15LoadWithoutCastENSE_16StoreWithoutCastEEEviT_T0_T2_T3_T4_T5_ --------------------------
	.section	.text._ZN2at6native27unrolled_elementwise_kernelIZZZNS0_17acosh_kernel_cudaERNS_18TensorIteratorBaseEENKUlvE0_clEvENKUlvE2_clEvEUlN3c108BFloat16EE_St5arrayIPcLm2EELi4E23TrivialOffsetCalculatorILi1EjESD_NS0_6memory15LoadWithoutCastENSE_16StoreWithoutCastEEEviT_T0_T2_T3_T4_T5_,"ax",@progbits
	.sectioninfo	@"SHI_REGISTERS=19"
	.align	128
        .global         _ZN2at6native27unrolled_elementwise_kernelIZZZNS0_17acosh_kernel_cudaERNS_18TensorIteratorBaseEENKUlvE0_clEvENKUlvE2_clEvEUlN3c108BFloat16EE_St5arrayIPcLm2EELi4E23TrivialOffsetCalculatorILi1EjESD_NS0_6memory15LoadWithoutCastENSE_16StoreWithoutCastEEEviT_T0_T2_T3_T4_T5_
        .type           _ZN2at6native27unrolled_elementwise_kernelIZZZNS0_17acosh_kernel_cudaERNS_18TensorIteratorBaseEENKUlvE0_clEvENKUlvE2_clEvEUlN3c108BFloat16EE_St5arrayIPcLm2EELi4E23TrivialOffsetCalculatorILi1EjESD_NS0_6memory15LoadWithoutCastENSE_16StoreWithoutCastEEEviT_T0_T2_T3_T4_T5_,@function
        .size           _ZN2at6native27unrolled_elementwise_kernelIZZZNS0_17acosh_kernel_cudaERNS_18TensorIteratorBaseEENKUlvE0_clEvENKUlvE2_clEvEUlN3c108BFloat16EE_St5arrayIPcLm2EELi4E23TrivialOffsetCalculatorILi1EjESD_NS0_6memory15LoadWithoutCastENSE_16StoreWithoutCastEEEviT_T0_T2_T3_T4_T5_,(.L_x_16530 - _ZN2at6native27unrolled_elementwise_kernelIZZZNS0_17acosh_kernel_cudaERNS_18TensorIteratorBaseEENKUlvE0_clEvENKUlvE2_clEvEUlN3c108BFloat16EE_St5arrayIPcLm2EELi4E23TrivialOffsetCalculatorILi1EjESD_NS0_6memory15LoadWithoutCastENSE_16StoreWithoutCastEEEviT_T0_T2_T3_T4_T5_)
        .other          _ZN2at6native27unrolled_elementwise_kernelIZZZNS0_17acosh_kernel_cudaERNS_18TensorIteratorBaseEENKUlvE0_clEvENKUlvE2_clEvEUlN3c108BFloat16EE_St5arrayIPcLm2EELi4E23TrivialOffsetCalculatorILi1EjESD_NS0_6memory15LoadWithoutCastENSE_16StoreWithoutCastEEEviT_T0_T2_T3_T4_T5_,@"STO_CUDA_ENTRY STV_DEFAULT"
_ZN2at6native27unrolled_elementwise_kernelIZZZNS0_17acosh_kernel_cudaERNS_18TensorIteratorBaseEENKUlvE0_clEvENKUlvE2_clEvEUlN3c108BFloat16EE_St5arrayIPcLm2EELi4E23TrivialOffsetCalculatorILi1EjESD_NS0_6memory15LoadWithoutCastENSE_16StoreWithoutCastEEEviT_T0_T2_T3_T4_T5_:
.text._ZN2at6native27unrolled_elementwise_kernelIZZZNS0_17acosh_kernel_cudaERNS_18TensorIteratorBaseEENKUlvE0_clEvENKUlvE2_clEvEUlN3c108BFloat16EE_St5arrayIPcLm2EELi4E23TrivialOffsetCalculatorILi1EjESD_NS0_6memory15LoadWithoutCastENSE_16StoreWithoutCastEEEviT_T0_T2_T3_T4_T5_:
[----:B------:R-:W-:Y:S02]  /*0000*/  MOV R1, c[0x0][0x28] ;  /* 0x00000a0000017a02 */ /* 0x000fe40000000f00 */
[----:B------:R-:W0:Y:S01]  /*0010*/  S2R R2, SR_CTAID.X ;  /* 0x0000000000027919 */ /* 0x000e220000002500 */
[----:B------:R-:W-:Y:S01]  /*0020*/  MOV R5, 0xfffffe00 ;  /* 0xfffffe0000057802 */ /* 0x000fe20000000f00 */
[----:B------:R-:W-:Y:S01]  /*0030*/  ULDC.64 UR4, c[0x0][0x118] ;  /* 0x0000460000047ab9 */ /* 0x000fe20000000a00 */
[----:B------:R-:W-:Y:S01]  /*0040*/  PRMT R16, RZ, 0x7610, R16 ;  /* 0x00007610ff107816 */ /* 0x000fe20000000010 */
[----:B------:R-:W1:Y:S01]  /*0050*/  S2R R3, SR_TID.X ;  /* 0x0000000000037919 */ /* 0x000e620000002100 */
[----:B------:R-:W-:Y:S02]  /*0060*/  PRMT R6, RZ, 0x7610, R6 ;  /* 0x00007610ff067816 */ /* 0x000fe40000000006 */
[----:B------:R-:W-:Y:S01]  /*0070*/  PRMT R4, RZ, 0x7610, R4 ;  /* 0x00007610ff047816 */ /* 0x000fe20000000004 */
[----:B0-----:R-:W-:Y:S01]  /*0080*/  IMAD R0, R2, R5, c[0x0][0x160] ;  /* 0x0000580002007624 */ /* 0x001fe200078e0205 */
[----:B------:R-:W-:Y:S02]  /*0090*/  PRMT R5, RZ, 0x7610, R5 ;  /* 0x00007610ff057816 */ /* 0x000fe40000000005 */
[----:B-1----:R-:W-:-:S02]  /*00a0*/  MOV R7, R3 ;  /* 0x0000000300077202 */ /* 0x002fc40000000f00 */
[----:B------:R-:W-:-:S13]  /*00b0*/  ISETP.GE.AND P2, PT, R3, R0, PT ;  /* 0x000000000300720c */ /* 0x000fda0003f46270 */
[----:B------:R-:W-:Y:S02]  /*00c0*/  @!P2 LEA R8, R2, R7, 0x9 ;  /* 0x000000070208a211 */ /* 0x000fe400078e48ff */
[----:B------:R-:W-:Y:S02]  /*00d0*/  @!P2 IADD3 R7, R7, 0x80, RZ ;  /* 0x000000800707a810 */ /* 0x000fe40007ffe0ff */
[----:B------:R-:W-:Y:S02]  /*00e0*/  @!P2 MOV R9, 0x2 ;  /* 0x000000020009a802 */ /* 0x000fe40000000f00 */
[----:B------:R-:W-:-:S03]  /*00f0*/  ISETP.GE.AND P0, PT, R7, R0, PT ;  /* 0x000000000700720c */ /* 0x000fc60003f06270 */
[----:B------:R-:W-:-:S05]  /*0100*/  @!P2 IMAD.WIDE.U32 R8, R8, R9, c[0x0][0x170] ;  /* 0x00005c000808a625 */ /* 0x000fca00078e0009 */
[----:B------:R0:W5:Y:S05]  /*0110*/  @!P2 LDG.E.U16 R16, [R8.64] ;  /* 0x000000040810a981 */ /* 0x00016a000c1e1500 */
[----:B------:R-:W-:Y:S02]  /*0120*/  @!P0 LEA R10, R2, R7, 0x9 ;  /* 0x00000007020a8211 */ /* 0x000fe400078e48ff */
[----:B------:R-:W-:Y:S02]  /*0130*/  @!P0 IADD3 R7, R7, 0x80, RZ ;  /* 0x0000008007078810 */ /* 0x000fe40007ffe0ff */
[----:B------:R-:W-:Y:S02]  /*0140*/  @!P0 MOV R11, 0x2 ;  /* 0x00000002000b8802 */ /* 0x000fe40000000f00 */
[----:B------:R-:W-:-:S03]  /*0150*/  ISETP.GE.AND P3, PT, R7, R0, PT ;  /* 0x000000000700720c */ /* 0x000fc60003f66270 */
[----:B------:R-:W-:-:S05]  /*0160*/  @!P0 IMAD.WIDE.U32 R10, R10, R11, c[0x0][0x170] ;  /* 0x00005c000a0a8625 */ /* 0x000fca00078e000b */
[----:B------:R0:W5:Y:S05]  /*0170*/  @!P0 LDG.E.U16 R6, [R10.64] ;  /* 0x000000040a068981 */ /* 0x00016a000c1e1500 */
[----:B------:R-:W-:Y:S01]  /*0180*/  @!P3 LEA R14, R2, R7, 0x9 ;  /* 0x00000007020eb211 */ /* 0x000fe200078e48ff */
[----:B------:R-:W-:Y:S01]  /*0190*/  @!P3 IMAD.MOV.U32 R15, RZ, RZ, 0x2 ;  /* 0x00000002ff0fb424 */ /* 0x000fe200078e00ff */
[----:B------:R-:W-:-:S03]  /*01a0*/  @!P3 IADD3 R7, R7, 0x80, RZ ;  /* 0x000000800707b810 */ /* 0x000fc60007ffe0ff */
[----:B------:R-:W-:Y:S01]  /*01b0*/  @!P3 IMAD.WIDE.U32 R14, R14, R15, c[0x0][0x170] ;  /* 0x00005c000e0eb625 */ /* 0x000fe200078e000f */
[----:B------:R-:W-:-:S04]  /*01c0*/  ISETP.GE.AND P1, PT, R7, R0, PT ;  /* 0x000000000700720c */ /* 0x000fc80003f26270 */
[----:B------:R0:W5:Y:S09]  /*01d0*/  @!P3 LDG.E.U16 R5, [R14.64] ;  /* 0x000000040e05b981 */ /* 0x000172000c1e1500 */
[----:B------:R-:W-:Y:S02]  /*01e0*/  @!P1 LEA R12, R2, R7, 0x9 ;  /* 0x00000007020c9211 */ /* 0x000fe400078e48ff */
[----:B------:R-:W-:-:S05]  /*01f0*/  @!P1 MOV R13, 0x2 ;  /* 0x00000002000d9802 */ /* 0x000fca0000000f00 */
[----:B------:R-:W-:-:S05]  /*0200*/  @!P1 IMAD.WIDE.U32 R12, R12, R13, c[0x0][0x170] ;  /* 0x00005c000c0c9625 */ /* 0x000fca00078e000d */
[----:B------:R0:W5:Y:S01]  /*0210*/  @!P1 LDG.E.U16 R4, [R12.64] ;  /* 0x000000040c049981 */ /* 0x000162000c1e1500 */
[----:B------:R-:W-:Y:S01]  /*0220*/  BSSY B0, `(.L_x_579) ;  /* 0x0000030000007945 */ /* 0x000fe20003800000 */
[----:B------:R-:W-:Y:S05]  /*0230*/  @P2 BRA `(.L_x_580) ;  /* 0x000002e000002947 */ /* 0x000fea0003800000 */
[----:B-----5:R-:W-:Y:S01]  /*0240*/  PRMT R16, RZ, 0x5410, R16 ;  /* 0x00005410ff107816 */ /* 0x020fe20000000010 */
[----:B------:R-:W-:Y:S01]  /*0250*/  BSSY B1, `(.L_x_581) ;  /* 0x000002a000017945 */ /* 0x000fe20003800000 */
[----:B0-----:R-:W-:-:S03]  /*0260*/  MOV R12, 0x3d39bf78 ;  /* 0x3d39bf78000c7802 */ /* 0x001fc60000000f00 */
        /* <DEDUP_REMOVED lines=8> */
[----:B------:R-:W-:-:S02]  /*02f0*/  HFMA2.MMA R11, -RZ, RZ, 1.625, 0 ;  /* 0x3e800000ff0b7435 */ /* 0x000fc400000001ff */
        /* <DEDUP_REMOVED lines=31> */
.L_x_582:
[----:B------:R-:W-:Y:S05]  /*04f0*/  BSYNC B1 ;  /* 0x0000000000017941 */ /* 0x000fea0003800000 */
.L_x_581:
[----:B------:R-:W-:-:S05]  /*0500*/  @P0 FADD.FTZ R9, R9, 0.69314718246459960938 ;  /* 0x3f31721809090421 */ /* 0x000fca0000010000 */
[----:B------:R-:W-:Y:S02]  /*0510*/  F2FP.BF16.PACK_AB R8, RZ, R9 ;  /* 0x00000009ff08723e */ /* 0x000fe400000010ff */
.L_x_580:
[----:B------:R-:W-:Y:S05]  /*0520*/  BSYNC B0 ;  /* 0x0000000000007941 */ /* 0x000fea0003800000 */
.L_x_579:
[----:B------:R-:W-:Y:S01]  /*0530*/  IADD3 R7, R3, 0x80, RZ ;  /* 0x0000008003077810 */ /* 0x000fe20007ffe0ff */
[----:B------:R-:W-:Y:S03]  /*0540*/  BSSY B0, `(.L_x_583) ;  /* 0x0000031000007945 */ /* 0x000fe60003800000 */
[----:B------:R-:W-:-:S13]  /*0550*/  ISETP.GE.AND P0, PT, R7, R0, PT ;  /* 0x000000000700720c */ /* 0x000fda0003f06270 */
[----:B------:R-:W-:Y:S05]  /*0560*/  @P0 BRA `(.L_x_584) ;  /* 0x000002e000000947 */ /* 0x000fea0003800000 */
[----:B-----5:R-:W-:Y:S01]  /*0570*/  PRMT R6, RZ, 0x5410, R6 ;  /* 0x00005410ff067816 */ /* 0x020fe20000000006 */
[----:B0-----:R-:W-:Y:S01]  /*0580*/  HFMA2.MMA R13, -RZ, RZ, 1.3056640625, -1.8671875 ;  /* 0x3d39bf78ff0d7435 */ /* 0x001fe200000001ff */
[----:B------:R-:W-:Y:S03]  /*0590*/  BSSY B1, `(.L_x_585) ;  /* 0x0000029000017945 */ /* 0x000fe60003800000 */
[C---:B------:R-:W-:Y:S02]  /*05a0*/  FFMA.FTZ R9, R6.reuse, R6, -1 ;  /* 0xbf80000006097423 */ /* 0x040fe40000010006 */
        /* <DEDUP_REMOVED lines=39> */
.L_x_586:
[----:B------:R-:W-:Y:S05]  /*0820*/  BSYNC B1 ;  /* 0x0000000000017941 */ /* 0x000fea0003800000 */
.L_x_585:
[----:B------:R-:W-:-:S05]  /*0830*/  @P0 FADD.FTZ R10, R10, 0.69314718246459960938 ;  /* 0x3f3172180a0a0421 */ /* 0x000fca0000010000 */
[----:B------:R-:W-:Y:S02]  /*0840*/  F2FP.BF16.PACK_AB R6, RZ, R10 ;  /* 0x0000000aff06723e */ /* 0x000fe400000010ff */
.L_x_584:
[----:B------:R-:W-:Y:S05]  /*0850*/  BSYNC B0 ;  /* 0x0000000000007941 */ /* 0x000fea0003800000 */
.L_x_583:
[----:B0-----:R-:W-:Y:S01]  /*0860*/  IADD3 R9, R3, 0x100, RZ ;  /* 0x0000010003097810 */ /* 0x001fe20007ffe0ff */
[----:B------:R-:W-:Y:S03]  /*0870*/  BSSY B0, `(.L_x_587) ;  /* 0x0000031000007945 */ /* 0x000fe60003800000 */
[----:B------:R-:W-:-:S13]  /*0880*/  ISETP.GE.AND P0, PT, R9, R0, PT ;  /* 0x000000000900720c */ /* 0x000fda0003f06270 */
[----:B------:R-:W-:Y:S05]  /*0890*/  @P0 BRA `(.L_x_588) ;  /* 0x000002e000000947 */ /* 0x000fea0003800000 */
[----:B-----5:R-:W-:Y:S01]  /*08a0*/  PRMT R5, RZ, 0x5410, R5 ;  /* 0x00005410ff057816 */ /* 0x020fe20000000005 */
[----:B------:R-:W-:Y:S01]  /*08b0*/  HFMA2.MMA R14, -RZ, RZ, 1.3056640625, -1.8671875 ;  /* 0x3d39bf78ff0e7435 */ /* 0x000fe200000001ff */
        /* <DEDUP_REMOVED lines=9> */
[----:B------:R-:W-:Y:S01]  /*0950*/  FFMA.FTZ R10, R11, R10, R12 ;  /* 0x0000000a0b0a7223 */ /* 0x000fe2000001000c */
[----:B------:R-:W-:-:S04]  /*0960*/  MOV R12, 0x3e800000 ;  /* 0x3e800000000c7802 */ /* 0x000fc80000000f00 */
        /* <DEDUP_REMOVED lines=30> */
.L_x_590:
[----:B------:R-:W-:Y:S05]  /*0b50*/  BSYNC B1 ;  /* 0x0000000000017941 */ /* 0x000fea0003800000 */
.L_x_589:
[----:B------:R-:W-:-:S05]  /*0b60*/  @P0 FADD.FTZ R11, R11, 0.69314718246459960938 ;  /* 0x3f3172180b0b0421 */ /* 0x000fca0000010000 */
[----:B------:R-:W-:Y:S02]  /*0b70*/  F2FP.BF16.PACK_AB R5, RZ, R11 ;  /* 0x0000000bff05723e */ /* 0x000fe400000010ff */
.L_x_588:
[----:B------:R-:W-:Y:S05]  /*0b80*/  BSYNC B0 ;  /* 0x0000000000007941 */ /* 0x000fea0003800000 */
.L_x_587:
[----:B------:R-:W-:Y:S01]  /*0b90*/  IADD3 R9, R3, 0x180, RZ ;  /* 0x0000018003097810 */ /* 0x000fe20007ffe0ff */
        /* <DEDUP_REMOVED lines=46> */
.L_x_594:
[----:B------:R-:W-:Y:S05]  /*0e80*/  BSYNC B1 ;  /* 0x0000000000017941 */ /* 0x000fea0003800000 */
.L_x_593:
[----:B------:R-:W-:-:S05]  /*0e90*/  @P0 FADD.FTZ R10, R10, 0.69314718246459960938 ;  /* 0x3f3172180a0a0421 */ /* 0x000fca0000010000 */
[----:B------:R-:W-:Y:S02]  /*0ea0*/  F2FP.BF16.PACK_AB R10, RZ, R10 ;  /* 0x0000000aff0a723e */ /* 0x000fe400000010ff */
.L_x_592:
[----:B------:R-:W-:Y:S05]  /*0eb0*/  BSYNC B0 ;  /* 0x0000000000007941 */ /* 0x000fea0003800000 */
.L_x_591:
[----:B------:R-:W-:Y:S01]  /*0ec0*/  ISETP.GE.AND P0, PT, R3, R0, PT ;  /* 0x000000000300720c */ /* 0x000fe20003f06270 */
[----:B------:R-:W-:Y:S01]  /*0ed0*/  BSSY B0, `(.L_x_595) ;  /* 0x000001a000007945 */ /* 0x000fe20003800000 */
[----:B------:R-:W-:Y:S11]  /*0ee0*/  BSSY B1, `(.L_x_596) ;  /* 0x0000011000017945 */ /* 0x000ff60003800000 */
[----:B------:R-:W-:Y:S05]  /*0ef0*/  @P0 BRA `(.L_x_597) ;  /* 0x000000f000000947 */ /* 0x000fea0003800000 */
[----:B------:R-:W-:Y:S01]  /*0f00*/  LEA R9, R2, R3, 0x9 ;  /* 0x0000000302097211 */ /* 0x000fe200078e48ff */
[----:B------:R-:W-:Y:S01]  /*0f10*/  IMAD.MOV.U32 R3, RZ, RZ, R7 ;  /* 0x000000ffff037224 */ /* 0x000fe200078e0007 */
[----:B-----5:R-:W-:-:S02]  /*0f20*/  MOV R4, 0x2 ;  /* 0x0000000200047802 */ /* 0x020fc40000000f00 */
[----:B------:R-:W-:Y:S02]  /*0f30*/  PRMT R11, R8, 0x7610, R11 ;  /* 0x00007610080b7816 */ /* 0x000fe4000000000b */
[----:B------:R-:W-:Y:S01]  /*0f40*/  ISETP.GE.AND P0, PT, R3, R0, PT ;  /* 0x000000000300720c */ /* 0x000fe20003f06270 */
[----:B------:R-:W-:-:S05]  /*0f50*/  IMAD.WIDE.U32 R8, R9, R4, c[0x0][0x168] ;  /* 0x00005a0009087625 */ /* 0x000fca00078e0004 */
[----:B------:R0:W-:Y:S07]  /*0f60*/  STG.E.U16 [R8.64], R11 ;  /* 0x0000000b08007986 */ /* 0x0001ee000c101504 */
[----:B------:R-:W-:Y:S01]  /*0f70*/  @P0 BREAK B1 ;  /* 0x0000000000010942 */ /* 0x000fe20003800000 */
[----:B------:R-:W-:Y:S05]  /*0f80*/  @P0 BRA `(.L_x_598) ;  /* 0x000000e000000947 */ /* 0x000fea0003800000 */
[----:B------:R-:W-:Y:S01]  /*0f90*/  HFMA2.MMA R4, -RZ, RZ, 0, 1.1920928955078125e-07 ;  /* 0x00000002ff047435 */ /* 0x000fe200000001ff */
[----:B------:R-:W-:Y:S02]  /*0fa0*/  LEA R7, R2, R3, 0x9 ;  /* 0x0000000302077211 */ /* 0x000fe400078e48ff */
[----:B0-----:R-:W-:-:S02]  /*0fb0*/  PRMT R8, R6, 0x7610, R8 ;  /* 0x0000761006087816 */ /* 0x001fc40000000008 */
[----:B------:R-:W-:-:S05]  /*0fc0*/  IADD3 R3, R3, 0x80, RZ ;  /* 0x0000008003037810 */ /* 0x000fca0007ffe0ff */
[----:B------:R-:W-:-:S05]  /*0fd0*/  IMAD.WIDE.U32 R6, R7, R4, c[0x0][0x168] ;  /* 0x00005a0007067625 */ /* 0x000fca00078e0004 */
[----:B------:R0:W-:Y:S02]  /*0fe0*/  STG.E.U16 [R6.64], R8 ;  /* 0x0000000806007986 */ /* 0x0001e4000c101504 */
.L_x_597:
[----:B------:R-:W-:Y:S05]  /*0ff0*/  BSYNC B1 ;  /* 0x0000000000017941 */ /* 0x000fea0003800000 */
.L_x_596:
[----:B------:R-:W-:Y:S02]  /*1000*/  ISETP.GE.AND P0, PT, R3, R0, PT ;  /* 0x000000000300720c */ /* 0x000fe40003f06270 */
[----:B0----5:R-:W-:-:S11]  /*1010*/  PRMT R6, R5, 0x7610, R6 ;  /* 0x0000761005067816 */ /* 0x021fd60000000006 */
[----:B------:R-:W-:Y:S02]  /*1020*/  @!P0 LEA R4, R2, R3, 0x9 ;  /* 0x0000000302048211 */ /* 0x000fe400078e48ff */
[----:B------:R-:W-:Y:S02]  /*1030*/  @!P0 MOV R7, 0x2 ;  /* 0x0000000200078802 */ /* 0x000fe40000000f00 */
[----:B------:R-:W-:-:S03]  /*1040*/  @!P0 IADD3 R3, R3, 0x80, RZ ;  /* 0x0000008003038810 */ /* 0x000fc60007ffe0ff */
[----:B------:R-:W-:-:S05]  /*1050*/  @!P0 IMAD.WIDE.U32 R4, R4, R7, c[0x0][0x168] ;  /* 0x00005a0004048625 */ /* 0x000fca00078e0007 */
[----:B------:R0:W-:Y:S02]  /*1060*/  @!P0 STG.E.U16 [R4.64], R6 ;  /* 0x0000000604008986 */ /* 0x0001e4000c101504 */
.L_x_598:
[----:B------:R-:W-:Y:S05]  /*1070*/  BSYNC B0 ;  /* 0x0000000000007941 */ /* 0x000fea0003800000 */
.L_x_595:
[----:B------:R-:W-:Y:S01]  /*1080*/  WARPSYNC 0xffffffff ;  /* 0xffffffff00007948 */ /* 0x000fe20003800000 */
[----:B------:R-:W-:-:S13]  /*1090*/  ISETP.GE.AND P0, PT, R3, R0, PT ;  /* 0x000000000300720c */ /* 0x000fda0003f06270 */
[----:B------:R-:W-:Y:S05]  /*10a0*/  @P0 EXIT ;  /* 0x000000000000094d */ /* 0x000fea0003800000 */
[----:B------:R-:W-:Y:S01]  /*10b0*/  LEA R2, R2, R3, 0x9 ;  /* 0x0000000302027211 */ /* 0x000fe200078e48ff */
[----:B------:R-:W-:-:S10]  /*10c0*/  HFMA2.MMA R3, -RZ, RZ, 0, 1.1920928955078125e-07 ;  /* 0x00000002ff037435 */ /* 0x000fd400000001ff */
[----:B------:R-:W-:-:S05]  /*10d0*/  IMAD.WIDE.U32 R2, R2, R3, c[0x0][0x168] ;  /* 0x00005a0002027625 */ /* 0x000fca00078e0003 */
[----:B------:R-:W-:Y:S01]  /*10e0*/  STG.E.U16 [R2.64], R10 ;  /* 0x0000000a02007986 */ /* 0x000fe2000c101504 */
[----:B------:R-:W-:Y:S05]  /*10f0*/  EXIT ;  /* 0x000000000000794d */ /* 0x000fea0003800000 */
.L_x_599:
        /* <DEDUP_REMOVED lines=16> */
.L_x_16530:


//--------------------- .text._ZN2at6native29vectorized_elementwise_kernelILi2EZZZNS0_17acosh_kernel_cudaERNS_18TensorIteratorBaseEENKUlvE0_clEvENKUlvE2_clEvEUlN3c108BFloat16EE_St5arrayIPcLm2EEEEviT0_T1_ --------------------------
	.section	.text._ZN2at6native29vectorized_elementwise_kernelILi2EZZZNS0_17acosh_kernel_cudaERNS_18TensorIteratorBaseEENKUlvE0_clEvENKUlvE2_clEvEUlN3c108BFloat16EE_St5arrayIPcLm2EEEEviT0_T1_,"ax",@progbits
	.sectioninfo	@"SHI_REGISTERS=31"
	.align	128
        .global         _ZN2at6native29vectorized_elementwise_kernelILi2EZZZNS0_17acosh_kernel_cudaERNS_18TensorIteratorBaseEENKUlvE0_clEvENKUlvE2_clEvEUlN3c108BFloat16EE_St5arrayIPcLm2EEEEviT0_T1_
        .type           _ZN2at6native29vectorized_elementwise_kernelILi2EZZZNS0_17acosh_kernel_cudaERNS_18TensorIteratorBaseEENKUlvE0_clEvENKUlvE2_clEvEUlN3c108BFloat16EE_St5arrayIPcLm2EEEEviT0_T1_,@function
        .size           _ZN2at6native29vectorized_elementwise_kernelILi2EZZZNS0_17acosh_kernel_cudaERNS_18TensorIteratorBaseEENKUlvE0_clEvENKUlvE2_clEvEUlN3c108BFloat16EE_St5arrayIPcLm2EEEEviT0_T1_,(.L_x_16531 - _ZN2at6native29vectorized_elementwise_kernelILi2EZZZNS0_17acosh_kernel_cudaERNS_18TensorIteratorBaseEENKUlvE0_clEvENKUlvE2_clEvEUlN3c108BFloat16EE_St5arrayIPcLm2EEEEviT0_T1_)
        .other          _ZN2at6native29vectorized_elementwise_kernelILi2EZZZNS0_17acosh_kernel_cudaERNS_18TensorIteratorBaseEENKUlvE0_clEvENKUlvE2_clEvEUlN3c108BFloat16EE_St5arrayIPcLm2EEEEviT0_T1_,@"STO_CUDA_ENTRY STV_DEFAULT"
_ZN2at6native29vectorized_elementwise_kernelILi2EZZZNS0_17acosh_kernel_cudaERNS_18TensorIteratorBaseEENKUlvE0_clEvENKUlvE2_clEvEUlN3c108BFloat16EE_St5arrayIPcLm2EEEEviT0_T1_:
.text._ZN2at6native29vectorized_elementwise_kernelILi2EZZZNS0_17acosh_kernel_cudaERNS_18TensorIteratorBaseEENKUlvE0_clEvENKUlvE2_clEvEUlN3c108BFloat16EE_St5arrayIPcLm2EEEEviT0_T1_:
[----:B------:R-:W-:Y:S02]  /*0000*/  MOV R1, c[0x0][0x28] ;  /* 0x00000a0000017a02 */ /* 0x000fe40000000f00 */
[----:B------:R-:W0:Y:S01]  /*0010*/  S2R R0, SR_CTAID.X ;  /* 0x0000000000007919 */ /* 0x000e220000002500 */
[----:B------:R-:W-:Y:S01]  /*0020*/  ULDC.64 UR4, c[0x0][0x118] ;  /* 0x0000460000047ab9 */ /* 0x000fe20000000a00 */
[----:B0-----:R-:W-:-:S04]  /*0030*/  SHF.L.U32 R0, R0, 0xa, RZ ;  /* 0x0000000a00007819 */ /* 0x001fc800000006ff */
[----:B------:R-:W-:-:S04]  /*0040*/  IADD3 R13, -R0, c[0x0][0x160], RZ ;  /* 0x00005800000d7a10 */ /* 0x000fc80007ffe1ff */
[----:B------:R-:W-:-:S13]  /*0050*/  ISETP.GE.U32.AND P0, PT, R13, 0x400, PT ;  /* 0x000004000d00780c */ /* 0x000fda0003f06070 */
[----:B------:R-:W-:Y:S05]  /*0060*/  @!P0 BRA `(.L_x_600) ;  /* 0x000016f000008947 */ /* 0x000fea0003800000 */
[----:B------:R-:W0:Y:S01]  /*0070*/  S2R R6, SR_TID.X ;  /* 0x0000000000067919 */ /* 0x000e220000002100 */
[----:B------:R-:W-:-:S10]  /*0080*/  HFMA2.MMA R5, -RZ, RZ, 0, 1.1920928955078125e-07 ;  /* 0x00000002ff057435 */ /* 0x000fd400000001ff */
[----:B------:R-:W-:-:S06]  /*0090*/  IMAD.WIDE R2, R0, R5, c[0x0][0x170] ;  /* 0x00005c0000027625 */ /* 0x000fcc00078e0205 */
[----:B0-----:R-:W-:-:S05]  /*00a0*/  IMAD.WIDE.U32 R2, R6, 0x4, R2 ;  /* 0x0000000406027825 */ /* 0x001fca00078e0002 */
[----:B------:R-:W2:Y:S04]  /*00b0*/  LDG.E R11, [R2.64] ;  /* 0x00000004020b7981 */ /* 0x000ea8000c1e1900 */
[----:B------:R2:W3:Y:S04]  /*00c0*/  LDG.E R8, [R2.64+0x200] ;  /* 0x0002000402087981 */ /* 0x0004e8000c1e1900 */
[----:B------:R2:W4:Y:S04]  /*00d0*/  LDG.E R14, [R2.64+0x400] ;  /* 0x00040004020e7981 */ /* 0x000528000c1e1900 */
[----:B------:R2:W5:Y:S01]  /*00e0*/  LDG.E R4, [R2.64+0x600] ;  /* 0x0006000402047981 */ /* 0x000562000c1e1900 */
[----:B------:R-:W-:Y:S01]  /*00f0*/  BSSY B0, `(.L_x_601) ;  /* 0x0000074000007945 */ /* 0x000fe20003800000 */
[----:B--2---:R-:W-:-:S02]  /*0100*/  PRMT R2, RZ, 0x5410, R11 ;  /* 0x00005410ff027816 */ /* 0x004fc4000000000b */
[----:B------:R-:W-:Y:S02]  /*0110*/  PRMT R11, RZ, 0x7610, R11 ;  /* 0x00007610ff0b7816 */ /* 0x000fe4000000000b */
[----:B---3--:R-:W-:Y:S01]  /*0120*/  PRMT R23, RZ, 0x7610, R8 ;  /* 0x00007610ff177816 */ /* 0x008fe20000000008 */
[C---:B------:R-:W-:Y:S02]  /*0130*/  FFMA.FTZ R7, R2.reuse, R2, -1 ;  /* 0xbf80000002077423 */ /* 0x040fe40000010002 */
[----:B------:R-:W-:Y:S02]  /*0140*/  FFMA.FTZ R13, R11, R11, -1 ;  /* 0xbf8000000b0d7423 */ /* 0x000fe4000001000b */
[----:B------:R-:W0:Y:S01]  /*0150*/  MUFU.RSQ R10, R7 ;  /* 0x00000007000a7308 */ /* 0x000e220000001400 */
[----:B------:R-:W-:Y:S01]  /*0160*/  FADD.FTZ R2, R2, -1 ;  /* 0xbf80000002027421 */ /* 0x000fe20000010000 */
[----:B------:R-:W-:Y:S02]  /*0170*/  FSETP.NEU.FTZ.AND P1, PT, R7, RZ, PT ;  /* 0x000000ff0700720b */ /* 0x000fe40003f3d000 */
[----:B------:R-:W-:-:S02]  /*0180*/  FSETP.NEU.FTZ.AND P2, PT, R13, RZ, PT ;  /* 0x000000ff0d00720b */ /* 0x000fc40003f5d000 */
[----:B------:R-:W-:Y:S02]  /*0190*/  ISETP.GT.U32.AND P0, PT, R2, 0x4b000000, PT ;  /* 0x4b0000000200780c */ /* 0x000fe40003f04070 */
[----:B------:R-:W1:Y:S01]  /*01a0*/  MUFU.RSQ R16, R13 ;  /* 0x0000000d00107308 */ /* 0x000e620000001400 */
[----:B0-----:R-:W-:Y:S02]  /*01b0*/  FMUL.FTZ R12, R7, R10 ;  /* 0x0000000a070c7220 */ /* 0x001fe40000410000 */
[----:B------:R-:W-:Y:S02]  /*01c0*/  FMUL.FTZ R9, R10, 0.5 ;  /* 0x3f0000000a097820 */ /* 0x000fe40000410000 */
[----:B------:R-:W-:Y:S02]  /*01d0*/  FFMA.FTZ R3, -R12, R12, R7 ;  /* 0x0000000c0c037223 */ /* 0x000fe40000010107 */
[----:B------:R-:W-:Y:S02]  /*01e0*/  FADD.FTZ R7, R11, -1 ;  /* 0xbf8000000b077421 */ /* 0x000fe40000010000 */
[----:B-1----:R-:W-:-:S02]  /*01f0*/  FMUL.FTZ R18, R13, R16 ;  /* 0x000000100d127220 */ /* 0x002fc40000410000 */
[----:B------:R-:W-:Y:S01]  /*0200*/  FMUL.FTZ R15, R16, 0.5 ;  /* 0x3f000000100f7820 */ /* 0x000fe20000410000 */
[----:B------:R-:W-:Y:S01]  /*0210*/  ISETP.GT.U32.AND P3, PT, R7, 0x4b000000, PT ;  /* 0x4b0000000700780c */ /* 0x000fe20003f64070 */
[----:B------:R-:W-:Y:S02]  /*0220*/  FFMA.FTZ R10, -R18, R18, R13 ;  /* 0x00000012120a7223 */ /* 0x000fe4000001010d */
[----:B------:R-:W-:Y:S01]  /*0230*/  FFMA.FTZ R3, R9, R3, R12 ;  /* 0x0000000309037223 */ /* 0x000fe2000001000c */
[----:B------:R-:W-:Y:S01]  /*0240*/  P2R R9, PR, RZ, 0x8 ;  /* 0x00000008ff097803 */ /* 0x000fe20000000000 */
[----:B------:R-:W-:Y:S01]  /*0250*/  FFMA.FTZ R10, R15, R10, R18 ;  /* 0x0000000a0f0a7223 */ /* 0x000fe20000010012 */
[----:B------:R-:W-:Y:S02]  /*0260*/  PRMT R9, RZ, 0x5410, R8 ;  /* 0x00005410ff097816 */ /* 0x000fe40000000008 */
[----:B------:R-:W-:Y:S02]  /*0270*/  FSEL R3, R3, RZ, P1 ;  /* 0x000000ff03037208 */ /* 0x000fe40000800000 */
[----:B------:R-:W-:Y:S01]  /*0280*/  FSEL R10, R10, RZ, P2 ;  /* 0x000000ff0a0a7208 */ /* 0x000fe20001000000 */
[----:B------:R-:W-:Y:S01]  /*0290*/  FADD.FTZ R8, R9, -1 ;  /* 0xbf80000009087421 */ /* 0x000fe20000010000 */
[----:B------:R-:W-:-:S02]  /*02a0*/  FSEL R3, R3, -1.0000001192092895508, !P0 ;  /* 0xbf80000103037808 */ /* 0x000fc40004000000 */
[----:B------:R-:W-:Y:S02]  /*02b0*/  FSEL R10, R10, -1.0000001192092895508, !P3 ;  /* 0xbf8000010a0a7808 */ /* 0x000fe40005800000 */
[----:B------:R-:W-:Y:S01]  /*02c0*/  ISETP.GT.U32.AND P1, PT, R8, 0x4b000000, PT ;  /* 0x4b0000000800780c */ /* 0x000fe20003f24070 */
[----:B------:R-:W-:Y:S02]  /*02d0*/  FADD.FTZ R12, R2, R3 ;  /* 0x00000003020c7221 */ /* 0x000fe40000010000 */
[----:B------:R-:W-:Y:S02]  /*02e0*/  FADD.FTZ R13, R7, R10 ;  /* 0x0000000a070d7221 */ /* 0x000fe40000010000 */
[C---:B------:R-:W-:Y:S01]  /*02f0*/  FADD.FTZ.RZ R2, R12.reuse, 1 ;  /* 0x3f8000000c027421 */ /* 0x040fe2000001c000 */
[----:B------:R-:W-:Y:S01]  /*0300*/  ISETP.GE.U32.AND P4, PT, R12, 0x7f800000, PT ;  /* 0x7f8000000c00780c */ /* 0x000fe20003f86070 */
[C---:B------:R-:W-:Y:S01]  /*0310*/  FADD.FTZ.RZ R3, R13.reuse, 1 ;  /* 0x3f8000000d037421 */ /* 0x040fe2000001c000 */
[----:B------:R-:W-:Y:S01]  /*0320*/  ISETP.GE.U32.AND P3, PT, R13, 0x7f800000, PT ;  /* 0x7f8000000d00780c */ /* 0x000fe20003f66070 */
[----:B------:R-:W-:Y:S01]  /*0330*/  FFMA.FTZ R10, R9, R9, -1 ;  /* 0xbf800000090a7423 */ /* 0x000fe20000010009 */
[----:B------:R-:W-:-:S02]  /*0340*/  IADD3 R2, R2, -0x3f400000, RZ ;  /* 0xc0c0000002027810 */ /* 0x000fc40007ffe0ff */
[----:B------:R-:W-:Y:S01]  /*0350*/  IADD3 R3, R3, -0x3f400000, RZ ;  /* 0xc0c0000003037810 */ /* 0x000fe20007ffe0ff */
[----:B------:R-:W0:Y:S01]  /*0360*/  MUFU.RSQ R11, R10 ;  /* 0x0000000a000b7308 */ /* 0x000e220000001400 */
[----:B------:R-:W-:Y:S02]  /*0370*/  LOP3.LUT R15, R2, 0xff800000, RZ, 0xc0, !PT ;  /* 0xff800000020f7812 */ /* 0x000fe400078ec0ff */
[----:B------:R-:W-:Y:S02]  /*0380*/  LOP3.LUT R20, R3, 0xff800000, RZ, 0xc0, !PT ;  /* 0xff80000003147812 */ /* 0x000fe400078ec0ff */
[----:B------:R-:W-:Y:S02]  /*0390*/  MOV R3, 0x3e800000 ;  /* 0x3e80000000037802 */ /* 0x000fe40000000f00 */
[----:B------:R-:W-:Y:S02]  /*03a0*/  IADD3 R2, -R15, 0x40800000, RZ ;  /* 0x408000000f027810 */ /* 0x000fe40007ffe1ff */
[----:B------:R-:W-:-:S02]  /*03b0*/  IADD3 R18, -R20, 0x40800000, RZ ;  /* 0x4080000014127810 */ /* 0x000fc40007ffe1ff */
[----:B------:R-:W-:Y:S01]  /*03c0*/  IADD3 R21, R12, -R15, RZ ;  /* 0x8000000f0c157210 */ /* 0x000fe20007ffe0ff */
[-C--:B------:R-:W-:Y:S01]  /*03d0*/  FFMA.FTZ R16, R2, R3.reuse, -1 ;  /* 0xbf80000002107423 */ /* 0x080fe20000010003 */
[----:B------:R-:W-:Y:S01]  /*03e0*/  HFMA2.MMA R2, -RZ, RZ, 1.3056640625, -1.8671875 ;  /* 0x3d39bf78ff027435 */ /* 0x000fe200000001ff */
[----:B------:R-:W-:Y:S01]  /*03f0*/  IADD3 R17, R13, -R20, RZ ;  /* 0x800000140d117210 */ /* 0x000fe20007ffe0ff */
[----:B------:R-:W-:Y:S01]  /*0400*/  FFMA.FTZ R18, R18, R3, -1 ;  /* 0xbf80000012127423 */ /* 0x000fe20000010003 */
[C---:B------:R-:W-:Y:S01]  /*0410*/  FSETP.NEU.FTZ.AND P2, PT, R10.reuse, RZ, PT ;  /* 0x000000ff0a00720b */ /* 0x040fe20003f5d000 */
[----:B------:R-:W-:Y:S01]  /*0420*/  FADD.FTZ R21, R21, R16 ;  /* 0x0000001015157221 */ /* 0x000fe20000010000 */
[----:B------:R-:W-:Y:S01]  /*0430*/  I2F R15, R15 ;  /* 0x0000000f000f7306 */ /* 0x000fe20000201400 */
[----:B------:R-:W-:Y:S02]  /*0440*/  FADD.FTZ R17, R17, R18 ;  /* 0x0000001211117221 */ /* 0x000fe40000010000 */
[----:B0-----:R-:W-:-:S02]  /*0450*/  FMUL.FTZ R19, R10, R11 ;  /* 0x0000000b0a137220 */ /* 0x001fc40000410000 */
[-C--:B------:R-:W-:Y:S02]  /*0460*/  FFMA.FTZ R16, R21, -R2.reuse, 0.10546888411045074463 ;  /* 0x3dd8001215107423 */ /* 0x080fe40000010802 */
[----:B------:R-:W-:Y:S02]  /*0470*/  FFMA.FTZ R22, R17, -R2, 0.10546888411045074463 ;  /* 0x3dd8001211167423 */ /* 0x000fe40000010802 */
[----:B------:R-:W-:Y:S02]  /*0480*/  FFMA.FTZ R18, R21, R16, -0.13229703903198242188 ;  /* 0xbe0778e015127423 */ /* 0x000fe40000010010 */
[----:B------:R-:W-:Y:S02]  /*0490*/  FFMA.FTZ R22, R17, R22, -0.13229703903198242188 ;  /* 0xbe0778e011167423 */ /* 0x000fe40000010016 */
[----:B------:R-:W-:Y:S02]  /*04a0*/  FMUL.FTZ R24, R11, 0.5 ;  /* 0x3f0000000b187820 */ /* 0x000fe40000410000 */
[----:B------:R-:W-:-:S02]  /*04b0*/  FFMA.FTZ R11, -R19, R19, R10 ;  /* 0x00000013130b7223 */ /* 0x000fc4000001010a */
[----:B------:R-:W-:Y:S02]  /*04c0*/  FFMA.FTZ R18, R21, R18, 0.14491446316242218018 ;  /* 0x3e14647515127423 */ /* 0x000fe40000010012 */
[----:B------:R-:W-:Y:S02]  /*04d0*/  FFMA.FTZ R22, R17, R22, 0.14491446316242218018 ;  /* 0x3e14647511167423 */ /* 0x000fe40000010016 */
[----:B------:R-:W-:Y:S01]  /*04e0*/  FFMA.FTZ R16, R24, R11, R19 ;  /* 0x0000000b18107223 */ /* 0x000fe20000010013 */
[----:B----4-:R-:W-:Y:S01]  /*04f0*/  PRMT R11, RZ, 0x5410, R14 ;  /* 0x00005410ff0b7816 */ /* 0x010fe2000000000e */
[----:B------:R-:W-:Y:S02]  /*0500*/  FFMA.FTZ R10, R21, R18, -0.16641564667224884033 ;  /* 0xbe2a68dd150a7423 */ /* 0x000fe40000010012 */
[----:B------:R-:W-:Y:S01]  /*0510*/  FFMA.FTZ R24, R17, R22, -0.16641564667224884033 ;  /* 0xbe2a68dd11187423 */ /* 0x000fe20000010016 */
[----:B------:R-:W-:Y:S01]  /*0520*/  FSEL R16, R16, RZ, P2 ;  /* 0x000000ff10107208 */ /* 0x000fe20001000000 */
[----:B------:R-:W-:-:S02]  /*0530*/  FFMA.FTZ R22, R21, R10, 0.19988867640495300293 ;  /* 0x3e4caf9e15167423 */ /* 0x000fc4000001000a */
[----:B------:R-:W-:Y:S01]  /*0540*/  FFMA.FTZ R24, R17, R24, 0.19988867640495300293 ;  /* 0x3e4caf9e11187423 */ /* 0x000fe20000010018 */
[----:B------:R-:W-:Y:S01]  /*0550*/  FSEL R19, R16, -1.0000001192092895508, !P1 ;  /* 0xbf80000110137808 */ /* 0x000fe20004800000 */
[----:B------:R-:W-:Y:S02]  /*0560*/  FFMA.FTZ R18, R23, R23, -1 ;  /* 0xbf80000017127423 */ /* 0x000fe40000010017 */
[----:B------:R-:W-:Y:S02]  /*0570*/  FFMA.FTZ R22, R21, R22, -0.25000196695327758789 ;  /* 0xbe80004215167423 */ /* 0x000fe40000010016 */
[----:B------:R-:W-:Y:S01]  /*0580*/  FFMA.FTZ R24, R17, R24, -0.25000196695327758789 ;  /* 0xbe80004211187423 */ /* 0x000fe20000010018 */
[----:B------:R-:W0:Y:S01]  /*0590*/  MUFU.RSQ R25, R18 ;  /* 0x0000001200197308 */ /* 0x000e220000001400 */
[----:B------:R-:W-:Y:S01]  /*05a0*/  FFMA.FTZ R22, R21, R22, 0.33333510160446166992 ;  /* 0x3eaaaae615167423 */ /* 0x000fe20000010016 */
[----:B------:R-:W-:Y:S01]  /*05b0*/  FSETP.NEU.FTZ.AND P5, PT, R18, RZ, PT ;  /* 0x000000ff1200720b */ /* 0x000fe20003fbd000 */
[----:B------:R-:W-:-:S02]  /*05c0*/  FFMA.FTZ R24, R17, R24, 0.33333510160446166992 ;  /* 0x3eaaaae611187423 */ /* 0x000fc40000010018 */
[----:B------:R-:W-:Y:S02]  /*05d0*/  FFMA.FTZ R22, R21, R22, -0.5 ;  /* 0xbf00000015167423 */ /* 0x000fe40000010016 */
[----:B------:R-:W-:Y:S02]  /*05e0*/  FFMA.FTZ R24, R17, R24, -0.5 ;  /* 0xbf00000011187423 */ /* 0x000fe40000010018 */
[----:B------:R-:W-:Y:S02]  /*05f0*/  FMUL.FTZ R16, R21, R22 ;  /* 0x0000001615107220 */ /* 0x000fe40000410000 */
[----:B------:R-:W-:Y:S02]  /*0600*/  FMUL.FTZ R22, R17, R24 ;  /* 0x0000001811167220 */ /* 0x000fe40000410000 */
[----:B------:R-:W-:Y:S02]  /*0610*/  FADD.FTZ R8, R8, R19 ;  /* 0x0000001308087221 */ /* 0x000fe40000010000 */
[----:B------:R-:W-:Y:S01]  /*0620*/  FFMA.FTZ R16, R21, R16, R21 ;  /* 0x0000001015107223 */ /* 0x000fe20000010015 */
[----:B------:R1:W2:Y:S01]  /*0630*/  I2F R19, R20 ;  /* 0x0000001400137306 */ /* 0x0002a20000201400 */
[----:B------:R-:W-:-:S02]  /*0640*/  FFMA.FTZ R22, R17, R22, R17 ;  /* 0x0000001611167223 */ /* 0x000fc40000010011 */
[----:B------:R-:W-:Y:S02]  /*0650*/  FADD.FTZ R17, R23, -1 ;  /* 0xbf80000017117421 */ /* 0x000fe40000010000 */
[----:B------:R-:W-:Y:S02]  /*0660*/  FADD.FTZ.RZ R21, R8, 1 ;  /* 0x3f80000008157421 */ /* 0x000fe4000001c000 */
[----:B0-----:R-:W-:Y:S01]  /*0670*/  FMUL.FTZ R23, R18, R25 ;  /* 0x0000001912177220 */ /* 0x001fe20000410000 */
[----:B------:R-:W-:Y:S01]  /*0680*/  ISETP.GT.U32.AND P2, PT, R17, 0x4b000000, PT ;  /* 0x4b0000001100780c */ /* 0x000fe20003f44070 */
[----:B------:R-:W-:Y:S01]  /*0690*/  FMUL.FTZ R24, R25, 0.5 ;  /* 0x3f00000019187820 */ /* 0x000fe20000410000 */
[----:B-1----:R-:W-:Y:S01]  /*06a0*/  PRMT R20, RZ, 0x7610, R14 ;  /* 0x00007610ff147816 */ /* 0x002fe2000000000e */
[----:B------:R-:W-:Y:S01]  /*06b0*/  FFMA.FTZ R25, -R23, R23, R18 ;  /* 0x0000001717197223 */ /* 0x000fe20000010112 */
[----:B------:R-:W-:Y:S01]  /*06c0*/  IADD3 R21, R21, -0x3f400000, RZ ;  /* 0xc0c0000015157810 */ /* 0x000fe20007ffe0ff */
[----:B------:R-:W-:-:S02]  /*06d0*/  FFMA.FTZ R10, R11, R11, -1 ;  /* 0xbf8000000b0a7423 */ /* 0x000fc4000001000b */
[----:B------:R-:W-:Y:S01]  /*06e0*/  FFMA.FTZ R18, R20, R20, -1 ;  /* 0xbf80000014127423 */ /* 0x000fe20000010014 */
[----:B------:R-:W-:Y:S01]  /*06f0*/  LOP3.LUT R21, R21, 0xff800000, RZ, 0xc0, !PT ;  /* 0xff80000015157812 */ /* 0x000fe200078ec0ff */
[----:B------:R-:W-:Y:S01]  /*0700*/  FFMA.FTZ R26, R24, R25, R23 ;  /* 0x00000019181a7223 */ /* 0x000fe20000010017 */
[----:B------:R0:W1:Y:S01]  /*0710*/  MUFU.RSQ R9, R10 ;  /* 0x0000000a00097308 */ /* 0x0000620000001400 */
[----:B--2---:R-:W-:Y:S01]  /*0720*/  FMUL.FTZ R25, R19, 1.1920928955078125e-07 ;  /* 0x3400000013197820 */ /* 0x004fe20000410000 */
[----:B------:R-:W-:Y:S01]  /*0730*/  IADD3 R14, -R21, 0x40800000, RZ ;  /* 0x40800000150e7810 */ /* 0x000fe20007ffe1ff */
[----:B------:R-:W-:Y:S01]  /*0740*/  FMUL.FTZ R19, R15, 1.1920928955078125e-07 ;  /* 0x340000000f137820 */ /* 0x000fe20000410000 */
[----:B------:R-:W-:Y:S02]  /*0750*/  IADD3 R24, R8, -R21, RZ ;  /* 0x8000001508187210 */ /* 0x000fe40007ffe0ff */
[----:B------:R-:W-:Y:S01]  /*0760*/  FSEL R26, R26, RZ, P5 ;  /* 0x000000ff1a1a7208 */ /* 0x000fe20002800000 */
[----:B------:R-:W-:Y:S01]  /*0770*/  FFMA.FTZ R27, R14, R3, -1 ;  /* 0xbf8000000e1b7423 */ /* 0x000fe20000010003 */
[----:B------:R0:W2:Y:S01]  /*0780*/  MUFU.RSQ R23, R18 ;  /* 0x0000001200177308 */ /* 0x0000a20000001400 */
[----:B------:R-:W-:Y:S01]  /*0790*/  FFMA.FTZ R14, R25, 0.69314718246459960938, R22 ;  /* 0x3f317218190e7823 */ /* 0x000fe20000010016 */
[----:B------:R-:W-:Y:S01]  /*07a0*/  FSEL R26, R26, -1.0000001192092895508, !P2 ;  /* 0xbf8000011a1a7808 */ /* 0x000fe20005000000 */
[----:B------:R-:W-:-:S02]  /*07b0*/  FADD.FTZ R15, R24, R27 ;  /* 0x0000001b180f7221 */ /* 0x000fc40000010000 */
[----:B------:R-:W-:Y:S01]  /*07c0*/  FFMA.FTZ R16, R19, 0.69314718246459960938, R16 ;  /* 0x3f31721813107823 */ /* 0x000fe20000010010 */
[----:B------:R-:W-:Y:S05]  /*07d0*/  @!P4 BRA `(.L_x_602) ;  /* 0x000000500000c947 */ /* 0x000fea0003800000 */
[C---:B------:R-:W-:Y:S02]  /*07e0*/  ISETP.GE.AND P4, PT, R12.reuse, -0x407fffff, PT ;  /* 0xbf8000010c00780c */ /* 0x040fe40003f86270 */
[----:B------:R-:W-:-:S11]  /*07f0*/  FSETP.NEU.FTZ.AND P5, PT, R12, RZ, PT ;  /* 0x000000ff0c00720b */ /* 0x000fd60003fbd000 */
[----:B------:R-:W-:-:S05]  /*0800*/  @P4 MOV R19, 0x7f800000 ;  /* 0x7f80000000134802 */ /* 0x000fca0000000f00 */
[----:B------:R-:W-:-:S05]  /*0810*/  @P4 FFMA.FTZ R16, R12, R19, +INF ;  /* 0x7f8000000c104423 */ /* 0x000fca0000010013 */
[----:B------:R-:W-:Y:S02]  /*0820*/  FSEL R16, R16, -RZ, P5 ;  /* 0x800000ff10107208 */ /* 0x000fe40002800000 */
.L_x_602:
[----:B------:R-:W-:Y:S05]  /*0830*/  BSYNC B0 ;  /* 0x0000000000007941 */ /* 0x000fea0003800000 */
.L_x_601:
[----:B------:R-:W-:Y:S01]  /*0840*/  BSSY B0, `(.L_x_603) ;  /* 0x0000007000007945 */ /* 0x000fe20003800000 */
[----:B------:R-:W-:Y:S05]  /*0850*/  @!P3 BRA `(.L_x_604) ;  /* 0x000000500000b947 */ /* 0x000fea0003800000 */
[C---:B------:R-:W-:Y:S02]  /*0860*/  ISETP.GE.AND P3, PT, R13.reuse, -0x407fffff, PT ;  /* 0xbf8000010d00780c */ /* 0x040fe40003f66270 */
[----:B------:R-:W-:-:S11]  /*0870*/  FSETP.NEU.FTZ.AND P4, PT, R13, RZ, PT ;  /* 0x000000ff0d00720b */ /* 0x000fd60003f9d000 */
[----:B------:R-:W-:-:S05]  /*0880*/  @P3 MOV R12, 0x7f800000 ;  /* 0x7f800000000c3802 */ /* 0x000fca0000000f00 */
[----:B------:R-:W-:-:S05]  /*0890*/  @P3 FFMA.FTZ R14, R13, R12, +INF ;  /* 0x7f8000000d0e3423 */ /* 0x000fca000001000c */
[----:B------:R-:W-:Y:S02]  /*08a0*/  FSEL R14, R14, -RZ, P4 ;  /* 0x800000ff0e0e7208 */ /* 0x000fe40002000000 */
.L_x_604:
[----:B------:R-:W-:Y:S05]  /*08b0*/  BSYNC B0 ;  /* 0x0000000000007941 */ /* 0x000fea0003800000 */
.L_x_603:
[C---:B------:R-:W-:Y:S01]  /*08c0*/  FFMA.FTZ R12, R15.reuse, -R2, 0.10546888411045074463 ;  /* 0x3dd800120f0c7423 */ /* 0x040fe20000010802 */
[C---:B------:R-:W-:Y:S01]  /*08d0*/  FSETP.NEU.FTZ.AND P4, PT, R10.reuse, RZ, PT ;  /* 0x000000ff0a00720b */ /* 0x040fe20003f9d000 */
[----:B-1----:R-:W-:Y:S01]  /*08e0*/  FMUL.FTZ R13, R10, R9 ;  /* 0x000000090a0d7220 */ /* 0x002fe20000410000 */
[----:B------:R-:W-:Y:S01]  /*08f0*/  FSETP.NEU.FTZ.AND P5, PT, R18, RZ, PT ;  /* 0x000000ff1200720b */ /* 0x000fe20003fbd000 */
[----:B------:R-:W-:Y:S01]  /*0900*/  FFMA.FTZ R12, R15, R12, -0.13229703903198242188 ;  /* 0xbe0778e00f0c7423 */ /* 0x000fe2000001000c */
[----:B------:R-:W1:Y:S01]  /*0910*/  I2F R21, R21 ;  /* 0x0000001500157306 */ /* 0x000e620000201400 */
[----:B------:R-:W-:Y:S01]  /*0920*/  FMUL.FTZ R22, R9, 0.5 ;  /* 0x3f00000009167820 */ /* 0x000fe20000410000 */
[----:B------:R-:W-:Y:S01]  /*0930*/  BSSY B0, `(.L_x_605) ;  /* 0x0000047000007945 */ /* 0x000fe20003800000 */
[----:B------:R-:W-:Y:S02]  /*0940*/  FFMA.FTZ R19, -R13, R13, R10 ;  /* 0x0000000d0d137223 */ /* 0x000fe4000001010a */
[----:B------:R-:W-:-:S02]  /*0950*/  FFMA.FTZ R12, R15, R12, 0.14491446316242218018 ;  /* 0x3e1464750f0c7423 */ /* 0x000fc4000001000c */
[----:B------:R-:W-:Y:S02]  /*0960*/  FADD.FTZ R17, R17, R26 ;  /* 0x0000001a11117221 */ /* 0x000fe40000010000 */
[----:B------:R-:W-:Y:S02]  /*0970*/  FADD.FTZ R9, R11, -1 ;  /* 0xbf8000000b097421 */ /* 0x000fe40000010000 */
[----:B------:R-:W-:Y:S02]  /*0980*/  FFMA.FTZ R19, R22, R19, R13 ;  /* 0x0000001316137223 */ /* 0x000fe4000001000d */
[----:B------:R-:W-:Y:S01]  /*0990*/  FFMA.FTZ R12, R15, R12, -0.16641564667224884033 ;  /* 0xbe2a68dd0f0c7423 */ /* 0x000fe2000001000c */
[----:B------:R-:W-:Y:S01]  /*09a0*/  ISETP.GT.U32.AND P3, PT, R9, 0x4b000000, PT ;  /* 0x4b0000000900780c */ /* 0x000fe20003f64070 */
[----:B--2---:R-:W-:Y:S01]  /*09b0*/  FMUL.FTZ R13, R18, R23 ;  /* 0x00000017120d7220 */ /* 0x004fe20000410000 */
[----:B------:R-:W-:Y:S01]  /*09c0*/  FSEL R19, R19, RZ, P4 ;  /* 0x000000ff13137208 */ /* 0x000fe20002000000 */
[----:B0-----:R-:W-:-:S02]  /*09d0*/  FADD.FTZ.RZ R10, R17, 1 ;  /* 0x3f800000110a7421 */ /* 0x001fc4000001c000 */
[----:B------:R-:W-:Y:S02]  /*09e0*/  FFMA.FTZ R12, R15, R12, 0.19988867640495300293 ;  /* 0x3e4caf9e0f0c7423 */ /* 0x000fe4000001000c */
[----:B------:R-:W-:Y:S02]  /*09f0*/  FMUL.FTZ R22, R23, 0.5 ;  /* 0x3f00000017167820 */ /* 0x000fe40000410000 */
[----:B------:R-:W-:Y:S01]  /*0a00*/  FADD.FTZ R11, R20, -1 ;  /* 0xbf800000140b7421 */ /* 0x000fe20000010000 */
[----:B------:R-:W-:Y:S01]  /*0a10*/  FSEL R20, R19, -1.0000001192092895508, !P3 ;  /* 0xbf80000113147808 */ /* 0x000fe20005800000 */
[----:B------:R-:W-:Y:S01]  /*0a20*/  FFMA.FTZ R23, -R13, R13, R18 ;  /* 0x0000000d0d177223 */ /* 0x000fe20000010112 */
[----:B------:R-:W-:Y:S01]  /*0a30*/  IADD3 R18, R10, -0x3f400000, RZ ;  /* 0xc0c000000a127810 */ /* 0x000fe20007ffe0ff */
[----:B------:R-:W-:Y:S01]  /*0a40*/  FFMA.FTZ R12, R15, R12, -0.25000196695327758789 ;  /* 0xbe8000420f0c7423 */ /* 0x000fe2000001000c */
[----:B------:R-:W-:Y:S01]  /*0a50*/  ISETP.GT.U32.AND P4, PT, R11, 0x4b000000, PT ;  /* 0x4b0000000b00780c */ /* 0x000fe20003f84070 */
[----:B------:R-:W-:-:S02]  /*0a60*/  FADD.FTZ R9, R9, R20 ;  /* 0x0000001409097221 */ /* 0x000fc40000010000 */
[----:B------:R-:W-:Y:S01]  /*0a70*/  FFMA.FTZ R10, R15, R12, 0.33333510160446166992 ;  /* 0x3eaaaae60f0a7423 */ /* 0x000fe2000001000c */
[----:B------:R-:W-:Y:S01]  /*0a80*/  LOP3.LUT R12, R18, 0xff800000, RZ, 0xc0, !PT ;  /* 0xff800000120c7812 */ /* 0x000fe200078ec0ff */
[----:B------:R-:W-:Y:S02]  /*0a90*/  FFMA.FTZ R22, R22, R23, R13 ;  /* 0x0000001716167223 */ /* 0x000fe4000001000d */
[----:B------:R-:W-:Y:S01]  /*0aa0*/  FADD.FTZ.RZ R13, R9, 1 ;  /* 0x3f800000090d7421 */ /* 0x000fe2000001c000 */
[----:B------:R-:W-:Y:S01]  /*0ab0*/  IADD3 R18, -R12, 0x40800000, RZ ;  /* 0x408000000c127810 */ /* 0x000fe20007ffe1ff */
[----:B------:R-:W-:Y:S01]  /*0ac0*/  FFMA.FTZ R10, R15, R10, -0.5 ;  /* 0xbf0000000f0a7423 */ /* 0x000fe2000001000a */
[----:B------:R-:W-:Y:S01]  /*0ad0*/  FSEL R22, R22, RZ, P5 ;  /* 0x000000ff16167208 */ /* 0x000fe20002800000 */
[----:B-1----:R-:W-:Y:S01]  /*0ae0*/  FMUL.FTZ R21, R21, 1.1920928955078125e-07 ;  /* 0x3400000015157820 */ /* 0x002fe20000410000 */
[----:B------:R-:W-:Y:S01]  /*0af0*/  IADD3 R19, R17, -R12, RZ ;  /* 0x8000000c11137210 */ /* 0x000fe20007ffe0ff */
[-C--:B------:R-:W-:Y:S01]  /*0b00*/  FFMA.FTZ R18, R18, R3.reuse, -1 ;  /* 0xbf80000012127423 */ /* 0x080fe20000010003 */
[----:B------:R-:W-:Y:S01]  /*0b10*/  IADD3 R13, R13, -0x3f400000, RZ ;  /* 0xc0c000000d0d7810 */ /* 0x000fe20007ffe0ff */
[----:B------:R-:W-:Y:S01]  /*0b20*/  FMUL.FTZ R10, R15, R10 ;  /* 0x0000000a0f0a7220 */ /* 0x000fe20000410000 */
[----:B------:R-:W-:Y:S01]  /*0b30*/  FSEL R22, R22, -1.0000001192092895508, !P4 ;  /* 0xbf80000116167808 */ /* 0x000fe20006000000 */
[----:B------:R-:W-:Y:S01]  /*0b40*/  FADD.FTZ R19, R19, R18 ;  /* 0x0000001213137221 */ /* 0x000fe20000010000 */
[----:B------:R-:W-:Y:S01]  /*0b50*/  LOP3.LUT R18, R13, 0xff800000, RZ, 0xc0, !PT ;  /* 0xff8000000d127812 */ /* 0x000fe200078ec0ff */
[----:B------:R-:W-:Y:S01]  /*0b60*/  FFMA.FTZ R10, R15, R10, R15 ;  /* 0x0000000a0f0a7223 */ /* 0x000fe2000001000f */
[----:B-----5:R-:W-:Y:S01]  /*0b70*/  PRMT R15, RZ, 0x5410, R4 ;  /* 0x00005410ff0f7816 */ /* 0x020fe20000000004 */
[----:B------:R-:W-:Y:S01]  /*0b80*/  FADD.FTZ R11, R11, R22 ;  /* 0x000000160b0b7221 */ /* 0x000fe20000010000 */
[----:B------:R-:W-:Y:S01]  /*0b90*/  IADD3 R22, -R18, 0x40800000, RZ ;  /* 0x4080000012167810 */ /* 0x000fe20007ffe1ff */
[----:B------:R-:W-:Y:S01]  /*0ba0*/  FFMA.FTZ R20, R19, -R2, 0.10546888411045074463 ;  /* 0x3dd8001213147423 */ /* 0x000fe20000010802 */
[----:B------:R-:W-:Y:S01]  /*0bb0*/  ISETP.GE.U32.AND P5, PT, R8, 0x7f800000, PT ;  /* 0x7f8000000800780c */ /* 0x000fe20003fa6070 */
[----:B------:R-:W-:Y:S01]  /*0bc0*/  FFMA.FTZ R10, R21, 0.69314718246459960938, R10 ;  /* 0x3f317218150a7823 */ /* 0x000fe2000001000a */
[----:B------:R-:W-:Y:S01]  /*0bd0*/  IADD3 R21, R9, -R18, RZ ;  /* 0x8000001209157210 */ /* 0x000fe20007ffe0ff */
[----:B------:R-:W-:Y:S01]  /*0be0*/  FADD.FTZ.RZ R23, R11, 1 ;  /* 0x3f8000000b177421 */ /* 0x000fe2000001c000 */
[----:B------:R-:W0:Y:S01]  /*0bf0*/  I2F R12, R12 ;  /* 0x0000000c000c7306 */ /* 0x000e220000201400 */
[----:B------:R-:W-:-:S02]  /*0c00*/  FFMA.FTZ R24, R22, R3, -1 ;  /* 0xbf80000016187423 */ /* 0x000fc40000010003 */
[----:B------:R-:W-:Y:S01]  /*0c10*/  FFMA.FTZ R22, R19, R20, -0.13229703903198242188 ;  /* 0xbe0778e013167423 */ /* 0x000fe20000010014 */
[----:B------:R-:W-:Y:S01]  /*0c20*/  IADD3 R23, R23, -0x3f400000, RZ ;  /* 0xc0c0000017177810 */ /* 0x000fe20007ffe0ff */
[----:B------:R-:W-:Y:S02]  /*0c30*/  FADD.FTZ R21, R21, R24 ;  /* 0x0000001815157221 */ /* 0x000fe40000010000 */
[----:B------:R-:W-:Y:S02]  /*0c40*/  FFMA.FTZ R13, R15, R15, -1 ;  /* 0xbf8000000f0d7423 */ /* 0x000fe4000001000f */
[----:B------:R-:W-:Y:S01]  /*0c50*/  FFMA.FTZ R24, R19, R22, 0.14491446316242218018 ;  /* 0x3e14647513187423 */ /* 0x000fe20000010016 */
[----:B------:R-:W-:Y:S01]  /*0c60*/  LOP3.LUT R22, R23, 0xff800000, RZ, 0xc0, !PT ;  /* 0xff80000017167812 */ /* 0x000fe200078ec0ff */
[----:B------:R1:W2:Y:S01]  /*0c70*/  MUFU.RSQ R20, R13 ;  /* 0x0000000d00147308 */ /* 0x0002a20000001400 */
[----:B------:R-:W-:Y:S02]  /*0c80*/  FFMA.FTZ R26, R21, -R2, 0.10546888411045074463 ;  /* 0x3dd80012151a7423 */ /* 0x000fe40000010802 */
[----:B------:R-:W-:Y:S01]  /*0c90*/  FFMA.FTZ R24, R19, R24, -0.16641564667224884033 ;  /* 0xbe2a68dd13187423 */ /* 0x000fe20000010018 */
[----:B------:R-:W-:Y:S01]  /*0ca0*/  IADD3 R28, -R22, 0x40800000, RZ ;  /* 0x40800000161c7810 */ /* 0x000fe20007ffe1ff */
[----:B------:R-:W-:Y:S01]  /*0cb0*/  FFMA.FTZ R26, R21, R26, -0.13229703903198242188 ;  /* 0xbe0778e0151a7423 */ /* 0x000fe2000001001a */
[----:B------:R-:W-:Y:S01]  /*0cc0*/  IADD3 R23, R11, -R22, RZ ;  /* 0x800000160b177210 */ /* 0x000fe20007ffe0ff */
[----:B------:R-:W-:-:S02]  /*0cd0*/  FFMA.FTZ R24, R19, R24, 0.19988867640495300293 ;  /* 0x3e4caf9e13187423 */ /* 0x000fc40000010018 */
[----:B------:R-:W-:Y:S02]  /*0ce0*/  FFMA.FTZ R28, R28, R3, -1 ;  /* 0xbf8000001c1c7423 */ /* 0x000fe40000010003 */
[----:B------:R-:W-:Y:S02]  /*0cf0*/  FFMA.FTZ R26, R21, R26, 0.14491446316242218018 ;  /* 0x3e146475151a7423 */ /* 0x000fe4000001001a */
[----:B------:R-:W-:Y:S02]  /*0d00*/  FFMA.FTZ R24, R19, R24, -0.25000196695327758789 ;  /* 0xbe80004213187423 */ /* 0x000fe40000010018 */
[----:B------:R-:W-:Y:S02]  /*0d10*/  FADD.FTZ R23, R23, R28 ;  /* 0x0000001c17177221 */ /* 0x000fe40000010000 */
[----:B------:R-:W-:Y:S02]  /*0d20*/  FFMA.FTZ R26, R21, R26, -0.16641564667224884033 ;  /* 0xbe2a68dd151a7423 */ /* 0x000fe4000001001a */
[----:B------:R-:W-:Y:S01]  /*0d30*/  FFMA.FTZ R24, R19, R24, 0.33333510160446166992 ;  /* 0x3eaaaae613187423 */ /* 0x000fe20000010018 */
[----:B------:R-:W-:Y:S05]  /*0d40*/  @!P5 BRA `(.L_x_606) ;  /* 0x000000500000d947 */ /* 0x000fea0003800000 */
[----:B012---:R-:W-:-:S13]  /*0d50*/  ISETP.GE.AND P5, PT, R8, -0x407fffff, PT ;  /* 0xbf8000010800780c */ /* 0x007fda0003fa6270 */
[----:B------:R-:W-:-:S05]  /*0d60*/  @P5 MOV R25, 0x7f800000 ;  /* 0x7f80000000195802 */ /* 0x000fca0000000f00 */
[C---:B------:R-:W-:Y:S01]  /*0d70*/  @P5 FFMA.FTZ R10, R8.reuse, R25, +INF ;  /* 0x7f800000080a5423 */ /* 0x040fe20000010019 */
[----:B------:R-:W-:-:S04]  /*0d80*/  FSETP.NEU.FTZ.AND P5, PT, R8, RZ, PT ;  /* 0x000000ff0800720b */ /* 0x000fc80003fbd000 */
[----:B------:R-:W-:-:S04]  /*0d90*/  FSEL R10, R10, -RZ, P5 ;  /* 0x800000ff0a0a7208 */ /* 0x000fc80002800000 */
.L_x_606:
[----:B012---:R-:W-:Y:S05]  /*0da0*/  BSYNC B0 ;  /* 0x0000000000007941 */ /* 0x007fea0003800000 */
.L_x_605:
[----:B------:R-:W-:Y:S01]  /*0db0*/  ISETP.GE.U32.AND P5, PT, R17, 0x7f800000, PT ;  /* 0x7f8000001100780c */ /* 0x000fe20003fa6070 */
[----:B------:R-:W-:Y:S01]  /*0dc0*/  FFMA.FTZ R8, R23, -R2, 0.10546888411045074463 ;  /* 0x3dd8001217087423 */ /* 0x000fe20000010802 */
[----:B------:R-:W0:Y:S01]  /*0dd0*/  I2F R18, R18 ;  /* 0x0000001200127306 */ /* 0x000e220000201400 */
[----:B------:R-:W-:Y:S01]  /*0de0*/  FFMA.FTZ R24, R19, R24, -0.5 ;  /* 0xbf00000013187423 */ /* 0x000fe20000010018 */
[----:B------:R-:W-:Y:S01]  /*0df0*/  BSSY B0, `(.L_x_607) ;  /* 0x0000012000007945 */ /* 0x000fe20003800000 */
[----:B------:R-:W-:Y:S02]  /*0e00*/  FFMA.FTZ R26, R21, R26, 0.19988867640495300293 ;  /* 0x3e4caf9e151a7423 */ /* 0x000fe4000001001a */
[----:B------:R-:W-:Y:S02]  /*0e10*/  FFMA.FTZ R8, R23, R8, -0.13229703903198242188 ;  /* 0xbe0778e017087423 */ /* 0x000fe40000010008 */
[----:B------:R-:W-:Y:S02]  /*0e20*/  FMUL.FTZ R24, R19, R24 ;  /* 0x0000001813187220 */ /* 0x000fe40000410000 */
[----:B------:R-:W-:-:S02]  /*0e30*/  FFMA.FTZ R26, R21, R26, -0.25000196695327758789 ;  /* 0xbe800042151a7423 */ /* 0x000fc4000001001a */
[----:B------:R-:W-:Y:S02]  /*0e40*/  FFMA.FTZ R8, R23, R8, 0.14491446316242218018 ;  /* 0x3e14647517087423 */ /* 0x000fe40000010008 */
[----:B------:R-:W-:Y:S02]  /*0e50*/  FFMA.FTZ R19, R19, R24, R19 ;  /* 0x0000001813137223 */ /* 0x000fe40000010013 */
[----:B------:R-:W-:Y:S02]  /*0e60*/  FFMA.FTZ R26, R21, R26, 0.33333510160446166992 ;  /* 0x3eaaaae6151a7423 */ /* 0x000fe4000001001a */
[----:B------:R-:W-:Y:S02]  /*0e70*/  FMUL.FTZ R12, R12, 1.1920928955078125e-07 ;  /* 0x340000000c0c7820 */ /* 0x000fe40000410000 */
[----:B------:R-:W-:Y:S02]  /*0e80*/  FFMA.FTZ R24, R23, R8, -0.16641564667224884033 ;  /* 0xbe2a68dd17187423 */ /* 0x000fe40000010008 */
[----:B------:R-:W-:-:S02]  /*0e90*/  FFMA.FTZ R26, R21, R26, -0.5 ;  /* 0xbf000000151a7423 */ /* 0x000fc4000001001a */
[----:B------:R-:W-:Y:S01]  /*0ea0*/  FFMA.FTZ R8, R12, 0.69314718246459960938, R19 ;  /* 0x3f3172180c087823 */ /* 0x000fe20000010013 */
[----:B------:R-:W-:Y:S05]  /*0eb0*/  @!P5 BRA `(.L_x_608) ;  /* 0x000000500000d947 */ /* 0x000fea0003800000 */
[----:B0-----:R-:W-:-:S13]  /*0ec0*/  ISETP.GE.AND P5, PT, R17, -0x407fffff, PT ;  /* 0xbf8000011100780c */ /* 0x001fda0003fa6270 */
[----:B------:R-:W-:-:S05]  /*0ed0*/  @P5 MOV R12, 0x7f800000 ;  /* 0x7f800000000c5802 */ /* 0x000fca0000000f00 */
[C---:B------:R-:W-:Y:S01]  /*0ee0*/  @P5 FFMA.FTZ R8, R17.reuse, R12, +INF ;  /* 0x7f80000011085423 */ /* 0x040fe2000001000c */
[----:B------:R-:W-:-:S04]  /*0ef0*/  FSETP.NEU.FTZ.AND P5, PT, R17, RZ, PT ;  /* 0x000000ff1100720b */ /* 0x000fc80003fbd000 */
[----:B------:R-:W-:-:S04]  /*0f00*/  FSEL R8, R8, -RZ, P5 ;  /* 0x800000ff08087208 */ /* 0x000fc80002800000 */
.L_x_608:
[----:B0-----:R-:W-:Y:S05]  /*0f10*/  BSYNC B0 ;  /* 0x0000000000007941 */ /* 0x001fea0003800000 */
.L_x_607:
[----:B------:R-:W-:Y:S01]  /*0f20*/  ISETP.GE.U32.AND P5, PT, R9, 0x7f800000, PT ;  /* 0x7f8000000900780c */ /* 0x000fe20003fa6070 */
[----:B------:R-:W0:Y:S01]  /*0f30*/  I2F R22, R22 ;  /* 0x0000001600167306 */ /* 0x000e220000201400 */
[----:B------:R-:W-:Y:S01]  /*0f40*/  FMUL.FTZ R26, R21, R26 ;  /* 0x0000001a151a7220 */ /* 0x000fe20000410000 */
[----:B------:R-:W-:Y:S01]  /*0f50*/  BSSY B0, `(.L_x_609) ;  /* 0x0000010000007945 */ /* 0x000fe20003800000 */
[----:B------:R-:W-:Y:S02]  /*0f60*/  FFMA.FTZ R24, R23, R24, 0.19988867640495300293 ;  /* 0x3e4caf9e17187423 */ /* 0x000fe40000010018 */
[----:B------:R-:W-:Y:S02]  /*0f70*/  FFMA.FTZ R21, R21, R26, R21 ;  /* 0x0000001a15157223 */ /* 0x000fe40000010015 */
[----:B------:R-:W-:Y:S02]  /*0f80*/  FMUL.FTZ R26, R13, R20 ;  /* 0x000000140d1a7220 */ /* 0x000fe40000410000 */
[----:B------:R-:W-:-:S02]  /*0f90*/  FFMA.FTZ R24, R23, R24, -0.25000196695327758789 ;  /* 0xbe80004217187423 */ /* 0x000fc40000010018 */
[----:B------:R-:W-:Y:S02]  /*0fa0*/  FMUL.FTZ R18, R18, 1.1920928955078125e-07 ;  /* 0x3400000012127820 */ /* 0x000fe40000410000 */
[----:B------:R-:W-:Y:S02]  /*0fb0*/  FMUL.FTZ R17, R20, 0.5 ;  /* 0x3f00000014117820 */ /* 0x000fe40000410000 */
[----:B------:R-:W-:Y:S02]  /*0fc0*/  FFMA.FTZ R19, -R26, R26, R13 ;  /* 0x0000001a1a137223 */ /* 0x000fe4000001010d */
[----:B------:R-:W-:Y:S02]  /*0fd0*/  FFMA.FTZ R24, R23, R24, 0.33333510160446166992 ;  /* 0x3eaaaae617187423 */ /* 0x000fe40000010018 */
[----:B------:R-:W-:Y:S01]  /*0fe0*/  FFMA.FTZ R12, R18, 0.69314718246459960938, R21 ;  /* 0x3f317218120c7823 */ /* 0x000fe20000010015 */
[----:B------:R-:W-:Y:S05]  /*0ff0*/  @!P5 BRA `(.L_x_610) ;  /* 0x000000500000d947 */ /* 0x000fea0003800000 */
[----:B0-----:R-:W-:-:S13]  /*1000*/  ISETP.GE.AND P5, PT, R9, -0x407fffff, PT ;  /* 0xbf8000010900780c */ /* 0x001fda0003fa6270 */
[----:B------:R-:W-:-:S05]  /*1010*/  @P5 MOV R18, 0x7f800000 ;  /* 0x7f80000000125802 */ /* 0x000fca0000000f00 */
[C---:B------:R-:W-:Y:S01]  /*1020*/  @P5 FFMA.FTZ R12, R9.reuse, R18, +INF ;  /* 0x7f800000090c5423 */ /* 0x040fe20000010012 */
[----:B------:R-:W-:-:S04]  /*1030*/  FSETP.NEU.FTZ.AND P5, PT, R9, RZ, PT ;  /* 0x000000ff0900720b */ /* 0x000fc80003fbd000 */
[----:B------:R-:W-:-:S04]  /*1040*/  FSEL R12, R12, -RZ, P5 ;  /* 0x800000ff0c0c7208 */ /* 0x000fc80002800000 */
.L_x_610:
[----:B0-----:R-:W-:Y:S05]  /*1050*/  BSYNC B0 ;  /* 0x0000000000007941 */ /* 0x001fea0003800000 */
.L_x_609:
[----:B------:R-:W-:Y:S01]  /*1060*/  FFMA.FTZ R17, R17, R19, R26 ;  /* 0x0000001311117223 */ /* 0x000fe2000001001a */
[----:B------:R-:W-:Y:S01]  /*1070*/  FSETP.NEU.FTZ.AND P5, PT, R13, RZ, PT ;  /* 0x000000ff0d00720b */ /* 0x000fe20003fbd000 */
[----:B------:R-:W-:Y:S01]  /*1080*/  FFMA.FTZ R24, R23, R24, -0.5 ;  /* 0xbf00000017187423 */ /* 0x000fe20000010018 */
[----:B------:R-:W-:Y:S01]  /*1090*/  BSSY B0, `(.L_x_611) ;  /* 0x000000e000007945 */ /* 0x000fe20003800000 */
[----:B------:R-:W-:Y:S01]  /*10a0*/  FMUL.FTZ R22, R22, 1.1920928955078125e-07 ;  /* 0x3400000016167820 */ /* 0x000fe20000410000 */
[----:B------:R-:W-:Y:S01]  /*10b0*/  FSEL R17, R17, RZ, P5 ;  /* 0x000000ff11117208 */ /* 0x000fe20002800000 */
[----:B------:R-:W-:Y:S01]  /*10c0*/  FMUL.FTZ R24, R23, R24 ;  /* 0x0000001817187220 */ /* 0x000fe20000410000 */
[----:B------:R-:W-:Y:S01]  /*10d0*/  ISETP.GE.U32.AND P5, PT, R11, 0x7f800000, PT ;  /* 0x7f8000000b00780c */ /* 0x000fe20003fa6070 */
[----:B------:R-:W-:Y:S02]  /*10e0*/  FADD.FTZ R15, R15, -1 ;  /* 0xbf8000000f0f7421 */ /* 0x000fe40000010000 */
[----:B------:R-:W-:-:S04]  /*10f0*/  FFMA.FTZ R9, R23, R24, R23 ;  /* 0x0000001817097223 */ /* 0x000fc80000010017 */
[----:B------:R-:W-:-:S06]  /*1100*/  FFMA.FTZ R9, R22, 0.69314718246459960938, R9 ;  /* 0x3f31721816097823 */ /* 0x000fcc0000010009 */
[----:B------:R-:W-:Y:S05]  /*1110*/  @!P5 BRA `(.L_x_612) ;  /* 0x000000500000d947 */ /* 0x000fea0003800000 */
[----:B------:R-:W-:-:S13]  /*1120*/  ISETP.GE.AND P5, PT, R11, -0x407fffff, PT ;  /* 0xbf8000010b00780c */ /* 0x000fda0003fa6270 */
[----:B------:R-:W-:-:S05]  /*1130*/  @P5 MOV R18, 0x7f800000 ;  /* 0x7f80000000125802 */ /* 0x000fca0000000f00 */
[C---:B------:R-:W-:Y:S01]  /*1140*/  @P5 FFMA.FTZ R9, R11.reuse, R18, +INF ;  /* 0x7f8000000b095423 */ /* 0x040fe20000010012 */
[----:B------:R-:W-:-:S04]  /*1150*/  FSETP.NEU.FTZ.AND P5, PT, R11, RZ, PT ;  /* 0x000000ff0b00720b */ /* 0x000fc80003fbd000 */
[----:B------:R-:W-:-:S04]  /*1160*/  FSEL R9, R9, -RZ, P5 ;  /* 0x800000ff09097208 */ /* 0x000fc80002800000 */
.L_x_612:
[----:B------:R-:W-:Y:S05]  /*1170*/  BSYNC B0 ;  /* 0x0000000000007941 */ /* 0x000fea0003800000 */
.L_x_611:
[----:B------:R-:W-:Y:S01]  /*1180*/  ISETP.GT.U32.AND P5, PT, R15, 0x4b000000, PT ;  /* 0x4b0000000f00780c */ /* 0x000fe20003fa4070 */
[----:B------:R-:W-:Y:S03]  /*1190*/  BSSY B0, `(.L_x_613) ;  /* 0x000001e000007945 */ /* 0x000fe60003800000 */
        /* <DEDUP_REMOVED lines=24> */
[----:B------:R-:W-:-:S13]  /*1320*/  ISETP.GE.AND P6, PT, R11, -0x407fffff, PT ;  /* 0xbf8000010b00780c */ /* 0x000fda0003fc6270 */
[----:B------:R-:W-:-:S05]  /*1330*/  @P6 MOV R18, 0x7f800000 ;  /* 0x7f80000000126802 */ /* 0x000fca0000000f00 */
[C---:B------:R-:W-:Y:S01]  /*1340*/  @P6 FFMA.FTZ R13, R11.reuse, R18, +INF ;  /* 0x7f8000000b0d6423 */ /* 0x040fe20000010012 */
[----:B------:R-:W-:-:S04]  /*1350*/  FSETP.NEU.FTZ.AND P6, PT, R11, RZ, PT ;  /* 0x000000ff0b00720b */ /* 0x000fc80003fdd000 */
[----:B------:R-:W-:-:S04]  /*1360*/  FSEL R13, R13, -RZ, P6 ;  /* 0x800000ff0d0d7208 */ /* 0x000fc80003000000 */
.L_x_614:
[----:B------:R-:W-:Y:S05]  /*1370*/  BSYNC B0 ;  /* 0x0000000000007941 */ /* 0x000fea0003800000 */
.L_x_613:
[----:B------:R-:W-:Y:S01]  /*1380*/  PRMT R4, RZ, 0x7610, R4 ;  /* 0x00007610ff047816 */ /* 0x000fe20000000004 */
[----:B------:R-:W-:Y:S01]  /*1390*/  @P0 FADD.FTZ R16, R16, 0.69314718246459960938 ;  /* 0x3f31721810100421 */ /* 0x000fe20000010000 */
[----:B------:R-:W-:Y:S03]  /*13a0*/  BSSY B0, `(.L_x_615) ;  /* 0x0000028000007945 */ /* 0x000fe60003800000 */
[C---:B------:R-:W-:Y:S02]  /*13b0*/  FFMA.FTZ R11, R4.reuse, R4, -1 ;  /* 0xbf800000040b7423 */ /* 0x040fe40000010004 */
[----:B------:R-:W-:Y:S02]  /*13c0*/  FADD.FTZ R4, R4, -1 ;  /* 0xbf80000004047421 */ /* 0x000fe40000010000 */
[----:B------:R-:W0:Y:S01]  /*13d0*/  MUFU.RSQ R18, R11 ;  /* 0x0000000b00127308 */ /* 0x000e220000001400 */
[C---:B------:R-:W-:Y:S01]  /*13e0*/  FSETP.NEU.FTZ.AND P0, PT, R11.reuse, RZ, PT ;  /* 0x000000ff0b00720b */ /* 0x040fe20003f1d000 */
[----:B0-----:R-:W-:-:S02]  /*13f0*/  FMUL.FTZ R20, R11, R18 ;  /* 0x000000120b147220 */ /* 0x001fc40000410000 */
[----:B------:R-:W-:Y:S02]  /*1400*/  FMUL.FTZ R15, R18, 0.5 ;  /* 0x3f000000120f7820 */ /* 0x000fe40000410000 */
[----:B------:R-:W-:-:S04]  /*1410*/  FFMA.FTZ R17, -R20, R20, R11 ;  /* 0x0000001414117223 */ /* 0x000fc8000001010b */
[----:B------:R-:W-:-:S05]  /*1420*/  FFMA.FTZ R15, R15, R17, R20 ;  /* 0x000000110f0f7223 */ /* 0x000fca0000010014 */
[----:B------:R-:W-:Y:S02]  /*1430*/  FSEL R15, R15, RZ, P0 ;  /* 0x000000ff0f0f7208 */ /* 0x000fe40000000000 */
[----:B------:R-:W-:-:S04]  /*1440*/  ISETP.GT.U32.AND P0, PT, R4, 0x4b000000, PT ;  /* 0x4b0000000400780c */ /* 0x000fc80003f04070 */
        /* <DEDUP_REMOVED lines=24> */
[----:B------:R-:W-:-:S13]  /*15d0*/  ISETP.GE.AND P6, PT, R4, -0x407fffff, PT ;  /* 0xbf8000010400780c */ /* 0x000fda0003fc6270 */
[----:B------:R-:W-:-:S05]  /*15e0*/  @P6 MOV R3, 0x7f800000 ;  /* 0x7f80000000036802 */ /* 0x000fca0000000f00 */
[C---:B------:R-:W-:Y:S01]  /*15f0*/  @P6 FFMA.FTZ R15, R4.reuse, R3, +INF ;  /* 0x7f800000040f6423 */ /* 0x040fe20000010003 */
[----:B------:R-:W-:-:S04]  /*1600*/  FSETP.NEU.FTZ.AND P6, PT, R4, RZ, PT ;  /* 0x000000ff0400720b */ /* 0x000fc80003fdd000 */
[----:B------:R-:W-:-:S04]  /*1610*/  FSEL R15, R15, -RZ, P6 ;  /* 0x800000ff0f0f7208 */ /* 0x000fc80003000000 */
.L_x_616:
[----:B------:R-:W-:Y:S05]  /*1620*/  BSYNC B0 ;  /* 0x0000000000007941 */ /* 0x000fea0003800000 */
.L_x_615:
[----:B------:R-:W-:Y:S01]  /*1630*/  ISETP.GT.U32.AND P6, PT, R7, 0x4b000000, PT ;  /* 0x4b0000000700780c */ /* 0x000fe20003fc4070 */
[----:B------:R-:W-:-:S04]  /*1640*/  IMAD.WIDE.U32 R2, R0, R5, c[0x0][0x168] ;  /* 0x00005a0000027625 */ /* 0x000fc800078e0005 */
[----:B------:R-:W-:Y:S02]  /*1650*/  @P1 FADD.FTZ R10, R10, 0.69314718246459960938 ;  /* 0x3f3172180a0a1421 */ /* 0x000fe40000010000 */
[----:B------:R-:W-:Y:S02]  /*1660*/  @P2 FADD.FTZ R8, R8, 0.69314718246459960938 ;  /* 0x3f31721808082421 */ /* 0x000fe40000010000 */
[----:B------:R-:W-:Y:S02]  /*1670*/  @P3 FADD.FTZ R12, R12, 0.69314718246459960938 ;  /* 0x3f3172180c0c3421 */ /* 0x000fe40000010000 */
[----:B------:R-:W-:Y:S01]  /*1680*/  @P4 FADD.FTZ R9, R9, 0.69314718246459960938 ;  /* 0x3f31721809094421 */ /* 0x000fe20000010000 */
[----:B------:R-:W-:Y:S01]  /*1690*/  F2FP.BF16.PACK_AB R7, R8, R10 ;  /* 0x0000000a0807723e */ /* 0x000fe200000010ff */
[----:B------:R-:W-:Y:S02]  /*16a0*/  @P6 FADD.FTZ R14, R14, 0.69314718246459960938 ;  /* 0x3f3172180e0e6421 */ /* 0x000fe40000010000 */
[----:B------:R-:W-:Y:S01]  /*16b0*/  @P5 FADD.FTZ R13, R13, 0.69314718246459960938 ;  /* 0x3f3172180d0d5421 */ /* 0x000fe20000010000 */
[----:B------:R-:W-:Y:S01]  /*16c0*/  F2FP.BF16.PACK_AB R9, R9, R12 ;  /* 0x0000000c0909723e */ /* 0x000fe200000010ff */
[----:B------:R-:W-:Y:S01]  /*16d0*/  @P0 FADD.FTZ R15, R15, 0.69314718246459960938 ;  /* 0x3f3172180f0f0421 */ /* 0x000fe20000010000 */
[----:B------:R-:W-:Y:S01]  /*16e0*/  F2FP.BF16.PACK_AB R5, R14, R16 ;  /* 0x000000100e05723e */ /* 0x000fe200000010ff */
[----:B------:R-:W-:-:S03]  /*16f0*/  IMAD.WIDE R2, R6, 0x4, R2 ;  /* 0x0000000406027825 */ /* 0x000fc600078e0202 */
[----:B------:R-:W-:Y:S02]  /*1700*/  F2FP.BF16.PACK_AB R11, R15, R13 ;  /* 0x0000000d0f0b723e */ /* 0x000fe400000010ff */
[----:B------:R-:W-:Y:S04]  /*1710*/  STG.E [R2.64], R5 ;  /* 0x0000000502007986 */ /* 0x000fe8000c101904 */
[----:B------:R-:W-:Y:S04]  /*1720*/  STG.E [R2.64+0x200], R7 ;  /* 0x0002000702007986 */ /* 0x000fe8000c101904 */
[----:B------:R-:W-:Y:S04]  /*1730*/  STG.E [R2.64+0x400], R9 ;  /* 0x0004000902007986 */ /* 0x000fe8000c101904 */
[----:B------:R-:W-:Y:S01]  /*1740*/  STG.E [R2.64+0x600], R11 ;  /* 0x0006000b02007986 */ /* 0x000fe2000c101904 */
[----:B------:R-:W-:Y:S05]  /*1750*/  EXIT ;  /* 0x000000000000794d */ /* 0x000fea0003800000 */
.L_x_600:
[----:B------:R-:W0:Y:S01]  /*1760*/  S2R R14, SR_TID.X ;  /* 0x00000000000e7919 */ /* 0x000e220000002100 */
[----:B------:R-:W-:-:S02]  /*1770*/  PRMT R20, RZ, 0x7610, R20 ;  /* 0x00007610ff147816 */ /* 0x000fc40000000014 */
[----:B------:R-:W-:Y:S02]  /*1780*/  PRMT R21, RZ, 0x7610, R21 ;  /* 0x00007610ff157816 */ /* 0x000fe40000000015 */
[----:B------:R-:W-:Y:S02]  /*1790*/  PRMT R12, RZ, 0x7610, R12 ;  /* 0x00007610ff0c7816 */ /* 0x000fe4000000000c */
[----:B0-----:R-:W-:Y:S02]  /*17a0*/  ISETP.GE.AND P0, PT, R14, R13, PT ;  /* 0x0000000d0e00720c */ /* 0x001fe40003f06270 */
[----:B------:R-:W-:-:S11]  /*17b0*/  MOV R7, R14 ;  /* 0x0000000e00077202 */ /* 0x000fd60000000f00 */
[----:B------:R-:W-:Y:S02]  /*17c0*/  @!P0 IADD3 R10, R0, R7, RZ ;  /* 0x00000007000a8210 */ /* 0x000fe40007ffe0ff */
[----:B------:R-:W-:Y:S02]  /*17d0*/  @!P0 IADD3 R7, R7, 0x80, RZ ;  /* 0x0000008007078810 */ /* 0x000fe40007ffe0ff */
[----:B------:R-:W-:Y:S02]  /*17e0*/  @!P0 MOV R11, 0x2 ;  /* 0x00000002000b8802 */ /* 0x000fe40000000f00 */
[----:B------:R-:W-:-:S03]  /*17f0*/  ISETP.GE.AND P6, PT, R7, R13, PT ;  /* 0x0000000d0700720c */ /* 0x000fc60003fc6270 */
[----:B------:R-:W-:-:S05]  /*1800*/  @!P0 IMAD.WIDE.U32 R10, R10, R11, c[0x0][0x170] ;  /* 0x00005c000a0a8625 */ /* 0x000fca00078e000b */
[----:B------:R0:W5:Y:S05]  /*1810*/  @!P0 LDG.E.U16 R21, [R10.64] ;  /* 0x000000040a158981 */ /* 0x00016a000c1e1500 */
        /* <DEDUP_REMOVED lines=9> */
[----:B------:R-:W-:-:S02]  /*18b0*/  ISETP.GE.AND P4, PT, R7, R13, PT ;  /* 0x0000000d0700720c */ /* 0x000fc40003f86270 */
[----:B------:R-:W-:Y:S01]  /*18c0*/  PRMT R19, RZ, 0x7610, R19 ;  /* 0x00007610ff137816 */ /* 0x000fe20000000013 */
[----:B------:R-:W-:Y:S01]  /*18d0*/  @!P5 IMAD.WIDE.U32 R22, R22, R23, c[0x0][0x170] ;  /* 0x00005c001616d625 */ /* 0x000fe200078e0017 */
[----:B------:R-:W-:Y:S02]  /*18e0*/  PRMT R18, RZ, 0x7610, R18 ;  /* 0x00007610ff127816 */ /* 0x000fe40000000012 */
[----:B------:R-:W-:Y:S02]  /*18f0*/  PRMT R17, RZ, 0x7610, R17 ;  /* 0x00007610ff117816 */ /* 0x000fe40000000011 */
[----:B------:R-:W-:Y:S01]  /*1900*/  PRMT R16, RZ, 0x7610, R16 ;  /* 0x00007610ff107816 */ /* 0x000fe20000000010 */
[----:B------:R2:W5:Y:S04]  /*1910*/  @!P5 LDG.E.U16 R12, [R22.64] ;  /* 0x00000004160cd981 */ /* 0x000568000c1e1500 */
[----:B------:R-:W-:-:S02]  /*1920*/  @!P4 IADD3 R5, R0, R7, RZ ;  /* 0x000000070005c210 */ /* 0x000fc40007ffe0ff */
[----:B------:R-:W-:-:S04]  /*1930*/  @!P4 IADD3 R7, R7, 0x80, RZ ;  /* 0x000000800707c810 */ /* 0x000fc80007ffe0ff */
[----:B------:R-:W-:-:S13]  /*1940*/  ISETP.GE.AND P3, PT, R7, R13, PT ;  /* 0x0000000d0700720c */ /* 0x000fda0003f66270 */
[----:B------:R-:W-:Y:S02]  /*1950*/  @!P3 IADD3 R4, R0, R7, RZ ;  /* 0x000000070004b210 */ /* 0x000fe40007ffe0ff */
[----:B------:R-:W-:-:S04]  /*1960*/  @!P3 IADD3 R7, R7, 0x80, RZ ;  /* 0x000000800707b810 */ /* 0x000fc80007ffe0ff */
[----:B------:R-:W-:-:S13]  /*1970*/  ISETP.GE.AND P2, PT, R7, R13, PT ;  /* 0x0000000d0700720c */ /* 0x000fda0003f46270 */
[----:B------:R-:W-:Y:S02]  /*1980*/  @!P2 IADD3 R6, R0, R7, RZ ;  /* 0x000000070006a210 */ /* 0x000fe40007ffe0ff */
[----:B------:R-:W-:-:S04]  /*1990*/  @!P2 IADD3 R7, R7, 0x80, RZ ;  /* 0x000000800707a810 */ /* 0x000fc80007ffe0ff */
[----:B------:R-:W-:-:S13]  /*19a0*/  ISETP.GE.AND P1, PT, R7, R13, PT ;  /* 0x0000000d0700720c */ /* 0x000fda0003f26270 */
[----:B------:R-:W-:Y:S02]  /*19b0*/  @!P1 IADD3 R8, R0, R7, RZ ;  /* 0x0000000700089210 */ /* 0x000fe40007ffe0ff */
[----:B------:R-:W-:-:S04]  /*19c0*/  @!P1 IADD3 R7, R7, 0x80, RZ ;  /* 0x0000008007079810 */ /* 0x000fc80007ffe0ff */
[----:B------:R-:W-:Y:S02]  /*19d0*/  ISETP.GE.AND P6, PT, R7, R13, PT ;  /* 0x0000000d0700720c */ /* 0x000fe40003fc6270 */
[----:B------:R-:W-:Y:S02]  /*19e0*/  @!P4 MOV R24, 0x2 ;  /* 0x000000020018c802 */ /* 0x000fe40000000f00 */
[----:B------:R-:W-:Y:S02]  /*19f0*/  @!P3 MOV R9, 0x2 ;  /* 0x000000020009b802 */ /* 0x000fe40000000f00 */
[----:B------:R-:W-:Y:S02]  /*1a00*/  @!P2 MOV R25, 0x2 ;  /* 0x000000020019a802 */ /* 0x000fe40000000f00 */
[----:B------:R-:W-:Y:S01]  /*1a10*/  @!P1 MOV R27, 0x2 ;  /* 0x00000002001b9802 */ /* 0x000fe20000000f00 */
[----:B-1----:R-:W-:-:S04]  /*1a20*/  @!P4 IMAD.WIDE.U32 R2, R5, R24, c[0x0][0x170] ;  /* 0x00005c000502c625 */ /* 0x002fc800078e0018 */
[----:B0-----:R-:W-:Y:S02]  /*1a30*/  @!P6 IADD3 R10, R0, R7, RZ ;  /* 0x00000007000ae210 */ /* 0x001fe40007ffe0ff */
[----:B------:R-:W-:Y:S01]  /*1a40*/  @!P6 MOV R11, 0x2 ;  /* 0x00000002000be802 */ /* 0x000fe20000000f00 */
[----:B------:R-:W-:Y:S01]  /*1a50*/  @!P3 IMAD.WIDE.U32 R4, R4, R9, c[0x0][0x170] ;  /* 0x00005c000404b625 */ /* 0x000fe200078e0009 */
[----:B------:R-:W-:Y:S01]  /*1a60*/  PRMT R15, RZ, 0x7610, R15 ;  /* 0x00007610ff0f7816 */ /* 0x000fe2000000000f */
[----:B------:R2:W5:Y:S02]  /*1a70*/  @!P4 LDG.E.U16 R19, [R2.64] ;  /* 0x000000040213c981 */ /* 0x000564000c1e1500 */
[----:B------:R-:W-:Y:S02]  /*1a80*/  @!P2 IMAD.WIDE.U32 R6, R6, R25, c[0x0][0x170] ;  /* 0x00005c000606a625 */ /* 0x000fe400078e0019 */
[----:B------:R2:W5:Y:S02]  /*1a90*/  @!P3 LDG.E.U16 R18, [R4.64] ;  /* 0x000000040412b981 */ /* 0x000564000c1e1500 */
[----:B------:R-:W-:-:S02]  /*1aa0*/  @!P1 IMAD.WIDE.U32 R8, R8, R27, c[0x0][0x170] ;  /* 0x00005c0008089625 */ /* 0x000fc400078e001b */
[----:B------:R2:W5:Y:S02]  /*1ab0*/  @!P2 LDG.E.U16 R17, [R6.64] ;  /* 0x000000040611a981 */ /* 0x000564000c1e1500 */
[----:B------:R-:W-:Y:S02]  /*1ac0*/  @!P6 IMAD.WIDE.U32 R10, R10, R11, c[0x0][0x170] ;  /* 0x00005c000a0ae625 */ /* 0x000fe400078e000b */
[----:B------:R2:W5:Y:S04]  /*1ad0*/  @!P1 LDG.E.U16 R16, [R8.64] ;  /* 0x0000000408109981 */ /* 0x000568000c1e1500 */
[----:B------:R2:W5:Y:S01]  /*1ae0*/  @!P6 LDG.E.U16 R15, [R10.64] ;  /* 0x000000040a0fe981 */ /* 0x000562000c1e1500 */
[----:B------:R-:W-:Y:S01]  /*1af0*/  BSSY B0, `(.L_x_617) ;  /* 0x0000030000007945 */ /* 0x000fe20003800000 */
[----:B------:R-:W-:Y:S05]  /*1b00*/  @P0 BRA `(.L_x_618) ;  /* 0x000002e000000947 */ /* 0x000fea0003800000 */
[----:B-----5:R-:W-:Y:S01]  /*1b10*/  PRMT R21, RZ, 0x5410, R21 ;  /* 0x00005410ff157816 */ /* 0x020fe20000000015 */
[----:B------:R-:W-:Y:S01]  /*1b20*/  BSSY B1, `(.L_x_619) ;  /* 0x000002a000017945 */ /* 0x000fe20003800000 */
[----:B--2---:R-:W-:-:S03]  /*1b30*/  MOV R7, 0x3d39bf78 ;  /* 0x3d39bf7800077802 */ /* 0x004fc60000000f00 */
        /* <DEDUP_REMOVED lines=40> */
.L_x_620:
[----:B------:R-:W-:Y:S05]  /*1dc0*/  BSYNC B1 ;  /* 0x0000000000017941 */ /* 0x000fea0003800000 */
.L_x_619:
[----:B------:R-:W-:-:S05]  /*1dd0*/  @P2 FADD.FTZ R4, R4, 0.69314718246459960938 ;  /* 0x3f31721804042421 */ /* 0x000fca0000010000 */
[----:B------:R-:W-:Y:S02]  /*1de0*/  F2FP.BF16.PACK_AB R3, RZ, R4 ;  /* 0x00000004ff03723e */ /* 0x000fe400000010ff */
.L_x_618:
[----:B------:R-:W-:Y:S05]  /*1df0*/  BSYNC B0 ;  /* 0x0000000000007941 */ /* 0x000fea0003800000 */
.L_x_617:
[----:B--2---:R-:W-:Y:S01]  /*1e00*/  IADD3 R2, R14, 0x80, RZ ;  /* 0x000000800e027810 */ /* 0x004fe20007ffe0ff */
[----:B------:R-:W-:Y:S03]  /*1e10*/  BSSY B0, `(.L_x_621) ;  /* 0x0000031000007945 */ /* 0x000fe60003800000 */
[----:B------:R-:W-:-:S13]  /*1e20*/  ISETP.GE.AND P0, PT, R2, R13, PT ;  /* 0x0000000d0200720c */ /* 0x000fda0003f06270 */
[----:B------:R-:W-:Y:S05]  /*1e30*/  @P0 BRA `(.L_x_622) ;  /* 0x000002e000000947 */ /* 0x000fea0003800000 */
[----:B-----5:R-:W-:Y:S01]  /*1e40*/  PRMT R20, RZ, 0x5410, R20 ;  /* 0x00005410ff147816 */ /* 0x020fe20000000014 */
[----:B------:R-:W-:Y:S01]  /*1e50*/  BSSY B1, `(.L_x_623) ;  /* 0x000002a000017945 */ /* 0x000fe20003800000 */
[----:B------:R-:W-:-:S03]  /*1e60*/  MOV R9, 0x3d39bf78 ;  /* 0x3d39bf7800097802 */ /* 0x000fc60000000f00 */
        /* <DEDUP_REMOVED lines=40> */
.L_x_624:
[----:B------:R-:W-:Y:S05]  /*20f0*/  BSYNC B1 ;  /* 0x0000000000017941 */ /* 0x000fea0003800000 */
.L_x_623:
[----:B------:R-:W-:-:S05]  /*2100*/  @P2 FADD.FTZ R6, R6, 0.69314718246459960938 ;  /* 0x3f31721806062421 */ /* 0x000fca0000010000 */
[----:B------:R-:W-:Y:S02]  /*2110*/  F2FP.BF16.PACK_AB R4, RZ, R6 ;  /* 0x00000006ff04723e */ /* 0x000fe400000010ff */
.L_x_622:
[----:B------:R-:W-:Y:S05]  /*2120*/  BSYNC B0 ;  /* 0x0000000000007941 */ /* 0x000fea0003800000 */
.L_x_621:
[----:B------:R-:W-:Y:S01]  /*2130*/  IADD3 R6, R14, 0x100, RZ ;  /* 0x000001000e067810 */ /* 0x000fe20007ffe0ff */
        /* <DEDUP_REMOVED lines=46> */
.L_x_628:
[----:B------:R-:W-:Y:S05]  /*2420*/  BSYNC B1 ;  /* 0x0000000000017941 */ /* 0x000fea0003800000 */
.L_x_627:
[----:B------:R-:W-:-:S05]  /*2430*/  @P2 FADD.FTZ R7, R7, 0.69314718246459960938 ;  /* 0x3f31721807072421 */ /* 0x000fca0000010000 */
[----:B------:R-:W-:Y:S02]  /*2440*/  F2FP.BF16.PACK_AB R5, RZ, R7 ;  /* 0x00000007ff05723e */ /* 0x000fe400000010ff */
.L_x_626:
[----:B------:R-:W-:Y:S05]  /*2450*/  BSYNC B0 ;  /* 0x0000000000007941 */ /* 0x000fea0003800000 */
.L_x_625:
        /* <DEDUP_REMOVED lines=47> */
.L_x_632:
[----:B------:R-:W-:Y:S05]  /*2750*/  BSYNC B1 ;  /* 0x0000000000017941 */ /* 0x000fea0003800000 */
.L_x_631:
[----:B------:R-:W-:-:S05]  /*2760*/  @P2 FADD.FTZ R8, R8, 0.69314718246459960938 ;  /* 0x3f31721808082421 */ /* 0x000fca0000010000 */
[----:B------:R-:W-:Y:S02]  /*2770*/  F2FP.BF16.PACK_AB R6, RZ, R8 ;  /* 0x00000008ff06723e */ /* 0x000fe400000010ff */
.L_x_630:
[----:B------:R-:W-:Y:S05]  /*2780*/  BSYNC B0 ;  /* 0x0000000000007941 */ /* 0x000fea0003800000 */
.L_x_629:
        /* <DEDUP_REMOVED lines=47> */
.L_x_636:
[----:B------:R-:W-:Y:S05]  /*2a80*/  BSYNC B1 ;  /* 0x0000000000017941 */ /* 0x000fea0003800000 */
.L_x_635:
[----:B------:R-:W-:-:S05]  /*2a90*/  @P2 FADD.FTZ R9, R9, 0.69314718246459960938 ;  /* 0x3f31721809092421 */ /* 0x000fca0000010000 */
[----:B------:R-:W-:Y:S02]  /*2aa0*/  F2FP.BF16.PACK_AB R7, RZ, R9 ;  /* 0x00000009ff07723e */ /* 0x000fe400000010ff */
.L_x_634:
[----:B------:R-:W-:Y:S05]  /*2ab0*/  BSYNC B0 ;  /* 0x0000000000007941 */ /* 0x000fea0003800000 */
.L_x_633:
[----:B------:R-:W-:Y:S01]  /*2ac0*/  IADD3 R8, R14, 0x280, RZ ;  /* 0x000002800e087810 */ /* 0x000fe20007ffe0ff */
[----:B------:R-:W-:Y:S03]  /*2ad0*/  BSSY B0, `(.L_x_637) ;  /* 0x0000031000007945 */ /* 0x000fe60003800000 */
[----:B------:R-:W-:-:S13]  /*2ae0*/  ISETP.GE.AND P0, PT, R8, R13, PT ;  /* 0x0000000d0800720c */ /* 0x000fda0003f06270 */
[----:B------:R-:W-:Y:S05]  /*2af0*/  @P0 BRA `(.L_x_638) ;  /* 0x000002e000000947 */ /* 0x000fea0003800000 */
[----:B-----5:R-:W-:Y:S01]  /*2b00*/  PRMT R17, RZ, 0x5410, R17 ;  /* 0x00005410ff117816 */ /* 0x020fe20000000011 */
[----:B------:R-:W-:Y:S04]  /*2b10*/  BSSY B1, `(.L_x_639) ;  /* 0x000002a000017945 */ /* 0x000fe80003800000 */
[----:B------:R-:W-:-:S04]  /*2b20*/  FFMA.FTZ R9, R17, R17, -1 ;  /* 0xbf80000011097423 */ /* 0x000fc80000010011 */
[----:B------:R-:W0:Y:S01]  /*2b30*/  MUFU.RSQ R8, R9 ;  /* 0x0000000900087308 */ /* 0x000e220000001400 */
[C---:B------:R-:W-:Y:S01]  /*2b40*/  FSETP.NEU.FTZ.AND P0, PT, R9.reuse, RZ, PT ;  /* 0x000000ff0900720b */ /* 0x040fe20003f1d000 */
[----:B0-----:R-:W-:Y:S02]  /*2b50*/  FMUL.FTZ R10, R9, R8 ;  /* 0x00000008090a7220 */ /* 0x001fe40000410000 */
[----:B------:R-:W-:Y:S02]  /*2b60*/  FMUL.FTZ R11, R8, 0.5 ;  /* 0x3f000000080b7820 */ /* 0x000fe40000410000 */
[----:B------:R-:W-:Y:S02]  /*2b70*/  FFMA.FTZ R12, -R10, R10, R9 ;  /* 0x0000000a0a0c7223 */ /* 0x000fe40000010109 */
[----:B------:R-:W-:Y:S01]  /*2b80*/  FADD.FTZ R8, R17, -1 ;  /* 0xbf80000011087421 */ /* 0x000fe20000010000 */
[----:B------:R-:W-:Y:S01]  /*2b90*/  MOV R17, 0x3d39bf78 ;  /* 0x3d39bf7800117802 */ /* 0x000fe20000000f00 */
        /* <DEDUP_REMOVED lines=33> */
.L_x_640:
[----:B------:R-:W-:Y:S05]  /*2db0*/  BSYNC B1 ;  /* 0x0000000000017941 */ /* 0x000fea0003800000 */
.L_x_639:
[----:B------:R-:W-:-:S05]  /*2dc0*/  @P2 FADD.FTZ R10, R10, 0.69314718246459960938 ;  /* 0x3f3172180a0a2421 */ /* 0x000fca0000010000 */
[----:B------:R-:W-:Y:S02]  /*2dd0*/  F2FP.BF16.PACK_AB R8, RZ, R10 ;  /* 0x0000000aff08723e */ /* 0x000fe400000010ff */
.L_x_638:
[----:B------:R-:W-:Y:S05]  /*2de0*/  BSYNC B0 ;  /* 0x0000000000007941 */ /* 0x000fea0003800000 */
.L_x_637:
        /* <DEDUP_REMOVED lines=47> */
.L_x_644:
[----:B------:R-:W-:Y:S05]  /*30e0*/  BSYNC B1 ;  /* 0x0000000000017941 */ /* 0x000fea0003800000 */
.L_x_643:
[----:B------:R-:W-:-:S05]  /*30f0*/  @P2 FADD.FTZ R11, R11, 0.69314718246459960938 ;  /* 0x3f3172180b0b2421 */ /* 0x000fca0000010000 */
[----:B------:R-:W-:Y:S02]  /*3100*/  F2FP.BF16.PACK_AB R9, RZ, R11 ;  /* 0x0000000bff09723e */ /* 0x000fe400000010ff */
.L_x_642:
[----:B------:R-:W-:Y:S05]  /*3110*/  BSYNC B0 ;  /* 0x0000000000007941 */ /* 0x000fea0003800000 */
.L_x_641:
        /* <DEDUP_REMOVED lines=17> */
[----:B------:R-:W-:Y:S01]  /*3230*/  FSEL R15, R16, -1.0000001192092895508, !P2 ;  /* 0xbf800001100f7808 */ /* 0x000fe20005000000 */
[----:B------:R-:W-:-:S04]  /*3240*/  HFMA2.MMA R16, -RZ, RZ, 1.625, 0 ;  /* 0x3e800000ff107435 */ /* 0x000fc800000001ff */
        /* <DEDUP_REMOVED lines=28> */
.L_x_648:
[----:B------:R-:W-:Y:S05]  /*3410*/  BSYNC B1 ;  /* 0x0000000000017941 */ /* 0x000fea0003800000 */
.L_x_647:
[----:B------:R-:W-:-:S05]  /*3420*/  @P2 FADD.FTZ R12, R12, 0.69314718246459960938 ;  /* 0x3f3172180c0c2421 */ /* 0x000fca0000010000 */
[----:B------:R-:W-:Y:S02]  /*3430*/  F2FP.BF16.PACK_AB R10, RZ, R12 ;  /* 0x0000000cff0a723e */ /* 0x000fe400000010ff */
.L_x_646:
[----:B------:R-:W-:Y:S05]  /*3440*/  BSYNC B0 ;  /* 0x0000000000007941 */ /* 0x000fea0003800000 */
.L_x_645:
[----:B------:R-:W-:Y:S01]  /*3450*/  ISETP.GE.AND P0, PT, R14, R13, PT ;  /* 0x0000000d0e00720c */ /* 0x000fe20003f06270 */
[----:B------:R-:W-:Y:S01]  /*3460*/  BSSY B0, `(.L_x_649) ;  /* 0x0000033000007945 */ /* 0x000fe20003800000 */
[----:B------:R-:W-:Y:S11]  /*3470*/  BSSY B1, `(.L_x_650) ;  /* 0x000002b000017945 */ /* 0x000ff60003800000 */
[----:B------:R-:W-:Y:S05]  /*3480*/  @P0 BRA `(.L_x_651) ;  /* 0x000000c000000947 */ /* 0x000fea0003800000 */
[----:B-----5:R-:W-:Y:S01]  /*3490*/  HFMA2.MMA R17, -RZ, RZ, 0, 1.1920928955078125e-07 ;  /* 0x00000002ff117435 */ /* 0x020fe200000001ff */
[----:B------:R-:W-:-:S02]  /*34a0*/  IADD3 R16, R0, R14, RZ ;  /* 0x0000000e00107210 */ /* 0x000fc40007ffe0ff */
[----:B------:R-:W-:-:S04]  /*34b0*/  MOV R14, R2 ;  /* 0x00000002000e7202 */ /* 0x000fc80000000f00 */
[----:B------:R-:W-:-:S03]  /*34c0*/  ISETP.GE.AND P0, PT, R14, R13, PT ;  /* 0x0000000d0e00720c */ /* 0x000fc60003f06270 */
[----:B------:R-:W-:-:S05]  /*34d0*/  IMAD.WIDE.U32 R16, R16, R17, c[0x0][0x168] ;  /* 0x00005a0010107625 */ /* 0x000fca00078e0011 */
[----:B------:R0:W-:Y:S05]  /*34e0*/  STG.E.U16 [R16.64], R3 ;  /* 0x0000000310007986 */ /* 0x0001ea000c101504 */
[----:B------:R-:W-:Y:S05]  /*34f0*/  @P0 BRA `(.L_x_652) ;  /* 0x000000c000000947 */ /* 0x000fea0003800000 */
[----:B------:R-:W-:Y:S02]  /*3500*/  IADD3 R2, R0, R14, RZ ;  /* 0x0000000e00027210 */ /* 0x000fe40007ffe0ff */
[----:B0-----:R-:W-:Y:S02]  /*3510*/  MOV R3, 0x2 ;  /* 0x0000000200037802 */ /* 0x001fe40000000f00 */
[----:B------:R-:W-:-:S03]  /*3520*/  IADD3 R14, R14, 0x80, RZ ;  /* 0x000000800e0e7810 */ /* 0x000fc60007ffe0ff */
[----:B------:R-:W-:-:S05]  /*3530*/  IMAD.WIDE.U32 R2, R2, R3, c[0x0][0x168] ;  /* 0x00005a0002027625 */ /* 0x000fca00078e0003 */
[----:B------:R0:W-:Y:S02]  /*3540*/  STG.E.U16 [R2.64], R4 ;  /* 0x0000000402007986 */ /* 0x0001e4000c101504 */
.L_x_651:
[----:B------:R-:W-:-:S13]  /*3550*/  ISETP.GE.AND P0, PT, R14, R13, PT ;  /* 0x0000000d0e00720c */ /* 0x000fda0003f06270 */
[----:B------:R-:W-:Y:S05]  /*3560*/  @P0 BRA `(.L_x_653) ;  /* 0x000000c000000947 */ /* 0x000fea0003800000 */
[----:B0-----:R-:W-:Y:S01]  /*3570*/  HFMA2.MMA R3, -RZ, RZ, 0, 1.1920928955078125e-07 ;  /* 0x00000002ff037435 */ /* 0x001fe200000001ff */
[----:B------:R-:W-:Y:S02]  /*3580*/  IADD3 R2, R0, R14, RZ ;  /* 0x0000000e00027210 */ /* 0x000fe40007ffe0ff */
[----:B------:R-:W-:-:S07]  /*3590*/  IADD3 R14, R14, 0x80, RZ ;  /* 0x000000800e0e7810 */ /* 0x000fce0007ffe0ff */
[----:B------:R-:W-:-:S05]  /*35a0*/  IMAD.WIDE.U32 R2, R2, R3, c[0x0][0x168] ;  /* 0x00005a0002027625 */ /* 0x000fca00078e0003 */
[----:B------:R0:W-:Y:S02]  /*35b0*/  STG.E.U16 [R2.64], R5 ;  /* 0x0000000502007986 */ /* 0x0001e4000c101504 */
.L_x_652:
[----:B------:R-:W-:-:S13]  /*35c0*/  ISETP.GE.AND P0, PT, R14, R13, PT ;  /* 0x0000000d0e00720c */ /* 0x000fda0003f06270 */
[----:B------:R-:W-:Y:S05]  /*35d0*/  @P0 BRA `(.L_x_654) ;  /* 0x000000c000000947 */ /* 0x000fea0003800000 */
[----:B0-----:R-:W-:Y:S02]  /*35e0*/  IADD3 R2, R0, R14, RZ ;  /* 0x0000000e00027210 */ /* 0x001fe40007ffe0ff */
[----:B------:R-:W-:Y:S02]  /*35f0*/  MOV R3, 0x2 ;  /* 0x0000000200037802 */ /* 0x000fe40000000f00 */
[----:B------:R-:W-:-:S03]  /*3600*/  IADD3 R14, R14, 0x80, RZ ;  /* 0x000000800e0e7810 */ /* 0x000fc60007ffe0ff */
[----:B------:R-:W-:-:S05]  /*3610*/  IMAD.WIDE.U32 R2, R2, R3, c[0x0][0x168] ;  /* 0x00005a0002027625 */ /* 0x000fca00078e0003 */
[----:B------:R0:W-:Y:S02]  /*3620*/  STG.E.U16 [R2.64], R6 ;  /* 0x0000000602007986 */ /* 0x0001e4000c101504 */
.L_x_653:
[----:B------:R-:W-:-:S13]  /*3630*/  ISETP.GE.AND P0, PT, R14, R13, PT ;  /* 0x0000000d0e00720c */ /* 0x000fda0003f06270 */
[----:B------:R-:W-:Y:S05]  /*3640*/  @P0 BRA `(.L_x_655) ;  /* 0x000000d000000947 */ /* 0x000fea0003800000 */
[----:B0-----:R-:W-:Y:S01]  /*3650*/  HFMA2.MMA R3, -RZ, RZ, 0, 1.1920928955078125e-07 ;  /* 0x00000002ff037435 */ /* 0x001fe200000001ff */
[----:B------:R-:W-:Y:S02]  /*3660*/  IADD3 R2, R0, R14, RZ ;  /* 0x0000000e00027210 */ /* 0x000fe40007ffe0ff */
[----:B------:R-:W-:-:S07]  /*3670*/  IADD3 R14, R14, 0x80, RZ ;  /* 0x000000800e0e7810 */ /* 0x000fce0007ffe0ff */
[----:B------:R-:W-:-:S05]  /*3680*/  IMAD.WIDE.U32 R2, R2, R3, c[0x0][0x168] ;  /* 0x00005a0002027625 */ /* 0x000fca00078e0003 */
[----:B------:R0:W-:Y:S02]  /*3690*/  STG.E.U16 [R2.64], R7 ;  /* 0x0000000702007986 */ /* 0x0001e4000c101504 */
.L_x_654:
[----:B------:R-:W-:-:S13]  /*36a0*/  ISETP.GE.AND P0, PT, R14, R13, PT ;  /* 0x0000000d0e00720c */ /* 0x000fda0003f06270 */
[----:B------:R-:W-:Y:S01]  /*36b0*/  @P0 BREAK B1 ;  /* 0x0000000000010942 */ /* 0x000fe20003800000 */
[----:B------:R-:W-:Y:S05]  /*36c0*/  @P0 BRA `(.L_x_656) ;  /* 0x000000c000000947 */ /* 0x000fea0003800000 */
[----:B0-----:R-:W-:Y:S02]  /*36d0*/  IADD3 R2, R0, R14, RZ ;  /* 0x0000000e00027210 */ /* 0x001fe40007ffe0ff */
[----:B------:R-:W-:Y:S02]  /*36e0*/  MOV R3, 0x2 ;  /* 0x0000000200037802 */ /* 0x000fe40000000f00 */
[----:B------:R-:W-:-:S03]  /*36f0*/  IADD3 R14, R14, 0x80, RZ ;  /* 0x000000800e0e7810 */ /* 0x000fc60007ffe0ff */
[----:B------:R-:W-:-:S05]  /*3700*/  IMAD.WIDE.U32 R2, R2, R3, c[0x0][0x168] ;  /* 0x00005a0002027625 */ /* 0x000fca00078e0003 */
[----:B------:R0:W-:Y:S02]  /*3710*/  STG.E.U16 [R2.64], R8 ;  /* 0x0000000802007986 */ /* 0x0001e4000c101504 */
.L_x_655:
[----:B------:R-:W-:Y:S05]  /*3720*/  BSYNC B1 ;  /* 0x0000000000017941 */ /* 0x000fea0003800000 */
.L_x_650:
[----:B------:R-:W-:-:S13]  /*3730*/  ISETP.GE.AND P0, PT, R14, R13, PT ;  /* 0x0000000d0e00720c */ /* 0x000fda0003f06270 */
[----:B0-----:R-:W-:Y:S02]  /*3740*/  @!P0 IADD3 R2, R0, R14, RZ ;  /* 0x0000000e00028210 */ /* 0x001fe40007ffe0ff */
[----:B------:R-:W-:Y:S02]  /*3750*/  @!P0 MOV R3, 0x2 ;  /* 0x0000000200038802 */ /* 0x000fe40000000f00 */
[----:B------:R-:W-:-:S03]  /*3760*/  @!P0 IADD3 R14, R14, 0x80, RZ ;  /* 0x000000800e0e8810 */ /* 0x000fc60007ffe0ff */
[----:B------:R-:W-:-:S05]  /*3770*/  @!P0 IMAD.WIDE.U32 R2, R2, R3, c[0x0][0x168] ;  /* 0x00005a0002028625 */ /* 0x000fca00078e0003 */
[----:B------:R0:W-:Y:S02]  /*3780*/  @!P0 STG.E.U16 [R2.64], R9 ;  /* 0x0000000902008986 */ /* 0x0001e4000c101504 */
.L_x_656:
[----:B------:R-:W-:Y:S05]  /*3790*/  BSYNC B0 ;  /* 0x0000000000007941 */ /* 0x000fea0003800000 */
.L_x_649:
[----:B------:R-:W-:Y:S01]  /*37a0*/  WARPSYNC 0xffffffff ;  /* 0xffffffff00007948 */ /* 0x000fe20003800000 */
[----:B------:R-:W-:-:S13]  /*37b0*/  ISETP.GE.AND P0, PT, R14, R13, PT ;  /* 0x0000000d0e00720c */ /* 0x000fda0003f06270 */
[----:B------:R-:W-:Y:S05]  /*37c0*/  @P0 EXIT ;  /* 0x000000000000094d */ /* 0x000fea0003800000 */
[----:B0-----:R-:W-:Y:S01]  /*37d0*/  HFMA2.MMA R3, -RZ, RZ, 0, 1.1920928955078125e-07 ;  /* 0x00000002ff037435 */ /* 0x001fe200000001ff */
[----:B------:R-:W-:-:S09]  /*37e0*/  IADD3 R2, R0, R14, RZ ;  /* 0x0000000e00027210 */ /* 0x000fd20007ffe0ff */
[----:B------:R-:W-:-:S05]  /*37f0*/  IMAD.WIDE.U32 R2, R2, R3, c[0x0][0x168] ;  /* 0x00005a0002027625 */ /* 0x000fca00078e0003 */
[----:B------:R-:W-:Y:S01]  /*3800*/  STG.E.U16 [R2.64], R10 ;  /* 0x0000000a02007986 */ /* 0x000fe2000c101504 */
[----:B------:R-:W-:Y:S05]  /*3810*/  EXIT ;  /* 0x000000000000794d */ /* 0x000fea0003800000 */
.L_x_657:
        /* <DEDUP_REMOVED lines=14> */
.L_x_16531:


//--------------------- .text._ZN2at6native29vectorized_elementwise_kernelILi4EZZZNS0_17acosh_kernel_cudaERNS_18TensorIteratorBaseEENKUlvE0_clEvENKUlvE2_clEvEUlN3c108BFloat16EE_St5arrayIPcLm2EEEEviT0_T1_ --------------------------
	.section	.text._ZN2at6native29vectorized_elementwise_kernelILi4EZZZNS0_17acosh_kernel_cudaERNS_18TensorIteratorBaseEENKUlvE0_clEvENKUlvE2_clEvEUlN3c108BFloat16EE_St5arrayIPcLm2EEEEviT0_T1_,"ax",@progbits
	.sectioninfo	@"SHI_REGISTERS=31"
	.align	128
        .global         _ZN2at6native29vectorized_elementwise_kernelILi4EZZZNS0_17acosh_kernel_cudaERNS_18TensorIteratorBaseEENKUlvE0_clEvENKUlvE2_clEvEUlN3c108BFloat16EE_St5arrayIPcLm2EEEEviT0_T1_
        .type           _ZN2at6native29vectorized_elementwise_kernelILi4EZZZNS0_17acosh_kernel_cudaERNS_18TensorIteratorBaseEENKUlvE0_clEvENKUlvE2_clEvEUlN3c108BFloat16EE_St5arrayIPcLm2EEEEviT0_T1_,@function
        .size           _ZN2at6native29vectorized_elementwise_kernelILi4EZZZNS0_17acosh_kernel_cudaERNS_18TensorIteratorBaseEENKUlvE0_clEvENKUlvE2_clEvEUlN3c108BFloat16EE_St5arrayIPcLm2EEEEviT0_T1_,(.L_x_16532 - _ZN2at6native29vectorized_elementwise_kernelILi4EZZZNS0_17acosh_kernel_cudaERNS_18TensorIteratorBaseEENKUlvE0_clEvENKUlvE2_clEvEUlN3c108BFloat16EE_St5arrayIPcLm2EEEEviT0_T1_)
        .other          _ZN2at6native29vectorized_elementwise_kernelILi4EZZZNS0_17acosh_kernel_cudaERNS_18TensorIteratorBaseEENKUlvE0_clEvENKUlvE2_clEvEUlN3c108BFloat16EE_St5arrayIPcLm2EEEEviT0_T1_,@"STO_CUDA_ENTRY STV_DEFAULT"
_ZN2at6native29vectorized_elementwise_kernelILi4EZZZNS0_17acosh_kernel_cudaERNS_18TensorIteratorBaseEENKUlvE0_clEvENKUlvE2_clEvEUlN3c108BFloat16EE_St5arrayIPcLm2EEEEviT0_T1_:
.text._ZN2at6native29vectorized_elementwise_kernelILi4EZZZNS0_17acosh_kernel_cudaERNS_18TensorIteratorBaseEENKUlvE0_clEvENKUlvE2_clEvEUlN3c108BFloat16EE_St5arrayIPcLm2EEEEviT0_T1_:
        /* <DEDUP_REMOVED lines=11> */
[----:B------:R-:W2:Y:S04]  /*00b0*/  LDG.E.64 R4, [R6.64] ;  /* 0x0000000406047981 */ /* 0x000ea8000c1e1b00 */
[----:B------:R2:W3:Y:S01]  /*00c0*/  LDG.E.64 R2, [R6.64+0x400] ;  /* 0x0004000406027981 */ /* 0x0004e2000c1e1b00 */
[----:B------:R-:W-:Y:S01]  /*00d0*/  BSSY B0, `(.L_x_659) ;  /* 0x0000072000007945 */ /* 0x000fe20003800000 */
[--C-:B--2---:R-:W-:Y:S02]  /*00e0*/  PRMT R6, RZ, 0x5410, R4.reuse ;  /* 0x00005410ff067816 */ /* 0x104fe40000000004 */
[----:B------:R-:W-:-:S03]  /*00f0*/  PRMT R14, RZ, 0x7610, R4 ;  /* 0x00007610ff0e7816 */ /* 0x000fc60000000004 */
[----:B------:R-:W-:Y:S02]  /*0100*/  FFMA.FTZ R10, R6, R6, -1 ;  /* 0xbf800000060a7423 */ /* 0x000fe40000010006 */
[----:B------:R-:W-:Y:S02]  /*0110*/  FFMA.FTZ R15, R14, R14, -1 ;  /* 0xbf8000000e0f7423 */ /* 0x000fe4000001000e */
[----:B------:R-:W0:Y:S01]  /*0120*/  MUFU.RSQ R11, R10 ;  /* 0x0000000a000b7308 */ /* 0x000e220000001400 */
[----:B------:R-:W-:Y:S01]  /*0130*/  FADD.FTZ R12, R6, -1 ;  /* 0xbf800000060c7421 */ /* 0x000fe20000010000 */
[----:B------:R-:W-:-:S04]  /*0140*/  FSETP.NEU.FTZ.AND P1, PT, R10, RZ, PT ;  /* 0x000000ff0a00720b */ /* 0x000fc80003f3d000 */
[----:B------:R-:W-:Y:S02]  /*0150*/  ISETP.GT.U32.AND P0, PT, R12, 0x4b000000, PT ;  /* 0x4b0000000c00780c */ /* 0x000fe40003f04070 */
[----:B------:R-:W1:Y:S01]  /*0160*/  MUFU.RSQ R16, R15 ;  /* 0x0000000f00107308 */ /* 0x000e620000001400 */
[----:B0-----:R-:W-:Y:S02]  /*0170*/  FMUL.FTZ R13, R10, R11 ;  /* 0x0000000b0a0d7220 */ /* 0x001fe40000410000 */
[----:B------:R-:W-:Y:S02]  /*0180*/  FMUL.FTZ R4, R11, 0.5 ;  /* 0x3f0000000b047820 */ /* 0x000fe40000410000 */
[----:B------:R-:W-:Y:S02]  /*0190*/  FFMA.FTZ R11, -R13, R13, R10 ;  /* 0x0000000d0d0b7223 */ /* 0x000fe4000001010a */
[----:B------:R-:W-:Y:S02]  /*01a0*/  FADD.FTZ R10, R14, -1 ;  /* 0xbf8000000e0a7421 */ /* 0x000fe40000010000 */
[----:B------:R-:W-:-:S02]  /*01b0*/  FFMA.FTZ R4, R4, R11, R13 ;  /* 0x0000000b04047223 */ /* 0x000fc4000001000d */
[C---:B-1----:R-:W-:Y:S01]  /*01c0*/  FMUL.FTZ R18, R15.reuse, R16 ;  /* 0x000000100f127220 */ /* 0x042fe20000410000 */
[----:B------:R-:W-:Y:S02]  /*01d0*/  ISETP.GT.U32.AND P2, PT, R10, 0x4b000000, PT ;  /* 0x4b0000000a00780c */ /* 0x000fe40003f44070 */
[----:B------:R-:W-:Y:S01]  /*01e0*/  FSEL R4, R4, RZ, P1 ;  /* 0x000000ff04047208 */ /* 0x000fe20000800000 */
[----:B------:R-:W-:Y:S01]  /*01f0*/  FFMA.FTZ R11, -R18, R18, R15 ;  /* 0x00000012120b7223 */ /* 0x000fe2000001010f */
[----:B------:R-:W-:Y:S02]  /*0200*/  FSETP.NEU.FTZ.AND P1, PT, R15, RZ, PT ;  /* 0x000000ff0f00720b */ /* 0x000fe40003f3d000 */
[----:B------:R-:W-:Y:S02]  /*0210*/  FSEL R7, R4, -1.0000001192092895508, !P0 ;  /* 0xbf80000104077808 */ /* 0x000fe40004000000 */
[--C-:B------:R-:W-:Y:S02]  /*0220*/  PRMT R4, RZ, 0x5410, R5.reuse ;  /* 0x00005410ff047816 */ /* 0x100fe40000000005 */
[----:B------:R-:W-:Y:S01]  /*0230*/  PRMT R5, RZ, 0x7610, R5 ;  /* 0x00007610ff057816 */ /* 0x000fe20000000005 */
[----:B------:R-:W-:Y:S01]  /*0240*/  FADD.FTZ R12, R12, R7 ;  /* 0x000000070c0c7221 */ /* 0x000fe20000010000 */
[----:B------:R-:W-:Y:S01]  /*0250*/  P2R R13, PR, RZ, 0x4 ;  /* 0x00000004ff0d7803 */ /* 0x000fe20000000000 */
[----:B------:R-:W-:-:S02]  /*0260*/  FFMA.FTZ R6, R4, R4, -1 ;  /* 0xbf80000004067423 */ /* 0x000fc40000010004 */
[----:B------:R-:W-:Y:S02]  /*0270*/  FMUL.FTZ R7, R16, 0.5 ;  /* 0x3f00000010077820 */ /* 0x000fe40000410000 */
[----:B------:R-:W0:Y:S01]  /*0280*/  MUFU.RSQ R17, R6 ;  /* 0x0000000600117308 */ /* 0x000e220000001400 */
[----:B------:R-:W-:Y:S01]  /*0290*/  FFMA.FTZ R14, R5, R5, -1 ;  /* 0xbf800000050e7423 */ /* 0x000fe20000010005 */
[----:B------:R-:W-:Y:S01]  /*02a0*/  FSETP.NEU.FTZ.AND P3, PT, R6, RZ, PT ;  /* 0x000000ff0600720b */ /* 0x000fe20003f7d000 */
[----:B------:R-:W-:Y:S02]  /*02b0*/  FFMA.FTZ R11, R7, R11, R18 ;  /* 0x0000000b070b7223 */ /* 0x000fe40000010012 */
[----:B------:R-:W-:Y:S01]  /*02c0*/  FADD.FTZ.RZ R7, R12, 1 ;  /* 0x3f8000000c077421 */ /* 0x000fe2000001c000 */
[----:B------:R-:W-:Y:S01]  /*02d0*/  FSETP.NEU.FTZ.AND P4, PT, R14, RZ, PT ;  /* 0x000000ff0e00720b */ /* 0x000fe20003f9d000 */
[----:B------:R-:W-:Y:S01]  /*02e0*/  FADD.FTZ R4, R4, -1 ;  /* 0xbf80000004047421 */ /* 0x000fe20000010000 */
[----:B------:R-:W-:Y:S01]  /*02f0*/  FSEL R11, R11, RZ, P1 ;  /* 0x000000ff0b0b7208 */ /* 0x000fe20000800000 */
[----:B------:R-:W1:Y:S01]  /*0300*/  MUFU.RSQ R15, R14 ;  /* 0x0000000e000f7308 */ /* 0x000e620000001400 */
[----:B------:R-:W-:-:S02]  /*0310*/  IADD3 R7, R7, -0x3f400000, RZ ;  /* 0xc0c0000007077810 */ /* 0x000fc40007ffe0ff */
[----:B------:R-:W-:Y:S02]  /*0320*/  FSEL R11, R11, -1.0000001192092895508, !P2 ;  /* 0xbf8000010b0b7808 */ /* 0x000fe40005000000 */
[----:B------:R-:W-:Y:S01]  /*0330*/  LOP3.LUT R13, R7, 0xff800000, RZ, 0xc0, !PT ;  /* 0xff800000070d7812 */ /* 0x000fe200078ec0ff */
[----:B0-----:R-:W-:Y:S01]  /*0340*/  FMUL.FTZ R19, R6, R17 ;  /* 0x0000001106137220 */ /* 0x001fe20000410000 */
[----:B------:R-:W-:Y:S01]  /*0350*/  MOV R7, 0x3e800000 ;  /* 0x3e80000000077802 */ /* 0x000fe20000000f00 */
[----:B------:R-:W-:Y:S01]  /*0360*/  FADD.FTZ R11, R10, R11 ;  /* 0x0000000b0a0b7221 */ /* 0x000fe20000010000 */
[----:B------:R-:W-:Y:S01]  /*0370*/  IADD3 R16, -R13, 0x40800000, RZ ;  /* 0x408000000d107810 */ /* 0x000fe20007ffe1ff */
[----:B------:R-:W-:Y:S01]  /*0380*/  FFMA.FTZ R20, -R19, R19, R6 ;  /* 0x0000001313147223 */ /* 0x000fe20000010106 */
[----:B------:R-:W-:Y:S01]  /*0390*/  ISETP.GT.U32.AND P1, PT, R4, 0x4b000000, PT ;  /* 0x4b0000000400780c */ /* 0x000fe20003f24070 */
[----:B------:R-:W-:Y:S02]  /*03a0*/  FADD.FTZ.RZ R6, R11, 1 ;  /* 0x3f8000000b067421 */ /* 0x000fe4000001c000 */
[----:B------:R-:W-:Y:S01]  /*03b0*/  FMUL.FTZ R18, R17, 0.5 ;  /* 0x3f00000011127820 */ /* 0x000fe20000410000 */
[----:B------:R-:W-:Y:S01]  /*03c0*/  IADD3 R17, R12, -R13, RZ ;  /* 0x8000000d0c117210 */ /* 0x000fe20007ffe0ff */
[----:B------:R-:W-:Y:S01]  /*03d0*/  FFMA.FTZ R16, R16, R7, -1 ;  /* 0xbf80000010107423 */ /* 0x000fe20000010007 */
[----:B------:R-:W-:Y:S01]  /*03e0*/  IADD3 R6, R6, -0x3f400000, RZ ;  /* 0xc0c0000006067810 */ /* 0x000fe20007ffe0ff */
[----:B------:R-:W-:-:S02]  /*03f0*/  FFMA.FTZ R18, R18, R20, R19 ;  /* 0x0000001412127223 */ /* 0x000fc40000010013 */
[----:B------:R-:W-:Y:S01]  /*0400*/  FADD.FTZ R17, R17, R16 ;  /* 0x0000001011117221 */ /* 0x000fe20000010000 */
[----:B------:R-:W-:Y:S01]  /*0410*/  LOP3.LUT R16, R6, 0xff800000, RZ, 0xc0, !PT ;  /* 0xff80000006107812 */ /* 0x000fe200078ec0ff */
[----:B------:R-:W-:Y:S01]  /*0420*/  HFMA2.MMA R6, -RZ, RZ, 1.3056640625, -1.8671875 ;  /* 0x3d39bf78ff067435 */ /* 0x000fe200000001ff */
[----:B-1----:R-:W-:Y:S01]  /*0430*/  FMUL.FTZ R19, R14, R15 ;  /* 0x0000000f0e137220 */ /* 0x002fe20000410000 */
[----:B------:R-:W-:Y:S01]  /*0440*/  FSEL R18, R18, RZ, P3 ;  /* 0x000000ff12127208 */ /* 0x000fe20001800000 */
[----:B------:R-:W-:Y:S01]  /*0450*/  FMUL.FTZ R20, R15, 0.5 ;  /* 0x3f0000000f147820 */ /* 0x000fe20000410000 */
[----:B------:R-:W-:Y:S01]  /*0460*/  IADD3 R22, -R16, 0x40800000, RZ ;  /* 0x4080000010167810 */ /* 0x000fe20007ffe1ff */
[----:B------:R-:W-:Y:S01]  /*0470*/  FFMA.FTZ R15, -R19, R19, R14 ;  /* 0x00000013130f7223 */ /* 0x000fe2000001010e */
[----:B------:R-:W-:Y:S01]  /*0480*/  IADD3 R21, R11, -R16, RZ ;  /* 0x800000100b157210 */ /* 0x000fe20007ffe0ff */
[----:B------:R-:W-:Y:S01]  /*0490*/  FADD.FTZ R14, R5, -1 ;  /* 0xbf800000050e7421 */ /* 0x000fe20000010000 */
[----:B------:R-:W-:Y:S01]  /*04a0*/  FSEL R5, R18, -1.0000001192092895508, !P1 ;  /* 0xbf80000112057808 */ /* 0x000fe20004800000 */
[----:B------:R-:W-:Y:S01]  /*04b0*/  FFMA.FTZ R15, R20, R15, R19 ;  /* 0x0000000f140f7223 */ /* 0x000fe20000010013 */
[----:B------:R-:W-:Y:S01]  /*04c0*/  ISETP.GE.U32.AND P3, PT, R12, 0x7f800000, PT ;  /* 0x7f8000000c00780c */ /* 0x000fe20003f66070 */
[----:B------:R-:W-:Y:S01]  /*04d0*/  FFMA.FTZ R20, R17, -R6, 0.10546888411045074463 ;  /* 0x3dd8001211147423 */ /* 0x000fe20000010806 */
[----:B------:R-:W-:Y:S01]  /*04e0*/  ISETP.GT.U32.AND P2, PT, R14, 0x4b000000, PT ;  /* 0x4b0000000e00780c */ /* 0x000fe20003f44070 */
[----:B------:R-:W-:Y:S01]  /*04f0*/  FFMA.FTZ R22, R22, R7, -1 ;  /* 0xbf80000016167423 */ /* 0x000fe20000010007 */
[----:B------:R-:W-:Y:S01]  /*0500*/  FSEL R15, R15, RZ, P4 ;  /* 0x000000ff0f0f7208 */ /* 0x000fe20002000000 */
[----:B------:R-:W-:-:S02]  /*0510*/  FFMA.FTZ R20, R17, R20, -0.13229703903198242188 ;  /* 0xbe0778e011147423 */ /* 0x000fc40000010014 */
[----:B------:R-:W-:Y:S01]  /*0520*/  FADD.FTZ R21, R21, R22 ;  /* 0x0000001615157221 */ /* 0x000fe20000010000 */
[----:B------:R-:W-:Y:S01]  /*0530*/  FSEL R15, R15, -1.0000001192092895508, !P2 ;  /* 0xbf8000010f0f7808 */ /* 0x000fe20005000000 */
[----:B------:R-:W-:Y:S02]  /*0540*/  FFMA.FTZ R20, R17, R20, 0.14491446316242218018 ;  /* 0x3e14647511147423 */ /* 0x000fe40000010014 */
[----:B------:R-:W-:Y:S02]  /*0550*/  FFMA.FTZ R18, R21, -R6, 0.10546888411045074463 ;  /* 0x3dd8001215127423 */ /* 0x000fe40000010806 */
[----:B------:R-:W-:Y:S02]  /*0560*/  FFMA.FTZ R20, R17, R20, -0.16641564667224884033 ;  /* 0xbe2a68dd11147423 */ /* 0x000fe40000010014 */
[----:B------:R-:W-:Y:S02]  /*0570*/  FFMA.FTZ R22, R21, R18, -0.13229703903198242188 ;  /* 0xbe0778e015167423 */ /* 0x000fe40000010012 */
[----:B------:R-:W-:Y:S01]  /*0580*/  FFMA.FTZ R18, R17, R20, 0.19988867640495300293 ;  /* 0x3e4caf9e11127423 */ /* 0x000fe20000010014 */
[----:B---3--:R-:W-:Y:S01]  /*0590*/  PRMT R20, RZ, 0x5410, R2 ;  /* 0x00005410ff147816 */ /* 0x008fe20000000002 */
[----:B------:R-:W-:-:S02]  /*05a0*/  FFMA.FTZ R22, R21, R22, 0.14491446316242218018 ;  /* 0x3e14647515167423 */ /* 0x000fc40000010016 */
[----:B------:R-:W-:Y:S02]  /*05b0*/  FADD.FTZ R5, R4, R5 ;  /* 0x0000000504057221 */ /* 0x000fe40000010000 */
[----:B------:R-:W-:Y:S01]  /*05c0*/  FADD.FTZ R4, R14, R15 ;  /* 0x0000000f0e047221 */ /* 0x000fe20000010000 */
[----:B------:R-:W-:Y:S01]  /*05d0*/  PRMT R15, RZ, 0x7610, R2 ;  /* 0x00007610ff0f7816 */ /* 0x000fe20000000002 */
[----:B------:R-:W-:Y:S02]  /*05e0*/  FFMA.FTZ R14, R17, R18, -0.25000196695327758789 ;  /* 0xbe800042110e7423 */ /* 0x000fe40000010012 */
[----:B------:R-:W-:Y:S01]  /*05f0*/  FFMA.FTZ R22, R21, R22, -0.16641564667224884033 ;  /* 0xbe2a68dd15167423 */ /* 0x000fe20000010016 */
[----:B------:R0:W1:Y:S01]  /*0600*/  I2F R18, R13 ;  /* 0x0000000d00127306 */ /* 0x0000620000201400 */
[----:B------:R-:W-:Y:S02]  /*0610*/  FADD.FTZ.RZ R19, R5, 1 ;  /* 0x3f80000005137421 */ /* 0x000fe4000001c000 */
[----:B------:R-:W-:-:S02]  /*0620*/  FFMA.FTZ R14, R17, R14, 0.33333510160446166992 ;  /* 0x3eaaaae6110e7423 */ /* 0x000fc4000001000e */
[----:B------:R-:W-:Y:S01]  /*0630*/  FFMA.FTZ R22, R21, R22, 0.19988867640495300293 ;  /* 0x3e4caf9e15167423 */ /* 0x000fe20000010016 */
[----:B------:R-:W-:Y:S01]  /*0640*/  IADD3 R19, R19, -0x3f400000, RZ ;  /* 0xc0c0000013137810 */ /* 0x000fe20007ffe0ff */
[----:B------:R-:W-:Y:S02]  /*0650*/  FFMA.FTZ R23, R20, R20, -1 ;  /* 0xbf80000014177423 */ /* 0x000fe40000010014 */
[----:B------:R-:W-:Y:S02]  /*0660*/  FFMA.FTZ R14, R17, R14, -0.5 ;  /* 0xbf000000110e7423 */ /* 0x000fe4000001000e */
[----:B------:R-:W-:Y:S01]  /*0670*/  FFMA.FTZ R22, R21, R22, -0.25000196695327758789 ;  /* 0xbe80004215167423 */ /* 0x000fe20000010016 */
[----:B------:R-:W2:Y:S01]  /*0680*/  MUFU.RSQ R24, R23 ;  /* 0x0000001700187308 */ /* 0x000ea20000001400 */
[----:B0-----:R-:W-:Y:S02]  /*0690*/  FFMA.FTZ R13, R15, R15, -1 ;  /* 0xbf8000000f0d7423 */ /* 0x001fe4000001000f */
[----:B------:R-:W-:Y:S01]  /*06a0*/  FMUL.FTZ R2, R17, R14 ;  /* 0x0000000e11027220 */ /* 0x000fe20000410000 */
[----:B------:R-:W-:Y:S01]  /*06b0*/  LOP3.LUT R14, R19, 0xff800000, RZ, 0xc0, !PT ;  /* 0xff800000130e7812 */ /* 0x000fe200078ec0ff */
[----:B------:R-:W-:-:S02]  /*06c0*/  FFMA.FTZ R26, R21, R22, 0.33333510160446166992 ;  /* 0x3eaaaae6151a7423 */ /* 0x000fc40000010016 */
[----:B------:R-:W-:Y:S01]  /*06d0*/  FFMA.FTZ R2, R17, R2, R17 ;  /* 0x0000000211027223 */ /* 0x000fe20000010011 */
[----:B------:R0:W3:Y:S01]  /*06e0*/  MUFU.RSQ R22, R13 ;  /* 0x0000000d00167308 */ /* 0x0000e20000001400 */
[----:B------:R-:W-:Y:S01]  /*06f0*/  IADD3 R28, -R14, 0x40800000, RZ ;  /* 0x408000000e1c7810 */ /* 0x000fe20007ffe1ff */
[----:B------:R-:W-:Y:S01]  /*0700*/  FFMA.FTZ R26, R21, R26, -0.5 ;  /* 0xbf000000151a7423 */ /* 0x000fe2000001001a */
[----:B------:R-:W-:Y:S01]  /*0710*/  IADD3 R19, R5, -R14, RZ ;  /* 0x8000000e05137210 */ /* 0x000fe20007ffe0ff */
[----:B-1----:R-:W-:Y:S02]  /*0720*/  FMUL.FTZ R17, R18, 1.1920928955078125e-07 ;  /* 0x3400000012117820 */ /* 0x002fe40000410000 */
[C---:B------:R-:W-:Y:S02]  /*0730*/  FMUL.FTZ R26, R21.reuse, R26 ;  /* 0x0000001a151a7220 */ /* 0x040fe40000410000 */
[----:B------:R-:W-:Y:S02]  /*0740*/  FFMA.FTZ R28, R28, R7, -1 ;  /* 0xbf8000001c1c7423 */ /* 0x000fe40000010007 */
[----:B------:R-:W-:-:S02]  /*0750*/  FFMA.FTZ R18, R21, R26, R21 ;  /* 0x0000001a15127223 */ /* 0x000fc40000010015 */
[----:B------:R-:W-:Y:S02]  /*0760*/  FADD.FTZ R19, R19, R28 ;  /* 0x0000001c13137221 */ /* 0x000fe40000010000 */
[----:B--2---:R-:W-:Y:S02]  /*0770*/  FMUL.FTZ R26, R23, R24 ;  /* 0x00000018171a7220 */ /* 0x004fe40000410000 */
[----:B------:R-:W-:Y:S01]  /*0780*/  FFMA.FTZ R2, R17, 0.69314718246459960938, R2 ;  /* 0x3f31721811027823 */ /* 0x000fe20000010002 */
[----:B------:R-:W-:Y:S05]  /*0790*/  @!P3 BRA `(.L_x_660) ;  /* 0x000000500000b947 */ /* 0x000fea0003800000 */
[C---:B0--3--:R-:W-:Y:S02]  /*07a0*/  ISETP.GE.AND P3, PT, R12.reuse, -0x407fffff, PT ;  /* 0xbf8000010c00780c */ /* 0x049fe40003f66270 */
[----:B------:R-:W-:-:S11]  /*07b0*/  FSETP.NEU.FTZ.AND P4, PT, R12, RZ, PT ;  /* 0x000000ff0c00720b */ /* 0x000fd60003f9d000 */
[----:B------:R-:W-:-:S05]  /*07c0*/  @P3 MOV R17, 0x7f800000 ;  /* 0x7f80000000113802 */ /* 0x000fca0000000f00 */
[----:B------:R-:W-:-:S05]  /*07d0*/  @P3 FFMA.FTZ R2, R12, R17, +INF ;  /* 0x7f8000000c023423 */ /* 0x000fca0000010011 */
[----:B------:R-:W-:Y:S02]  /*07e0*/  FSEL R2, R2, -RZ, P4 ;  /* 0x800000ff02027208 */ /* 0x000fe40002000000 */
.L_x_660:
[----:B0--3--:R-:W-:Y:S05]  /*07f0*/  BSYNC B0 ;  /* 0x0000000000007941 */ /* 0x009fea0003800000 */
.L_x_659:
[----:B------:R-:W-:Y:S01]  /*0800*/  FMUL.FTZ R21, R24, 0.5 ;  /* 0x3f00000018157820 */ /* 0x000fe20000410000 */
[----:B------:R-:W-:Y:S01]  /*0810*/  FSETP.NEU.FTZ.AND P4, PT, R23, RZ, PT ;  /* 0x000000ff1700720b */ /* 0x000fe20003f9d000 */
[----:B------:R-:W-:Y:S01]  /*0820*/  FFMA.FTZ R24, R19, -R6, 0.10546888411045074463 ;  /* 0x3dd8001213187423 */ /* 0x000fe20000010806 */
[----:B------:R-:W0:Y:S01]  /*0830*/  I2F R16, R16 ;  /* 0x0000001000107306 */ /* 0x000e220000201400 */
[----:B------:R-:W-:Y:S01]  /*0840*/  FFMA.FTZ R25, -R26, R26, R23 ;  /* 0x0000001a1a197223 */ /* 0x000fe20000010117 */
[----:B------:R-:W-:Y:S01]  /*0850*/  ISETP.GE.U32.AND P5, PT, R11, 0x7f800000, PT ;  /* 0x7f8000000b00780c */ /* 0x000fe20003fa6070 */
[C---:B------:R-:W-:Y:S01]  /*0860*/  FFMA.FTZ R24, R19.reuse, R24, -0.13229703903198242188 ;  /* 0xbe0778e013187423 */ /* 0x040fe20000010018 */
[----:B------:R-:W-:Y:S01]  /*0870*/  BSSY B0, `(.L_x_661) ;  /* 0x000002a000007945 */ /* 0x000fe20003800000 */
[----:B------:R-:W-:Y:S02]  /*0880*/  FADD.FTZ R12, R20, -1 ;  /* 0xbf800000140c7421 */ /* 0x000fe40000010000 */
[----:B------:R-:W-:-:S02]  /*0890*/  FFMA.FTZ R24, R19, R24, 0.14491446316242218018 ;  /* 0x3e14647513187423 */ /* 0x000fc40000010018 */
[----:B------:R-:W-:Y:S01]  /*08a0*/  FFMA.FTZ R21, R21, R25, R26 ;  /* 0x0000001915157223 */ /* 0x000fe2000001001a */
[----:B------:R-:W-:Y:S01]  /*08b0*/  ISETP.GT.U32.AND P3, PT, R12, 0x4b000000, PT ;  /* 0x4b0000000c00780c */ /* 0x000fe20003f64070 */
[----:B------:R-:W-:Y:S02]  /*08c0*/  FFMA.FTZ R24, R19, R24, -0.16641564667224884033 ;  /* 0xbe2a68dd13187423 */ /* 0x000fe40000010018 */
[----:B------:R-:W-:Y:S01]  /*08d0*/  FADD.FTZ.RZ R17, R4, 1 ;  /* 0x3f80000004117421 */ /* 0x000fe2000001c000 */
[----:B------:R-:W-:Y:S01]  /*08e0*/  FSEL R21, R21, RZ, P4 ;  /* 0x000000ff15157208 */ /* 0x000fe20002000000 */
[----:B------:R-:W-:Y:S01]  /*08f0*/  FFMA.FTZ R24, R19, R24, 0.19988867640495300293 ;  /* 0x3e4caf9e13187423 */ /* 0x000fe20000010018 */
[C---:B------:R-:W-:Y:S01]  /*0900*/  FSETP.NEU.FTZ.AND P4, PT, R13.reuse, RZ, PT ;  /* 0x000000ff0d00720b */ /* 0x040fe20003f9d000 */
[----:B------:R-:W-:Y:S01]  /*0910*/  FMUL.FTZ R20, R13, R22 ;  /* 0x000000160d147220 */ /* 0x000fe20000410000 */
[----:B------:R-:W-:Y:S01]  /*0920*/  FSEL R25, R21, -1.0000001192092895508, !P3 ;  /* 0xbf80000115197808 */ /* 0x000fe20005800000 */
[----:B------:R-:W-:Y:S01]  /*0930*/  FFMA.FTZ R24, R19, R24, -0.25000196695327758789 ;  /* 0xbe80004213187423 */ /* 0x000fe20000010018 */
[----:B------:R-:W-:Y:S01]  /*0940*/  IADD3 R17, R17, -0x3f400000, RZ ;  /* 0xc0c0000011117810 */ /* 0x000fe20007ffe0ff */
[----:B------:R-:W-:-:S02]  /*0950*/  FMUL.FTZ R23, R22, 0.5 ;  /* 0x3f00000016177820 */ /* 0x000fc40000410000 */
[----:B------:R-:W-:Y:S01]  /*0960*/  FFMA.FTZ R26, -R20, R20, R13 ;  /* 0x00000014141a7223 */ /* 0x000fe2000001010d */
[----:B------:R-:W-:Y:S01]  /*0970*/  LOP3.LUT R17, R17, 0xff800000, RZ, 0xc0, !PT ;  /* 0xff80000011117812 */ /* 0x000fe200078ec0ff */
[----:B------:R-:W-:Y:S02]  /*0980*/  FADD.FTZ R12, R12, R25 ;  /* 0x000000190c0c7221 */ /* 0x000fe40000010000 */
[----:B------:R-:W-:Y:S01]  /*0990*/  FFMA.FTZ R24, R19, R24, 0.33333510160446166992 ;  /* 0x3eaaaae613187423 */ /* 0x000fe20000010018 */
[----:B------:R-:W-:Y:S01]  /*09a0*/  IADD3 R22, -R17, 0x40800000, RZ ;  /* 0x4080000011167810 */ /* 0x000fe20007ffe1ff */
[----:B------:R-:W-:Y:S01]  /*09b0*/  FFMA.FTZ R23, R23, R26, R20 ;  /* 0x0000001a17177223 */ /* 0x000fe20000010014 */
[----:B------:R-:W-:Y:S01]  /*09c0*/  IADD3 R21, R4, -R17, RZ ;  /* 0x8000001104157210 */ /* 0x000fe20007ffe0ff */
[----:B------:R-:W-:Y:S02]  /*09d0*/  FADD.FTZ R15, R15, -1 ;  /* 0xbf8000000f0f7421 */ /* 0x000fe40000010000 */
[----:B------:R-:W-:Y:S01]  /*09e0*/  FADD.FTZ.RZ R13, R12, 1 ;  /* 0x3f8000000c0d7421 */ /* 0x000fe2000001c000 */
[----:B------:R-:W-:Y:S01]  /*09f0*/  FSEL R20, R23, RZ, P4 ;  /* 0x000000ff17147208 */ /* 0x000fe20002000000 */
[----:B------:R-:W-:Y:S01]  /*0a00*/  FFMA.FTZ R24, R19, R24, -0.5 ;  /* 0xbf00000013187423 */ /* 0x000fe20000010018 */
[----:B------:R-:W-:Y:S01]  /*0a10*/  ISETP.GT.U32.AND P4, PT, R15, 0x4b000000, PT ;  /* 0x4b0000000f00780c */ /* 0x000fe20003f84070 */
[----:B------:R-:W-:Y:S01]  /*0a20*/  FFMA.FTZ R22, R22, R7, -1 ;  /* 0xbf80000016167423 */ /* 0x000fe20000010007 */
[----:B------:R-:W-:Y:S01]  /*0a30*/  IADD3 R13, R13, -0x3f400000, RZ ;  /* 0xc0c000000d0d7810 */ /* 0x000fe20007ffe0ff */
[----:B------:R-:W-:-:S02]  /*0a40*/  FMUL.FTZ R24, R19, R24 ;  /* 0x0000001813187220 */ /* 0x000fc40000410000 */
[----:B0-----:R-:W-:Y:S01]  /*0a50*/  FMUL.FTZ R23, R16, 1.1920928955078125e-07 ;  /* 0x3400000010177820 */ /* 0x001fe20000410000 */
[----:B------:R-:W-:Y:S01]  /*0a60*/  FSEL R16, R20, -1.0000001192092895508, !P4 ;  /* 0xbf80000114107808 */ /* 0x000fe20006000000 */
[----:B------:R-:W-:Y:S01]  /*0a70*/  FADD.FTZ R21, R21, R22 ;  /* 0x0000001615157221 */ /* 0x000fe20000010000 */
[----:B------:R-:W-:Y:S01]  /*0a80*/  LOP3.LUT R13, R13, 0xff800000, RZ, 0xc0, !PT ;  /* 0xff8000000d0d7812 */ /* 0x000fe200078ec0ff */
[----:B------:R-:W-:Y:S02]  /*0a90*/  FFMA.FTZ R19, R19, R24, R19 ;  /* 0x0000001813137223 */ /* 0x000fe40000010013 */
[----:B------:R-:W-:Y:S01]  /*0aa0*/  FFMA.FTZ R18, R23, 0.69314718246459960938, R18 ;  /* 0x3f31721817127823 */ /* 0x000fe20000010012 */
[----:B------:R-:W-:Y:S05]  /*0ab0*/  @!P5 BRA `(.L_x_662) ;  /* 0x000000500000d947 */ /* 0x000fea0003800000 */
[----:B------:R-:W-:-:S13]  /*0ac0*/  ISETP.GE.AND P5, PT, R11, -0x407fffff, PT ;  /* 0xbf8000010b00780c */ /* 0x000fda0003fa6270 */
[----:B------:R-:W-:-:S05]  /*0ad0*/  @P5 MOV R20, 0x7f800000 ;  /* 0x7f80000000145802 */ /* 0x000fca0000000f00 */
[C---:B------:R-:W-:Y:S01]  /*0ae0*/  @P5 FFMA.FTZ R18, R11.reuse, R20, +INF ;  /* 0x7f8000000b125423 */ /* 0x040fe20000010014 */
[----:B------:R-:W-:-:S04]  /*0af0*/  FSETP.NEU.FTZ.AND P5, PT, R11, RZ, PT ;  /* 0x000000ff0b00720b */ /* 0x000fc80003fbd000 */
[----:B------:R-:W-:-:S04]  /*0b00*/  FSEL R18, R18, -RZ, P5 ;  /* 0x800000ff12127208 */ /* 0x000fc80002800000 */
.L_x_662:
[----:B------:R-:W-:Y:S05]  /*0b10*/  BSYNC B0 ;  /* 0x0000000000007941 */ /* 0x000fea0003800000 */
.L_x_661:
[----:B------:R0:W1:Y:S01]  /*0b20*/  I2F R20, R14 ;  /* 0x0000000e00147306 */ /* 0x0000620000201400 */
[----:B------:R-:W-:Y:S01]  /*0b30*/  IADD3 R22, -R13, 0x40800000, RZ ;  /* 0x408000000d167810 */ /* 0x000fe20007ffe1ff */
[----:B------:R-:W-:Y:S01]  /*0b40*/  FADD.FTZ R15, R15, R16 ;  /* 0x000000100f0f7221 */ /* 0x000fe20000010000 */
[----:B------:R-:W-:Y:S01]  /*0b50*/  ISETP.GE.U32.AND P5, PT, R5, 0x7f800000, PT ;  /* 0x7f8000000500780c */ /* 0x000fe20003fa6070 */
[C---:B------:R-:W-:Y:S01]  /*0b60*/  FFMA.FTZ R16, R21.reuse, -R6, 0.10546888411045074463 ;  /* 0x3dd8001215107423 */ /* 0x040fe20000010806 */
[----:B------:R-:W-:Y:S01]  /*0b70*/  IADD3 R23, R12, -R13, RZ ;  /* 0x8000000d0c177210 */ /* 0x000fe20007ffe0ff */
[----:B------:R-:W-:Y:S01]  /*0b80*/  FFMA.FTZ R24, R22, R7, -1 ;  /* 0xbf80000016187423 */ /* 0x000fe20000010007 */
[----:B------:R-:W-:Y:S01]  /*0b90*/  BSSY B0, `(.L_x_663) ;  /* 0x0000016000007945 */ /* 0x000fe20003800000 */
[----:B------:R-:W-:Y:S01]  /*0ba0*/  FFMA.FTZ R22, R21, R16, -0.13229703903198242188 ;  /* 0xbe0778e015167423 */ /* 0x000fe20000010010 */
[----:B0-----:R-:W-:Y:S01]  /*0bb0*/  PRMT R14, RZ, 0x5410, R3 ;  /* 0x00005410ff0e7816 */ /* 0x001fe20000000003 */
[----:B------:R-:W-:-:S02]  /*0bc0*/  FADD.FTZ.RZ R25, R15, 1 ;  /* 0x3f8000000f197421 */ /* 0x000fc4000001c000 */
[----:B------:R-:W-:Y:S02]  /*0bd0*/  FFMA.FTZ R22, R21, R22, 0.14491446316242218018 ;  /* 0x3e14647515167423 */ /* 0x000fe40000010016 */
[----:B------:R-:W-:Y:S01]  /*0be0*/  FFMA.FTZ R11, R14, R14, -1 ;  /* 0xbf8000000e0b7423 */ /* 0x000fe2000001000e */
[----:B------:R-:W-:Y:S01]  /*0bf0*/  IADD3 R25, R25, -0x3f400000, RZ ;  /* 0xc0c0000019197810 */ /* 0x000fe20007ffe0ff */
[----:B------:R-:W-:Y:S02]  /*0c00*/  FADD.FTZ R23, R23, R24 ;  /* 0x0000001817177221 */ /* 0x000fe40000010000 */
[----:B------:R0:W2:Y:S01]  /*0c10*/  MUFU.RSQ R16, R11 ;  /* 0x0000000b00107308 */ /* 0x0000a20000001400 */
[----:B------:R-:W-:Y:S02]  /*0c20*/  FFMA.FTZ R24, R21, R22, -0.16641564667224884033 ;  /* 0xbe2a68dd15187423 */ /* 0x000fe40000010016 */
[----:B------:R-:W-:Y:S02]  /*0c30*/  FFMA.FTZ R26, R23, -R6, 0.10546888411045074463 ;  /* 0x3dd80012171a7423 */ /* 0x000fe40000010806 */
[----:B-1----:R-:W-:Y:S01]  /*0c40*/  FMUL.FTZ R22, R20, 1.1920928955078125e-07 ;  /* 0x3400000014167820 */ /* 0x002fe20000410000 */
[----:B------:R-:W-:Y:S01]  /*0c50*/  LOP3.LUT R20, R25, 0xff800000, RZ, 0xc0, !PT ;  /* 0xff80000019147812 */ /* 0x000fe200078ec0ff */
[----:B------:R-:W-:-:S02]  /*0c60*/  FFMA.FTZ R26, R23, R26, -0.13229703903198242188 ;  /* 0xbe0778e0171a7423 */ /* 0x000fc4000001001a */
[----:B------:R-:W-:Y:S02]  /*0c70*/  FFMA.FTZ R24, R21, R24, 0.19988867640495300293 ;  /* 0x3e4caf9e15187423 */ /* 0x000fe40000010018 */
[----:B------:R-:W-:Y:S01]  /*0c80*/  FFMA.FTZ R19, R22, 0.69314718246459960938, R19 ;  /* 0x3f31721816137823 */ /* 0x000fe20000010013 */
[----:B------:R-:W-:Y:S05]  /*0c90*/  @!P5 BRA `(.L_x_664) ;  /* 0x000000500000d947 */ /* 0x000fea0003800000 */
[----:B0-----:R-:W-:-:S13]  /*0ca0*/  ISETP.GE.AND P5, PT, R5, -0x407fffff, PT ;  /* 0xbf8000010500780c */ /* 0x001fda0003fa6270 */
[----:B------:R-:W-:-:S05]  /*0cb0*/  @P5 MOV R22, 0x7f800000 ;  /* 0x7f80000000165802 */ /* 0x000fca0000000f00 */
[C---:B------:R-:W-:Y:S01]  /*0cc0*/  @P5 FFMA.FTZ R19, R5.reuse, R22, +INF ;  /* 0x7f80000005135423 */ /* 0x040fe20000010016 */
[----:B------:R-:W-:-:S04]  /*0cd0*/  FSETP.NEU.FTZ.AND P5, PT, R5, RZ, PT ;  /* 0x000000ff0500720b */ /* 0x000fc80003fbd000 */
[----:B------:R-:W-:-:S04]  /*0ce0*/  FSEL R19, R19, -RZ, P5 ;  /* 0x800000ff13137208 */ /* 0x000fc80002800000 */
.L_x_664:
[----:B0-----:R-:W-:Y:S05]  /*0cf0*/  BSYNC B0 ;  /* 0x0000000000007941 */ /* 0x001fea0003800000 */
.L_x_663:
[----:B------:R-:W-:Y:S01]  /*0d00*/  FFMA.FTZ R26, R23, R26, 0.14491446316242218018 ;  /* 0x3e146475171a7423 */ /* 0x000fe2000001001a */
[----:B------:R-:W-:Y:S01]  /*0d10*/  IADD3 R22, -R20, 0x40800000, RZ ;  /* 0x4080000014167810 */ /* 0x000fe20007ffe1ff */
[----:B------:R-:W-:Y:S01]  /*0d20*/  FFMA.FTZ R24, R21, R24, -0.25000196695327758789 ;  /* 0xbe80004215187423 */ /* 0x000fe20000010018 */
[----:B------:R-:W0:Y:S01]  /*0d30*/  I2F R17, R17 ;  /* 0x0000001100117306 */ /* 0x000e220000201400 */
[----:B------:R-:W-:Y:S01]  /*0d40*/  FFMA.FTZ R26, R23, R26, -0.16641564667224884033 ;  /* 0xbe2a68dd171a7423 */ /* 0x000fe2000001001a */
[----:B------:R-:W-:Y:S01]  /*0d50*/  IADD3 R25, R15, -R20, RZ ;  /* 0x800000140f197210 */ /* 0x000fe20007ffe0ff */
[----:B------:R-:W-:Y:S01]  /*0d60*/  FFMA.FTZ R24, R21, R24, 0.33333510160446166992 ;  /* 0x3eaaaae615187423 */ /* 0x000fe20000010018 */
[----:B------:R-:W-:Y:S01]  /*0d70*/  ISETP.GE.U32.AND P5, PT, R4, 0x7f800000, PT ;  /* 0x7f8000000400780c */ /* 0x000fe20003fa6070 */
[----:B------:R-:W-:Y:S01]  /*0d80*/  FFMA.FTZ R22, R22, R7, -1 ;  /* 0xbf80000016167423 */ /* 0x000fe20000010007 */
[----:B------:R-:W-:Y:S01]  /*0d90*/  BSSY B0, `(.L_x_665) ;  /* 0x0000016000007945 */ /* 0x000fe20003800000 */
[----:B------:R-:W-:Y:S01]  /*0da0*/  FFMA.FTZ R26, R23, R26, 0.19988867640495300293 ;  /* 0x3e4caf9e171a7423 */ /* 0x000fe2000001001a */
[----:B------:R-:W1:Y:S01]  /*0db0*/  I2F R13, R13 ;  /* 0x0000000d000d7306 */ /* 0x000e620000201400 */
[----:B------:R-:W-:-:S02]  /*0dc0*/  FFMA.FTZ R24, R21, R24, -0.5 ;  /* 0xbf00000015187423 */ /* 0x000fc40000010018 */
[----:B------:R-:W-:Y:S02]  /*0dd0*/  FADD.FTZ R25, R25, R22 ;  /* 0x0000001619197221 */ /* 0x000fe40000010000 */
[----:B------:R-:W-:Y:S02]  /*0de0*/  FFMA.FTZ R26, R23, R26, -0.25000196695327758789 ;  /* 0xbe800042171a7423 */ /* 0x000fe4000001001a */
[----:B------:R-:W-:Y:S02]  /*0df0*/  FMUL.FTZ R24, R21, R24 ;  /* 0x0000001815187220 */ /* 0x000fe40000410000 */
[----:B------:R-:W-:Y:S02]  /*0e00*/  FFMA.FTZ R22, R25, -R6, 0.10546888411045074463 ;  /* 0x3dd8001219167423 */ /* 0x000fe40000010806 */
[----:B------:R-:W-:Y:S02]  /*0e10*/  FFMA.FTZ R26, R23, R26, 0.33333510160446166992 ;  /* 0x3eaaaae6171a7423 */ /* 0x000fe4000001001a */
[----:B------:R-:W-:-:S02]  /*0e20*/  FFMA.FTZ R24, R21, R24, R21 ;  /* 0x0000001815187223 */ /* 0x000fc40000010015 */
[----:B------:R-:W-:Y:S02]  /*0e30*/  FFMA.FTZ R22, R25, R22, -0.13229703903198242188 ;  /* 0xbe0778e019167423 */ /* 0x000fe40000010016 */
[----:B------:R-:W-:Y:S02]  /*0e40*/  FFMA.FTZ R26, R23, R26, -0.5 ;  /* 0xbf000000171a7423 */ /* 0x000fe4000001001a */
[----:B0-----:R-:W-:Y:S02]  /*0e50*/  FMUL.FTZ R17, R17, 1.1920928955078125e-07 ;  /* 0x3400000011117820 */ /* 0x001fe40000410000 */
[----:B------:R-:W-:Y:S02]  /*0e60*/  FFMA.FTZ R22, R25, R22, 0.14491446316242218018 ;  /* 0x3e14647519167423 */ /* 0x000fe40000010016 */
[----:B------:R-:W-:Y:S02]  /*0e70*/  FMUL.FTZ R26, R23, R26 ;  /* 0x0000001a171a7220 */ /* 0x000fe40000410000 */
[----:B------:R-:W-:Y:S01]  /*0e80*/  FFMA.FTZ R5, R17, 0.69314718246459960938, R24 ;  /* 0x3f31721811057823 */ /* 0x000fe20000010018 */
[----:B------:R-:W-:Y:S05]  /*0e90*/  @!P5 BRA `(.L_x_666) ;  /* 0x000000500000d947 */ /* 0x000fea0003800000 */
[----:B-1----:R-:W-:-:S13]  /*0ea0*/  ISETP.GE.AND P5, PT, R4, -0x407fffff, PT ;  /* 0xbf8000010400780c */ /* 0x002fda0003fa6270 */
[----:B------:R-:W-:-:S05]  /*0eb0*/  @P5 MOV R17, 0x7f800000 ;  /* 0x7f80000000115802 */ /* 0x000fca0000000f00 */
[C---:B------:R-:W-:Y:S01]  /*0ec0*/  @P5 FFMA.FTZ R5, R4.reuse, R17, +INF ;  /* 0x7f80000004055423 */ /* 0x040fe20000010011 */
[----:B------:R-:W-:-:S04]  /*0ed0*/  FSETP.NEU.FTZ.AND P5, PT, R4, RZ, PT ;  /* 0x000000ff0400720b */ /* 0x000fc80003fbd000 */
[----:B------:R-:W-:-:S04]  /*0ee0*/  FSEL R5, R5, -RZ, P5 ;  /* 0x800000ff05057208 */ /* 0x000fc80002800000 */
.L_x_666:
[----:B-1----:R-:W-:Y:S05]  /*0ef0*/  BSYNC B0 ;  /* 0x0000000000007941 */ /* 0x002fea0003800000 */
.L_x_665:
[----:B------:R-:W-:Y:S01]  /*0f00*/  ISETP.GE.U32.AND P5, PT, R12, 0x7f800000, PT ;  /* 0x7f8000000c00780c */ /* 0x000fe20003fa6070 */
[----:B------:R-:W-:Y:S01]  /*0f10*/  FFMA.FTZ R22, R25, R22, -0.16641564667224884033 ;  /* 0xbe2a68dd19167423 */ /* 0x000fe20000010016 */
[----:B------:R-:W0:Y:S01]  /*0f20*/  I2F R20, R20 ;  /* 0x0000001400147306 */ /* 0x000e220000201400 */
[----:B--2---:R-:W-:Y:S01]  /*0f30*/  FMUL.FTZ R24, R11, R16 ;  /* 0x000000100b187220 */ /* 0x004fe20000410000 */
[----:B------:R-:W-:Y:S01]  /*0f40*/  BSSY B0, `(.L_x_667) ;  /* 0x0000010000007945 */ /* 0x000fe20003800000 */
[----:B------:R-:W-:Y:S02]  /*0f50*/  FFMA.FTZ R22, R25, R22, 0.19988867640495300293 ;  /* 0x3e4caf9e19167423 */ /* 0x000fe40000010016 */
[----:B------:R-:W-:Y:S02]  /*0f60*/  FMUL.FTZ R17, R16, 0.5 ;  /* 0x3f00000010117820 */ /* 0x000fe40000410000 */
[----:B------:R-:W-:Y:S02]  /*0f70*/  FFMA.FTZ R4, R23, R26, R23 ;  /* 0x0000001a17047223 */ /* 0x000fe40000010017 */
[----:B------:R-:W-:-:S02]  /*0f80*/  FFMA.FTZ R16, -R24, R24, R11 ;  /* 0x0000001818107223 */ /* 0x000fc4000001010b */
[----:B------:R-:W-:Y:S02]  /*0f90*/  FFMA.FTZ R22, R25, R22, -0.25000196695327758789 ;  /* 0xbe80004219167423 */ /* 0x000fe40000010016 */
[----:B------:R-:W-:Y:S02]  /*0fa0*/  FMUL.FTZ R13, R13, 1.1920928955078125e-07 ;  /* 0x340000000d0d7820 */ /* 0x000fe40000410000 */
[----:B------:R-:W-:Y:S02]  /*0fb0*/  FFMA.FTZ R16, R17, R16, R24 ;  /* 0x0000001011107223 */ /* 0x000fe40000010018 */
        /* <DEDUP_REMOVED lines=8> */
.L_x_668:
[----:B0-----:R-:W-:Y:S05]  /*1040*/  BSYNC B0 ;  /* 0x0000000000007941 */ /* 0x001fea0003800000 */
.L_x_667:
[----:B------:R-:W-:Y:S01]  /*1050*/  FSETP.NEU.FTZ.AND P5, PT, R11, RZ, PT ;  /* 0x000000ff0b00720b */ /* 0x000fe20003fbd000 */
[C---:B------:R-:W-:Y:S01]  /*1060*/  FFMA.FTZ R22, R25.reuse, R22, -0.5 ;  /* 0xbf00000019167423 */ /* 0x040fe20000010016 */
        /* <DEDUP_REMOVED lines=14> */
.L_x_670:
[----:B------:R-:W-:Y:S05]  /*1150*/  BSYNC B0 ;  /* 0x0000000000007941 */ /* 0x000fea0003800000 */
.L_x_669:
        /* <DEDUP_REMOVED lines=21> */
[----:B------:R-:W-:Y:S02]  /*12b0*/  FMUL.FTZ R16, R13, R14 ;  /* 0x0000000e0d107220 */ /* 0x000fe40000410000 */
[----:B0-----:R-:W-:Y:S02]  /*12c0*/  FMUL.FTZ R14, R15, 1.1920928955078125e-07 ;  /* 0x340000000f0e7820 */ /* 0x001fe40000410000 */
        /* <DEDUP_REMOVED lines=8> */
.L_x_672:
[----:B------:R-:W-:Y:S05]  /*1350*/  BSYNC B0 ;  /* 0x0000000000007941 */ /* 0x000fea0003800000 */
.L_x_671:
        /* <DEDUP_REMOVED lines=42> */
.L_x_674:
[----:B------:R-:W-:Y:S05]  /*1600*/  BSYNC B0 ;  /* 0x0000000000007941 */ /* 0x000fea0003800000 */
.L_x_673:
        /* <DEDUP_REMOVED lines=14> */
[----:B------:R-:W-:Y:S04]  /*16f0*/  STG.E.64 [R6.64], R2 ;  /* 0x0000000206007986 */ /* 0x000fe8000c101b04 */
[----:B------:R-:W-:Y:S01]  /*1700*/  STG.E.64 [R6.64+0x400], R4 ;  /* 0x0004000406007986 */ /* 0x000fe2000c101b04 */
[----:B------:R-:W-:Y:S05]  /*1710*/  EXIT ;  /* 0x000000000000794d */ /* 0x000fea0003800000 */
.L_x_658:
[----:B------:R-:W0:Y:S01]  /*1720*/  S2R R14, SR_TID.X ;  /* 0x00000000000e7919 */ /* 0x000e220000002100 */
[----:B------:R-:W-:Y:S02]  /*1730*/  PRMT R20, RZ, 0x7610, R20 ;  /* 0x00007610ff147816 */ /* 0x000fe40000000014 */
[----:B------:R-:W-:-:S02]  /*1740*/  PRMT R21, RZ, 0x7610, R21 ;  /* 0x00007610ff157816 */ /* 0x000fc40000000015 */
        /* <DEDUP_REMOVED lines=99> */
.L_x_678:
[----:B------:R-:W-:Y:S05]  /*1d80*/  BSYNC B1 ;  /* 0x0000000000017941 */ /* 0x000fea0003800000 */
.L_x_677:
[----:B------:R-:W-:-:S05]  /*1d90*/  @P2 FADD.FTZ R4, R4, 0.69314718246459960938 ;  /* 0x3f31721804042421 */ /* 0x000fca0000010000 */
[----:B------:R-:W-:Y:S02]  /*1da0*/  F2FP.BF16.PACK_AB R3, RZ, R4 ;  /* 0x00000004ff03723e */ /* 0x000fe400000010ff */
.L_x_676:
[----:B------:R-:W-:Y:S05]  /*1db0*/  BSYNC B0 ;  /* 0x0000000000007941 */ /* 0x000fea0003800000 */
.L_x_675:
        /* <DEDUP_REMOVED lines=47> */
.L_x_682:
[----:B------:R-:W-:Y:S05]  /*20b0*/  BSYNC B1 ;  /* 0x0000000000017941 */ /* 0x000fea0003800000 */
.L_x_681:
[----:B------:R-:W-:-:S05]  /*20c0*/  @P2 FADD.FTZ R6, R6, 0.69314718246459960938 ;  /* 0x3f31721806062421 */ /* 0x000fca0000010000 */
[----:B------:R-:W-:Y:S02]  /*20d0*/  F2FP.BF16.PACK_AB R4, RZ, R6 ;  /* 0x00000006ff04723e */ /* 0x000fe400000010ff */
.L_x_680:
[----:B------:R-:W-:Y:S05]  /*20e0*/  BSYNC B0 ;  /* 0x0000000000007941 */ /* 0x000fea0003800000 */
.L_x_679:
        /* <DEDUP_REMOVED lines=47> */
.L_x_686:
[----:B------:R-:W-:Y:S05]  /*23e0*/  BSYNC B1 ;  /* 0x0000000000017941 */ /* 0x000fea0003800000 */
.L_x_685:
[----:B------:R-:W-:-:S05]  /*23f0*/  @P2 FADD.FTZ R7, R7, 0.69314718246459960938 ;  /* 0x3f31721807072421 */ /* 0x000fca0000010000 */
[----:B------:R-:W-:Y:S02]  /*2400*/  F2FP.BF16.PACK_AB R5, RZ, R7 ;  /* 0x00000007ff05723e */ /* 0x000fe400000010ff */
.L_x_684:
[----:B------:R-:W-:Y:S05]  /*2410*/  BSYNC B0 ;  /* 0x0000000000007941 */ /* 0x000fea0003800000 */
.L_x_683:
        /* <DEDUP_REMOVED lines=47> */
.L_x_690:
[----:B------:R-:W-:Y:S05]  /*2710*/  BSYNC B1 ;  /* 0x0000000000017941 */ /* 0x000fea0003800000 */
.L_x_689:
[----:B------:R-:W-:-:S05]  /*2720*/  @P2 FADD.FTZ R8, R8, 0.69314718246459960938 ;  /* 0x3f31721808082421 */ /* 0x000fca0000010000 */
[----:B------:R-:W-:Y:S02]  /*2730*/  F2FP.BF16.PACK_AB R6, RZ, R8 ;  /* 0x00000008ff06723e */ /* 0x000fe400000010ff */
.L_x_688:
[----:B------:R-:W-:Y:S05]  /*2740*/  BSYNC B0 ;  /* 0x0000000000007941 */ /* 0x000fea0003800000 */
.L_x_687:
        /* <DEDUP_REMOVED lines=47> */
.L_x_694:
[----:B------:R-:W-:Y:S05]  /*2a40*/  BSYNC B1 ;  /* 0x0000000000017941 */ /* 0x000fea0003800000 */
.L_x_693:
[----:B------:R-:W-:-:S05]  /*2a50*/  @P2 FADD.FTZ R9, R9, 0.69314718246459960938 ;  /* 0x3f31721809092421 */ /* 0x000fca0000010000 */
[----:B------:R-:W-:Y:S02]  /*2a60*/  F2FP.BF16.PACK_AB R7, RZ, R9 ;  /* 0x00000009ff07723e */ /* 0x000fe400000010ff */
.L_x_692:
[----:B------:R-:W-:Y:S05]  /*2a70*/  BSYNC B0 ;  /* 0x0000000000007941 */ /* 0x000fea0003800000 */
.L_x_691:
        /* <DEDUP_REMOVED lines=47> */
.L_x_698:
[----:B------:R-:W-:Y:S05]  /*2d70*/  BSYNC B1 ;  /* 0x0000000000017941 */ /* 0x000fea0003800000 */
.L_x_697:
[----:B------:R-:W-:-:S05]  /*2d80*/  @P2 FADD.FTZ R10, R10, 0.69314718246459960938 ;  /* 0x3f3172180a0a2421 */ /* 0x000fca0000010000 */
[----:B------:R-:W-:Y:S02]  /*2d90*/  F2FP.BF16.PACK_AB R8, RZ, R10 ;  /* 0x0000000aff08723e */ /* 0x000fe400000010ff */
.L_x_696:
[----:B------:R-:W-:Y:S05]  /*2da0*/  BSYNC B0 ;  /* 0x0000000000007941 */ /* 0x000fea0003800000 */
.L_x_695:
        /* <DEDUP_REMOVED lines=47> */
.L_x_702:
[----:B------:R-:W-:Y:S05]  /*30a0*/  BSYNC B1 ;  /* 0x0000000000017941 */ /* 0x000fea0003800000 */
.L_x_701:
[----:B------:R-:W-:-:S05]  /*30b0*/  @P2 FADD.FTZ R11, R11, 0.69314718246459960938 ;  /* 0x3f3172180b0b2421 */ /* 0x000fca0000010000 */
[----:B------:R-:W-:Y:S02]  /*30c0*/  F2FP.BF16.PACK_AB R9, RZ, R11 ;  /* 0x0000000bff09723e */ /* 0x000fe400000010ff */
.L_x_700:
[----:B------:R-:W-:Y:S05]  /*30d0*/  BSYNC B0 ;  /* 0x0000000000007941 */ /* 0x000fea0003800000 */
.L_x_699:
        /* <DEDUP_REMOVED lines=47> */
.L_x_706:
[----:B------:R-:W-:Y:S05]  /*33d0*/  BSYNC B1 ;  /* 0x0000000000017941 */ /* 0x000fea0003800000 */
.L_x_705:
[----:B------:R-:W-:-:S05]  /*33e0*/  @P2 FADD.FTZ R12, R12, 0.69314718246459960938 ;  /* 0x3f3172180c0c2421 */ /* 0x000fca0000010000 */
[----:B------:R-:W-:Y:S02]  /*33f0*/  F2FP.BF16.PACK_AB R10, RZ, R12 ;  /* 0x0000000cff0a723e */ /* 0x000fe400000010ff */
.L_x_704:
[----:B------:R-:W-:Y:S05]  /*3400*/  BSYNC B0 ;  /* 0x0000000000007941 */ /* 0x000fea0003800000 */
.L_x_703:
        /* <DEDUP_REMOVED lines=16> */
.L_x_709:
[----:B------:R-:W-:-:S13]  /*3510*/  ISETP.GE.AND P0, PT, R14, R13, PT ;  /* 0x0000000d0e00720c */ /* 0x000fda0003f06270 */
[----:B------:R-:W-:Y:S05]  /*3520*/  @P0 BRA `(.L_x_711) ;  /* 0x000000c000000947 */ /* 0x000fea0003800000 */
[----:B0-----:R-:W-:Y:S01]  /*3530*/  HFMA2.MMA R3, -RZ, RZ, 0, 1.1920928955078125e-07 ;  /* 0x00000002ff037435 */ /* 0x001fe200000001ff */
[----:B------:R-:W-:Y:S02]  /*3540*/  IADD3 R2, R0, R14, RZ ;  /* 0x0000000e00027210 */ /* 0x000fe40007ffe0ff */
[----:B------:R-:W-:-:S07]  /*3550*/  IADD3 R14, R14, 0x80, RZ ;  /* 0x000000800e0e7810 */ /* 0x000fce0007ffe0ff */
[----:B------:R-:W-:-:S05]  /*3560*/  IMAD.WIDE.U32 R2, R2, R3, c[0x0][0x168] ;  /* 0x00005a0002027625 */ /* 0x000fca00078e0003 */
[----:B------:R0:W-:Y:S02]  /*3570*/  STG.E.U16 [R2.64], R5 ;  /* 0x0000000502007986 */ /* 0x0001e4000c101504 */
.L_x_710:
[----:B------:R-:W-:-:S13]  /*3580*/  ISETP.GE.AND P0, PT, R14, R13, PT ;  /* 0x0000000d0e00720c */ /* 0x000fda0003f06270 */
[----:B------:R-:W-:Y:S05]  /*3590*/  @P0 BRA `(.L_x_712) ;  /* 0x000000c000000947 */ /* 0x000fea0003800000 */
[----:B0-----:R-:W-:Y:S02]  /*35a0*/  IADD3 R2, R0, R14, RZ ;  /* 0x0000000e00027210 */ /* 0x001fe40007ffe0ff */
[----:B------:R-:W-:Y:S02]  /*35b0*/  MOV R3, 0x2 ;  /* 0x0000000200037802 */ /* 0x000fe40000000f00 */
[----:B------:R-:W-:-:S03]  /*35c0*/  IADD3 R14, R14, 0x80, RZ ;  /* 0x000000800e0e7810 */ /* 0x000fc60007ffe0ff */
[----:B------:R-:W-:-:S05]  /*35d0*/  IMAD.WIDE.U32 R2, R2, R3, c[0x0][0x168] ;  /* 0x00005a0002027625 */ /* 0x000fca00078e0003 */
[----:B------:R0:W-:Y:S02]  /*35e0*/  STG.E.U16 [R2.64], R6 ;  /* 0x0000000602007986 */ /* 0x0001e4000c101504 */
.L_x_711:
[----:B------:R-:W-:-:S13]  /*35f0*/  ISETP.GE.AND P0, PT, R14, R13, PT ;  /* 0x0000000d0e00720c */ /* 0x000fda0003f06270 */
[----:B------:R-:W-:Y:S05]  /*3600*/  @P0 BRA `(.L_x_713) ;  /* 0x000000d000000947 */ /* 0x000fea0003800000 */
[----:B0-----:R-:W-:Y:S01]  /*3610*/  HFMA2.MMA R3, -RZ, RZ, 0, 1.1920928955078125e-07 ;  /* 0x00000002ff037435 */ /* 0x001fe200000001ff */
[----:B------:R-:W-:Y:S02]  /*3620*/  IADD3 R2, R0, R14, RZ ;  /* 0x0000000e00027210 */ /* 0x000fe40007ffe0ff */
[----:B------:R-:W-:-:S07]  /*3630*/  IADD3 R14, R14, 0x80, RZ ;  /* 0x000000800e0e7810 */ /* 0x000fce0007ffe0ff */
[----:B------:R-:W-:-:S05]  /*3640*/  IMAD.WIDE.U32 R2, R2, R3, c[0x0][0x168] ;  /* 0x00005a0002027625 */ /* 0x000fca00078e0003 */
[----:B------:R0:W-:Y:S02]  /*3650*/  STG.E.U16 [R2.64], R7 ;  /* 0x0000000702007986 */ /* 0x0001e4000c101504 */
.L_x_712:
        /* <DEDUP_REMOVED lines=8> */
.L_x_713:
[----:B------:R-:W-:Y:S05]  /*36e0*/  BSYNC B1 ;  /* 0x0000000000017941 */ /* 0x000fea0003800000 */
.L_x_708:
[----:B------:R-:W-:-:S13]  /*36f0*/  ISETP.GE.AND P0, PT, R14, R13, PT ;  /* 0x0000000d0e00720c */ /* 0x000fda0003f06270 */
[----:B0-----:R-:W-:Y:S02]  /*3700*/  @!P0 IADD3 R2, R0, R14, RZ ;  /* 0x0000000e00028210 */ /* 0x001fe40007ffe0ff */
[----:B------:R-:W-:Y:S02]  /*3710*/  @!P0 MOV R3, 0x2 ;  /* 0x0000000200038802 */ /* 0x000fe40000000f00 */
[----:B------:R-:W-:-:S03]  /*3720*/  @!P0 IADD3 R14, R14, 0x80, RZ ;  /* 0x000000800e0e8810 */ /* 0x000fc60007ffe0ff */
[----:B------:R-:W-:-:S05]  /*3730*/  @!P0 IMAD.WIDE.U32 R2, R2, R3, c[0x0][0x168] ;  /* 0x00005a0002028625 */ /* 0x000fca00078e0003 */
[----:B------:R0:W-:Y:S02]  /*3740*/  @!P0 STG.E.U16 [R2.64], R9 ;  /* 0x0000000902008986 */ /* 0x0001e4000c101504 */
.L_x_714:
[----:B------:R-:W-:Y:S05]  /*3750*/  BSYNC B0 ;  /* 0x0000000000007941 */ /* 0x000fea0003800000 */
.L_x_707:
        /* <DEDUP_REMOVED lines=8> */
.L_x_715:
        /* <DEDUP_REMOVED lines=10> */
.L_x_16532:


//--------------------- .text._ZN2at6native29vectorized_elementwise_kernelILi8EZZZNS0_17acosh_kernel_cudaERNS_18TensorIteratorBaseEENKUlvE0_clEvENKUlvE2_clEvEUlN3c108BFloat16EE_St5arrayIPcLm2EEEEviT0_T1_ --------------------------
	.section	.text._ZN2at6native29vectorized_elementwise_kernelILi8EZZZNS0_17acosh_kernel_cudaERNS_18TensorIteratorBaseEENKUlvE0_clEvENKUlvE2_clEvEUlN3c108BFloat16EE_St5arrayIPcLm2EEEEviT0_T1_,"ax",@progbits
	.sectioninfo	@"SHI_REGISTERS=4"
	.align	128
        .global         _ZN2at6native29vectorized_elementwise_kernelILi8EZZZNS0_17acosh_kernel_cudaERNS_18TensorIteratorBaseEENKUlvE0_clEvENKUlvE2_clEvEUlN3c108BFloat16EE_St5arrayIPcLm2EEEEviT0_T1_
        .type           _ZN2at6native29vectorized_elementwise_kernelILi8EZZZNS0_17acosh_kernel_cudaERNS_18TensorIteratorBaseEENKUlvE0_clEvENKUlvE2_clEvEUlN3c108BFloat16EE_St5arrayIPcLm2EEEEviT0_T1_,@function
        .size           _ZN2at6native29vectorized_elementwise_kernelILi8EZZZNS0_17acosh_kernel_cudaERNS_18TensorIteratorBaseEENKUlvE0_clEvENKUlvE2_clEvEUlN3c108BFloat16EE_St5arrayIPcLm2EEEEviT0_T1_,(.L_x_16533 - _ZN2at6native29vectorized_elementwise_kernelILi8EZZZNS0_17acosh_kernel_cudaERNS_18TensorIteratorBaseEENKUlvE0_clEvENKUlvE2_clEvEUlN3c108BFloat16EE_St5arrayIPcLm2EEEEviT0_T1_)
        .other          _ZN2at6native29vectorized_elementwise_kernelILi8EZZZNS0_17acosh_kernel_cudaERNS_18TensorIteratorBaseEENKUlvE0_clEvENKUlvE2_clEvEUlN3c108BFloat16EE_St5arrayIPcLm2EEEEviT0_T1_,@"STO_CUDA_ENTRY STV_DEFAULT"
_ZN2at6native29vectorized_elementwise_kernelILi8EZZZNS0_17acosh_kernel_cudaERNS_18TensorIteratorBaseEENKUlvE0_clEvENKUlvE2_clEvEUlN3c108BFloat16EE_St5arrayIPcLm2EEEEviT0_T1_:
.text._ZN2at6native29vectorized_elementwise_kernelILi8EZZZNS0_17acosh_kernel_cudaERNS_18TensorIteratorBaseEENKUlvE0_clEvENKUlvE2_clEvEUlN3c108BFloat16EE_St5arrayIPcLm2EEEEviT0_T1_:
[----:B------:R-:W-:Y:S02]  /*0000*/  MOV R1, c[0x0][0x28] ;  /* 0x00000a0000017a02 */ /* 0x000fe40000000f00 */
[----:B------:R-:W-:Y:S05]  /*0010*/  EXIT ;  /* 0x000000000000794d */ /* 0x000fea0003800000 */
.L_x_716:
        /* <DEDUP_REMOVED lines=14> */
.L_x_16533:


//--------------------- .text._ZN2at6native18elementwise_kernelILi128ELi4EZNS0_15gpu_kernel_implIZZZNS0_17acosh_kernel_cudaERNS_18TensorIteratorBaseEENKUlvE0_clEvENKUlvE1_clEvEUlN3c104HalfEE_EEvS4_RKT_EUliE_EEviT1_ --------------------------
	.section	.text._ZN2at6native18elementwise_kernelILi128ELi4EZNS0_15gpu_kernel_implIZZZNS0_17acosh_kernel_cudaERNS_18TensorIteratorBaseEENKUlvE0_clEvENKUlvE1_clEvEUlN3c104HalfEE_EEvS4_RKT_EUliE_EEviT1_,"ax",@progbits
	.sectioninfo	@"SHI_REGISTERS=26"
	.align	128
        .global         _ZN2at6native18elementwise_kernelILi128ELi4EZNS0_15gpu_kernel_implIZZZNS0_17acosh_kernel_cudaERNS_18TensorIteratorBaseEENKUlvE0_clEvENKUlvE1_clEvEUlN3c104HalfEE_EEvS4_RKT_EUliE_EEviT1_
        .type           _ZN2at6native18elementwise_kernelILi128ELi4EZNS0_15gpu_kernel_implIZZZNS0_17acosh_kernel_cudaERNS_18TensorIteratorBaseEENKUlvE0_clEvENKUlvE1_clEvEUlN3c104HalfEE_EEvS4_RKT_EUliE_EEviT1_,@function
        .size           _ZN2at6native18elementwise_kernelILi128ELi4EZNS0_15gpu_kernel_implIZZZNS0_17acosh_kernel_cudaERNS_18TensorIteratorBaseEENKUlvE0_clEvENKUlvE1_clEvEUlN3c104HalfEE_EEvS4_RKT_EUliE_EEviT1_,(.L_x_16534 - _ZN2at6native18elementwise_kernelILi128ELi4EZNS0_15gpu_kernel_implIZZZNS0_17acosh_kernel_cudaERNS_18TensorIteratorBaseEENKUlvE0_clEvENKUlvE1_clEvEUlN3c104HalfEE_EEvS4_RKT_EUliE_EEviT1_)
        .other          _ZN2at6native18elementwise_kernelILi128ELi4EZNS0_15gpu_kernel_implIZZZNS0_17acosh_kernel_cudaERNS_18TensorIteratorBaseEENKUlvE0_clEvENKUlvE1_clEvEUlN3c104HalfEE_EEvS4_RKT_EUliE_EEviT1_,@"STO_CUDA_ENTRY STV_DEFAULT"
_ZN2at6native18elementwise_kernelILi128ELi4EZNS0_15gpu_kernel_implIZZZNS0_17acosh_kernel_cudaERNS_18TensorIteratorBaseEENKUlvE0_clEvENKUlvE1_clEvEUlN3c104HalfEE_EEvS4_RKT_EUliE_EEviT1_:
.text._ZN2at6native18elementwise_kernelILi128ELi4EZNS0_15gpu_kernel_implIZZZNS0_17acosh_kernel_cudaERNS_18TensorIteratorBaseEENKUlvE0_clEvENKUlvE1_clEvEUlN3c104HalfEE_EEvS4_RKT_EUliE_EEviT1_:
        /* <DEDUP_REMOVED lines=238> */
.L_x_719:
        /* <DEDUP_REMOVED lines=18> */
[----:B0-----:R-:W-:Y:S01]  /*1000*/  F2FP.PACK_AB R0, RZ, R0 ;  /* 0x00000000ff00723e */ /* 0x001fe200000000ff */
[----:B------:R-:W-:Y:S05]  /*1010*/  BRA `(.L_x_725) ;  /* 0x00000e5000007947 */ /* 0x000fea0003800000 */
.L_x_723:
[----:B------:R-:W2:Y:S02]  /*1020*/  LDG.E.U8 R2, [R2.64] ;  /* 0x0000002402027981 */ /* 0x000ea4000c1e1100 */
[----:B--2---:R-:W0:Y:S02]  /*1030*/  I2F.U16 R0, R2 ;  /* 0x0000000200007306 */ /* 0x004e240000101000 */
[----:B0-----:R-:W-:Y:S01]  /*1040*/  F2FP.PACK_AB R0, RZ, R0 ;  /* 0x00000000ff00723e */ /* 0x001fe200000000ff */
[----:B------:R-:W-:Y:S05]  /*1050*/  BRA `(.L_x_725) ;  /* 0x00000e1000007947 */ /* 0x000fea0003800000 */
.L_x_722:
        /* <DEDUP_REMOVED lines=8> */
[----:B0-----:R-:W-:Y:S01]  /*10e0*/  F2FP.PACK_AB R0, RZ, R0 ;  /* 0x00000000ff00723e */ /* 0x001fe200000000ff */
[----:B------:R-:W-:Y:S05]  /*10f0*/  BRA `(.L_x_725) ;  /* 0x00000d7000007947 */ /* 0x000fea0003800000 */
.L_x_727:
[----:B------:R-:W2:Y:S02]  /*1100*/  LDG.E R2, [R2.64] ;  /* 0x0000002402027981 */ /* 0x000ea4000c1e1900 */
[----:B--2---:R-:W0:Y:S02]  /*1110*/  I2F R0, R2 ;  /* 0x0000000200007306 */ /* 0x004e240000201400 */
[----:B0-----:R-:W-:Y:S01]  /*1120*/  F2FP.PACK_AB R0, RZ, R0 ;  /* 0x00000000ff00723e */ /* 0x001fe200000000ff */
[----:B------:R-:W-:Y:S05]  /*1130*/  BRA `(.L_x_725) ;  /* 0x00000d3000007947 */ /* 0x000fea0003800000 */
.L_x_726:
[----:B------:R-:W2:Y:S02]  /*1140*/  LDG.E.U16 R2, [R2.64] ;  /* 0x0000002402027981 */ /* 0x000ea4000c1e1500 */
[----:B--2---:R-:W0:Y:S02]  /*1150*/  I2F.S16 R0, R2 ;  /* 0x0000000200007306 */ /* 0x004e240000101400 */
[----:B0-----:R-:W-:Y:S01]  /*1160*/  F2FP.PACK_AB R0, RZ, R0 ;  /* 0x00000000ff00723e */ /* 0x001fe200000000ff */
[----:B------:R-:W-:Y:S05]  /*1170*/  BRA `(.L_x_725) ;  /* 0x00000cf000007947 */ /* 0x000fea0003800000 */
.L_x_721:
[----:B------:R-:W-:-:S13]  /*1180*/  ISETP.GT.AND P0, PT, R4, 0x6, PT ;  /* 0x000000060400780c */ /* 0x000fda0003f04270 */
[----:B------:R-:W-:Y:S05]  /*1190*/  @P0 BRA `(.L_x_728) ;  /* 0x0000009000000947 */ /* 0x000fea0003800000 */
[----:B------:R-:W-:-:S13]  /*11a0*/  ISETP.NE.AND P0, PT, R4, 0x5, PT ;  /* 0x000000050400780c */ /* 0x000fda0003f05270 */
[----:B------:R-:W-:Y:S05]  /*11b0*/  @!P0 BRA `(.L_x_729) ;  /* 0x0000005000008947 */ /* 0x000fea0003800000 */
[----:B------:R-:W-:-:S13]  /*11c0*/  ISETP.NE.AND P0, PT, R4, 0x6, PT ;  /* 0x000000060400780c */ /* 0x000fda0003f05270 */
[----:B------:R-:W-:Y:S05]  /*11d0*/  @P0 BRA `(.L_x_724) ;  /* 0x00000ad000000947 */ /* 0x000fea0003800000 */
[----:B------:R-:W2:Y:S02]  /*11e0*/  LDG.E R2, [R2.64] ;  /* 0x0000002402027981 */ /* 0x000ea4000c1e1900 */
[----:B--2---:R-:W-:Y:S01]  /*11f0*/  F2FP.PACK_AB R0, RZ, R2 ;  /* 0x00000002ff00723e */ /* 0x004fe200000000ff */
[----:B------:R-:W-:Y:S05]  /*1200*/  BRA `(.L_x_725) ;  /* 0x00000c6000007947 */ /* 0x000fea0003800000 */
.L_x_729:
[----:B------:R0:W5:Y:S01]  /*1210*/  LDG.E.U16 R0, [R2.64] ;  /* 0x0000002402007981 */ /* 0x000162000c1e1500 */
[----:B------:R-:W-:Y:S05]  /*1220*/  BRA `(.L_x_725) ;  /* 0x00000c4000007947 */ /* 0x000fea0003800000 */
.L_x_728:
[----:B------:R-:W-:-:S13]  /*1230*/  ISETP.NE.AND P0, PT, R4, 0x7, PT ;  /* 0x000000070400780c */ /* 0x000fda0003f05270 */
[----:B------:R-:W-:Y:S05]  /*1240*/  @!P0 BRA `(.L_x_730) ;  /* 0x0000009000008947 */ /* 0x000fea0003800000 */
[----:B------:R-:W-:-:S13]  /*1250*/  ISETP.NE.AND P0, PT, R4, 0x8, PT ;  /* 0x000000080400780c */ /* 0x000fda0003f05270 */
[----:B------:R-:W-:Y:S05]  /*1260*/  @!P0 BRA `(.L_x_731) ;  /* 0x0000005000008947 */ /* 0x000fea0003800000 */
[----:B------:R-:W-:-:S13]  /*1270*/  ISETP.NE.AND P0, PT, R4, 0x9, PT ;  /* 0x000000090400780c */ /* 0x000fda0003f05270 */
[----:B------:R-:W-:Y:S05]  /*1280*/  @P0 BRA `(.L_x_724) ;  /* 0x00000a2000000947 */ /* 0x000fea0003800000 */
[----:B------:R-:W2:Y:S02]  /*1290*/  LDG.E R2, [R2.64] ;  /* 0x0000002402027981 */ /* 0x000ea4000c1e1900 */
[----:B--2---:R-:W-:Y:S01]  /*12a0*/  F2FP.PACK_AB R0, RZ, R2 ;  /* 0x00000002ff00723e */ /* 0x004fe200000000ff */
[----:B------:R-:W-:Y:S05]  /*12b0*/  BRA `(.L_x_725) ;  /* 0x00000bb000007947 */ /* 0x000fea0003800000 */
.L_x_731:
[----:B------:R0:W5:Y:S01]  /*12c0*/  LDG.E.U16 R0, [R2.64] ;  /* 0x0000002402007981 */ /* 0x000162000c1e1500 */
[----:B------:R-:W-:Y:S05]  /*12d0*/  BRA `(.L_x_725) ;  /* 0x00000b9000007947 */ /* 0x000fea0003800000 */
.L_x_730:
[----:B------:R-:W2:Y:S02]  /*12e0*/  LDG.E.64 R2, [R2.64] ;  /* 0x0000002402027981 */ /* 0x000ea4000c1e1b00 */
[----:B--2---:R-:W0:Y:S01]  /*12f0*/  F2F.F32.F64 R0, R2 ;  /* 0x0000000200007310 */ /* 0x004e220000301000 */
[----:B------:R-:W0:-:S14]  /*1300*/  DSETP.GEU.AND P0, PT, |R2|, c[0x2][0x0], PT ;  /* 0x008000000200762a */ /* 0x000e1c0003f0e200 */
[----:B0-----:R-:W-:-:S05]  /*1310*/  @!P0 FMUL R0, R0, 1.175494350822287508e-38 ;  /* 0x0080000000008820 */ /* 0x001fca0000400000 */
[----:B------:R-:W-:Y:S01]  /*1320*/  F2FP.PACK_AB R0, RZ, R0 ;  /* 0x00000000ff00723e */ /* 0x000fe200000000ff */
[----:B------:R-:W-:Y:S05]  /*1330*/  BRA `(.L_x_725) ;  /* 0x00000b3000007947 */ /* 0x000fea0003800000 */
.L_x_720:
        /* <DEDUP_REMOVED lines=11> */
[----:B------:R-:W-:Y:S01]  /*13f0*/  F2FP.PACK_AB R0, RZ, R0 ;  /* 0x00000000ff00723e */ /* 0x000fe200000000ff */
[----:B------:R-:W-:Y:S05]  /*1400*/  BRA `(.L_x_725) ;  /* 0x00000a6000007947 */ /* 0x000fea0003800000 */
.L_x_734:
[----:B------:R-:W2:Y:S02]  /*1410*/  LDG.E.64 R2, [R2.64] ;  /* 0x0000002402027981 */ /* 0x000ea4000c1e1b00 */
[----:B--2---:R-:W0:Y:S01]  /*1420*/  F2F.F32.F64 R0, R2 ;  /* 0x0000000200007310 */ /* 0x004e220000301000 */
[----:B------:R-:W0:-:S14]  /*1430*/  DSETP.GEU.AND P0, PT, |R2|, c[0x2][0x0], PT ;  /* 0x008000000200762a */ /* 0x000e1c0003f0e200 */
[----:B0-----:R-:W-:-:S05]  /*1440*/  @!P0 FMUL R0, R0, 1.175494350822287508e-38 ;  /* 0x0080000000008820 */ /* 0x001fca0000400000 */
[----:B------:R-:W-:Y:S01]  /*1450*/  F2FP.PACK_AB R0, RZ, R0 ;  /* 0x00000000ff00723e */ /* 0x000fe200000000ff */
[----:B------:R-:W-:Y:S05]  /*1460*/  BRA `(.L_x_725) ;  /* 0x00000a0000007947 */ /* 0x000fea0003800000 */
.L_x_733:
        /* <DEDUP_REMOVED lines=25> */
[----:B------:R-:W-:-:S04]  /*1600*/  F2FP.PACK_AB R5, RZ, R5 ;  /* 0x00000005ff05723e */ /* 0x000fc800000000ff */
[----:B------:R-:W-:Y:S01]  /*1610*/  PRMT R0, R5, 0x7610, R0 ;  /* 0x0000761005007816 */ /* 0x000fe20000000000 */
[----:B------:R-:W-:Y:S05]  /*1620*/  BRA `(.L_x_725) ;  /* 0x0000084000007947 */ /* 0x000fea0003800000 */
.L_x_736:
        /* <DEDUP_REMOVED lines=12> */
[----:B------:R-:W-:-:S04]  /*16f0*/  F2FP.PACK_AB R4, RZ, R4 ;  /* 0x00000004ff04723e */ /* 0x000fc800000000ff */
[----:B------:R-:W-:Y:S01]  /*1700*/  PRMT R0, R4, 0x7610, R0 ;  /* 0x0000761004007816 */ /* 0x000fe20000000000 */
[----:B------:R-:W-:Y:S05]  /*1710*/  BRA `(.L_x_725) ;  /* 0x0000075000007947 */ /* 0x000fea0003800000 */
.L_x_735:
[----:B------:R-:W2:Y:S02]  /*1720*/  LDG.E.U16 R0, [R2.64] ;  /* 0x0000002402007981 */ /* 0x000ea4000c1e1500 */
[----:B--2---:R-:W-:-:S04]  /*1730*/  PRMT R0, RZ, 0x5410, R0 ;  /* 0x00005410ff007816 */ /* 0x004fc80000000000 */
[----:B------:R-:W-:Y:S01]  /*1740*/  F2FP.PACK_AB R0, RZ, R0 ;  /* 0x00000000ff00723e */ /* 0x000fe200000000ff */
[----:B------:R-:W-:Y:S05]  /*1750*/  BRA `(.L_x_725) ;  /* 0x0000071000007947 */ /* 0x000fea0003800000 */
.L_x_732:
        /* <DEDUP_REMOVED lines=10> */
[----:B0-----:R-:W-:Y:S01]  /*1800*/  F2FP.PACK_AB R0, RZ, R0 ;  /* 0x00000000ff00723e */ /* 0x001fe200000000ff */
[----:B------:R-:W-:Y:S05]  /*1810*/  BRA `(.L_x_725) ;  /* 0x0000065000007947 */ /* 0x000fea0003800000 */
.L_x_739:
        /* <DEDUP_REMOVED lines=21> */
.L_x_743:
[----:B------:R-:W-:Y:S05]  /*1970*/  BSYNC B1 ;  /* 0x0000000000017941 */ /* 0x000fea0003800000 */
.L_x_742:
[----:B------:R-:W-:Y:S01]  /*1980*/  LEA R3, R0, 0x3b800000, 0x17 ;  /* 0x3b80000000037811 */ /* 0x000fe200078eb8ff */
[----:B------:R-:W-:-:S05]  /*1990*/  IMAD.SHL.U32 R0, R2, 0x100000, RZ ;  /* 0x0010000002007824 */ /* 0x000fca00078e00ff */
[----:B------:R-:W-:Y:S02]  /*19a0*/  LOP3.LUT R0, R3, R0, R4, 0xfe, !PT ;  /* 0x0000000003007212 */ /* 0x000fe400078efe04 */
.L_x_741:
[----:B------:R-:W-:Y:S05]  /*19b0*/  BSYNC B0 ;  /* 0x0000000000007941 */ /* 0x000fea0003800000 */
.L_x_740:
[----:B------:R-:W-:Y:S01]  /*19c0*/  F2FP.PACK_AB R0, RZ, R0 ;  /* 0x00000000ff00723e */ /* 0x000fe200000000ff */
[----:B------:R-:W-:Y:S05]  /*19d0*/  BRA `(.L_x_725) ;  /* 0x0000049000007947 */ /* 0x000fea0003800000 */
.L_x_738:
        /* <DEDUP_REMOVED lines=21> */
.L_x_747:
[----:B------:R-:W-:Y:S05]  /*1b30*/  BSYNC B1 ;  /* 0x0000000000017941 */ /* 0x000fea0003800000 */
.L_x_746:
[----:B------:R-:W-:Y:S01]  /*1b40*/  LEA R3, R0, 0x37800000, 0x17 ;  /* 0x3780000000037811 */ /* 0x000fe200078eb8ff */
[----:B------:R-:W-:-:S05]  /*1b50*/  IMAD.SHL.U32 R0, R2, 0x200000, RZ ;  /* 0x0020000002007824 */ /* 0x000fca00078e00ff */
[----:B------:R-:W-:Y:S02]  /*1b60*/  LOP3.LUT R0, R3, R0, R4, 0xfe, !PT ;  /* 0x0000000003007212 */ /* 0x000fe400078efe04 */
.L_x_745:
[----:B------:R-:W-:Y:S05]  /*1b70*/  BSYNC B0 ;  /* 0x0000000000007941 */ /* 0x000fea0003800000 */
.L_x_744:
[----:B------:R-:W-:Y:S01]  /*1b80*/  F2FP.PACK_AB R0, RZ, R0 ;  /* 0x00000000ff00723e */ /* 0x000fe200000000ff */
[----:B------:R-:W-:Y:S05]  /*1b90*/  BRA `(.L_x_725) ;  /* 0x000002d000007947 */ /* 0x000fea0003800000 */
.L_x_737:
        /* <DEDUP_REMOVED lines=14> */
.L_x_751:
[----:B------:R-:W-:Y:S05]  /*1c80*/  BSYNC B0 ;  /* 0x0000000000007941 */ /* 0x000fea0003800000 */
.L_x_750:
[----:B------:R-:W-:Y:S01]  /*1c90*/  F2FP.PACK_AB R0, RZ, R0 ;  /* 0x00000000ff00723e */ /* 0x000fe200000000ff */
[----:B------:R-:W-:Y:S05]  /*1ca0*/  BRA `(.L_x_725) ;  /* 0x000001c000007947 */ /* 0x000fea0003800000 */
.L_x_724:
        /* <DEDUP_REMOVED lines=21> */
.L_x_749:
[----:B------:R-:W2:Y:S02]  /*1e00*/  LDG.E.64 R2, [R2.64] ;  /* 0x0000002402027981 */ /* 0x000ea4000c1e1b00 */
[----:B--2---:R-:W0:Y:S02]  /*1e10*/  I2F.U64 R0, R2 ;  /* 0x0000000200007312 */ /* 0x004e240000301000 */
[----:B0-----:R-:W-:Y:S01]  /*1e20*/  F2FP.PACK_AB R0, RZ, R0 ;  /* 0x00000000ff00723e */ /* 0x001fe200000000ff */
[----:B------:R-:W-:Y:S05]  /*1e30*/  BRA `(.L_x_725) ;  /* 0x0000003000007947 */ /* 0x000fea0003800000 */
.L_x_748:
[----:B------:R-:W2:Y:S02]  /*1e40*/  LDG.E R2, [R2.64] ;  /* 0x0000002402027981 */ /* 0x000ea4000c1e1900 */
[----:B--2---:R-:W0:Y:S02]  /*1e50*/  I2F.U32 R0, R2 ;  /* 0x0000000200007306 */ /* 0x004e240000201000 */
[----:B0-----:R-:W-:-:S06]  /*1e60*/  F2FP.PACK_AB R0, RZ, R0 ;  /* 0x00000000ff00723e */ /* 0x001fcc00000000ff */
.L_x_725:
[----:B-----5:R-:W-:Y:S01]  /*1e70*/  HADD2.F32 R0, -RZ, R0.H0_H0 ;  /* 0x20000000ff007230 */ /* 0x020fe20000004100 */
        /* <DEDUP_REMOVED lines=44> */
.L_x_753:
[----:B------:R-:W-:Y:S05]  /*2140*/  BSYNC B0 ;  /* 0x0000000000007941 */ /* 0x000fea0003800000 */
.L_x_752:
[----:B------:R-:W-:Y:S01]  /*2150*/  ISETP.GT.AND P1, PT, R4, 0x9, PT ;  /* 0x000000090400780c */ /* 0x000fe20003f24270 */
[----:B------:R-:W-:-:S05]  /*2160*/  @P0 FADD.FTZ R2, R2, 0.69314718246459960938 ;  /* 0x3f31721802020421 */ /* 0x000fca0000010000 */
[----:B------:R-:W-:-:S07]  /*2170*/  F2FP.PACK_AB R0, RZ, R2 ;  /* 0x00000002ff00723e */ /* 0x000fce00000000ff */
        /* <DEDUP_REMOVED lines=9> */
[----:B------:R-:W-:-:S04]  /*2210*/  HADD2.F32 R0, -RZ, R0.H0_H0 ;  /* 0x20000000ff007230 */ /* 0x000fc80000004100 */
[----:B------:R-:W0:Y:S02]  /*2220*/  F2I.FTZ.TRUNC.NTZ R3, R0 ;  /* 0x0000000000037305 */ /* 0x000e24000021f100 */
[----:B0-----:R0:W-:Y:S01]  /*2230*/  STG.E.U8 [R16.64], R3 ;  /* 0x0000000310007986 */ /* 0x0011e2000c101124 */
[----:B------:R-:W-:Y:S05]  /*2240*/  BRA `(.L_x_759) ;  /* 0x00000e8000007947 */ /* 0x000fea0003800000 */
.L_x_757:
[----:B------:R-:W-:-:S06]  /*2250*/  HADD2.F32 R3, -RZ, R0.H0_H0 ;  /* 0x20000000ff037230 */ /* 0x000fcc0000004100 */
[----:B------:R-:W0:Y:S02]  /*2260*/  F2I.S64.TRUNC R2, R3 ;  /* 0x0000000300027311 */ /* 0x000e24000020d900 */
[----:B0-----:R0:W-:Y:S01]  /*2270*/  STG.E.U8 [R16.64], R2 ;  /* 0x0000000210007986 */ /* 0x0011e2000c101124 */
[----:B------:R-:W-:Y:S05]  /*2280*/  BRA `(.L_x_759) ;  /* 0x00000e4000007947 */ /* 0x000fea0003800000 */
.L_x_756:
[----:B------:R-:W-:-:S13]  /*2290*/  ISETP.NE.AND P0, PT, R4, 0x2, PT ;  /* 0x000000020400780c */ /* 0x000fda0003f05270 */
[----:B------:R-:W-:Y:S05]  /*22a0*/  @!P0 BRA `(.L_x_760) ;  /* 0x000000c000008947 */ /* 0x000fea0003800000 */
[----:B------:R-:W-:-:S13]  /*22b0*/  ISETP.NE.AND P0, PT, R4, 0x3, PT ;  /* 0x000000030400780c */ /* 0x000fda0003f05270 */
[----:B------:R-:W-:Y:S05]  /*22c0*/  @!P0 BRA `(.L_x_761) ;  /* 0x0000006000008947 */ /* 0x000fea0003800000 */
[----:B------:R-:W-:-:S13]  /*22d0*/  ISETP.NE.AND P0, PT, R4, 0x4, PT ;  /* 0x000000040400780c */ /* 0x000fda0003f05270 */
[----:B------:R-:W-:Y:S05]  /*22e0*/  @P0 BRA `(.L_x_758) ;  /* 0x00000c3000000947 */ /* 0x000fea0003800000 */
[----:B------:R-:W-:-:S06]  /*22f0*/  HADD2.F32 R2, -RZ, R0.H0_H0 ;  /* 0x20000000ff027230 */ /* 0x000fcc0000004100 */
[----:B------:R-:W0:Y:S02]  /*2300*/  F2I.S64.TRUNC R2, R2 ;  /* 0x0000000200027311 */ /* 0x000e24000020d900 */
[----:B0-----:R0:W-:Y:S01]  /*2310*/  STG.E.64 [R16.64], R2 ;  /* 0x0000000210007986 */ /* 0x0011e2000c101b24 */
[----:B------:R-:W-:Y:S05]  /*2320*/  BRA `(.L_x_759) ;  /* 0x00000da000007947 */ /* 0x000fea0003800000 */
.L_x_761:
[----:B------:R-:W-:-:S04]  /*2330*/  HADD2.F32 R0, -RZ, R0.H0_H0 ;  /* 0x20000000ff007230 */ /* 0x000fc80000004100 */
[----:B------:R-:W0:Y:S02]  /*2340*/  F2I.FTZ.TRUNC.NTZ R3, R0 ;  /* 0x0000000000037305 */ /* 0x000e24000021f100 */
[----:B0-----:R0:W-:Y:S01]  /*2350*/  STG.E [R16.64], R3 ;  /* 0x0000000310007986 */ /* 0x0011e2000c101924 */
[----:B------:R-:W-:Y:S05]  /*2360*/  BRA `(.L_x_759) ;  /* 0x00000d6000007947 */ /* 0x000fea0003800000 */
.L_x_760:
[----:B------:R-:W-:-:S04]  /*2370*/  HADD2.F32 R0, -RZ, R0.H0_H0 ;  /* 0x20000000ff007230 */ /* 0x000fc80000004100 */
[----:B------:R-:W0:Y:S02]  /*2380*/  F2I.FTZ.TRUNC.NTZ R3, R0 ;  /* 0x0000000000037305 */ /* 0x000e24000021f100 */
[----:B0-----:R0:W-:Y:S01]  /*2390*/  STG.E.U16 [R16.64], R3 ;  /* 0x0000000310007986 */ /* 0x0011e2000c101524 */
[----:B------:R-:W-:Y:S05]  /*23a0*/  BRA `(.L_x_759) ;  /* 0x00000d2000007947 */ /* 0x000fea0003800000 */
.L_x_755:
[----:B------:R-:W-:-:S13]  /*23b0*/  ISETP.GT.AND P0, PT, R4, 0x6, PT ;  /* 0x000000060400780c */ /* 0x000fda0003f04270 */
[----:B------:R-:W-:Y:S05]  /*23c0*/  @P0 BRA `(.L_x_762) ;  /* 0x0000009000000947 */ /* 0x000fea0003800000 */
[----:B------:R-:W-:-:S13]  /*23d0*/  ISETP.NE.AND P0, PT, R4, 0x5, PT ;  /* 0x000000050400780c */ /* 0x000fda0003f05270 */
[----:B------:R-:W-:Y:S05]  /*23e0*/  @!P0 BRA `(.L_x_763) ;  /* 0x0000005000008947 */ /* 0x000fea0003800000 */
[----:B------:R-:W-:-:S13]  /*23f0*/  ISETP.NE.AND P0, PT, R4, 0x6, PT ;  /* 0x000000060400780c */ /* 0x000fda0003f05270 */
[----:B------:R-:W-:Y:S05]  /*2400*/  @P0 BRA `(.L_x_758) ;  /* 0x00000b1000000947 */ /* 0x000fea0003800000 */
[----:B------:R-:W-:-:S05]  /*2410*/  HADD2.F32 R3, -RZ, R0.H0_H0 ;  /* 0x20000000ff037230 */ /* 0x000fca0000004100 */
[----:B------:R0:W-:Y:S01]  /*2420*/  STG.E [R16.64], R3 ;  /* 0x0000000310007986 */ /* 0x0001e2000c101924 */
[----:B------:R-:W-:Y:S05]  /*2430*/  BRA `(.L_x_759) ;  /* 0x00000c9000007947 */ /* 0x000fea0003800000 */
.L_x_763:
[----:B------:R0:W-:Y:S01]  /*2440*/  STG.E.U16 [R16.64], R0 ;  /* 0x0000000010007986 */ /* 0x0001e2000c101524 */
[----:B------:R-:W-:Y:S05]  /*2450*/  BRA `(.L_x_759) ;  /* 0x00000c7000007947 */ /* 0x000fea0003800000 */
.L_x_762:
[----:B------:R-:W-:-:S13]  /*2460*/  ISETP.NE.AND P0, PT, R4, 0x7, PT ;  /* 0x000000070400780c */ /* 0x000fda0003f05270 */
[----:B------:R-:W-:Y:S05]  /*2470*/  @!P0 BRA `(.L_x_764) ;  /* 0x000000d000008947 */ /* 0x000fea0003800000 */
[----:B------:R-:W-:-:S13]  /*2480*/  ISETP.NE.AND P0, PT, R4, 0x8, PT ;  /* 0x000000080400780c */ /* 0x000fda0003f05270 */
[----:B------:R-:W-:Y:S05]  /*2490*/  @!P0 BRA `(.L_x_765) ;  /* 0x0000006000008947 */ /* 0x000fea0003800000 */
[----:B------:R-:W-:-:S13]  /*24a0*/  ISETP.NE.AND P0, PT, R4, 0x9, PT ;  /* 0x000000090400780c */ /* 0x000fda0003f05270 */
[----:B------:R-:W-:Y:S05]  /*24b0*/  @P0 BRA `(.L_x_758) ;  /* 0x00000a6000000947 */ /* 0x000fea0003800000 */
[----:B------:R-:W-:Y:S01]  /*24c0*/  HADD2.F32 R2, -RZ, R0.H0_H0 ;  /* 0x20000000ff027230 */ /* 0x000fe20000004100 */
[----:B------:R-:W-:-:S05]  /*24d0*/  IMAD.MOV.U32 R3, RZ, RZ, RZ ;  /* 0x000000ffff037224 */ /* 0x000fca00078e00ff */
[----:B------:R0:W-:Y:S01]  /*24e0*/  STG.E.64 [R16.64], R2 ;  /* 0x0000000210007986 */ /* 0x0001e2000c101b24 */
[----:B------:R-:W-:Y:S05]  /*24f0*/  BRA `(.L_x_759) ;  /* 0x00000bd000007947 */ /* 0x000fea0003800000 */
.L_x_765:
[----:B------:R-:W-:-:S05]  /*2500*/  HADD2.F32 R0, -RZ, R0.H0_H0 ;  /* 0x20000000ff007230 */ /* 0x000fca0000004100 */
[----:B------:R-:W-:-:S04]  /*2510*/  F2FP.PACK_AB R0, RZ, R0 ;  /* 0x00000000ff00723e */ /* 0x000fc800000000ff */
[----:B------:R-:W-:-:S05]  /*2520*/  PRMT R0, R0, 0x5410, RZ ;  /* 0x0000541000007816 */ /* 0x000fca00000000ff */
[----:B------:R0:W-:Y:S01]  /*2530*/  STG.E [R16.64], R0 ;  /* 0x0000000010007986 */ /* 0x0001e2000c101924 */
[----:B------:R-:W-:Y:S05]  /*2540*/  BRA `(.L_x_759) ;  /* 0x00000b8000007947 */ /* 0x000fea0003800000 */
.L_x_764:
[----:B------:R-:W-:-:S05]  /*2550*/  HADD2.F32 R2, -RZ, R0.H0_H0 ;  /* 0x20000000ff027230 */ /* 0x000fca0000004100 */
[----:B------:R-:W-:-:S06]  /*2560*/  FMUL.FTZ R2, R2, 1 ;  /* 0x3f80000002027820 */ /* 0x000fcc0000410000 */
[----:B------:R-:W0:Y:S02]  /*2570*/  F2F.F64.F32 R2, R2 ;  /* 0x0000000200027310 */ /* 0x000e240000201800 */
[----:B0-----:R0:W-:Y:S01]  /*2580*/  STG.E.64 [R16.64], R2 ;  /* 0x0000000210007986 */ /* 0x0011e2000c101b24 */
[----:B------:R-:W-:Y:S05]  /*2590*/  BRA `(.L_x_759) ;  /* 0x00000b3000007947 */ /* 0x000fea0003800000 */
.L_x_754:
        /* <DEDUP_REMOVED lines=8> */
[----:B------:R-:W-:-:S05]  /*2620*/  HADD2.F32 R0, -RZ, R0.H0_H0 ;  /* 0x20000000ff007230 */ /* 0x000fca0000004100 */
[----:B------:R-:W-:-:S04]  /*2630*/  FSETP.NEU.FTZ.AND P0, PT, R0, RZ, PT ;  /* 0x000000ff0000720b */ /* 0x000fc80003f1d000 */
[----:B------:R-:W-:-:S05]  /*2640*/  SEL R3, RZ, 0x1, !P0 ;  /* 0x00000001ff037807 */ /* 0x000fca0004000000 */
[----:B------:R0:W-:Y:S01]  /*2650*/  STG.E.U8 [R16.64], R3 ;  /* 0x0000000310007986 */ /* 0x0001e2000c101124 */
[----:B------:R-:W-:Y:S05]  /*2660*/  BRA `(.L_x_759) ;  /* 0x00000a6000007947 */ /* 0x000fea0003800000 */
.L_x_768:
[----:B------:R-:W-:Y:S01]  /*2670*/  HADD2.F32 R0, -RZ, R0.H0_H0 ;  /* 0x20000000ff007230 */ /* 0x000fe20000004100 */
[----:B------:R-:W-:-:S04]  /*2680*/  CS2R R6, SRZ ;  /* 0x0000000000067805 */ /* 0x000fc8000001ff00 */
[----:B------:R-:W-:-:S04]  /*2690*/  FMUL.FTZ R0, R0, 1 ;  /* 0x3f80000000007820 */ /* 0x000fc80000410000 */
[----:B------:R-:W0:Y:S02]  /*26a0*/  F2F.F64.F32 R4, R0 ;  /* 0x0000000000047310 */ /* 0x000e240000201800 */
[----:B0-----:R0:W-:Y:S01]  /*26b0*/  STG.E.128 [R16.64], R4 ;  /* 0x0000000410007986 */ /* 0x0011e2000c101d24 */
[----:B------:R-:W-:Y:S05]  /*26c0*/  BRA `(.L_x_759) ;  /* 0x00000a0000007947 */ /* 0x000fea0003800000 */
.L_x_767:
[----:B------:R-:W-:-:S13]  /*26d0*/  ISETP.NE.AND P0, PT, R4, 0xf, PT ;  /* 0x0000000f0400780c */ /* 0x000fda0003f05270 */
[----:B------:R-:W-:Y:S05]  /*26e0*/  @!P0 BRA `(.L_x_769) ;  /* 0x000002d000008947 */ /* 0x000fea0003800000 */
[----:B------:R-:W-:-:S13]  /*26f0*/  ISETP.NE.AND P0, PT, R4, 0x17, PT ;  /* 0x000000170400780c */ /* 0x000fda0003f05270 */
[----:B------:R-:W-:Y:S05]  /*2700*/  @!P0 BRA `(.L_x_770) ;  /* 0x0000015000008947 */ /* 0x000fea0003800000 */
[----:B------:R-:W-:-:S13]  /*2710*/  ISETP.NE.AND P0, PT, R4, 0x18, PT ;  /* 0x000000180400780c */ /* 0x000fda0003f05270 */
[----:B------:R-:W-:Y:S05]  /*2720*/  @P0 BRA `(.L_x_758) ;  /* 0x000007f000000947 */ /* 0x000fea0003800000 */
[----:B------:R-:W-:Y:S01]  /*2730*/  HADD2.F32 R5, -RZ, R0.H0_H0 ;  /* 0x20000000ff057230 */ /* 0x000fe20000004100 */
[----:B------:R-:W-:Y:S04]  /*2740*/  BSSY B0, `(.L_x_771) ;  /* 0x000000e000007945 */ /* 0x000fe80003800000 */
        /* <DEDUP_REMOVED lines=13> */
.L_x_772:
[----:B------:R-:W-:Y:S05]  /*2820*/  BSYNC B0 ;  /* 0x0000000000007941 */ /* 0x000fea0003800000 */
.L_x_771:
[----:B------:R-:W-:-:S05]  /*2830*/  LOP3.LUT R3, R0, R3, RZ, 0xfc, !PT ;  /* 0x0000000300037212 */ /* 0x000fca00078efcff */
[----:B------:R0:W-:Y:S01]  /*2840*/  STG.E.U8 [R16.64], R3 ;  /* 0x0000000310007986 */ /* 0x0001e2000c101124 */
[----:B------:R-:W-:Y:S05]  /*2850*/  BRA `(.L_x_759) ;  /* 0x0000087000007947 */ /* 0x000fea0003800000 */
.L_x_770:
[----:B------:R-:W-:Y:S01]  /*2860*/  HADD2.F32 R3, -RZ, R0.H0_H0 ;  /* 0x20000000ff037230 */ /* 0x000fe20000004100 */
[----:B------:R-:W-:Y:S04]  /*2870*/  BSSY B0, `(.L_x_773) ;  /* 0x000000f000007945 */ /* 0x000fe80003800000 */
        /* <DEDUP_REMOVED lines=11> */
.L_x_774:
[----:B------:R-:W-:Y:S01]  /*2930*/  IMAD.MOV.U32 R0, RZ, RZ, 0x7f ;  /* 0x0000007fff007424 */ /* 0x000fe200078e00ff */
[----:B------:R-:W-:-:S04]  /*2940*/  ISETP.GT.U32.AND P0, PT, R2, 0x7f800000, PT ;  /* 0x7f8000000200780c */ /* 0x000fc80003f04070 */
[----:B------:R-:W-:-:S04]  /*2950*/  SEL R0, R0, 0x7c, P0 ;  /* 0x0000007c00007807 */ /* 0x000fc80000000000 */
.L_x_775:
[----:B------:R-:W-:Y:S05]  /*2960*/  BSYNC B0 ;  /* 0x0000000000007941 */ /* 0x000fea0003800000 */
.L_x_773:
[----:B------:R-:W-:-:S04]  /*2970*/  LOP3.LUT R2, R3, 0x80000000, RZ, 0xc0, !PT ;  /* 0x8000000003027812 */ /* 0x000fc800078ec0ff */
[----:B------:R-:W-:-:S04]  /*2980*/  SHF.R.U32.HI R3, RZ, 0x18, R2 ;  /* 0x00000018ff037819 */ /* 0x000fc80000011602 */
[----:B------:R-:W-:-:S05]  /*2990*/  LOP3.LUT R3, R0, R3, RZ, 0xfc, !PT ;  /* 0x0000000300037212 */ /* 0x000fca00078efcff */
[----:B------:R0:W-:Y:S01]  /*29a0*/  STG.E.U8 [R16.64], R3 ;  /* 0x0000000310007986 */ /* 0x0001e2000c101124 */
[----:B------:R-:W-:Y:S05]  /*29b0*/  BRA `(.L_x_759) ;  /* 0x0000071000007947 */ /* 0x000fea0003800000 */
.L_x_769:
[----:B------:R-:W-:-:S05]  /*29c0*/  HADD2.F32 R0, -RZ, R0.H0_H0 ;  /* 0x20000000ff007230 */ /* 0x000fca0000004100 */
[----:B------:R-:W-:-:S05]  /*29d0*/  F2FP.BF16.PACK_AB R0, RZ, R0 ;  /* 0x00000000ff00723e */ /* 0x000fca00000010ff */
[----:B------:R0:W-:Y:S01]  /*29e0*/  STG.E.U16 [R16.64], R0 ;  /* 0x0000000010007986 */ /* 0x0001e2000c101524 */
[----:B------:R-:W-:Y:S05]  /*29f0*/  BRA `(.L_x_759) ;  /* 0x000006d000007947 */ /* 0x000fea0003800000 */
.L_x_766:
        /* <DEDUP_REMOVED lines=8> */
[----:B------:R-:W-:-:S06]  /*2a80*/  HADD2.F32 R3, -RZ, R0.H0_H0 ;  /* 0x20000000ff037230 */ /* 0x000fcc0000004100 */
[----:B------:R-:W0:Y:S02]  /*2a90*/  F2I.FTZ.U32.TRUNC.NTZ R3, R3 ;  /* 0x0000000300037305 */ /* 0x000e24000021f000 */
[----:B0-----:R0:W-:Y:S01]  /*2aa0*/  STG.E.U16 [R16.64], R3 ;  /* 0x0000000310007986 */ /* 0x0011e2000c101524 */
[----:B------:R-:W-:Y:S05]  /*2ab0*/  BRA `(.L_x_759) ;  /* 0x0000061000007947 */ /* 0x000fea0003800000 */
.L_x_778:
[----:B------:R-:W-:Y:S01]  /*2ac0*/  HADD2.F32 R3, -RZ, R0.H0_H0 ;  /* 0x20000000ff037230 */ /* 0x000fe20000004100 */
[----:B------:R-:W-:Y:S01]  /*2ad0*/  BSSY B0, `(.L_x_779) ;  /* 0x0000014000007945 */ /* 0x000fe20003800000 */
[----:B------:R-:W-:-:S03]  /*2ae0*/  IMAD.MOV.U32 R8, RZ, RZ, 0x80 ;  /* 0x00000080ff087424 */ /* 0x000fc600078e00ff */
        /* <DEDUP_REMOVED lines=14> */
.L_x_781:
[----:B------:R-:W-:-:S04]  /*2bd0*/  LOP3.LUT R2, R3, 0x80000000, RZ, 0xc0, !PT ;  /* 0x8000000003027812 */ /* 0x000fc800078ec0ff */
[----:B------:R-:W-:-:S04]  /*2be0*/  SHF.R.U32.HI R3, RZ, 0x18, R2 ;  /* 0x00000018ff037819 */ /* 0x000fc80000011602 */
[----:B------:R-:W-:-:S04]  /*2bf0*/  LOP3.LUT R0, R0, R3, RZ, 0xfc, !PT ;  /* 0x0000000300007212 */ /* 0x000fc800078efcff */
[----:B------:R-:W-:Y:S02]  /*2c00*/  PRMT R8, R0, 0x7610, R8 ;  /* 0x0000761000087816 */ /* 0x000fe40000000008 */
.L_x_780:
[----:B------:R-:W-:Y:S05]  /*2c10*/  BSYNC B0 ;  /* 0x0000000000007941 */ /* 0x000fea0003800000 */
.L_x_779:
[----:B------:R0:W-:Y:S01]  /*2c20*/  STG.E.U8 [R16.64], R8 ;  /* 0x0000000810007986 */ /* 0x0001e2000c101124 */
[----:B------:R-:W-:Y:S05]  /*2c30*/  BRA `(.L_x_759) ;  /* 0x0000049000007947 */ /* 0x000fea0003800000 */
.L_x_777:
        /* <DEDUP_REMOVED lines=17> */
.L_x_784:
[----:B------:R-:W-:-:S04]  /*2d50*/  LOP3.LUT R2, R3, 0x80000000, RZ, 0xc0, !PT ;  /* 0x8000000003027812 */ /* 0x000fc800078ec0ff */
[----:B------:R-:W-:-:S04]  /*2d60*/  SHF.R.U32.HI R3, RZ, 0x18, R2 ;  /* 0x00000018ff037819 */ /* 0x000fc80000011602 */
[----:B------:R-:W-:-:S04]  /*2d70*/  LOP3.LUT R0, R0, R3, RZ, 0xfc, !PT ;  /* 0x0000000300007212 */ /* 0x000fc800078efcff */
[----:B------:R-:W-:Y:S02]  /*2d80*/  PRMT R8, R0, 0x7610, R8 ;  /* 0x0000761000087816 */ /* 0x000fe40000000008 */
.L_x_783:
[----:B------:R-:W-:Y:S05]  /*2d90*/  BSYNC B0 ;  /* 0x0000000000007941 */ /* 0x000fea0003800000 */
.L_x_782:
[----:B------:R0:W-:Y:S01]  /*2da0*/  STG.E.U8 [R16.64], R8 ;  /* 0x0000000810007986 */ /* 0x0001e2000c101124 */
[----:B------:R-:W-:Y:S05]  /*2db0*/  BRA `(.L_x_759) ;  /* 0x0000031000007947 */ /* 0x000fea0003800000 */
.L_x_776:
[----:B------:R-:W-:-:S13]  /*2dc0*/  ISETP.NE.AND P0, PT, R4, 0x1c, PT ;  /* 0x0000001c0400780c */ /* 0x000fda0003f05270 */
[----:B------:R-:W-:Y:S05]  /*2dd0*/  @!P0 BRA `(.L_x_785) ;  /* 0x000002c000008947 */ /* 0x000fea0003800000 */
[----:B------:R-:W-:-:S13]  /*2de0*/  ISETP.NE.AND P0, PT, R4, 0x1d, PT ;  /* 0x0000001d0400780c */ /* 0x000fda0003f05270 */
[----:B------:R-:W-:Y:S05]  /*2df0*/  @!P0 BRA `(.L_x_786) ;  /* 0x0000026000008947 */ /* 0x000fea0003800000 */
[----:B------:R-:W-:-:S13]  /*2e00*/  ISETP.NE.AND P0, PT, R4, 0x2c, PT ;  /* 0x0000002c0400780c */ /* 0x000fda0003f05270 */
[----:B------:R-:W-:Y:S05]  /*2e10*/  @P0 BRA `(.L_x_758) ;  /* 0x0000010000000947 */ /* 0x000fea0003800000 */
[----:B------:R-:W-:Y:S01]  /*2e20*/  HADD2.F32 R3, -RZ, R0.H0_H0 ;  /* 0x20000000ff037230 */ /* 0x000fe20000004100 */
[----:B------:R-:W-:-:S04]  /*2e30*/  PLOP3.LUT P0, PT, PT, PT, PT, 0x80, 0x0 ;  /* 0x000000000000781c */ /* 0x000fc80003f0f070 */
        /* <DEDUP_REMOVED lines=14> */
.L_x_758:
        /* <DEDUP_REMOVED lines=20> */
.L_x_786:
[----:B------:R-:W-:-:S06]  /*3060*/  HADD2.F32 R2, -RZ, R0.H0_H0 ;  /* 0x20000000ff027230 */ /* 0x000fcc0000004100 */
[----:B------:R-:W0:Y:S02]  /*3070*/  F2I.U64.TRUNC R2, R2 ;  /* 0x0000000200027311 */ /* 0x000e24000020d800 */
[----:B0-----:R0:W-:Y:S01]  /*3080*/  STG.E.64 [R16.64], R2 ;  /* 0x0000000210007986 */ /* 0x0011e2000c101b24 */
[----:B------:R-:W-:Y:S05]  /*3090*/  BRA `(.L_x_759) ;  /* 0x0000003000007947 */ /* 0x000fea0003800000 */
.L_x_785:
[----:B------:R-:W-:-:S04]  /*30a0*/  HADD2.F32 R0, -RZ, R0.H0_H0 ;  /* 0x20000000ff007230 */ /* 0x000fc80000004100 */
[----:B------:R-:W0:Y:S02]  /*30b0*/  F2I.FTZ.U32.TRUNC.NTZ R3, R0 ;  /* 0x0000000000037305 */ /* 0x000e24000021f000 */
[----:B0-----:R0:W-:Y:S02]  /*30c0*/  STG.E [R16.64], R3 ;  /* 0x0000000310007986 */ /* 0x0011e4000c101924 */
.L_x_759:
[----:B------:R-:W-:-:S05]  /*30d0*/  IMAD R18, R18, 0x200, R23 ;  /* 0x0000020012127824 */ /* 0x000fca00078e0217 */
[----:B------:R-:W-:Y:S02]  /*30e0*/  IADD3 R19, R18, 0x80, RZ ;  /* 0x0000008012137810 */ /* 0x000fe40007ffe0ff */
.L_x_718:
[----:B------:R-:W-:Y:S05]  /*30f0*/  BSYNC B6 ;  /* 0x0000000000067941 */ /* 0x000fea0003800000 */
.L_x_717:
        /* <DEDUP_REMOVED lines=231> */
.L_x_789:
        /* <DEDUP_REMOVED lines=20> */
.L_x_793:
[----:B------:R-:W2:Y:S02]  /*40b0*/  LDG.E.U8 R2, [R2.64] ;  /* 0x0000002402027981 */ /* 0x000ea4000c1e1100 */
[----:B--2---:R-:W0:Y:S02]  /*40c0*/  I2F.U16 R0, R2 ;  /* 0x0000000200007306 */ /* 0x004e240000101000 */
[----:B0-----:R-:W-:Y:S01]  /*40d0*/  F2FP.PACK_AB R0, RZ, R0 ;  /* 0x00000000ff00723e */ /* 0x001fe200000000ff */
[----:B------:R-:W-:Y:S05]  /*40e0*/  BRA `(.L_x_795) ;  /* 0x00000e1000007947 */ /* 0x000fea0003800000 */
.L_x_792:
        /* <DEDUP_REMOVED lines=10> */
.L_x_797:
[----:B------:R-:W2:Y:S02]  /*4190*/  LDG.E R2, [R2.64] ;  /* 0x0000002402027981 */ /* 0x000ea4000c1e1900 */
[----:B--2---:R-:W0:Y:S02]  /*41a0*/  I2F R0, R2 ;  /* 0x0000000200007306 */ /* 0x004e240000201400 */
[----:B0-----:R-:W-:Y:S01]  /*41b0*/  F2FP.PACK_AB R0, RZ, R0 ;  /* 0x00000000ff00723e */ /* 0x001fe200000000ff */
[----:B------:R-:W-:Y:S05]  /*41c0*/  BRA `(.L_x_795) ;  /* 0x00000d3000007947 */ /* 0x000fea0003800000 */
.L_x_796:
[----:B------:R-:W2:Y:S02]  /*41d0*/  LDG.E.U16 R2, [R2.64] ;  /* 0x0000002402027981 */ /* 0x000ea4000c1e1500 */
[----:B--2---:R-:W0:Y:S02]  /*41e0*/  I2F.S16 R0, R2 ;  /* 0x0000000200007306 */ /* 0x004e240000101400 */
[----:B0-----:R-:W-:Y:S01]  /*41f0*/  F2FP.PACK_AB R0, RZ, R0 ;  /* 0x00000000ff00723e */ /* 0x001fe200000000ff */
[----:B------:R-:W-:Y:S05]  /*4200*/  BRA `(.L_x_795) ;  /* 0x00000cf000007947 */ /* 0x000fea0003800000 */
.L_x_791:
        /* <DEDUP_REMOVED lines=9> */
.L_x_799:
[----:B------:R0:W5:Y:S01]  /*42a0*/  LDG.E.U16 R0, [R2.64] ;  /* 0x0000002402007981 */ /* 0x000162000c1e1500 */
[----:B------:R-:W-:Y:S05]  /*42b0*/  BRA `(.L_x_795) ;  /* 0x00000c4000007947 */ /* 0x000fea0003800000 */
.L_x_798:
        /* <DEDUP_REMOVED lines=9> */
.L_x_801:
[----:B------:R0:W5:Y:S01]  /*4350*/  LDG.E.U16 R0, [R2.64] ;  /* 0x0000002402007981 */ /* 0x000162000c1e1500 */
[----:B------:R-:W-:Y:S05]  /*4360*/  BRA `(.L_x_795) ;  /* 0x00000b9000007947 */ /* 0x000fea0003800000 */
.L_x_800:
[----:B------:R-:W2:Y:S02]  /*4370*/  LDG.E.64 R2, [R2.64] ;  /* 0x0000002402027981 */ /* 0x000ea4000c1e1b00 */
[----:B--2---:R-:W0:Y:S01]  /*4380*/  F2F.F32.F64 R0, R2 ;  /* 0x0000000200007310 */ /* 0x004e220000301000 */
[----:B------:R-:W0:-:S14]  /*4390*/  DSETP.GEU.AND P0, PT, |R2|, c[0x2][0x0], PT ;  /* 0x008000000200762a */ /* 0x000e1c0003f0e200 */
[----:B0-----:R-:W-:-:S05]  /*43a0*/  @!P0 FMUL R0, R0, 1.175494350822287508e-38 ;  /* 0x0080000000008820 */ /* 0x001fca0000400000 */
[----:B------:R-:W-:Y:S01]  /*43b0*/  F2FP.PACK_AB R0, RZ, R0 ;  /* 0x00000000ff00723e */ /* 0x000fe200000000ff */
[----:B------:R-:W-:Y:S05]  /*43c0*/  BRA `(.L_x_795) ;  /* 0x00000b3000007947 */ /* 0x000fea0003800000 */
.L_x_790:
        /* <DEDUP_REMOVED lines=13> */
.L_x_804:
[----:B------:R-:W2:Y:S02]  /*44a0*/  LDG.E.64 R2, [R2.64] ;  /* 0x0000002402027981 */ /* 0x000ea4000c1e1b00 */
[----:B--2---:R-:W0:Y:S01]  /*44b0*/  F2F.F32.F64 R0, R2 ;  /* 0x0000000200007310 */ /* 0x004e220000301000 */
[----:B------:R-:W0:-:S14]  /*44c0*/  DSETP.GEU.AND P0, PT, |R2|, c[0x2][0x0], PT ;  /* 0x008000000200762a */ /* 0x000e1c0003f0e200 */
[----:B0-----:R-:W-:-:S05]  /*44d0*/  @!P0 FMUL R0, R0, 1.175494350822287508e-38 ;  /* 0x0080000000008820 */ /* 0x001fca0000400000 */
[----:B------:R-:W-:Y:S01]  /*44e0*/  F2FP.PACK_AB R0, RZ, R0 ;  /* 0x00000000ff00723e */ /* 0x000fe200000000ff */
[----:B------:R-:W-:Y:S05]  /*44f0*/  BRA `(.L_x_795) ;  /* 0x00000a0000007947 */ /* 0x000fea0003800000 */
.L_x_803:
        /* <DEDUP_REMOVED lines=28> */
.L_x_806:
        /* <DEDUP_REMOVED lines=15> */
.L_x_805:
[----:B------:R-:W2:Y:S02]  /*47b0*/  LDG.E.U16 R0, [R2.64] ;  /* 0x0000002402007981 */ /* 0x000ea4000c1e1500 */
[----:B--2---:R-:W-:-:S04]  /*47c0*/  PRMT R0, RZ, 0x5410, R0 ;  /* 0x00005410ff007816 */ /* 0x004fc80000000000 */
[----:B------:R-:W-:Y:S01]  /*47d0*/  F2FP.PACK_AB R0, RZ, R0 ;  /* 0x00000000ff00723e */ /* 0x000fe200000000ff */
[----:B------:R-:W-:Y:S05]  /*47e0*/  BRA `(.L_x_795) ;  /* 0x0000071000007947 */ /* 0x000fea0003800000 */
.L_x_802:
        /* <DEDUP_REMOVED lines=12> */
.L_x_809:
        /* <DEDUP_REMOVED lines=21> */
.L_x_813:
[----:B------:R-:W-:Y:S05]  /*4a00*/  BSYNC B1 ;  /* 0x0000000000017941 */ /* 0x000fea0003800000 */
.L_x_812:
[----:B------:R-:W-:Y:S01]  /*4a10*/  LEA R3, R0, 0x3b800000, 0x17 ;  /* 0x3b80000000037811 */ /* 0x000fe200078eb8ff */
[----:B------:R-:W-:-:S05]  /*4a20*/  IMAD.SHL.U32 R0, R2, 0x100000, RZ ;  /* 0x0010000002007824 */ /* 0x000fca00078e00ff */
[----:B------:R-:W-:Y:S02]  /*4a30*/  LOP3.LUT R0, R3, R0, R4, 0xfe, !PT ;  /* 0x0000000003007212 */ /* 0x000fe400078efe04 */
.L_x_811:
[----:B------:R-:W-:Y:S05]  /*4a40*/  BSYNC B0 ;  /* 0x0000000000007941 */ /* 0x000fea0003800000 */
.L_x_810:
[----:B------:R-:W-:Y:S01]  /*4a50*/  F2FP.PACK_AB R0, RZ, R0 ;  /* 0x00000000ff00723e */ /* 0x000fe200000000ff */
[----:B------:R-:W-:Y:S05]  /*4a60*/  BRA `(.L_x_795) ;  /* 0x0000049000007947 */ /* 0x000fea0003800000 */
.L_x_808:
        /* <DEDUP_REMOVED lines=21> */
.L_x_817:
[----:B------:R-:W-:Y:S05]  /*4bc0*/  BSYNC B1 ;  /* 0x0000000000017941 */ /* 0x000fea0003800000 */
.L_x_816:
[----:B------:R-:W-:Y:S01]  /*4bd0*/  LEA R3, R0, 0x37800000, 0x17 ;  /* 0x3780000000037811 */ /* 0x000fe200078eb8ff */
[----:B------:R-:W-:-:S05]  /*4be0*/  IMAD.SHL.U32 R0, R2, 0x200000, RZ ;  /* 0x0020000002007824 */ /* 0x000fca00078e00ff */
[----:B------:R-:W-:Y:S02]  /*4bf0*/  LOP3.LUT R0, R3, R0, R4, 0xfe, !PT ;  /* 0x0000000003007212 */ /* 0x000fe400078efe04 */
.L_x_815:
[----:B------:R-:W-:Y:S05]  /*4c00*/  BSYNC B0 ;  /* 0x0000000000007941 */ /* 0x000fea0003800000 */
.L_x_814:
[----:B------:R-:W-:Y:S01]  /*4c10*/  F2FP.PACK_AB R0, RZ, R0 ;  /* 0x00000000ff00723e */ /* 0x000fe200000000ff */
[----:B------:R-:W-:Y:S05]  /*4c20*/  BRA `(.L_x_795) ;  /* 0x000002d000007947 */ /* 0x000fea0003800000 */
.L_x_807:
        /* <DEDUP_REMOVED lines=14> */
.L_x_821:
[----:B------:R-:W-:Y:S05]  /*4d10*/  BSYNC B0 ;  /* 0x0000000000007941 */ /* 0x000fea0003800000 */
.L_x_820:
[----:B------:R-:W-:Y:S01]  /*4d20*/  F2FP.PACK_AB R0, RZ, R0 ;  /* 0x00000000ff00723e */ /* 0x000fe200000000ff */
[----:B------:R-:W-:Y:S05]  /*4d30*/  BRA `(.L_x_795) ;  /* 0x000001c000007947 */ /* 0x000fea0003800000 */
.L_x_794:
        /* <DEDUP_REMOVED lines=21> */
.L_x_819:
[----:B------:R-:W2:Y:S02]  /*4e90*/  LDG.E.64 R2, [R2.64] ;  /* 0x0000002402027981 */ /* 0x000ea4000c1e1b00 */
[----:B--2---:R-:W0:Y:S02]  /*4ea0*/  I2F.U64 R0, R2 ;  /* 0x0000000200007312 */ /* 0x004e240000301000 */
[----:B0-----:R-:W-:Y:S01]  /*4eb0*/  F2FP.PACK_AB R0, RZ, R0 ;  /* 0x00000000ff00723e */ /* 0x001fe200000000ff */
[----:B------:R-:W-:Y:S05]  /*4ec0*/  BRA `(.L_x_795) ;  /* 0x0000003000007947 */ /* 0x000fea0003800000 */
.L_x_818:
[----:B------:R-:W2:Y:S02]  /*4ed0*/  LDG.E R2, [R2.64] ;  /* 0x0000002402027981 */ /* 0x000ea4000c1e1900 */
[----:B--2---:R-:W0:Y:S02]  /*4ee0*/  I2F.U32 R0, R2 ;  /* 0x0000000200007306 */ /* 0x004e240000201000 */
[----:B0-----:R-:W-:-:S06]  /*4ef0*/  F2FP.PACK_AB R0, RZ, R0 ;  /* 0x00000000ff00723e */ /* 0x001fcc00000000ff */
.L_x_795:
        /* <DEDUP_REMOVED lines=45> */
.L_x_823:
[----:B------:R-:W-:Y:S05]  /*51d0*/  BSYNC B0 ;  /* 0x0000000000007941 */ /* 0x000fea0003800000 */
.L_x_822:
        /* <DEDUP_REMOVED lines=16> */
.L_x_827:
[----:B------:R-:W-:-:S06]  /*52e0*/  HADD2.F32 R3, -RZ, R0.H0_H0 ;  /* 0x20000000ff037230 */ /* 0x000fcc0000004100 */
[----:B------:R-:W0:Y:S02]  /*52f0*/  F2I.S64.TRUNC R2, R3 ;  /* 0x0000000300027311 */ /* 0x000e24000020d900 */
[----:B0-----:R0:W-:Y:S01]  /*5300*/  STG.E.U8 [R16.64], R2 ;  /* 0x0000000210007986 */ /* 0x0011e2000c101124 */
[----:B------:R-:W-:Y:S05]  /*5310*/  BRA `(.L_x_829) ;  /* 0x00000e4000007947 */ /* 0x000fea0003800000 */
.L_x_826:
        /* <DEDUP_REMOVED lines=10> */
.L_x_831:
[----:B------:R-:W-:-:S04]  /*53c0*/  HADD2.F32 R0, -RZ, R0.H0_H0 ;  /* 0x20000000ff007230 */ /* 0x000fc80000004100 */
[----:B------:R-:W0:Y:S02]  /*53d0*/  F2I.FTZ.TRUNC.NTZ R3, R0 ;  /* 0x0000000000037305 */ /* 0x000e24000021f100 */
[----:B0-----:R0:W-:Y:S01]  /*53e0*/  STG.E [R16.64], R3 ;  /* 0x0000000310007986 */ /* 0x0011e2000c101924 */
[----:B------:R-:W-:Y:S05]  /*53f0*/  BRA `(.L_x_829) ;  /* 0x00000d6000007947 */ /* 0x000fea0003800000 */
.L_x_830:
[----:B------:R-:W-:-:S04]  /*5400*/  HADD2.F32 R0, -RZ, R0.H0_H0 ;  /* 0x20000000ff007230 */ /* 0x000fc80000004100 */
[----:B------:R-:W0:Y:S02]  /*5410*/  F2I.FTZ.TRUNC.NTZ R3, R0 ;  /* 0x0000000000037305 */ /* 0x000e24000021f100 */
[----:B0-----:R0:W-:Y:S01]  /*5420*/  STG.E.U16 [R16.64], R3 ;  /* 0x0000000310007986 */ /* 0x0011e2000c101524 */
[----:B------:R-:W-:Y:S05]  /*5430*/  BRA `(.L_x_829) ;  /* 0x00000d2000007947 */ /* 0x000fea0003800000 */
.L_x_825:
        /* <DEDUP_REMOVED lines=9> */
.L_x_833:
[----:B------:R0:W-:Y:S01]  /*54d0*/  STG.E.U16 [R16.64], R0 ;  /* 0x0000000010007986 */ /* 0x0001e2000c101524 */
[----:B------:R-:W-:Y:S05]  /*54e0*/  BRA `(.L_x_829) ;  /* 0x00000c7000007947 */ /* 0x000fea0003800000 */
.L_x_832:
        /* <DEDUP_REMOVED lines=10> */
.L_x_835:
[----:B------:R-:W-:-:S05]  /*5590*/  HADD2.F32 R0, -RZ, R0.H0_H0 ;  /* 0x20000000ff007230 */ /* 0x000fca0000004100 */
[----:B------:R-:W-:-:S04]  /*55a0*/  F2FP.PACK_AB R0, RZ, R0 ;  /* 0x00000000ff00723e */ /* 0x000fc800000000ff */
[----:B------:R-:W-:-:S05]  /*55b0*/  PRMT R0, R0, 0x5410, RZ ;  /* 0x0000541000007816 */ /* 0x000fca00000000ff */
[----:B------:R0:W-:Y:S01]  /*55c0*/  STG.E [R16.64], R0 ;  /* 0x0000000010007986 */ /* 0x0001e2000c101924 */
[----:B------:R-:W-:Y:S05]  /*55d0*/  BRA `(.L_x_829) ;  /* 0x00000b8000007947 */ /* 0x000fea0003800000 */
.L_x_834:
[----:B------:R-:W-:-:S05]  /*55e0*/  HADD2.F32 R2, -RZ, R0.H0_H0 ;  /* 0x20000000ff027230 */ /* 0x000fca0000004100 */
[----:B------:R-:W-:-:S06]  /*55f0*/  FMUL.FTZ R2, R2, 1 ;  /* 0x3f80000002027820 */ /* 0x000fcc0000410000 */
[----:B------:R-:W0:Y:S02]  /*5600*/  F2F.F64.F32 R2, R2 ;  /* 0x0000000200027310 */ /* 0x000e240000201800 */
[----:B0-----:R0:W-:Y:S01]  /*5610*/  STG.E.64 [R16.64], R2 ;  /* 0x0000000210007986 */ /* 0x0011e2000c101b24 */
[----:B------:R-:W-:Y:S05]  /*5620*/  BRA `(.L_x_829) ;  /* 0x00000b3000007947 */ /* 0x000fea0003800000 */
.L_x_824:
        /* <DEDUP_REMOVED lines=13> */
.L_x_838:
[----:B------:R-:W-:Y:S01]  /*5700*/  HADD2.F32 R0, -RZ, R0.H0_H0 ;  /* 0x20000000ff007230 */ /* 0x000fe20000004100 */
[----:B------:R-:W-:-:S04]  /*5710*/  CS2R R6, SRZ ;  /* 0x0000000000067805 */ /* 0x000fc8000001ff00 */
[----:B------:R-:W-:-:S04]  /*5720*/  FMUL.FTZ R0, R0, 1 ;  /* 0x3f80000000007820 */ /* 0x000fc80000410000 */
[----:B------:R-:W0:Y:S02]  /*5730*/  F2F.F64.F32 R4, R0 ;  /* 0x0000000000047310 */ /* 0x000e240000201800 */
[----:B0-----:R0:W-:Y:S01]  /*5740*/  STG.E.128 [R16.64], R4 ;  /* 0x0000000410007986 */ /* 0x0011e2000c101d24 */
[----:B------:R-:W-:Y:S05]  /*5750*/  BRA `(.L_x_829) ;  /* 0x00000a0000007947 */ /* 0x000fea0003800000 */
.L_x_837:
        /* <DEDUP_REMOVED lines=21> */
.L_x_842:
[----:B------:R-:W-:Y:S05]  /*58b0*/  BSYNC B0 ;  /* 0x0000000000007941 */ /* 0x000fea0003800000 */
.L_x_841:
[----:B------:R-:W-:-:S05]  /*58c0*/  LOP3.LUT R3, R0, R3, RZ, 0xfc, !PT ;  /* 0x0000000300037212 */ /* 0x000fca00078efcff */
[----:B------:R0:W-:Y:S01]  /*58d0*/  STG.E.U8 [R16.64], R3 ;  /* 0x0000000310007986 */ /* 0x0001e2000c101124 */
[----:B------:R-:W-:Y:S05]  /*58e0*/  BRA `(.L_x_829) ;  /* 0x0000087000007947 */ /* 0x000fea0003800000 */
.L_x_840:
        /* <DEDUP_REMOVED lines=13> */
.L_x_844:
[----:B------:R-:W-:Y:S01]  /*59c0*/  IMAD.MOV.U32 R0, RZ, RZ, 0x7f ;  /* 0x0000007fff007424 */ /* 0x000fe200078e00ff */
[----:B------:R-:W-:-:S04]  /*59d0*/  ISETP.GT.U32.AND P0, PT, R2, 0x7f800000, PT ;  /* 0x7f8000000200780c */ /* 0x000fc80003f04070 */
[----:B------:R-:W-:-:S04]  /*59e0*/  SEL R0, R0, 0x7c, P0 ;  /* 0x0000007c00007807 */ /* 0x000fc80000000000 */
.L_x_845:
[----:B------:R-:W-:Y:S05]  /*59f0*/  BSYNC B0 ;  /* 0x0000000000007941 */ /* 0x000fea0003800000 */
.L_x_843:
[----:B------:R-:W-:-:S04]  /*5a00*/  LOP3.LUT R2, R3, 0x80000000, RZ, 0xc0, !PT ;  /* 0x8000000003027812 */ /* 0x000fc800078ec0ff */
[----:B------:R-:W-:-:S04]  /*5a10*/  SHF.R.U32.HI R3, RZ, 0x18, R2 ;  /* 0x00000018ff037819 */ /* 0x000fc80000011602 */
[----:B------:R-:W-:-:S05]  /*5a20*/  LOP3.LUT R3, R0, R3, RZ, 0xfc, !PT ;  /* 0x0000000300037212 */ /* 0x000fca00078efcff */
[----:B------:R0:W-:Y:S01]  /*5a30*/  STG.E.U8 [R16.64], R3 ;  /* 0x0000000310007986 */ /* 0x0001e2000c101124 */
[----:B------:R-:W-:Y:S05]  /*5a40*/  BRA `(.L_x_829) ;  /* 0x0000071000007947 */ /* 0x000fea0003800000 */
.L_x_839:
[----:B------:R-:W-:-:S05]  /*5a50*/  HADD2.F32 R0, -RZ, R0.H0_H0 ;  /* 0x20000000ff007230 */ /* 0x000fca0000004100 */
[----:B------:R-:W-:-:S05]  /*5a60*/  F2FP.BF16.PACK_AB R0, RZ, R0 ;  /* 0x00000000ff00723e */ /* 0x000fca00000010ff */
[----:B------:R0:W-:Y:S01]  /*5a70*/  STG.E.U16 [R16.64], R0 ;  /* 0x0000000010007986 */ /* 0x0001e2000c101524 */
[----:B------:R-:W-:Y:S05]  /*5a80*/  BRA `(.L_x_829) ;  /* 0x000006d000007947 */ /* 0x000fea0003800000 */
.L_x_836:
        /* <DEDUP_REMOVED lines=12> */
.L_x_848:
        /* <DEDUP_REMOVED lines=17> */
.L_x_851:
[----:B------:R-:W-:-:S04]  /*5c60*/  LOP3.LUT R2, R3, 0x80000000, RZ, 0xc0, !PT ;  /* 0x8000000003027812 */ /* 0x000fc800078ec0ff */
[----:B------:R-:W-:-:S04]  /*5c70*/  SHF.R.U32.HI R3, RZ, 0x18, R2 ;  /* 0x00000018ff037819 */ /* 0x000fc80000011602 */
[----:B------:R-:W-:-:S04]  /*5c80*/  LOP3.LUT R0, R0, R3, RZ, 0xfc, !PT ;  /* 0x0000000300007212 */ /* 0x000fc800078efcff */
[----:B------:R-:W-:Y:S02]  /*5c90*/  PRMT R8, R0, 0x7610, R8 ;  /* 0x0000761000087816 */ /* 0x000fe40000000008 */
.L_x_850:
[----:B------:R-:W-:Y:S05]  /*5ca0*/  BSYNC B0 ;  /* 0x0000000000007941 */ /* 0x000fea0003800000 */
.L_x_849:
[----:B------:R0:W-:Y:S01]  /*5cb0*/  STG.E.U8 [R16.64], R8 ;  /* 0x0000000810007986 */ /* 0x0001e2000c101124 */
[----:B------:R-:W-:Y:S05]  /*5cc0*/  BRA `(.L_x_829) ;  /* 0x0000049000007947 */ /* 0x000fea0003800000 */
.L_x_847:
        /* <DEDUP_REMOVED lines=17> */
.L_x_854:
[----:B------:R-:W-:-:S04]  /*5de0*/  LOP3.LUT R2, R3, 0x80000000, RZ, 0xc0, !PT ;  /* 0x8000000003027812 */ /* 0x000fc800078ec0ff */
[----:B------:R-:W-:-:S04]  /*5df0*/  SHF.R.U32.HI R3, RZ, 0x18, R2 ;  /* 0x00000018ff037819 */ /* 0x000fc80000011602 */
[----:B------:R-:W-:-:S04]  /*5e00*/  LOP3.LUT R0, R0, R3, RZ, 0xfc, !PT ;  /* 0x0000000300007212 */ /* 0x000fc800078efcff */
[----:B------:R-:W-:Y:S02]  /*5e10*/  PRMT R8, R0, 0x7610, R8 ;  /* 0x0000761000087816 */ /* 0x000fe40000000008 */
.L_x_853:
[----:B------:R-:W-:Y:S05]  /*5e20*/  BSYNC B0 ;  /* 0x0000000000007941 */ /* 0x000fea0003800000 */
.L_x_852:
[----:B------:R0:W-:Y:S01]  /*5e30*/  STG.E.U8 [R16.64], R8 ;  /* 0x0000000810007986 */ /* 0x0001e2000c101124 */
[----:B------:R-:W-:Y:S05]  /*5e40*/  BRA `(.L_x_829) ;  /* 0x0000031000007947 */ /* 0x000fea0003800000 */
.L_x_846:
        /* <DEDUP_REMOVED lines=22> */
.L_x_828:
        /* <DEDUP_REMOVED lines=20> */
.L_x_856:
[----:B------:R-:W-:-:S06]  /*60f0*/  HADD2.F32 R2, -RZ, R0.H0_H0 ;  /* 0x20000000ff027230 */ /* 0x000fcc0000004100 */
[----:B------:R-:W0:Y:S02]  /*6100*/  F2I.U64.TRUNC R2, R2 ;  /* 0x0000000200027311 */ /* 0x000e24000020d800 */
[----:B0-----:R0:W-:Y:S01]  /*6110*/  STG.E.64 [R16.64], R2 ;  /* 0x0000000210007986 */ /* 0x0011e2000c101b24 */
[----:B------:R-:W-:Y:S05]  /*6120*/  BRA `(.L_x_829) ;  /* 0x0000003000007947 */ /* 0x000fea0003800000 */
.L_x_855:
[----:B------:R-:W-:-:S04]  /*6130*/  HADD2.F32 R0, -RZ, R0.H0_H0 ;  /* 0x20000000ff007230 */ /* 0x000fc80000004100 */
[----:B------:R-:W0:Y:S02]  /*6140*/  F2I.FTZ.U32.TRUNC.NTZ R3, R0 ;  /* 0x0000000000037305 */ /* 0x000e24000021f000 */
[----:B0-----:R0:W-:Y:S02]  /*6150*/  STG.E [R16.64], R3 ;  /* 0x0000000310007986 */ /* 0x0011e4000c101924 */
.L_x_829:
        /* <DEDUP_REMOVED lines=231> */
.L_x_857:
        /* <DEDUP_REMOVED lines=20> */
.L_x_861:
[----:B------:R-:W2:Y:S02]  /*7110*/  LDG.E.U8 R2, [R2.64] ;  /* 0x0000002402027981 */ /* 0x000ea4000c1e1100 */
[----:B--2---:R-:W0:Y:S02]  /*7120*/  I2F.U16 R0, R2 ;  /* 0x0000000200007306 */ /* 0x004e240000101000 */
[----:B0-----:R-:W-:Y:S01]  /*7130*/  F2FP.PACK_AB R0, RZ, R0 ;  /* 0x00000000ff00723e */ /* 0x001fe200000000ff */
[----:B------:R-:W-:Y:S05]  /*7140*/  BRA `(.L_x_863) ;  /* 0x00000e1000007947 */ /* 0x000fea0003800000 */
.L_x_860:
        /* <DEDUP_REMOVED lines=10> */
.L_x_865:
[----:B------:R-:W2:Y:S02]  /*71f0*/  LDG.E R2, [R2.64] ;  /* 0x0000002402027981 */ /* 0x000ea4000c1e1900 */
[----:B--2---:R-:W0:Y:S02]  /*7200*/  I2F R0, R2 ;  /* 0x0000000200007306 */ /* 0x004e240000201400 */
[----:B0-----:R-:W-:Y:S01]  /*7210*/  F2FP.PACK_AB R0, RZ, R0 ;  /* 0x00000000ff00723e */ /* 0x001fe200000000ff */
[----:B------:R-:W-:Y:S05]  /*7220*/  BRA `(.L_x_863) ;  /* 0x00000d3000007947 */ /* 0x000fea0003800000 */
.L_x_864:
[----:B------:R-:W2:Y:S02]  /*7230*/  LDG.E.U16 R2, [R2.64] ;  /* 0x0000002402027981 */ /* 0x000ea4000c1e1500 */
[----:B--2---:R-:W0:Y:S02]  /*7240*/  I2F.S16 R0, R2 ;  /* 0x0000000200007306 */ /* 0x004e240000101400 */
[----:B0-----:R-:W-:Y:S01]  /*7250*/  F2FP.PACK_AB R0, RZ, R0 ;  /* 0x00000000ff00723e */ /* 0x001fe200000000ff */
[----:B------:R-:W-:Y:S05]  /*7260*/  BRA `(.L_x_863) ;  /* 0x00000cf000007947 */ /* 0x000fea0003800000 */
.L_x_859:
        /* <DEDUP_REMOVED lines=9> */
.L_x_867:
[----:B------:R0:W5:Y:S01]  /*7300*/  LDG.E.U16 R0, [R2.64] ;  /* 0x0000002402007981 */ /* 0x000162000c1e1500 */
[----:B------:R-:W-:Y:S05]  /*7310*/  BRA `(.L_x_863) ;  /* 0x00000c4000007947 */ /* 0x000fea0003800000 */
.L_x_866:
        /* <DEDUP_REMOVED lines=9> */
.L_x_869:
[----:B------:R0:W5:Y:S01]  /*73b0*/  LDG.E.U16 R0, [R2.64] ;  /* 0x0000002402007981 */ /* 0x000162000c1e1500 */
[----:B------:R-:W-:Y:S05]  /*73c0*/  BRA `(.L_x_863) ;  /* 0x00000b9000007947 */ /* 0x000fea0003800000 */
.L_x_868:
[----:B------:R-:W2:Y:S02]  /*73d0*/  LDG.E.64 R2, [R2.64] ;  /* 0x0000002402027981 */ /* 0x000ea4000c1e1b00 */
[----:B--2---:R-:W0:Y:S01]  /*73e0*/  F2F.F32.F64 R0, R2 ;  /* 0x0000000200007310 */ /* 0x004e220000301000 */
[----:B------:R-:W0:-:S14]  /*73f0*/  DSETP.GEU.AND P0, PT, |R2|, c[0x2][0x0], PT ;  /* 0x008000000200762a */ /* 0x000e1c0003f0e200 */
[----:B0-----:R-:W-:-:S05]  /*7400*/  @!P0 FMUL R0, R0, 1.175494350822287508e-38 ;  /* 0x0080000000008820 */ /* 0x001fca0000400000 */
[----:B------:R-:W-:Y:S01]  /*7410*/  F2FP.PACK_AB R0, RZ, R0 ;  /* 0x00000000ff00723e */ /* 0x000fe200000000ff */
[----:B------:R-:W-:Y:S05]  /*7420*/  BRA `(.L_x_863) ;  /* 0x00000b3000007947 */ /* 0x000fea0003800000 */
.L_x_858:
        /* <DEDUP_REMOVED lines=13> */
.L_x_872:
[----:B------:R-:W2:Y:S02]  /*7500*/  LDG.E.64 R2, [R2.64] ;  /* 0x0000002402027981 */ /* 0x000ea4000c1e1b00 */
[----:B--2---:R-:W0:Y:S01]  /*7510*/  F2F.F32.F64 R0, R2 ;  /* 0x0000000200007310 */ /* 0x004e220000301000 */
[----:B------:R-:W0:-:S14]  /*7520*/  DSETP.GEU.AND P0, PT, |R2|, c[0x2][0x0], PT ;  /* 0x008000000200762a */ /* 0x000e1c0003f0e200 */
[----:B0-----:R-:W-:-:S05]  /*7530*/  @!P0 FMUL R0, R0, 1.175494350822287508e-38 ;  /* 0x0080000000008820 */ /* 0x001fca0000400000 */
[----:B------:R-:W-:Y:S01]  /*7540*/  F2FP.PACK_AB R0, RZ, R0 ;  /* 0x00000000ff00723e */ /* 0x000fe200000000ff */
[----:B------:R-:W-:Y:S05]  /*7550*/  BRA `(.L_x_863) ;  /* 0x00000a0000007947 */ /* 0x000fea0003800000 */
.L_x_871:
        /* <DEDUP_REMOVED lines=28> */
.L_x_874:
        /* <DEDUP_REMOVED lines=15> */
.L_x_873:
[----:B------:R-:W2:Y:S02]  /*7810*/  LDG.E.U16 R0, [R2.64] ;  /* 0x0000002402007981 */ /* 0x000ea4000c1e1500 */
[----:B--2---:R-:W-:-:S04]  /*7820*/  PRMT R0, RZ, 0x5410, R0 ;  /* 0x00005410ff007816 */ /* 0x004fc80000000000 */
[----:B------:R-:W-:Y:S01]  /*7830*/  F2FP.PACK_AB R0, RZ, R0 ;  /* 0x00000000ff00723e */ /* 0x000fe200000000ff */
[----:B------:R-:W-:Y:S05]  /*7840*/  BRA `(.L_x_863) ;  /* 0x0000071000007947 */ /* 0x000fea0003800000 */
.L_x_870:
        /* <DEDUP_REMOVED lines=12> */
.L_x_877:
        /* <DEDUP_REMOVED lines=21> */
.L_x_881:
[----:B------:R-:W-:Y:S05]  /*7a60*/  BSYNC B1 ;  /* 0x0000000000017941 */ /* 0x000fea0003800000 */
.L_x_880:
[----:B------:R-:W-:Y:S01]  /*7a70*/  LEA R3, R0, 0x3b800000, 0x17 ;  /* 0x3b80000000037811 */ /* 0x000fe200078eb8ff */
[----:B------:R-:W-:-:S05]  /*7a80*/  IMAD.SHL.U32 R0, R2, 0x100000, RZ ;  /* 0x0010000002007824 */ /* 0x000fca00078e00ff */
[----:B------:R-:W-:Y:S02]  /*7a90*/  LOP3.LUT R0, R3, R0, R4, 0xfe, !PT ;  /* 0x0000000003007212 */ /* 0x000fe400078efe04 */
.L_x_879:
[----:B------:R-:W-:Y:S05]  /*7aa0*/  BSYNC B0 ;  /* 0x0000000000007941 */ /* 0x000fea0003800000 */
.L_x_878:
[----:B------:R-:W-:Y:S01]  /*7ab0*/  F2FP.PACK_AB R0, RZ, R0 ;  /* 0x00000000ff00723e */ /* 0x000fe200000000ff */
[----:B------:R-:W-:Y:S05]  /*7ac0*/  BRA `(.L_x_863) ;  /* 0x0000049000007947 */ /* 0x000fea0003800000 */
.L_x_876:
        /* <DEDUP_REMOVED lines=21> */
.L_x_885:
[----:B------:R-:W-:Y:S05]  /*7c20*/  BSYNC B1 ;  /* 0x0000000000017941 */ /* 0x000fea0003800000 */
.L_x_884:
[----:B------:R-:W-:Y:S01]  /*7c30*/  LEA R3, R0, 0x37800000, 0x17 ;  /* 0x3780000000037811 */ /* 0x000fe200078eb8ff */
[----:B------:R-:W-:-:S05]  /*7c40*/  IMAD.SHL.U32 R0, R2, 0x200000, RZ ;  /* 0x0020000002007824 */ /* 0x000fca00078e00ff */
[----:B------:R-:W-:Y:S02]  /*7c50*/  LOP3.LUT R0, R3, R0, R4, 0xfe, !PT ;  /* 0x0000000003007212 */ /* 0x000fe400078efe04 */
.L_x_883:
[----:B------:R-:W-:Y:S05]  /*7c60*/  BSYNC B0 ;  /* 0x0000000000007941 */ /* 0x000fea0003800000 */
.L_x_882:
[----:B------:R-:W-:Y:S01]  /*7c70*/  F2FP.PACK_AB R0, RZ, R0 ;  /* 0x00000000ff00723e */ /* 0x000fe200000000ff */
[----:B------:R-:W-:Y:S05]  /*7c80*/  BRA `(.L_x_863) ;  /* 0x000002d000007947 */ /* 0x000fea0003800000 */
.L_x_875:
        /* <DEDUP_REMOVED lines=14> */
.L_x_889:
[----:B------:R-:W-:Y:S05]  /*7d70*/  BSYNC B0 ;  /* 0x0000000000007941 */ /* 0x000fea0003800000 */
.L_x_888:
[----:B------:R-:W-:Y:S01]  /*7d80*/  F2FP.PACK_AB R0, RZ, R0 ;  /* 0x00000000ff00723e */ /* 0x000fe200000000ff */
[----:B------:R-:W-:Y:S05]  /*7d90*/  BRA `(.L_x_863) ;  /* 0x000001c000007947 */ /* 0x000fea0003800000 */
.L_x_862:
        /* <DEDUP_REMOVED lines=21> */
.L_x_887:
[----:B------:R-:W2:Y:S02]  /*7ef0*/  LDG.E.64 R2, [R2.64] ;  /* 0x0000002402027981 */ /* 0x000ea4000c1e1b00 */
[----:B--2---:R-:W0:Y:S02]  /*7f00*/  I2F.U64 R0, R2 ;  /* 0x0000000200007312 */ /* 0x004e240000301000 */
[----:B0-----:R-:W-:Y:S01]  /*7f10*/  F2FP.PACK_AB R0, RZ, R0 ;  /* 0x00000000ff00723e */ /* 0x001fe200000000ff */
[----:B------:R-:W-:Y:S05]  /*7f20*/  BRA `(.L_x_863) ;  /* 0x0000003000007947 */ /* 0x000fea0003800000 */
.L_x_886:
[----:B------:R-:W2:Y:S02]  /*7f30*/  LDG.E R2, [R2.64] ;  /* 0x0000002402027981 */ /* 0x000ea4000c1e1900 */
[----:B--2---:R-:W0:Y:S02]  /*7f40*/  I2F.U32 R0, R2 ;  /* 0x0000000200007306 */ /* 0x004e240000201000 */
[----:B0-----:R-:W-:-:S06]  /*7f50*/  F2FP.PACK_AB R0, RZ, R0 ;  /* 0x00000000ff00723e */ /* 0x001fcc00000000ff */
.L_x_863:
        /* <DEDUP_REMOVED lines=45> */
.L_x_891:
[----:B------:R-:W-:Y:S05]  /*8230*/  BSYNC B0 ;  /* 0x0000000000007941 */ /* 0x000fea0003800000 */
.L_x_890:
        /* <DEDUP_REMOVED lines=16> */
.L_x_895:
[----:B------:R-:W-:-:S06]  /*8340*/  HADD2.F32 R3, -RZ, R0.H0_H0 ;  /* 0x20000000ff037230 */ /* 0x000fcc0000004100 */
[----:B------:R-:W0:Y:S02]  /*8350*/  F2I.S64.TRUNC R2, R3 ;  /* 0x0000000300027311 */ /* 0x000e24000020d900 */
[----:B0-----:R0:W-:Y:S01]  /*8360*/  STG.E.U8 [R16.64], R2 ;  /* 0x0000000210007986 */ /* 0x0011e2000c101124 */
[----:B------:R-:W-:Y:S05]  /*8370*/  BRA `(.L_x_897) ;  /* 0x00000e4000007947 */ /* 0x000fea0003800000 */
.L_x_894:
        /* <DEDUP_REMOVED lines=10> */
.L_x_899:
[----:B------:R-:W-:-:S04]  /*8420*/  HADD2.F32 R0, -RZ, R0.H0_H0 ;  /* 0x20000000ff007230 */ /* 0x000fc80000004100 */
[----:B------:R-:W0:Y:S02]  /*8430*/  F2I.FTZ.TRUNC.NTZ R3, R0 ;  /* 0x0000000000037305 */ /* 0x000e24000021f100 */
[----:B0-----:R0:W-:Y:S01]  /*8440*/  STG.E [R16.64], R3 ;  /* 0x0000000310007986 */ /* 0x0011e2000c101924 */
[----:B------:R-:W-:Y:S05]  /*8450*/  BRA `(.L_x_897) ;  /* 0x00000d6000007947 */ /* 0x000fea0003800000 */
.L_x_898:
[----:B------:R-:W-:-:S04]  /*8460*/  HADD2.F32 R0, -RZ, R0.H0_H0 ;  /* 0x20000000ff007230 */ /* 0x000fc80000004100 */
[----:B------:R-:W0:Y:S02]  /*8470*/  F2I.FTZ.TRUNC.NTZ R3, R0 ;  /* 0x0000000000037305 */ /* 0x000e24000021f100 */
[----:B0-----:R0:W-:Y:S01]  /*8480*/  STG.E.U16 [R16.64], R3 ;  /* 0x0000000310007986 */ /* 0x0011e2000c101524 */
[----:B------:R-:W-:Y:S05]  /*8490*/  BRA `(.L_x_897) ;  /* 0x00000d2000007947 */ /* 0x000fea0003800000 */
.L_x_893:
        /* <DEDUP_REMOVED lines=9> */
.L_x_901:
[----:B------:R0:W-:Y:S01]  /*8530*/  STG.E.U16 [R16.64], R0 ;  /* 0x0000000010007986 */ /* 0x0001e2000c101524 */
[----:B------:R-:W-:Y:S05]  /*8540*/  BRA `(.L_x_897) ;  /* 0x00000c7000007947 */ /* 0x000fea0003800000 */
.L_x_900:
        /* <DEDUP_REMOVED lines=10> */
.L_x_903:
[----:B------:R-:W-:-:S05]  /*85f0*/  HADD2.F32 R0, -RZ, R0.H0_H0 ;  /* 0x20000000ff007230 */ /* 0x000fca0000004100 */
[----:B------:R-:W-:-:S04]  /*8600*/  F2FP.PACK_AB R0, RZ, R0 ;  /* 0x00000000ff00723e */ /* 0x000fc800000000ff */
[----:B------:R-:W-:-:S05]  /*8610*/  PRMT R0, R0, 0x5410, RZ ;  /* 0x0000541000007816 */ /* 0x000fca00000000ff */
[----:B------:R0:W-:Y:S01]  /*8620*/  STG.E [R16.64], R0 ;  /* 0x0000000010007986 */ /* 0x0001e2000c101924 */
[----:B------:R-:W-:Y:S05]  /*8630*/  BRA `(.L_x_897) ;  /* 0x00000b8000007947 */ /* 0x000fea0003800000 */
.L_x_902:
[----:B------:R-:W-:-:S05]  /*8640*/  HADD2.F32 R2, -RZ, R0.H0_H0 ;  /* 0x20000000ff027230 */ /* 0x000fca0000004100 */
[----:B------:R-:W-:-:S06]  /*8650*/  FMUL.FTZ R2, R2, 1 ;  /* 0x3f80000002027820 */ /* 0x000fcc0000410000 */
[----:B------:R-:W0:Y:S02]  /*8660*/  F2F.F64.F32 R2, R2 ;  /* 0x0000000200027310 */ /* 0x000e240000201800 */
[----:B0-----:R0:W-:Y:S01]  /*8670*/  STG.E.64 [R16.64], R2 ;  /* 0x0000000210007986 */ /* 0x0011e2000c101b24 */
[----:B------:R-:W-:Y:S05]  /*8680*/  BRA `(.L_x_897) ;  /* 0x00000b3000007947 */ /* 0x000fea0003800000 */
.L_x_892:
        /* <DEDUP_REMOVED lines=13> */
.L_x_906:
[----:B------:R-:W-:Y:S01]  /*8760*/  HADD2.F32 R0, -RZ, R0.H0_H0 ;  /* 0x20000000ff007230 */ /* 0x000fe20000004100 */
[----:B------:R-:W-:-:S04]  /*8770*/  CS2R R6, SRZ ;  /* 0x0000000000067805 */ /* 0x000fc8000001ff00 */
[----:B------:R-:W-:-:S04]  /*8780*/  FMUL.FTZ R0, R0, 1 ;  /* 0x3f80000000007820 */ /* 0x000fc80000410000 */
[----:B------:R-:W0:Y:S02]  /*8790*/  F2F.F64.F32 R4, R0 ;  /* 0x0000000000047310 */ /* 0x000e240000201800 */
[----:B0-----:R0:W-:Y:S01]  /*87a0*/  STG.E.128 [R16.64], R4 ;  /* 0x0000000410007986 */ /* 0x0011e2000c101d24 */
[----:B------:R-:W-:Y:S05]  /*87b0*/  BRA `(.L_x_897) ;  /* 0x00000a0000007947 */ /* 0x000fea0003800000 */
.L_x_905:
        /* <DEDUP_REMOVED lines=21> */
.L_x_910:
[----:B------:R-:W-:Y:S05]  /*8910*/  BSYNC B0 ;  /* 0x0000000000007941 */ /* 0x000fea0003800000 */
.L_x_909:
[----:B------:R-:W-:-:S05]  /*8920*/  LOP3.LUT R3, R0, R3, RZ, 0xfc, !PT ;  /* 0x0000000300037212 */ /* 0x000fca00078efcff */
[----:B------:R0:W-:Y:S01]  /*8930*/  STG.E.U8 [R16.64], R3 ;  /* 0x0000000310007986 */ /* 0x0001e2000c101124 */
[----:B------:R-:W-:Y:S05]  /*8940*/  BRA `(.L_x_897) ;  /* 0x0000087000007947 */ /* 0x000fea0003800000 */
.L_x_908:
        /* <DEDUP_REMOVED lines=13> */
.L_x_912:
[----:B------:R-:W-:Y:S01]  /*8a20*/  IMAD.MOV.U32 R0, RZ, RZ, 0x7f ;  /* 0x0000007fff007424 */ /* 0x000fe200078e00ff */
[----:B------:R-:W-:-:S04]  /*8a30*/  ISETP.GT.U32.AND P0, PT, R2, 0x7f800000, PT ;  /* 0x7f8000000200780c */ /* 0x000fc80003f04070 */
[----:B------:R-:W-:-:S04]  /*8a40*/  SEL R0, R0, 0x7c, P0 ;  /* 0x0000007c00007807 */ /* 0x000fc80000000000 */
.L_x_913:
[----:B------:R-:W-:Y:S05]  /*8a50*/  BSYNC B0 ;  /* 0x0000000000007941 */ /* 0x000fea0003800000 */
.L_x_911:
[----:B------:R-:W-:-:S04]  /*8a60*/  LOP3.LUT R2, R3, 0x80000000, RZ, 0xc0, !PT ;  /* 0x8000000003027812 */ /* 0x000fc800078ec0ff */
[----:B------:R-:W-:-:S04]  /*8a70*/  SHF.R.U32.HI R3, RZ, 0x18, R2 ;  /* 0x00000018ff037819 */ /* 0x000fc80000011602 */
[----:B------:R-:W-:-:S05]  /*8a80*/  LOP3.LUT R3, R0, R3, RZ, 0xfc, !PT ;  /* 0x0000000300037212 */ /* 0x000fca00078efcff */
[----:B------:R0:W-:Y:S01]  /*8a90*/  STG.E.U8 [R16.64], R3 ;  /* 0x0000000310007986 */ /* 0x0001e2000c101124 */
[----:B------:R-:W-:Y:S05]  /*8aa0*/  BRA `(.L_x_897) ;  /* 0x0000071000007947 */ /* 0x000fea0003800000 */
.L_x_907:
[----:B------:R-:W-:-:S05]  /*8ab0*/  HADD2.F32 R0, -RZ, R0.H0_H0 ;  /* 0x20000000ff007230 */ /* 0x000fca0000004100 */
[----:B------:R-:W-:-:S05]  /*8ac0*/  F2FP.BF16.PACK_AB R0, RZ, R0 ;  /* 0x00000000ff00723e */ /* 0x000fca00000010ff */
[----:B------:R0:W-:Y:S01]  /*8ad0*/  STG.E.U16 [R16.64], R0 ;  /* 0x0000000010007986 */ /* 0x0001e2000c101524 */
[----:B------:R-:W-:Y:S05]  /*8ae0*/  BRA `(.L_x_897) ;  /* 0x000006d000007947 */ /* 0x000fea0003800000 */
.L_x_904:
        /* <DEDUP_REMOVED lines=12> */
.L_x_916:
        /* <DEDUP_REMOVED lines=17> */
.L_x_919:
[----:B------:R-:W-:-:S04]  /*8cc0*/  LOP3.LUT R2, R3, 0x80000000, RZ, 0xc0, !PT ;  /* 0x8000000003027812 */ /* 0x000fc800078ec0ff */
[----:B------:R-:W-:-:S04]  /*8cd0*/  SHF.R.U32.HI R3, RZ, 0x18, R2 ;  /* 0x00000018ff037819 */ /* 0x000fc80000011602 */
[----:B------:R-:W-:-:S04]  /*8ce0*/  LOP3.LUT R0, R0, R3, RZ, 0xfc, !PT ;  /* 0x0000000300007212 */ /* 0x000fc800078efcff */
[----:B------:R-:W-:Y:S02]  /*8cf0*/  PRMT R8, R0, 0x7610, R8 ;  /* 0x0000761000087816 */ /* 0x000fe40000000008 */
.L_x_918:
[----:B------:R-:W-:Y:S05]  /*8d00*/  BSYNC B0 ;  /* 0x0000000000007941 */ /* 0x000fea0003800000 */
.L_x_917:
[----:B------:R0:W-:Y:S01]  /*8d10*/  STG.E.U8 [R16.64], R8 ;  /* 0x0000000810007986 */ /* 0x0001e2000c101124 */
[----:B------:R-:W-:Y:S05]  /*8d20*/  BRA `(.L_x_897) ;  /* 0x0000049000007947 */ /* 0x000fea0003800000 */
.L_x_915:
        /* <DEDUP_REMOVED lines=17> */
.L_x_922:
[----:B------:R-:W-:-:S04]  /*8e40*/  LOP3.LUT R2, R3, 0x80000000, RZ, 0xc0, !PT ;  /* 0x8000000003027812 */ /* 0x000fc800078ec0ff */
[----:B------:R-:W-:-:S04]  /*8e50*/  SHF.R.U32.HI R3, RZ, 0x18, R2 ;  /* 0x00000018ff037819 */ /* 0x000fc80000011602 */
[----:B------:R-:W-:-:S04]  /*8e60*/  LOP3.LUT R0, R0, R3, RZ, 0xfc, !PT ;  /* 0x0000000300007212 */ /* 0x000fc800078efcff */
[----:B------:R-:W-:Y:S02]  /*8e70*/  PRMT R8, R0, 0x7610, R8 ;  /* 0x0000761000087816 */ /* 0x000fe40000000008 */
.L_x_921:
[----:B------:R-:W-:Y:S05]  /*8e80*/  BSYNC B0 ;  /* 0x0000000000007941 */ /* 0x000fea0003800000 */
.L_x_920:
[----:B------:R0:W-:Y:S01]  /*8e90*/  STG.E.U8 [R16.64], R8 ;  /* 0x0000000810007986 */ /* 0x0001e2000c101124 */
[----:B------:R-:W-:Y:S05]  /*8ea0*/  BRA `(.L_x_897) ;  /* 0x0000031000007947 */ /* 0x000fea0003800000 */
.L_x_914:
        /* <DEDUP_REMOVED lines=22> */
.L_x_896:
        /* <DEDUP_REMOVED lines=20> */
.L_x_924:
[----:B------:R-:W-:-:S06]  /*9150*/  HADD2.F32 R2, -RZ, R0.H0_H0 ;  /* 0x20000000ff027230 */ /* 0x000fcc0000004100 */
[----:B------:R-:W0:Y:S02]  /*9160*/  F2I.U64.TRUNC R2, R2 ;  /* 0x0000000200027311 */ /* 0x000e24000020d800 */
[----:B0-----:R0:W-:Y:S01]  /*9170*/  STG.E.64 [R16.64], R2 ;  /* 0x0000000210007986 */ /* 0x0011e2000c101b24 */
[----:B------:R-:W-:Y:S05]  /*9180*/  BRA `(.L_x_897) ;  /* 0x0000003000007947 */ /* 0x000fea0003800000 */
.L_x_923:
[----:B------:R-:W-:-:S04]  /*9190*/  HADD2.F32 R0, -RZ, R0.H0_H0 ;  /* 0x20000000ff007230 */ /* 0x000fc80000004100 */
[----:B------:R-:W0:Y:S02]  /*91a0*/  F2I.FTZ.U32.TRUNC.NTZ R3, R0 ;  /* 0x0000000000037305 */ /* 0x000e24000021f000 */
[----:B0-----:R0:W-:Y:S02]  /*91b0*/  STG.E [R16.64], R3 ;  /* 0x0000000310007986 */ /* 0x0011e4000c101924 */
.L_x_897:
[----:B------:R-:W-:Y:S02]  /*91c0*/  IADD3 R19, R19, 0x80, RZ ;  /* 0x0000008013137810 */ /* 0x000fe40007ffe0ff */
.L_x_788:
[----:B------:R-:W-:Y:S05]  /*91d0*/  BSYNC B6 ;  /* 0x0000000000067941 */ /* 0x000fea0003800000 */
.L_x_787:
        /* <DEDUP_REMOVED lines=230> */
.L_x_925:
        /* <DEDUP_REMOVED lines=20> */
.L_x_929:
[----:B------:R-:W2:Y:S02]  /*a180*/  LDG.E.U8 R2, [R2.64] ;  /* 0x0000002402027981 */ /* 0x000ea4000c1e1100 */
[----:B--2---:R-:W0:Y:S02]  /*a190*/  I2F.U16 R0, R2 ;  /* 0x0000000200007306 */ /* 0x004e240000101000 */
[----:B0-----:R-:W-:Y:S01]  /*a1a0*/  F2FP.PACK_AB R0, RZ, R0 ;  /* 0x00000000ff00723e */ /* 0x001fe200000000ff */
[----:B------:R-:W-:Y:S05]  /*a1b0*/  BRA `(.L_x_931) ;  /* 0x00000e1000007947 */ /* 0x000fea0003800000 */
.L_x_928:
        /* <DEDUP_REMOVED lines=10> */
.L_x_933:
[----:B------:R-:W2:Y:S02]  /*a260*/  LDG.E R2, [R2.64] ;  /* 0x0000002402027981 */ /* 0x000ea4000c1e1900 */
[----:B--2---:R-:W0:Y:S02]  /*a270*/  I2F R0, R2 ;  /* 0x0000000200007306 */ /* 0x004e240000201400 */
[----:B0-----:R-:W-:Y:S01]  /*a280*/  F2FP.PACK_AB R0, RZ, R0 ;  /* 0x00000000ff00723e */ /* 0x001fe200000000ff */
[----:B------:R-:W-:Y:S05]  /*a290*/  BRA `(.L_x_931) ;  /* 0x00000d3000007947 */ /* 0x000fea0003800000 */
.L_x_932:
[----:B------:R-:W2:Y:S02]  /*a2a0*/  LDG.E.U16 R2, [R2.64] ;  /* 0x0000002402027981 */ /* 0x000ea4000c1e1500 */
[----:B--2---:R-:W0:Y:S02]  /*a2b0*/  I2F.S16 R0, R2 ;  /* 0x0000000200007306 */ /* 0x004e240000101400 */
[----:B0-----:R-:W-:Y:S01]  /*a2c0*/  F2FP.PACK_AB R0, RZ, R0 ;  /* 0x00000000ff00723e */ /* 0x001fe200000000ff */
[----:B------:R-:W-:Y:S05]  /*a2d0*/  BRA `(.L_x_931) ;  /* 0x00000cf000007947 */ /* 0x000fea0003800000 */
.L_x_927:
        /* <DEDUP_REMOVED lines=9> */
.L_x_935:
[----:B------:R0:W5:Y:S01]  /*a370*/  LDG.E.U16 R0, [R2.64] ;  /* 0x0000002402007981 */ /* 0x000162000c1e1500 */
[----:B------:R-:W-:Y:S05]  /*a380*/  BRA `(.L_x_931) ;  /* 0x00000c4000007947 */ /* 0x000fea0003800000 */
.L_x_934:
        /* <DEDUP_REMOVED lines=9> */
.L_x_937:
[----:B------:R0:W5:Y:S01]  /*a420*/  LDG.E.U16 R0, [R2.64] ;  /* 0x0000002402007981 */ /* 0x000162000c1e1500 */
[----:B------:R-:W-:Y:S05]  /*a430*/  BRA `(.L_x_931) ;  /* 0x00000b9000007947 */ /* 0x000fea0003800000 */
.L_x_936:
[----:B------:R-:W2:Y:S02]  /*a440*/  LDG.E.64 R2, [R2.64] ;  /* 0x0000002402027981 */ /* 0x000ea4000c1e1b00 */
[----:B--2---:R-:W0:Y:S01]  /*a450*/  F2F.F32.F64 R0, R2 ;  /* 0x0000000200007310 */ /* 0x004e220000301000 */
[----:B------:R-:W0:-:S14]  /*a460*/  DSETP.GEU.AND P0, PT, |R2|, c[0x2][0x0], PT ;  /* 0x008000000200762a */ /* 0x000e1c0003f0e200 */
[----:B0-----:R-:W-:-:S05]  /*a470*/  @!P0 FMUL R0, R0, 1.175494350822287508e-38 ;  /* 0x0080000000008820 */ /* 0x001fca0000400000 */
[----:B------:R-:W-:Y:S01]  /*a480*/  F2FP.PACK_AB R0, RZ, R0 ;  /* 0x00000000ff00723e */ /* 0x000fe200000000ff */
[----:B------:R-:W-:Y:S05]  /*a490*/  BRA `(.L_x_931) ;  /* 0x00000b3000007947 */ /* 0x000fea0003800000 */
.L_x_926:
        /* <DEDUP_REMOVED lines=13> */
.L_x_940:
[----:B------:R-:W2:Y:S02]  /*a570*/  LDG.E.64 R2, [R2.64] ;  /* 0x0000002402027981 */ /* 0x000ea4000c1e1b00 */
[----:B--2---:R-:W0:Y:S01]  /*a580*/  F2F.F32.F64 R0, R2 ;  /* 0x0000000200007310 */ /* 0x004e220000301000 */
[----:B------:R-:W0:-:S14]  /*a590*/  DSETP.GEU.AND P0, PT, |R2|, c[0x2][0x0], PT ;  /* 0x008000000200762a */ /* 0x000e1c0003f0e200 */
[----:B0-----:R-:W-:-:S05]  /*a5a0*/  @!P0 FMUL R0, R0, 1.175494350822287508e-38 ;  /* 0x0080000000008820 */ /* 0x001fca0000400000 */
[----:B------:R-:W-:Y:S01]  /*a5b0*/  F2FP.PACK_AB R0, RZ, R0 ;  /* 0x00000000ff00723e */ /* 0x000fe200000000ff */
[----:B------:R-:W-:Y:S05]  /*a5c0*/  BRA `(.L_x_931) ;  /* 0x00000a0000007947 */ /* 0x000fea0003800000 */
.L_x_939:
        /* <DEDUP_REMOVED lines=28> */
.L_x_942:
        /* <DEDUP_REMOVED lines=15> */
.L_x_941:
[----:B------:R-:W2:Y:S02]  /*a880*/  LDG.E.U16 R0, [R2.64] ;  /* 0x0000002402007981 */ /* 0x000ea4000c1e1500 */
[----:B--2---:R-:W-:-:S04]  /*a890*/  PRMT R0, RZ, 0x5410, R0 ;  /* 0x00005410ff007816 */ /* 0x004fc80000000000 */
[----:B------:R-:W-:Y:S01]  /*a8a0*/  F2FP.PACK_AB R0, RZ, R0 ;  /* 0x00000000ff00723e */ /* 0x000fe200000000ff */
[----:B------:R-:W-:Y:S05]  /*a8b0*/  BRA `(.L_x_931) ;  /* 0x0000071000007947 */ /* 0x000fea0003800000 */
.L_x_938:
        /* <DEDUP_REMOVED lines=12> */
.L_x_945:
        /* <DEDUP_REMOVED lines=21> */
.L_x_949:
[----:B------:R-:W-:Y:S05]  /*aad0*/  BSYNC B1 ;  /* 0x0000000000017941 */ /* 0x000fea0003800000 */
.L_x_948:
[----:B------:R-:W-:Y:S01]  /*aae0*/  LEA R3, R0, 0x3b800000, 0x17 ;  /* 0x3b80000000037811 */ /* 0x000fe200078eb8ff */
[----:B------:R-:W-:-:S05]  /*aaf0*/  IMAD.SHL.U32 R0, R2, 0x100000, RZ ;  /* 0x0010000002007824 */ /* 0x000fca00078e00ff */
[----:B------:R-:W-:Y:S02]  /*ab00*/  LOP3.LUT R0, R3, R0, R4, 0xfe, !PT ;  /* 0x0000000003007212 */ /* 0x000fe400078efe04 */
.L_x_947:
[----:B------:R-:W-:Y:S05]  /*ab10*/  BSYNC B0 ;  /* 0x0000000000007941 */ /* 0x000fea0003800000 */
.L_x_946:
[----:B------:R-:W-:Y:S01]  /*ab20*/  F2FP.PACK_AB R0, RZ, R0 ;  /* 0x00000000ff00723e */ /* 0x000fe200000000ff */
[----:B------:R-:W-:Y:S05]  /*ab30*/  BRA `(.L_x_931) ;  /* 0x0000049000007947 */ /* 0x000fea0003800000 */
.L_x_944:
        /* <DEDUP_REMOVED lines=21> */
.L_x_953:
[----:B------:R-:W-:Y:S05]  /*ac90*/  BSYNC B1 ;  /* 0x0000000000017941 */ /* 0x000fea0003800000 */
.L_x_952:
[----:B------:R-:W-:Y:S01]  /*aca0*/  LEA R3, R0, 0x37800000, 0x17 ;  /* 0x3780000000037811 */ /* 0x000fe200078eb8ff */
[----:B------:R-:W-:-:S05]  /*acb0*/  IMAD.SHL.U32 R0, R2, 0x200000, RZ ;  /* 0x0020000002007824 */ /* 0x000fca00078e00ff */
[----:B------:R-:W-:Y:S02]  /*acc0*/  LOP3.LUT R0, R3, R0, R4, 0xfe, !PT ;  /* 0x0000000003007212 */ /* 0x000fe400078efe04 */
.L_x_951:
[----:B------:R-:W-:Y:S05]  /*acd0*/  BSYNC B0 ;  /* 0x0000000000007941 */ /* 0x000fea0003800000 */
.L_x_950:
[----:B------:R-:W-:Y:S01]  /*ace0*/  F2FP.PACK_AB R0, RZ, R0 ;  /* 0x00000000ff00723e */ /* 0x000fe200000000ff */
[----:B------:R-:W-:Y:S05]  /*acf0*/  BRA `(.L_x_931) ;  /* 0x000002d000007947 */ /* 0x000fea0003800000 */
.L_x_943:
        /* <DEDUP_REMOVED lines=14> */
.L_x_957:
[----:B------:R-:W-:Y:S05]  /*ade0*/  BSYNC B0 ;  /* 0x0000000000007941 */ /* 0x000fea0003800000 */
.L_x_956:
[----:B------:R-:W-:Y:S01]  /*adf0*/  F2FP.PACK_AB R0, RZ, R0 ;  /* 0x00000000ff00723e */ /* 0x000fe200000000ff */
[----:B------:R-:W-:Y:S05]  /*ae00*/  BRA `(.L_x_931) ;  /* 0x000001c000007947 */ /* 0x000fea0003800000 */
.L_x_930:
        /* <DEDUP_REMOVED lines=21> */
.L_x_955:
[----:B------:R-:W2:Y:S02]  /*af60*/  LDG.E.64 R2, [R2.64] ;  /* 0x0000002402027981 */ /* 0x000ea4000c1e1b00 */
[----:B--2---:R-:W0:Y:S02]  /*af70*/  I2F.U64 R0, R2 ;  /* 0x0000000200007312 */ /* 0x004e240000301000 */
[----:B0-----:R-:W-:Y:S01]  /*af80*/  F2FP.PACK_AB R0, RZ, R0 ;  /* 0x00000000ff00723e */ /* 0x001fe200000000ff */
[----:B------:R-:W-:Y:S05]  /*af90*/  BRA `(.L_x_931) ;  /* 0x0000003000007947 */ /* 0x000fea0003800000 */
.L_x_954:
[----:B------:R-:W2:Y:S02]  /*afa0*/  LDG.E R2, [R2.64] ;  /* 0x0000002402027981 */ /* 0x000ea4000c1e1900 */
[----:B--2---:R-:W0:Y:S02]  /*afb0*/  I2F.U32 R0, R2 ;  /* 0x0000000200007306 */ /* 0x004e240000201000 */
[----:B0-----:R-:W-:-:S06]  /*afc0*/  F2FP.PACK_AB R0, RZ, R0 ;  /* 0x00000000ff00723e */ /* 0x001fcc00000000ff */
.L_x_931:
        /* <DEDUP_REMOVED lines=45> */
.L_x_959:
[----:B------:R-:W-:Y:S05]  /*b2a0*/  BSYNC B0 ;  /* 0x0000000000007941 */ /* 0x000fea0003800000 */
.L_x_958:
        /* <DEDUP_REMOVED lines=14> */
[----:B0-----:R-:W-:Y:S01]  /*b390*/  STG.E.U8 [R16.64], R3 ;  /* 0x0000000310007986 */ /* 0x001fe2000c101124 */
[----:B------:R-:W-:Y:S05]  /*b3a0*/  EXIT ;  /* 0x000000000000794d */ /* 0x000fea0003800000 */
.L_x_963:
[----:B------:R-:W-:-:S06]  /*b3b0*/  HADD2.F32 R3, -RZ, R0.H0_H0 ;  /* 0x20000000ff037230 */ /* 0x000fcc0000004100 */
[----:B------:R-:W0:Y:S02]  /*b3c0*/  F2I.S64.TRUNC R2, R3 ;  /* 0x0000000300027311 */ /* 0x000e24000020d900 */
[----:B0-----:R-:W-:Y:S01]  /*b3d0*/  STG.E.U8 [R16.64], R2 ;  /* 0x0000000210007986 */ /* 0x001fe2000c101124 */
[----:B------:R-:W-:Y:S05]  /*b3e0*/  EXIT ;  /* 0x000000000000794d */ /* 0x000fea0003800000 */
.L_x_962:
        /* <DEDUP_REMOVED lines=8> */
[----:B0-----:R-:W-:Y:S01]  /*b470*/  STG.E.64 [R16.64], R2 ;  /* 0x0000000210007986 */ /* 0x001fe2000c101b24 */
[----:B------:R-:W-:Y:S05]  /*b480*/  EXIT ;  /* 0x000000000000794d */ /* 0x000fea0003800000 */
.L_x_966:
[----:B------:R-:W-:-:S04]  /*b490*/  HADD2.F32 R0, -RZ, R0.H0_H0 ;  /* 0x20000000ff007230 */ /* 0x000fc80000004100 */
[----:B------:R-:W0:Y:S02]  /*b4a0*/  F2I.FTZ.TRUNC.NTZ R3, R0 ;  /* 0x0000000000037305 */ /* 0x000e24000021f100 */
[----:B0-----:R-:W-:Y:S01]  /*b4b0*/  STG.E [R16.64], R3 ;  /* 0x0000000310007986 */ /* 0x001fe2000c101924 */
[----:B------:R-:W-:Y:S05]  /*b4c0*/  EXIT ;  /* 0x000000000000794d */ /* 0x000fea0003800000 */
.L_x_965:
[----:B------:R-:W-:-:S04]  /*b4d0*/  HADD2.F32 R0, -RZ, R0.H0_H0 ;  /* 0x20000000ff007230 */ /* 0x000fc80000004100 */
[----:B------:R-:W0:Y:S02]  /*b4e0*/  F2I.FTZ.TRUNC.NTZ R3, R0 ;  /* 0x0000000000037305 */ /* 0x000e24000021f100 */
[----:B0-----:R-:W-:Y:S01]  /*b4f0*/  STG.E.U16 [R16.64], R3 ;  /* 0x0000000310007986 */ /* 0x001fe2000c101524 */
[----:B------:R-:W-:Y:S05]  /*b500*/  EXIT ;  /* 0x000000000000794d */ /* 0x000fea0003800000 */
.L_x_961:
[----:B------:R-:W-:-:S13]  /*b510*/  ISETP.GT.AND P0, PT, R4, 0x6, PT ;  /* 0x000000060400780c */ /* 0x000fda0003f04270 */
[----:B------:R-:W-:Y:S05]  /*b520*/  @P0 BRA `(.L_x_967) ;  /* 0x0000009000000947 */ /* 0x000fea0003800000 */
[----:B------:R-:W-:-:S13]  /*b530*/  ISETP.NE.AND P0, PT, R4, 0x5, PT ;  /* 0x000000050400780c */ /* 0x000fda0003f05270 */
[----:B------:R-:W-:Y:S05]  /*b540*/  @!P0 BRA `(.L_x_968) ;  /* 0x0000005000008947 */ /* 0x000fea0003800000 */
[----:B------:R-:W-:-:S13]  /*b550*/  ISETP.NE.AND P0, PT, R4, 0x6, PT ;  /* 0x000000060400780c */ /* 0x000fda0003f05270 */
[----:B------:R-:W-:Y:S05]  /*b560*/  @P0 BRA `(.L_x_964) ;  /* 0x00000b1000000947 */ /* 0x000fea0003800000 */
[----:B------:R-:W-:-:S05]  /*b570*/  HADD2.F32 R3, -RZ, R0.H0_H0 ;  /* 0x20000000ff037230 */ /* 0x000fca0000004100 */
[----:B------:R-:W-:Y:S01]  /*b580*/  STG.E [R16.64], R3 ;  /* 0x0000000310007986 */ /* 0x000fe2000c101924 */
[----:B------:R-:W-:Y:S05]  /*b590*/  EXIT ;  /* 0x000000000000794d */ /* 0x000fea0003800000 */
.L_x_968:
[----:B------:R-:W-:Y:S01]  /*b5a0*/  STG.E.U16 [R16.64], R0 ;  /* 0x0000000010007986 */ /* 0x000fe2000c101524 */
[----:B------:R-:W-:Y:S05]  /*b5b0*/  EXIT ;  /* 0x000000000000794d */ /* 0x000fea0003800000 */
.L_x_967:
        /* <DEDUP_REMOVED lines=8> */
[----:B------:R-:W-:Y:S01]  /*b640*/  STG.E.64 [R16.64], R2 ;  /* 0x0000000210007986 */ /* 0x000fe2000c101b24 */
[----:B------:R-:W-:Y:S05]  /*b650*/  EXIT ;  /* 0x000000000000794d */ /* 0x000fea0003800000 */
.L_x_970:
[----:B------:R-:W-:-:S05]  /*b660*/  HADD2.F32 R0, -RZ, R0.H0_H0 ;  /* 0x20000000ff007230 */ /* 0x000fca0000004100 */
[----:B------:R-:W-:-:S04]  /*b670*/  F2FP.PACK_AB R0, RZ, R0 ;  /* 0x00000000ff00723e */ /* 0x000fc800000000ff */
[----:B------:R-:W-:-:S05]  /*b680*/  PRMT R0, R0, 0x5410, RZ ;  /* 0x0000541000007816 */ /* 0x000fca00000000ff */
[----:B------:R-:W-:Y:S01]  /*b690*/  STG.E [R16.64], R0 ;  /* 0x0000000010007986 */ /* 0x000fe2000c101924 */
[----:B------:R-:W-:Y:S05]  /*b6a0*/  EXIT ;  /* 0x000000000000794d */ /* 0x000fea0003800000 */
.L_x_969:
[----:B------:R-:W-:-:S05]  /*b6b0*/  HADD2.F32 R2, -RZ, R0.H0_H0 ;  /* 0x20000000ff027230 */ /* 0x000fca0000004100 */
[----:B------:R-:W-:-:S06]  /*b6c0*/  FMUL.FTZ R2, R2, 1 ;  /* 0x3f80000002027820 */ /* 0x000fcc0000410000 */
[----:B------:R-:W0:Y:S02]  /*b6d0*/  F2F.F64.F32 R2, R2 ;  /* 0x0000000200027310 */ /* 0x000e240000201800 */
[----:B0-----:R-:W-:Y:S01]  /*b6e0*/  STG.E.64 [R16.64], R2 ;  /* 0x0000000210007986 */ /* 0x001fe2000c101b24 */
[----:B------:R-:W-:Y:S05]  /*b6f0*/  EXIT ;  /* 0x000000000000794d */ /* 0x000fea0003800000 */
.L_x_960:
        /* <DEDUP_REMOVED lines=11> */
[----:B------:R-:W-:Y:S01]  /*b7b0*/  STG.E.U8 [R16.64], R3 ;  /* 0x0000000310007986 */ /* 0x000fe2000c101124 */
[----:B------:R-:W-:Y:S05]  /*b7c0*/  EXIT ;  /* 0x000000000000794d */ /* 0x000fea0003800000 */
.L_x_973:
[----:B------:R-:W-:Y:S01]  /*b7d0*/  HADD2.F32 R0, -RZ, R0.H0_H0 ;  /* 0x20000000ff007230 */ /* 0x000fe20000004100 */
[----:B------:R-:W-:-:S04]  /*b7e0*/  CS2R R6, SRZ ;  /* 0x0000000000067805 */ /* 0x000fc8000001ff00 */
[----:B------:R-:W-:-:S04]  /*b7f0*/  FMUL.FTZ R0, R0, 1 ;  /* 0x3f80000000007820 */ /* 0x000fc80000410000 */
[----:B------:R-:W0:Y:S02]  /*b800*/  F2F.F64.F32 R4, R0 ;  /* 0x0000000000047310 */ /* 0x000e240000201800 */
[----:B0-----:R-:W-:Y:S01]  /*b810*/  STG.E.128 [R16.64], R4 ;  /* 0x0000000410007986 */ /* 0x001fe2000c101d24 */
[----:B------:R-:W-:Y:S05]  /*b820*/  EXIT ;  /* 0x000000000000794d */ /* 0x000fea0003800000 */
.L_x_972:
        /* <DEDUP_REMOVED lines=21> */
.L_x_977:
[----:B------:R-:W-:Y:S05]  /*b980*/  BSYNC B0 ;  /* 0x0000000000007941 */ /* 0x000fea0003800000 */
.L_x_976:
[----:B------:R-:W-:-:S05]  /*b990*/  LOP3.LUT R3, R0, R3, RZ, 0xfc, !PT ;  /* 0x0000000300037212 */ /* 0x000fca00078efcff */
[----:B------:R-:W-:Y:S01]  /*b9a0*/  STG.E.U8 [R16.64], R3 ;  /* 0x0000000310007986 */ /* 0x000fe2000c101124 */
[----:B------:R-:W-:Y:S05]  /*b9b0*/  EXIT ;  /* 0x000000000000794d */ /* 0x000fea0003800000 */
.L_x_975:
        /* <DEDUP_REMOVED lines=13> */
.L_x_979:
[----:B------:R-:W-:Y:S01]  /*ba90*/  IMAD.MOV.U32 R0, RZ, RZ, 0x7f ;  /* 0x0000007fff007424 */ /* 0x000fe200078e00ff */
[----:B------:R-:W-:-:S04]  /*baa0*/  ISETP.GT.U32.AND P0, PT, R2, 0x7f800000, PT ;  /* 0x7f8000000200780c */ /* 0x000fc80003f04070 */
[----:B------:R-:W-:-:S04]  /*bab0*/  SEL R0, R0, 0x7c, P0 ;  /* 0x0000007c00007807 */ /* 0x000fc80000000000 */
.L_x_980:
[----:B------:R-:W-:Y:S05]  /*bac0*/  BSYNC B0 ;  /* 0x0000000000007941 */ /* 0x000fea0003800000 */
.L_x_978:
[----:B------:R-:W-:-:S04]  /*bad0*/  LOP3.LUT R2, R3, 0x80000000, RZ, 0xc0, !PT ;  /* 0x8000000003027812 */ /* 0x000fc800078ec0ff */
[----:B------:R-:W-:-:S04]  /*bae0*/  SHF.R.U32.HI R3, RZ, 0x18, R2 ;  /* 0x00000018ff037819 */ /* 0x000fc80000011602 */
[----:B------:R-:W-:-:S05]  /*baf0*/  LOP3.LUT R3, R0, R3, RZ, 0xfc, !PT ;  /* 0x0000000300037212 */ /* 0x000fca00078efcff */
[----:B------:R-:W-:Y:S01]  /*bb00*/  STG.E.U8 [R16.64], R3 ;  /* 0x0000000310007986 */ /* 0x000fe2000c101124 */
[----:B------:R-:W-:Y:S05]  /*bb10*/  EXIT ;  /* 0x000000000000794d */ /* 0x000fea0003800000 */
.L_x_974:
[----:B------:R-:W-:-:S05]  /*bb20*/  HADD2.F32 R0, -RZ, R0.H0_H0 ;  /* 0x20000000ff007230 */ /* 0x000fca0000004100 */
[----:B------:R-:W-:-:S05]  /*bb30*/  F2FP.BF16.PACK_AB R0, RZ, R0 ;  /* 0x00000000ff00723e */ /* 0x000fca00000010ff */
[----:B------:R-:W-:Y:S01]  /*bb40*/  STG.E.U16 [R16.64], R0 ;  /* 0x0000000010007986 */ /* 0x000fe2000c101524 */
[----:B------:R-:W-:Y:S05]  /*bb50*/  EXIT ;  /* 0x000000000000794d */ /* 0x000fea0003800000 */
.L_x_971:
        /* <DEDUP_REMOVED lines=10> */
[----:B0-----:R-:W-:Y:S01]  /*bc00*/  STG.E.U16 [R16.64], R3 ;  /* 0x0000000310007986 */ /* 0x001fe2000c101524 */
[----:B------:R-:W-:Y:S05]  /*bc10*/  EXIT ;  /* 0x000000000000794d */ /* 0x000fea0003800000 */
.L_x_983:
        /* <DEDUP_REMOVED lines=17> */
.L_x_986:
[----:B------:R-:W-:-:S04]  /*bd30*/  LOP3.LUT R2, R3, 0x80000000, RZ, 0xc0, !PT ;  /* 0x8000000003027812 */ /* 0x000fc800078ec0ff */
[----:B------:R-:W-:-:S04]  /*bd40*/  SHF.R.U32.HI R3, RZ, 0x18, R2 ;  /* 0x00000018ff037819 */ /* 0x000fc80000011602 */
[----:B------:R-:W-:-:S04]  /*bd50*/  LOP3.LUT R0, R0, R3, RZ, 0xfc, !PT ;  /* 0x0000000300007212 */ /* 0x000fc800078efcff */
[----:B------:R-:W-:Y:S02]  /*bd60*/  PRMT R8, R0, 0x7610, R8 ;  /* 0x0000761000087816 */ /* 0x000fe40000000008 */
.L_x_985:
[----:B------:R-:W-:Y:S05]  /*bd70*/  BSYNC B0 ;  /* 0x0000000000007941 */ /* 0x000fea0003800000 */
.L_x_984:
[----:B------:R-:W-:Y:S01]  /*bd80*/  STG.E.U8 [R16.64], R8 ;  /* 0x0000000810007986 */ /* 0x000fe2000c101124 */
[----:B------:R-:W-:Y:S05]  /*bd90*/  EXIT ;  /* 0x000000000000794d */ /* 0x000fea0003800000 */
.L_x_982:
        /* <DEDUP_REMOVED lines=17> */
.L_x_989:
[----:B------:R-:W-:-:S04]  /*beb0*/  LOP3.LUT R2, R3, 0x80000000, RZ, 0xc0, !PT ;  /* 0x8000000003027812 */ /* 0x000fc800078ec0ff */
[----:B------:R-:W-:-:S04]  /*bec0*/  SHF.R.U32.HI R3, RZ, 0x18, R2 ;  /* 0x00000018ff037819 */ /* 0x000fc80000011602 */
[----:B------:R-:W-:-:S04]  /*bed0*/  LOP3.LUT R0, R0, R3, RZ, 0xfc, !PT ;  /* 0x0000000300007212 */ /* 0x000fc800078efcff */
[----:B------:R-:W-:Y:S02]  /*bee0*/  PRMT R8, R0, 0x7610, R8 ;  /* 0x0000761000087816 */ /* 0x000fe40000000008 */
.L_x_988:
[----:B------:R-:W-:Y:S05]  /*bef0*/  BSYNC B0 ;  /* 0x0000000000007941 */ /* 0x000fea0003800000 */
.L_x_987:
[----:B------:R-:W-:Y:S01]  /*bf00*/  STG.E.U8 [R16.64], R8 ;  /* 0x0000000810007986 */ /* 0x000fe2000c101124 */
[----:B------:R-:W-:Y:S05]  /*bf10*/  EXIT ;  /* 0x000000000000794d */ /* 0x000fea0003800000 */
.L_x_981:
        /* <DEDUP_REMOVED lines=22> */
.L_x_964:
        /* <DEDUP_REMOVED lines=20> */
.L_x_991:
[----:B------:R-:W-:-:S06]  /*c1c0*/  HADD2.F32 R2, -RZ, R0.H0_H0 ;  /* 0x20000000ff027230 */ /* 0x000fcc0000004100 */
[----:B------:R-:W0:Y:S02]  /*c1d0*/  F2I.U64.TRUNC R2, R2 ;  /* 0x0000000200027311 */ /* 0x000e24000020d800 */
[----:B0-----:R-:W-:Y:S01]  /*c1e0*/  STG.E.64 [R16.64], R2 ;  /* 0x0000000210007986 */ /* 0x001fe2000c101b24 */
[----:B------:R-:W-:Y:S05]  /*c1f0*/  EXIT ;  /* 0x000000000000794d */ /* 0x000fea0003800000 */
.L_x_990:
[----:B------:R-:W-:-:S04]  /*c200*/  HADD2.F32 R0, -RZ, R0.H0_H0 ;  /* 0x20000000ff007230 */ /* 0x000fc80000004100 */
[----:B------:R-:W0:Y:S02]  /*c210*/  F2I.FTZ.U32.TRUNC.NTZ R3, R0 ;  /* 0x0000000000037305 */ /* 0x000e24000021f000 */
[----:B0-----:R-:W-:Y:S01]  /*c220*/  STG.E [R16.64], R3 ;  /* 0x0000000310007986 */ /* 0x001fe2000c101924 */
[----:B------:R-:W-:Y:S05]  /*c230*/  EXIT ;  /* 0x000000000000794d */ /* 0x000fea0003800000 */
.L_x_992:
        /* <DEDUP_REMOVED lines=12> */
.L_x_16534:


//--------------------- .text._ZN2at6native27unrolled_elementwise_kernelIZZZNS0_17acosh_kernel_cudaERNS_18TensorIteratorBaseEENKUlvE0_clEvENKUlvE1_clEvEUlN3c104HalfEE_St5arrayIPcLm2EELi4E23TrivialOffsetCalculatorILi1EjESD_NS0_6memory12LoadWithCastILi1EEENSE_13StoreWithCastILi1EEEEEviT_T0_T2_T3_T4_T5_ --------------------------
	.section	.text._ZN2at6native27unrolled_elementwise_kernelIZZZNS0_17acosh_kernel_cudaERNS_18TensorIteratorBaseEENKUlvE0_clEvENKUlvE1_clEvEUlN3c104HalfEE_St5arrayIPcLm2EELi4E23TrivialOffsetCalculatorILi1EjESD_NS0_6memory12LoadWithCastILi1EEENSE_13StoreWithCastILi1EEEEEviT_T0_T2_T3_T4_T5_,"ax",@progbits
	.sectioninfo	@"SHI_REGISTERS=30"
	.align	128
        .global         _ZN2at6native27unrolled_elementwise_kernelIZZZNS0_17acosh_kernel_cudaERNS_18TensorIteratorBaseEENKUlvE0_clEvENKUlvE1_clEvEUlN3c104HalfEE_St5arrayIPcLm2EELi4E23TrivialOffsetCalculatorILi1EjESD_NS0_6memory12LoadWithCastILi1EEENSE_13StoreWithCastILi1EEEEEviT_T0_T2_T3_T4_T5_
        .type           _ZN2at6native27unrolled_elementwise_kernelIZZZNS0_17acosh_kernel_cudaERNS_18TensorIteratorBaseEENKUlvE0_clEvENKUlvE1_clEvEUlN3c104HalfEE_St5arrayIPcLm2EELi4E23TrivialOffsetCalculatorILi1EjESD_NS0_6memory12LoadWithCastILi1EEENSE_13StoreWithCastILi1EEEEEviT_T0_T2_T3_T4_T5_,@function
        .size           _ZN2at6native27unrolled_elementwise_kernelIZZZNS0_17acosh_kernel_cudaERNS_18TensorIteratorBaseEENKUlvE0_clEvENKUlvE1_clEvEUlN3c104HalfEE_St5arrayIPcLm2EELi4E23TrivialOffsetCalculatorILi1EjESD_NS0_6memory12LoadWithCastILi1EEENSE_13StoreWithCastILi1EEEEEviT_T0_T2_T3_T4_T5_,(.L_x_16535 - _ZN2at6native27unrolled_elementwise_kernelIZZZNS0_17acosh_kernel_cudaERNS_18TensorIteratorBaseEENKUlvE0_clEvENKUlvE1_clEvEUlN3c104HalfEE_St5arrayIPcLm2EELi4E23TrivialOffsetCalculatorILi1EjESD_NS0_6memory12LoadWithCastILi1EEENSE_13StoreWithCastILi1EEEEEviT_T0_T2_T3_T4_T5_)
        .other          _ZN2at6native27unrolled_elementwise_kernelIZZZNS0_17acosh_kernel_cudaERNS_18TensorIteratorBaseEENKUlvE0_clEvENKUlvE1_clEvEUlN3c104HalfEE_St5arrayIPcLm2EELi4E23TrivialOffsetCalculatorILi1EjESD_NS0_6memory12LoadWithCastILi1EEENSE_13StoreWithCastILi1EEEEEviT_T0_T2_T3_T4_T5_,@"STO_CUDA_ENTRY STV_DEFAULT"
_ZN2at6native27unrolled_elementwise_kernelIZZZNS0_17acosh_kernel_cudaERNS_18TensorIteratorBaseEENKUlvE0_clEvENKUlvE1_clEvEUlN3c104HalfEE_St5arrayIPcLm2EELi4E23TrivialOffsetCalculatorILi1EjESD_NS0_6memory12LoadWithCastILi1EEENSE_13StoreWithCastILi1EEEEEviT_T0_T2_T3_T4_T5_:
.text._ZN2at6native27unrolled_elementwise_kernelIZZZNS0_17acosh_kernel_cudaERNS_18TensorIteratorBaseEENKUlvE0_clEvENKUlvE1_clEvEUlN3c104HalfEE_St5arrayIPcLm2EELi4E23TrivialOffsetCalculatorILi1EjESD_NS0_6memory12LoadWithCastILi1EEENSE_13StoreWithCastILi1EEEEEviT_T0_T2_T3_T4_T5_:
        /* <DEDUP_REMOVED lines=29> */
[----:B0-----:R-:W-:-:S04]  /*01d0*/  F2FP.PACK_AB R0, RZ, R0 ;  /* 0x00000000ff00723e */ /* 0x001fc800000000ff */
[----:B------:R-:W-:Y:S01]  /*01e0*/  PRMT R23, R0, 0x7610, R23 ;  /* 0x0000761000177816 */ /* 0x000fe20000000017 */
[----:B------:R-:W-:Y:S05]  /*01f0*/  BRA `(.L_x_1000) ;  /* 0x00000f3000007947 */ /* 0x000fea0003800000 */
.L_x_998:
[----:B------:R-:W2:Y:S02]  /*0200*/  LDG.E.U8 R2, [R2.64] ;  /* 0x0000002402027981 */ /* 0x000ea4000c1e1100 */
[----:B--2---:R-:W0:Y:S02]  /*0210*/  I2F.U16 R0, R2 ;  /* 0x0000000200007306 */ /* 0x004e240000101000 */
[----:B0-----:R-:W-:-:S04]  /*0220*/  F2FP.PACK_AB R0, RZ, R0 ;  /* 0x00000000ff00723e */ /* 0x001fc800000000ff */
[----:B------:R-:W-:Y:S01]  /*0230*/  PRMT R23, R0, 0x7610, R23 ;  /* 0x0000761000177816 */ /* 0x000fe20000000017 */
[----:B------:R-:W-:Y:S05]  /*0240*/  BRA `(.L_x_1000) ;  /* 0x00000ee000007947 */ /* 0x000fea0003800000 */
.L_x_997:
        /* <DEDUP_REMOVED lines=8> */
[----:B0-----:R-:W-:-:S04]  /*02d0*/  F2FP.PACK_AB R0, RZ, R0 ;  /* 0x00000000ff00723e */ /* 0x001fc800000000ff */
[----:B------:R-:W-:Y:S01]  /*02e0*/  PRMT R23, R0, 0x7610, R23 ;  /* 0x0000761000177816 */ /* 0x000fe20000000017 */
[----:B------:R-:W-:Y:S05]  /*02f0*/  BRA `(.L_x_1000) ;  /* 0x00000e3000007947 */ /* 0x000fea0003800000 */
.L_x_1002:
[----:B------:R-:W2:Y:S02]  /*0300*/  LDG.E R2, [R2.64] ;  /* 0x0000002402027981 */ /* 0x000ea4000c1e1900 */
[----:B--2---:R-:W0:Y:S02]  /*0310*/  I2F R0, R2 ;  /* 0x0000000200007306 */ /* 0x004e240000201400 */
[----:B0-----:R-:W-:-:S04]  /*0320*/  F2FP.PACK_AB R0, RZ, R0 ;  /* 0x00000000ff00723e */ /* 0x001fc800000000ff */
[----:B------:R-:W-:Y:S01]  /*0330*/  PRMT R23, R0, 0x7610, R23 ;  /* 0x0000761000177816 */ /* 0x000fe20000000017 */
[----:B------:R-:W-:Y:S05]  /*0340*/  BRA `(.L_x_1000) ;  /* 0x00000de000007947 */ /* 0x000fea0003800000 */
.L_x_1001:
[----:B------:R-:W2:Y:S02]  /*0350*/  LDG.E.U16 R2, [R2.64] ;  /* 0x0000002402027981 */ /* 0x000ea4000c1e1500 */
[----:B--2---:R-:W0:Y:S02]  /*0360*/  I2F.S16 R0, R2 ;  /* 0x0000000200007306 */ /* 0x004e240000101400 */
[----:B0-----:R-:W-:-:S04]  /*0370*/  F2FP.PACK_AB R0, RZ, R0 ;  /* 0x00000000ff00723e */ /* 0x001fc800000000ff */
[----:B------:R-:W-:Y:S01]  /*0380*/  PRMT R23, R0, 0x7610, R23 ;  /* 0x0000761000177816 */ /* 0x000fe20000000017 */
[----:B------:R-:W-:Y:S05]  /*0390*/  BRA `(.L_x_1000) ;  /* 0x00000d9000007947 */ /* 0x000fea0003800000 */
.L_x_996:
        /* <DEDUP_REMOVED lines=9> */
.L_x_1004:
[----:B------:R0:W5:Y:S01]  /*0430*/  LDG.E.U16 R23, [R2.64] ;  /* 0x0000002402177981 */ /* 0x000162000c1e1500 */
[----:B------:R-:W-:Y:S05]  /*0440*/  BRA `(.L_x_1000) ;  /* 0x00000ce000007947 */ /* 0x000fea0003800000 */
.L_x_1003:
        /* <DEDUP_REMOVED lines=9> */
.L_x_1006:
[----:B------:R0:W5:Y:S01]  /*04e0*/  LDG.E.U16 R23, [R2.64] ;  /* 0x0000002402177981 */ /* 0x000162000c1e1500 */
[----:B------:R-:W-:Y:S05]  /*04f0*/  BRA `(.L_x_1000) ;  /* 0x00000c3000007947 */ /* 0x000fea0003800000 */
.L_x_1005:
[----:B------:R-:W2:Y:S02]  /*0500*/  LDG.E.64 R2, [R2.64] ;  /* 0x0000002402027981 */ /* 0x000ea4000c1e1b00 */
[----:B--2---:R-:W0:Y:S01]  /*0510*/  F2F.F32.F64 R0, R2 ;  /* 0x0000000200007310 */ /* 0x004e220000301000 */
[----:B------:R-:W0:-:S14]  /*0520*/  DSETP.GEU.AND P0, PT, |R2|, c[0x2][0x0], PT ;  /* 0x008000000200762a */ /* 0x000e1c0003f0e200 */
[----:B0-----:R-:W-:-:S05]  /*0530*/  @!P0 FMUL R0, R0, 1.175494350822287508e-38 ;  /* 0x0080000000008820 */ /* 0x001fca0000400000 */
[----:B------:R-:W-:-:S04]  /*0540*/  F2FP.PACK_AB R0, RZ, R0 ;  /* 0x00000000ff00723e */ /* 0x000fc800000000ff */
[----:B------:R-:W-:Y:S01]  /*0550*/  PRMT R23, R0, 0x7610, R23 ;  /* 0x0000761000177816 */ /* 0x000fe20000000017 */
[----:B------:R-:W-:Y:S05]  /*0560*/  BRA `(.L_x_1000) ;  /* 0x00000bc000007947 */ /* 0x000fea0003800000 */
.L_x_995:
        /* <DEDUP_REMOVED lines=11> */
[----:B------:R-:W-:-:S04]  /*0620*/  F2FP.PACK_AB R0, RZ, R0 ;  /* 0x00000000ff00723e */ /* 0x000fc800000000ff */
[----:B------:R-:W-:Y:S01]  /*0630*/  PRMT R23, R0, 0x7610, R23 ;  /* 0x0000761000177816 */ /* 0x000fe20000000017 */
[----:B------:R-:W-:Y:S05]  /*0640*/  BRA `(.L_x_1000) ;  /* 0x00000ae000007947 */ /* 0x000fea0003800000 */
.L_x_1009:
[----:B------:R-:W2:Y:S02]  /*0650*/  LDG.E.64 R2, [R2.64] ;  /* 0x0000002402027981 */ /* 0x000ea4000c1e1b00 */
[----:B--2---:R-:W0:Y:S01]  /*0660*/  F2F.F32.F64 R0, R2 ;  /* 0x0000000200007310 */ /* 0x004e220000301000 */
[----:B------:R-:W0:-:S14]  /*0670*/  DSETP.GEU.AND P0, PT, |R2|, c[0x2][0x0], PT ;  /* 0x008000000200762a */ /* 0x000e1c0003f0e200 */
[----:B0-----:R-:W-:-:S05]  /*0680*/  @!P0 FMUL R0, R0, 1.175494350822287508e-38 ;  /* 0x0080000000008820 */ /* 0x001fca0000400000 */
[----:B------:R-:W-:-:S04]  /*0690*/  F2FP.PACK_AB R0, RZ, R0 ;  /* 0x00000000ff00723e */ /* 0x000fc800000000ff */
[----:B------:R-:W-:Y:S01]  /*06a0*/  PRMT R23, R0, 0x7610, R23 ;  /* 0x0000761000177816 */ /* 0x000fe20000000017 */
[----:B------:R-:W-:Y:S05]  /*06b0*/  BRA `(.L_x_1000) ;  /* 0x00000a7000007947 */ /* 0x000fea0003800000 */
.L_x_1008:
        /* <DEDUP_REMOVED lines=28> */
.L_x_1011:
        /* <DEDUP_REMOVED lines=16> */
.L_x_1010:
[----:B------:R-:W2:Y:S02]  /*0980*/  LDG.E.U16 R0, [R2.64] ;  /* 0x0000002402007981 */ /* 0x000ea4000c1e1500 */
[----:B--2---:R-:W-:-:S04]  /*0990*/  PRMT R0, RZ, 0x5410, R0 ;  /* 0x00005410ff007816 */ /* 0x004fc80000000000 */
[----:B------:R-:W-:-:S04]  /*09a0*/  F2FP.PACK_AB R0, RZ, R0 ;  /* 0x00000000ff00723e */ /* 0x000fc800000000ff */
[----:B------:R-:W-:Y:S01]  /*09b0*/  PRMT R23, R0, 0x7610, R23 ;  /* 0x0000761000177816 */ /* 0x000fe20000000017 */
[----:B------:R-:W-:Y:S05]  /*09c0*/  BRA `(.L_x_1000) ;  /* 0x0000076000007947 */ /* 0x000fea0003800000 */
.L_x_1007:
        /* <DEDUP_REMOVED lines=12> */
.L_x_1014:
        /* <DEDUP_REMOVED lines=21> */
.L_x_1018:
[----:B------:R-:W-:Y:S05]  /*0be0*/  BSYNC B1 ;  /* 0x0000000000017941 */ /* 0x000fea0003800000 */
.L_x_1017:
[----:B------:R-:W-:Y:S01]  /*0bf0*/  LEA R3, R0, 0x3b800000, 0x17 ;  /* 0x3b80000000037811 */ /* 0x000fe200078eb8ff */
[----:B------:R-:W-:-:S05]  /*0c00*/  IMAD.SHL.U32 R0, R2, 0x100000, RZ ;  /* 0x0010000002007824 */ /* 0x000fca00078e00ff */
[----:B------:R-:W-:Y:S02]  /*0c10*/  LOP3.LUT R0, R3, R0, R4, 0xfe, !PT ;  /* 0x0000000003007212 */ /* 0x000fe400078efe04 */
.L_x_1016:
[----:B------:R-:W-:Y:S05]  /*0c20*/  BSYNC B0 ;  /* 0x0000000000007941 */ /* 0x000fea0003800000 */
.L_x_1015:
[----:B------:R-:W-:-:S04]  /*0c30*/  F2FP.PACK_AB R0, RZ, R0 ;  /* 0x00000000ff00723e */ /* 0x000fc800000000ff */
[----:B------:R-:W-:Y:S01]  /*0c40*/  PRMT R23, R0, 0x7610, R23 ;  /* 0x0000761000177816 */ /* 0x000fe20000000017 */
[----:B------:R-:W-:Y:S05]  /*0c50*/  BRA `(.L_x_1000) ;  /* 0x000004d000007947 */ /* 0x000fea0003800000 */
.L_x_1013:
        /* <DEDUP_REMOVED lines=21> */
.L_x_1022:
[----:B------:R-:W-:Y:S05]  /*0db0*/  BSYNC B1 ;  /* 0x0000000000017941 */ /* 0x000fea0003800000 */
.L_x_1021:
[----:B------:R-:W-:Y:S01]  /*0dc0*/  LEA R3, R0, 0x37800000, 0x17 ;  /* 0x3780000000037811 */ /* 0x000fe200078eb8ff */
[----:B------:R-:W-:-:S05]  /*0dd0*/  IMAD.SHL.U32 R0, R2, 0x200000, RZ ;  /* 0x0020000002007824 */ /* 0x000fca00078e00ff */
[----:B------:R-:W-:Y:S02]  /*0de0*/  LOP3.LUT R0, R3, R0, R4, 0xfe, !PT ;  /* 0x0000000003007212 */ /* 0x000fe400078efe04 */
.L_x_1020:
[----:B------:R-:W-:Y:S05]  /*0df0*/  BSYNC B0 ;  /* 0x0000000000007941 */ /* 0x000fea0003800000 */
.L_x_1019:
[----:B------:R-:W-:-:S04]  /*0e00*/  F2FP.PACK_AB R0, RZ, R0 ;  /* 0x00000000ff00723e */ /* 0x000fc800000000ff */
[----:B------:R-:W-:Y:S01]  /*0e10*/  PRMT R23, R0, 0x7610, R23 ;  /* 0x0000761000177816 */ /* 0x000fe20000000017 */
[----:B------:R-:W-:Y:S05]  /*0e20*/  BRA `(.L_x_1000) ;  /* 0x0000030000007947 */ /* 0x000fea0003800000 */
.L_x_1012:
        /* <DEDUP_REMOVED lines=14> */
.L_x_1026:
[----:B------:R-:W-:Y:S05]  /*0f10*/  BSYNC B0 ;  /* 0x0000000000007941 */ /* 0x000fea0003800000 */
.L_x_1025:
[----:B------:R-:W-:-:S04]  /*0f20*/  F2FP.PACK_AB R0, RZ, R0 ;  /* 0x00000000ff00723e */ /* 0x000fc800000000ff */
[----:B------:R-:W-:Y:S01]  /*0f30*/  PRMT R23, R0, 0x7610, R23 ;  /* 0x0000761000177816 */ /* 0x000fe20000000017 */
[----:B------:R-:W-:Y:S05]  /*0f40*/  BRA `(.L_x_1000) ;  /* 0x000001e000007947 */ /* 0x000fea0003800000 */
.L_x_999:
        /* <DEDUP_REMOVED lines=21> */
.L_x_1024:
[----:B------:R-:W2:Y:S02]  /*10a0*/  LDG.E.64 R2, [R2.64] ;  /* 0x0000002402027981 */ /* 0x000ea4000c1e1b00 */
[----:B--2---:R-:W0:Y:S02]  /*10b0*/  I2F.U64 R0, R2 ;  /* 0x0000000200007312 */ /* 0x004e240000301000 */
[----:B0-----:R-:W-:-:S04]  /*10c0*/  F2FP.PACK_AB R0, RZ, R0 ;  /* 0x00000000ff00723e */ /* 0x001fc800000000ff */
[----:B------:R-:W-:Y:S01]  /*10d0*/  PRMT R23, R0, 0x7610, R23 ;  /* 0x0000761000177816 */ /* 0x000fe20000000017 */
[----:B------:R-:W-:Y:S05]  /*10e0*/  BRA `(.L_x_1000) ;  /* 0x0000004000007947 */ /* 0x000fea0003800000 */
.L_x_1023:
[----:B------:R-:W2:Y:S02]  /*10f0*/  LDG.E R2, [R2.64] ;  /* 0x0000002402027981 */ /* 0x000ea4000c1e1900 */
[----:B--2---:R-:W0:Y:S02]  /*1100*/  I2F.U32 R0, R2 ;  /* 0x0000000200007306 */ /* 0x004e240000201000 */
[----:B0-----:R-:W-:-:S04]  /*1110*/  F2FP.PACK_AB R0, RZ, R0 ;  /* 0x00000000ff00723e */ /* 0x001fc800000000ff */
[----:B------:R-:W-:Y:S02]  /*1120*/  PRMT R23, R0, 0x7610, R23 ;  /* 0x0000761000177816 */ /* 0x000fe40000000017 */
.L_x_1000:
[----:B------:R-:W1:Y:S02]  /*1130*/  S2R R24, SR_TID.X ;  /* 0x0000000000187919 */ /* 0x000e640000002100 */
[----:B-1----:R-:W-:-:S03]  /*1140*/  IADD3 R24, R24, 0x80, RZ ;  /* 0x0000008018187810 */ /* 0x002fc60007ffe0ff */
.L_x_994:
[----:B-1----:R-:W-:Y:S05]  /*1150*/  BSYNC B6 ;  /* 0x0000000000067941 */ /* 0x002fea0003800000 */
.L_x_993:
        /* <DEDUP_REMOVED lines=24> */
.L_x_1032:
[----:B------:R-:W2:Y:S02]  /*12e0*/  LDG.E.U8 R2, [R2.64] ;  /* 0x0000002402027981 */ /* 0x000ea4000c1e1100 */
[----:B--2---:R-:W0:Y:S02]  /*12f0*/  I2F.U16 R0, R2 ;  /* 0x0000000200007306 */ /* 0x004e240000101000 */
[----:B0-----:R-:W-:-:S04]  /*1300*/  F2FP.PACK_AB R0, RZ, R0 ;  /* 0x00000000ff00723e */ /* 0x001fc800000000ff */
[----:B------:R-:W-:Y:S01]  /*1310*/  PRMT R22, R0, 0x7610, R22 ;  /* 0x0000761000167816 */ /* 0x000fe20000000016 */
[----:B------:R-:W-:Y:S05]  /*1320*/  BRA `(.L_x_1034) ;  /* 0x00000ed000007947 */ /* 0x000fea0003800000 */
.L_x_1031:
        /* <DEDUP_REMOVED lines=11> */
.L_x_1036:
[----:B------:R-:W2:Y:S02]  /*13e0*/  LDG.E R2, [R2.64] ;  /* 0x0000002402027981 */ /* 0x000ea4000c1e1900 */
[----:B--2---:R-:W0:Y:S02]  /*13f0*/  I2F R0, R2 ;  /* 0x0000000200007306 */ /* 0x004e240000201400 */
[----:B0-----:R-:W-:-:S04]  /*1400*/  F2FP.PACK_AB R0, RZ, R0 ;  /* 0x00000000ff00723e */ /* 0x001fc800000000ff */
[----:B------:R-:W-:Y:S01]  /*1410*/  PRMT R22, R0, 0x7610, R22 ;  /* 0x0000761000167816 */ /* 0x000fe20000000016 */
[----:B------:R-:W-:Y:S05]  /*1420*/  BRA `(.L_x_1034) ;  /* 0x00000dd000007947 */ /* 0x000fea0003800000 */
.L_x_1035:
[----:B------:R-:W2:Y:S02]  /*1430*/  LDG.E.U16 R2, [R2.64] ;  /* 0x0000002402027981 */ /* 0x000ea4000c1e1500 */
[----:B--2---:R-:W0:Y:S02]  /*1440*/  I2F.S16 R0, R2 ;  /* 0x0000000200007306 */ /* 0x004e240000101400 */
[----:B0-----:R-:W-:-:S04]  /*1450*/  F2FP.PACK_AB R0, RZ, R0 ;  /* 0x00000000ff00723e */ /* 0x001fc800000000ff */
[----:B------:R-:W-:Y:S01]  /*1460*/  PRMT R22, R0, 0x7610, R22 ;  /* 0x0000761000167816 */ /* 0x000fe20000000016 */
[----:B------:R-:W-:Y:S05]  /*1470*/  BRA `(.L_x_1034) ;  /* 0x00000d8000007947 */ /* 0x000fea0003800000 */
.L_x_1030:
        /* <DEDUP_REMOVED lines=9> */
.L_x_1038:
[----:B------:R0:W5:Y:S01]  /*1510*/  LDG.E.U16 R22, [R2.64] ;  /* 0x0000002402167981 */ /* 0x000162000c1e1500 */
[----:B------:R-:W-:Y:S05]  /*1520*/  BRA `(.L_x_1034) ;  /* 0x00000cd000007947 */ /* 0x000fea0003800000 */
.L_x_1037:
        /* <DEDUP_REMOVED lines=9> */
.L_x_1040:
[----:B------:R0:W5:Y:S01]  /*15c0*/  LDG.E.U16 R22, [R2.64] ;  /* 0x0000002402167981 */ /* 0x000162000c1e1500 */
[----:B------:R-:W-:Y:S05]  /*15d0*/  BRA `(.L_x_1034) ;  /* 0x00000c2000007947 */ /* 0x000fea0003800000 */
.L_x_1039:
[----:B------:R-:W2:Y:S02]  /*15e0*/  LDG.E.64 R2, [R2.64] ;  /* 0x0000002402027981 */ /* 0x000ea4000c1e1b00 */
[----:B--2---:R-:W0:Y:S01]  /*15f0*/  F2F.F32.F64 R0, R2 ;  /* 0x0000000200007310 */ /* 0x004e220000301000 */
[----:B------:R-:W0:-:S14]  /*1600*/  DSETP.GEU.AND P0, PT, |R2|, c[0x2][0x0], PT ;  /* 0x008000000200762a */ /* 0x000e1c0003f0e200 */
[----:B0-----:R-:W-:-:S05]  /*1610*/  @!P0 FMUL R0, R0, 1.175494350822287508e-38 ;  /* 0x0080000000008820 */ /* 0x001fca0000400000 */
[----:B------:R-:W-:-:S04]  /*1620*/  F2FP.PACK_AB R0, RZ, R0 ;  /* 0x00000000ff00723e */ /* 0x000fc800000000ff */
[----:B------:R-:W-:Y:S01]  /*1630*/  PRMT R22, R0, 0x7610, R22 ;  /* 0x0000761000167816 */ /* 0x000fe20000000016 */
[----:B------:R-:W-:Y:S05]  /*1640*/  BRA `(.L_x_1034) ;  /* 0x00000bb000007947 */ /* 0x000fea0003800000 */
.L_x_1029:
        /* <DEDUP_REMOVED lines=14> */
.L_x_1043:
[----:B------:R-:W2:Y:S02]  /*1730*/  LDG.E.64 R2, [R2.64] ;  /* 0x0000002402027981 */ /* 0x000ea4000c1e1b00 */
[----:B--2---:R-:W0:Y:S01]  /*1740*/  F2F.F32.F64 R0, R2 ;  /* 0x0000000200007310 */ /* 0x004e220000301000 */
[----:B------:R-:W0:-:S14]  /*1750*/  DSETP.GEU.AND P0, PT, |R2|, c[0x2][0x0], PT ;  /* 0x008000000200762a */ /* 0x000e1c0003f0e200 */
[----:B0-----:R-:W-:-:S05]  /*1760*/  @!P0 FMUL R0, R0, 1.175494350822287508e-38 ;  /* 0x0080000000008820 */ /* 0x001fca0000400000 */
[----:B------:R-:W-:-:S04]  /*1770*/  F2FP.PACK_AB R0, RZ, R0 ;  /* 0x00000000ff00723e */ /* 0x000fc800000000ff */
[----:B------:R-:W-:Y:S01]  /*1780*/  PRMT R22, R0, 0x7610, R22 ;  /* 0x0000761000167816 */ /* 0x000fe20000000016 */
[----:B------:R-:W-:Y:S05]  /*1790*/  BRA `(.L_x_1034) ;  /* 0x00000a6000007947 */ /* 0x000fea0003800000 */
.L_x_1042:
        /* <DEDUP_REMOVED lines=28> */
.L_x_1045:
        /* <DEDUP_REMOVED lines=15> */
.L_x_1044:
[----:B------:R-:W2:Y:S02]  /*1a50*/  LDG.E.U16 R0, [R2.64] ;  /* 0x0000002402007981 */ /* 0x000ea4000c1e1500 */
[----:B--2---:R-:W-:-:S04]  /*1a60*/  PRMT R0, RZ, 0x5410, R0 ;  /* 0x00005410ff007816 */ /* 0x004fc80000000000 */
[----:B------:R-:W-:-:S04]  /*1a70*/  F2FP.PACK_AB R0, RZ, R0 ;  /* 0x00000000ff00723e */ /* 0x000fc800000000ff */
[----:B------:R-:W-:Y:S01]  /*1a80*/  PRMT R22, R0, 0x7610, R22 ;  /* 0x0000761000167816 */ /* 0x000fe20000000016 */
[----:B------:R-:W-:Y:S05]  /*1a90*/  BRA `(.L_x_1034) ;  /* 0x0000076000007947 */ /* 0x000fea0003800000 */
.L_x_1041:
        /* <DEDUP_REMOVED lines=12> */
.L_x_1048:
        /* <DEDUP_REMOVED lines=21> */
.L_x_1052:
[----:B------:R-:W-:Y:S05]  /*1cb0*/  BSYNC B1 ;  /* 0x0000000000017941 */ /* 0x000fea0003800000 */
.L_x_1051:
[----:B------:R-:W-:Y:S01]  /*1cc0*/  LEA R3, R0, 0x3b800000, 0x17 ;  /* 0x3b80000000037811 */ /* 0x000fe200078eb8ff */
[----:B------:R-:W-:-:S05]  /*1cd0*/  IMAD.SHL.U32 R0, R2, 0x100000, RZ ;  /* 0x0010000002007824 */ /* 0x000fca00078e00ff */
[----:B------:R-:W-:Y:S02]  /*1ce0*/  LOP3.LUT R0, R3, R0, R4, 0xfe, !PT ;  /* 0x0000000003007212 */ /* 0x000fe400078efe04 */
.L_x_1050:
[----:B------:R-:W-:Y:S05]  /*1cf0*/  BSYNC B0 ;  /* 0x0000000000007941 */ /* 0x000fea0003800000 */
.L_x_1049:
[----:B------:R-:W-:-:S04]  /*1d00*/  F2FP.PACK_AB R0, RZ, R0 ;  /* 0x00000000ff00723e */ /* 0x000fc800000000ff */
[----:B------:R-:W-:Y:S01]  /*1d10*/  PRMT R22, R0, 0x7610, R22 ;  /* 0x0000761000167816 */ /* 0x000fe20000000016 */
[----:B------:R-:W-:Y:S05]  /*1d20*/  BRA `(.L_x_1034) ;  /* 0x000004d000007947 */ /* 0x000fea0003800000 */
.L_x_1047:
        /* <DEDUP_REMOVED lines=21> */
.L_x_1056:
[----:B------:R-:W-:Y:S05]  /*1e80*/  BSYNC B1 ;  /* 0x0000000000017941 */ /* 0x000fea0003800000 */
.L_x_1055:
[----:B------:R-:W-:Y:S01]  /*1e90*/  LEA R3, R0, 0x37800000, 0x17 ;  /* 0x3780000000037811 */ /* 0x000fe200078eb8ff */
[----:B------:R-:W-:-:S05]  /*1ea0*/  IMAD.SHL.U32 R0, R2, 0x200000, RZ ;  /* 0x0020000002007824 */ /* 0x000fca00078e00ff */
[----:B------:R-:W-:Y:S02]  /*1eb0*/  LOP3.LUT R0, R3, R0, R4, 0xfe, !PT ;  /* 0x0000000003007212 */ /* 0x000fe400078efe04 */
.L_x_1054:
[----:B------:R-:W-:Y:S05]  /*1ec0*/  BSYNC B0 ;  /* 0x0000000000007941 */ /* 0x000fea0003800000 */
.L_x_1053:
[----:B------:R-:W-:-:S04]  /*1ed0*/  F2FP.PACK_AB R0, RZ, R0 ;  /* 0x00000000ff00723e */ /* 0x000fc800000000ff */
[----:B------:R-:W-:Y:S01]  /*1ee0*/  PRMT R22, R0, 0x7610, R22 ;  /* 0x0000761000167816 */ /* 0x000fe20000000016 */
[----:B------:R-:W-:Y:S05]  /*1ef0*/  BRA `(.L_x_1034) ;  /* 0x0000030000007947 */ /* 0x000fea0003800000 */
.L_x_1046:
        /* <DEDUP_REMOVED lines=14> */
.L_x_1060:
[----:B------:R-:W-:Y:S05]  /*1fe0*/  BSYNC B0 ;  /* 0x0000000000007941 */ /* 0x000fea0003800000 */
.L_x_1059:
[----:B------:R-:W-:-:S04]  /*1ff0*/  F2FP.PACK_AB R0, RZ, R0 ;  /* 0x00000000ff00723e */ /* 0x000fc800000000ff */
[----:B------:R-:W-:Y:S01]  /*2000*/  PRMT R22, R0, 0x7610, R22 ;  /* 0x0000761000167816 */ /* 0x000fe20000000016 */
[----:B------:R-:W-:Y:S05]  /*2010*/  BRA `(.L_x_1034) ;  /* 0x000001e000007947 */ /* 0x000fea0003800000 */
.L_x_1033:
        /* <DEDUP_REMOVED lines=21> */
.L_x_1058:
[----:B------:R-:W2:Y:S02]  /*2170*/  LDG.E.64 R2, [R2.64] ;  /* 0x0000002402027981 */ /* 0x000ea4000c1e1b00 */
[----:B--2---:R-:W0:Y:S02]  /*2180*/  I2F.U64 R0, R2 ;  /* 0x0000000200007312 */ /* 0x004e240000301000 */
[----:B0-----:R-:W-:-:S04]  /*2190*/  F2FP.PACK_AB R0, RZ, R0 ;  /* 0x00000000ff00723e */ /* 0x001fc800000000ff */
[----:B------:R-:W-:Y:S01]  /*21a0*/  PRMT R22, R0, 0x7610, R22 ;  /* 0x0000761000167816 */ /* 0x000fe20000000016 */
[----:B------:R-:W-:Y:S05]  /*21b0*/  BRA `(.L_x_1034) ;  /* 0x0000004000007947 */ /* 0x000fea0003800000 */
.L_x_1057:
[----:B------:R-:W2:Y:S02]  /*21c0*/  LDG.E R2, [R2.64] ;  /* 0x0000002402027981 */ /* 0x000ea4000c1e1900 */
[----:B--2---:R-:W0:Y:S02]  /*21d0*/  I2F.U32 R0, R2 ;  /* 0x0000000200007306 */ /* 0x004e240000201000 */
[----:B0-----:R-:W-:-:S04]  /*21e0*/  F2FP.PACK_AB R0, RZ, R0 ;  /* 0x00000000ff00723e */ /* 0x001fc800000000ff */
[----:B------:R-:W-:Y:S02]  /*21f0*/  PRMT R22, R0, 0x7610, R22 ;  /* 0x0000761000167816 */ /* 0x000fe40000000016 */
.L_x_1034:
[----:B------:R-:W-:-:S05]  /*2200*/  IADD3 R24, R24, 0x80, RZ ;  /* 0x0000008018187810 */ /* 0x000fca0007ffe0ff */
.L_x_1028:
[----:B------:R-:W-:Y:S05]  /*2210*/  BSYNC B6 ;  /* 0x0000000000067941 */ /* 0x000fea0003800000 */
.L_x_1027:
        /* <DEDUP_REMOVED lines=26> */
.L_x_1066:
[----:B------:R-:W2:Y:S02]  /*23c0*/  LDG.E.U8 R2, [R2.64] ;  /* 0x0000002402027981 */ /* 0x000ea4000c1e1100 */
[----:B--2---:R-:W0:Y:S02]  /*23d0*/  I2F.U16 R0, R2 ;  /* 0x0000000200007306 */ /* 0x004e240000101000 */
[----:B0-----:R-:W-:-:S04]  /*23e0*/  F2FP.PACK_AB R0, RZ, R0 ;  /* 0x00000000ff00723e */ /* 0x001fc800000000ff */
[----:B------:R-:W-:Y:S01]  /*23f0*/  PRMT R25, R0, 0x7610, R25 ;  /* 0x0000761000197816 */ /* 0x000fe20000000019 */
[----:B------:R-:W-:Y:S05]  /*2400*/  BRA `(.L_x_1068) ;  /* 0x00000ed000007947 */ /* 0x000fea0003800000 */
.L_x_1065:
        /* <DEDUP_REMOVED lines=11> */
.L_x_1070:
[----:B------:R-:W2:Y:S02]  /*24c0*/  LDG.E R2, [R2.64] ;  /* 0x0000002402027981 */ /* 0x000ea4000c1e1900 */
[----:B--2---:R-:W0:Y:S02]  /*24d0*/  I2F R0, R2 ;  /* 0x0000000200007306 */ /* 0x004e240000201400 */
[----:B0-----:R-:W-:-:S04]  /*24e0*/  F2FP.PACK_AB R0, RZ, R0 ;  /* 0x00000000ff00723e */ /* 0x001fc800000000ff */
[----:B------:R-:W-:Y:S01]  /*24f0*/  PRMT R25, R0, 0x7610, R25 ;  /* 0x0000761000197816 */ /* 0x000fe20000000019 */
[----:B------:R-:W-:Y:S05]  /*2500*/  BRA `(.L_x_1068) ;  /* 0x00000dd000007947 */ /* 0x000fea0003800000 */
.L_x_1069:
[----:B------:R-:W2:Y:S02]  /*2510*/  LDG.E.U16 R2, [R2.64] ;  /* 0x0000002402027981 */ /* 0x000ea4000c1e1500 */
[----:B--2---:R-:W0:Y:S02]  /*2520*/  I2F.S16 R0, R2 ;  /* 0x0000000200007306 */ /* 0x004e240000101400 */
[----:B0-----:R-:W-:-:S04]  /*2530*/  F2FP.PACK_AB R0, RZ, R0 ;  /* 0x00000000ff00723e */ /* 0x001fc800000000ff */
[----:B------:R-:W-:Y:S01]  /*2540*/  PRMT R25, R0, 0x7610, R25 ;  /* 0x0000761000197816 */ /* 0x000fe20000000019 */
[----:B------:R-:W-:Y:S05]  /*2550*/  BRA `(.L_x_1068) ;  /* 0x00000d8000007947 */ /* 0x000fea0003800000 */
.L_x_1064:
        /* <DEDUP_REMOVED lines=9> */
.L_x_1072:
[----:B------:R0:W5:Y:S01]  /*25f0*/  LDG.E.U16 R25, [R2.64] ;  /* 0x0000002402197981 */ /* 0x000162000c1e1500 */
[----:B------:R-:W-:Y:S05]  /*2600*/  BRA `(.L_x_1068) ;  /* 0x00000cd000007947 */ /* 0x000fea0003800000 */
.L_x_1071:
        /* <DEDUP_REMOVED lines=9> */
.L_x_1074:
[----:B------:R0:W5:Y:S01]  /*26a0*/  LDG.E.U16 R25, [R2.64] ;  /* 0x0000002402197981 */ /* 0x000162000c1e1500 */
[----:B------:R-:W-:Y:S05]  /*26b0*/  BRA `(.L_x_1068) ;  /* 0x00000c2000007947 */ /* 0x000fea0003800000 */
.L_x_1073:
[----:B------:R-:W2:Y:S02]  /*26c0*/  LDG.E.64 R2, [R2.64] ;  /* 0x0000002402027981 */ /* 0x000ea4000c1e1b00 */
[----:B--2---:R-:W0:Y:S01]  /*26d0*/  F2F.F32.F64 R0, R2 ;  /* 0x0000000200007310 */ /* 0x004e220000301000 */
[----:B------:R-:W0:-:S14]  /*26e0*/  DSETP.GEU.AND P0, PT, |R2|, c[0x2][0x0], PT ;  /* 0x008000000200762a */ /* 0x000e1c0003f0e200 */
[----:B0-----:R-:W-:-:S05]  /*26f0*/  @!P0 FMUL R0, R0, 1.175494350822287508e-38 ;  /* 0x0080000000008820 */ /* 0x001fca0000400000 */
[----:B------:R-:W-:-:S04]  /*2700*/  F2FP.PACK_AB R0, RZ, R0 ;  /* 0x00000000ff00723e */ /* 0x000fc800000000ff */
[----:B------:R-:W-:Y:S01]  /*2710*/  PRMT R25, R0, 0x7610, R25 ;  /* 0x0000761000197816 */ /* 0x000fe20000000019 */
[----:B------:R-:W-:Y:S05]  /*2720*/  BRA `(.L_x_1068) ;  /* 0x00000bb000007947 */ /* 0x000fea0003800000 */
.L_x_1063:
        /* <DEDUP_REMOVED lines=14> */
.L_x_1077:
[----:B------:R-:W2:Y:S02]  /*2810*/  LDG.E.64 R2, [R2.64] ;  /* 0x0000002402027981 */ /* 0x000ea4000c1e1b00 */
[----:B--2---:R-:W0:Y:S01]  /*2820*/  F2F.F32.F64 R0, R2 ;  /* 0x0000000200007310 */ /* 0x004e220000301000 */
[----:B------:R-:W0:-:S14]  /*2830*/  DSETP.GEU.AND P0, PT, |R2|, c[0x2][0x0], PT ;  /* 0x008000000200762a */ /* 0x000e1c0003f0e200 */
[----:B0-----:R-:W-:-:S05]  /*2840*/  @!P0 FMUL R0, R0, 1.175494350822287508e-38 ;  /* 0x0080000000008820 */ /* 0x001fca0000400000 */
[----:B------:R-:W-:-:S04]  /*2850*/  F2FP.PACK_AB R0, RZ, R0 ;  /* 0x00000000ff00723e */ /* 0x000fc800000000ff */
[----:B------:R-:W-:Y:S01]  /*2860*/  PRMT R25, R0, 0x7610, R25 ;  /* 0x0000761000197816 */ /* 0x000fe20000000019 */
[----:B------:R-:W-:Y:S05]  /*2870*/  BRA `(.L_x_1068) ;  /* 0x00000a6000007947 */ /* 0x000fea0003800000 */
.L_x_1076:
        /* <DEDUP_REMOVED lines=28> */
.L_x_1079:
        /* <DEDUP_REMOVED lines=15> */
.L_x_1078:
[----:B------:R-:W2:Y:S02]  /*2b30*/  LDG.E.U16 R0, [R2.64] ;  /* 0x0000002402007981 */ /* 0x000ea4000c1e1500 */
[----:B--2---:R-:W-:-:S04]  /*2b40*/  PRMT R0, RZ, 0x5410, R0 ;  /* 0x00005410ff007816 */ /* 0x004fc80000000000 */
[----:B------:R-:W-:-:S04]  /*2b50*/  F2FP.PACK_AB R0, RZ, R0 ;  /* 0x00000000ff00723e */ /* 0x000fc800000000ff */
[----:B------:R-:W-:Y:S01]  /*2b60*/  PRMT R25, R0, 0x7610, R25 ;  /* 0x0000761000197816 */ /* 0x000fe20000000019 */
[----:B------:R-:W-:Y:S05]  /*2b70*/  BRA `(.L_x_1068) ;  /* 0x0000076000007947 */ /* 0x000fea0003800000 */
.L_x_1075:
        /* <DEDUP_REMOVED lines=12> */
.L_x_1082:
        /* <DEDUP_REMOVED lines=21> */
.L_x_1086:
[----:B------:R-:W-:Y:S05]  /*2d90*/  BSYNC B1 ;  /* 0x0000000000017941 */ /* 0x000fea0003800000 */
.L_x_1085:
[----:B------:R-:W-:Y:S01]  /*2da0*/  LEA R3, R0, 0x3b800000, 0x17 ;  /* 0x3b80000000037811 */ /* 0x000fe200078eb8ff */
[----:B------:R-:W-:-:S05]  /*2db0*/  IMAD.SHL.U32 R0, R2, 0x100000, RZ ;  /* 0x0010000002007824 */ /* 0x000fca00078e00ff */
[----:B------:R-:W-:Y:S02]  /*2dc0*/  LOP3.LUT R0, R3, R0, R4, 0xfe, !PT ;  /* 0x0000000003007212 */ /* 0x000fe400078efe04 */
.L_x_1084:
[----:B------:R-:W-:Y:S05]  /*2dd0*/  BSYNC B0 ;  /* 0x0000000000007941 */ /* 0x000fea0003800000 */
.L_x_1083:
[----:B------:R-:W-:-:S04]  /*2de0*/  F2FP.PACK_AB R0, RZ, R0 ;  /* 0x00000000ff00723e */ /* 0x000fc800000000ff */
[----:B------:R-:W-:Y:S01]  /*2df0*/  PRMT R25, R0, 0x7610, R25 ;  /* 0x0000761000197816 */ /* 0x000fe20000000019 */
[----:B------:R-:W-:Y:S05]  /*2e00*/  BRA `(.L_x_1068) ;  /* 0x000004d000007947 */ /* 0x000fea0003800000 */
.L_x_1081:
        /* <DEDUP_REMOVED lines=21> */
.L_x_1090:
[----:B------:R-:W-:Y:S05]  /*2f60*/  BSYNC B1 ;  /* 0x0000000000017941 */ /* 0x000fea0003800000 */
.L_x_1089:
[----:B------:R-:W-:Y:S01]  /*2f70*/  LEA R3, R0, 0x37800000, 0x17 ;  /* 0x3780000000037811 */ /* 0x000fe200078eb8ff */
[----:B------:R-:W-:-:S05]  /*2f80*/  IMAD.SHL.U32 R0, R2, 0x200000, RZ ;  /* 0x0020000002007824 */ /* 0x000fca00078e00ff */
[----:B------:R-:W-:Y:S02]  /*2f90*/  LOP3.LUT R0, R3, R0, R4, 0xfe, !PT ;  /* 0x0000000003007212 */ /* 0x000fe400078efe04 */
.L_x_1088:
[----:B------:R-:W-:Y:S05]  /*2fa0*/  BSYNC B0 ;  /* 0x0000000000007941 */ /* 0x000fea0003800000 */
.L_x_1087:
[----:B------:R-:W-:-:S04]  /*2fb0*/  F2FP.PACK_AB R0, RZ, R0 ;  /* 0x00000000ff00723e */ /* 0x000fc800000000ff */
[----:B------:R-:W-:Y:S01]  /*2fc0*/  PRMT R25, R0, 0x7610, R25 ;  /* 0x0000761000197816 */ /* 0x000fe20000000019 */
[----:B------:R-:W-:Y:S05]  /*2fd0*/  BRA `(.L_x_1068) ;  /* 0x0000030000007947 */ /* 0x000fea0003800000 */
.L_x_1080:
        /* <DEDUP_REMOVED lines=14> */
.L_x_1094:
[----:B------:R-:W-:Y:S05]  /*30c0*/  BSYNC B0 ;  /* 0x0000000000007941 */ /* 0x000fea0003800000 */
.L_x_1093:
[----:B------:R-:W-:-:S04]  /*30d0*/  F2FP.PACK_AB R0, RZ, R0 ;  /* 0x00000000ff00723e */ /* 0x000fc800000000ff */
[----:B------:R-:W-:Y:S01]  /*30e0*/  PRMT R25, R0, 0x7610, R25 ;  /* 0x0000761000197816 */ /* 0x000fe20000000019 */
[----:B------:R-:W-:Y:S05]  /*30f0*/  BRA `(.L_x_1068) ;  /* 0x000001e000007947 */ /* 0x000fea0003800000 */
.L_x_1067:
        /* <DEDUP_REMOVED lines=21> */
.L_x_1092:
[----:B------:R-:W2:Y:S02]  /*3250*/  LDG.E.64 R2, [R2.64] ;  /* 0x0000002402027981 */ /* 0x000ea4000c1e1b00 */
[----:B--2---:R-:W0:Y:S02]  /*3260*/  I2F.U64 R0, R2 ;  /* 0x0000000200007312 */ /* 0x004e240000301000 */
[----:B0-----:R-:W-:-:S04]  /*3270*/  F2FP.PACK_AB R0, RZ, R0 ;  /* 0x00000000ff00723e */ /* 0x001fc800000000ff */
[----:B------:R-:W-:Y:S01]  /*3280*/  PRMT R25, R0, 0x7610, R25 ;  /* 0x0000761000197816 */ /* 0x000fe20000000019 */
[----:B------:R-:W-:Y:S05]  /*3290*/  BRA `(.L_x_1068) ;  /* 0x0000004000007947 */ /* 0x000fea0003800000 */
.L_x_1091:
[----:B------:R-:W2:Y:S02]  /*32a0*/  LDG.E R2, [R2.64] ;  /* 0x0000002402027981 */ /* 0x000ea4000c1e1900 */
[----:B--2---:R-:W0:Y:S02]  /*32b0*/  I2F.U32 R0, R2 ;  /* 0x0000000200007306 */ /* 0x004e240000201000 */
[----:B0-----:R-:W-:-:S04]  /*32c0*/  F2FP.PACK_AB R0, RZ, R0 ;  /* 0x00000000ff00723e */ /* 0x001fc800000000ff */
[----:B------:R-:W-:Y:S02]  /*32d0*/  PRMT R25, R0, 0x7610, R25 ;  /* 0x0000761000197816 */ /* 0x000fe40000000019 */
.L_x_1068:
[----:B------:R-:W-:-:S05]  /*32e0*/  IADD3 R24, R24, 0x80, RZ ;  /* 0x0000008018187810 */ /* 0x000fca0007ffe0ff */
.L_x_1062:
[----:B------:R-:W-:Y:S05]  /*32f0*/  BSYNC B6 ;  /* 0x0000000000067941 */ /* 0x000fea0003800000 */
.L_x_1061:
        /* <DEDUP_REMOVED lines=23> */
.L_x_1100:
[----:B------:R-:W2:Y:S02]  /*3470*/  LDG.E.U8 R2, [R2.64] ;  /* 0x0000002402027981 */ /* 0x000ea4000c1e1100 */
[----:B--2---:R-:W0:Y:S02]  /*3480*/  I2F.U16 R0, R2 ;  /* 0x0000000200007306 */ /* 0x004e240000101000 */
[----:B0-----:R-:W-:-:S04]  /*3490*/  F2FP.PACK_AB R0, RZ, R0 ;  /* 0x00000000ff00723e */ /* 0x001fc800000000ff */
[----:B------:R-:W-:Y:S01]  /*34a0*/  PRMT R18, R0, 0x7610, R18 ;  /* 0x0000761000127816 */ /* 0x000fe20000000012 */
[----:B------:R-:W-:Y:S05]  /*34b0*/  BRA `(.L_x_1096) ;  /* 0x00000ed000007947 */ /* 0x000fea0003800000 */
.L_x_1099:
        /* <DEDUP_REMOVED lines=11> */
.L_x_1103:
[----:B------:R-:W2:Y:S02]  /*3570*/  LDG.E R2, [R2.64] ;  /* 0x0000002402027981 */ /* 0x000ea4000c1e1900 */
[----:B--2---:R-:W0:Y:S02]  /*3580*/  I2F R0, R2 ;  /* 0x0000000200007306 */ /* 0x004e240000201400 */
[----:B0-----:R-:W-:-:S04]  /*3590*/  F2FP.PACK_AB R0, RZ, R0 ;  /* 0x00000000ff00723e */ /* 0x001fc800000000ff */
[----:B------:R-:W-:Y:S01]  /*35a0*/  PRMT R18, R0, 0x7610, R18 ;  /* 0x0000761000127816 */ /* 0x000fe20000000012 */
[----:B------:R-:W-:Y:S05]  /*35b0*/  BRA `(.L_x_1096) ;  /* 0x00000dd000007947 */ /* 0x000fea0003800000 */
.L_x_1102:
[----:B------:R-:W2:Y:S02]  /*35c0*/  LDG.E.U16 R2, [R2.64] ;  /* 0x0000002402027981 */ /* 0x000ea4000c1e1500 */
[----:B--2---:R-:W0:Y:S02]  /*35d0*/  I2F.S16 R0, R2 ;  /* 0x0000000200007306 */ /* 0x004e240000101400 */
[----:B0-----:R-:W-:-:S04]  /*35e0*/  F2FP.PACK_AB R0, RZ, R0 ;  /* 0x00000000ff00723e */ /* 0x001fc800000000ff */
[----:B------:R-:W-:Y:S01]  /*35f0*/  PRMT R18, R0, 0x7610, R18 ;  /* 0x0000761000127816 */ /* 0x000fe20000000012 */
[----:B------:R-:W-:Y:S05]  /*3600*/  BRA `(.L_x_1096) ;  /* 0x00000d8000007947 */ /* 0x000fea0003800000 */
.L_x_1098:
        /* <DEDUP_REMOVED lines=9> */
.L_x_1105:
[----:B------:R0:W5:Y:S01]  /*36a0*/  LDG.E.U16 R18, [R2.64] ;  /* 0x0000002402127981 */ /* 0x000162000c1e1500 */
[----:B------:R-:W-:Y:S05]  /*36b0*/  BRA `(.L_x_1096) ;  /* 0x00000cd000007947 */ /* 0x000fea0003800000 */
.L_x_1104:
        /* <DEDUP_REMOVED lines=9> */
.L_x_1107:
[----:B------:R0:W5:Y:S01]  /*3750*/  LDG.E.U16 R18, [R2.64] ;  /* 0x0000002402127981 */ /* 0x000162000c1e1500 */
[----:B------:R-:W-:Y:S05]  /*3760*/  BRA `(.L_x_1096) ;  /* 0x00000c2000007947 */ /* 0x000fea0003800000 */
.L_x_1106:
[----:B------:R-:W2:Y:S02]  /*3770*/  LDG.E.64 R2, [R2.64] ;  /* 0x0000002402027981 */ /* 0x000ea4000c1e1b00 */
[----:B--2---:R-:W0:Y:S01]  /*3780*/  F2F.F32.F64 R0, R2 ;  /* 0x0000000200007310 */ /* 0x004e220000301000 */
[----:B------:R-:W0:-:S14]  /*3790*/  DSETP.GEU.AND P0, PT, |R2|, c[0x2][0x0], PT ;  /* 0x008000000200762a */ /* 0x000e1c0003f0e200 */
[----:B0-----:R-:W-:-:S05]  /*37a0*/  @!P0 FMUL R0, R0, 1.175494350822287508e-38 ;  /* 0x0080000000008820 */ /* 0x001fca0000400000 */
[----:B------:R-:W-:-:S04]  /*37b0*/  F2FP.PACK_AB R0, RZ, R0 ;  /* 0x00000000ff00723e */ /* 0x000fc800000000ff */
[----:B------:R-:W-:Y:S01]  /*37c0*/  PRMT R18, R0, 0x7610, R18 ;  /* 0x0000761000127816 */ /* 0x000fe20000000012 */
[----:B------:R-:W-:Y:S05]  /*37d0*/  BRA `(.L_x_1096) ;  /* 0x00000bb000007947 */ /* 0x000fea0003800000 */
.L_x_1097:
        /* <DEDUP_REMOVED lines=14> */
.L_x_1110:
[----:B------:R-:W2:Y:S02]  /*38c0*/  LDG.E.64 R2, [R2.64] ;  /* 0x0000002402027981 */ /* 0x000ea4000c1e1b00 */
[----:B--2---:R-:W0:Y:S01]  /*38d0*/  F2F.F32.F64 R0, R2 ;  /* 0x0000000200007310 */ /* 0x004e220000301000 */
[----:B------:R-:W0:-:S14]  /*38e0*/  DSETP.GEU.AND P0, PT, |R2|, c[0x2][0x0], PT ;  /* 0x008000000200762a */ /* 0x000e1c0003f0e200 */
[----:B0-----:R-:W-:-:S05]  /*38f0*/  @!P0 FMUL R0, R0, 1.175494350822287508e-38 ;  /* 0x0080000000008820 */ /* 0x001fca0000400000 */
[----:B------:R-:W-:-:S04]  /*3900*/  F2FP.PACK_AB R0, RZ, R0 ;  /* 0x00000000ff00723e */ /* 0x000fc800000000ff */
[----:B------:R-:W-:Y:S01]  /*3910*/  PRMT R18, R0, 0x7610, R18 ;  /* 0x0000761000127816 */ /* 0x000fe20000000012 */
[----:B------:R-:W-:Y:S05]  /*3920*/  BRA `(.L_x_1096) ;  /* 0x00000a6000007947 */ /* 0x000fea0003800000 */
.L_x_1109:
        /* <DEDUP_REMOVED lines=28> */
.L_x_1112:
        /* <DEDUP_REMOVED lines=15> */
.L_x_1111:
[----:B------:R-:W2:Y:S02]  /*3be0*/  LDG.E.U16 R0, [R2.64] ;  /* 0x0000002402007981 */ /* 0x000ea4000c1e1500 */
[----:B--2---:R-:W-:-:S04]  /*3bf0*/  PRMT R0, RZ, 0x5410, R0 ;  /* 0x00005410ff007816 */ /* 0x004fc80000000000 */
[----:B------:R-:W-:-:S04]  /*3c00*/  F2FP.PACK_AB R0, RZ, R0 ;  /* 0x00000000ff00723e */ /* 0x000fc800000000ff */
[----:B------:R-:W-:Y:S01]  /*3c10*/  PRMT R18, R0, 0x7610, R18 ;  /* 0x0000761000127816 */ /* 0x000fe20000000012 */
[----:B------:R-:W-:Y:S05]  /*3c20*/  BRA `(.L_x_1096) ;  /* 0x0000076000007947 */ /* 0x000fea0003800000 */
.L_x_1108:
        /* <DEDUP_REMOVED lines=12> */
.L_x_1115:
        /* <DEDUP_REMOVED lines=21> */
.L_x_1119:
[----:B------:R-:W-:Y:S05]  /*3e40*/  BSYNC B1 ;  /* 0x0000000000017941 */ /* 0x000fea0003800000 */
.L_x_1118:
[----:B------:R-:W-:Y:S01]  /*3e50*/  LEA R3, R0, 0x3b800000, 0x17 ;  /* 0x3b80000000037811 */ /* 0x000fe200078eb8ff */
[----:B------:R-:W-:-:S05]  /*3e60*/  IMAD.SHL.U32 R0, R2, 0x100000, RZ ;  /* 0x0010000002007824 */ /* 0x000fca00078e00ff */
[----:B------:R-:W-:Y:S02]  /*3e70*/  LOP3.LUT R0, R3, R0, R4, 0xfe, !PT ;  /* 0x0000000003007212 */ /* 0x000fe400078efe04 */
.L_x_1117:
[----:B------:R-:W-:Y:S05]  /*3e80*/  BSYNC B0 ;  /* 0x0000000000007941 */ /* 0x000fea0003800000 */
.L_x_1116:
[----:B------:R-:W-:-:S04]  /*3e90*/  F2FP.PACK_AB R0, RZ, R0 ;  /* 0x00000000ff00723e */ /* 0x000fc800000000ff */
[----:B------:R-:W-:Y:S01]  /*3ea0*/  PRMT R18, R0, 0x7610, R18 ;  /* 0x0000761000127816 */ /* 0x000fe20000000012 */
[----:B------:R-:W-:Y:S05]  /*3eb0*/  BRA `(.L_x_1096) ;  /* 0x000004d000007947 */ /* 0x000fea0003800000 */
.L_x_1114:
        /* <DEDUP_REMOVED lines=21> */
.L_x_1123:
[----:B------:R-:W-:Y:S05]  /*4010*/  BSYNC B1 ;  /* 0x0000000000017941 */ /* 0x000fea0003800000 */
.L_x_1122:
[----:B------:R-:W-:Y:S01]  /*4020*/  LEA R3, R0, 0x37800000, 0x17 ;  /* 0x3780000000037811 */ /* 0x000fe200078eb8ff */
[----:B------:R-:W-:-:S05]  /*4030*/  IMAD.SHL.U32 R0, R2, 0x200000, RZ ;  /* 0x0020000002007824 */ /* 0x000fca00078e00ff */
[----:B------:R-:W-:Y:S02]  /*4040*/  LOP3.LUT R0, R3, R0, R4, 0xfe, !PT ;  /* 0x0000000003007212 */ /* 0x000fe400078efe04 */
.L_x_1121:
[----:B------:R-:W-:Y:S05]  /*4050*/  BSYNC B0 ;  /* 0x0000000000007941 */ /* 0x000fea0003800000 */
.L_x_1120:
[----:B------:R-:W-:-:S04]  /*4060*/  F2FP.PACK_AB R0, RZ, R0 ;  /* 0x00000000ff00723e */ /* 0x000fc800000000ff */
[----:B------:R-:W-:Y:S01]  /*4070*/  PRMT R18, R0, 0x7610, R18 ;  /* 0x0000761000127816 */ /* 0x000fe20000000012 */
[----:B------:R-:W-:Y:S05]  /*4080*/  BRA `(.L_x_1096) ;  /* 0x0000030000007947 */ /* 0x000fea0003800000 */
.L_x_1113:
        /* <DEDUP_REMOVED lines=14> */
.L_x_1127:
[----:B------:R-:W-:Y:S05]  /*4170*/  BSYNC B0 ;  /* 0x0000000000007941 */ /* 0x000fea0003800000 */
.L_x_1126:
[----:B------:R-:W-:-:S04]  /*4180*/  F2FP.PACK_AB R0, RZ, R0 ;  /* 0x00000000ff00723e */ /* 0x000fc800000000ff */
[----:B------:R-:W-:Y:S01]  /*4190*/  PRMT R18, R0, 0x7610, R18 ;  /* 0x0000761000127816 */ /* 0x000fe20000000012 */
[----:B------:R-:W-:Y:S05]  /*41a0*/  BRA `(.L_x_1096) ;  /* 0x000001e000007947 */ /* 0x000fea0003800000 */
.L_x_1101:
        /* <DEDUP_REMOVED lines=21> */
.L_x_1125:
[----:B------:R-:W2:Y:S02]  /*4300*/  LDG.E.64 R2, [R2.64] ;  /* 0x0000002402027981 */ /* 0x000ea4000c1e1b00 */
[----:B--2---:R-:W0:Y:S02]  /*4310*/  I2F.U64 R0, R2 ;  /* 0x0000000200007312 */ /* 0x004e240000301000 */
[----:B0-----:R-:W-:-:S04]  /*4320*/  F2FP.PACK_AB R0, RZ, R0 ;  /* 0x00000000ff00723e */ /* 0x001fc800000000ff */
[----:B------:R-:W-:Y:S01]  /*4330*/  PRMT R18, R0, 0x7610, R18 ;  /* 0x0000761000127816 */ /* 0x000fe20000000012 */
[----:B------:R-:W-:Y:S05]  /*4340*/  BRA `(.L_x_1096) ;  /* 0x0000004000007947 */ /* 0x000fea0003800000 */
.L_x_1124:
[----:B------:R-:W2:Y:S02]  /*4350*/  LDG.E R2, [R2.64] ;  /* 0x0000002402027981 */ /* 0x000ea4000c1e1900 */
[----:B--2---:R-:W0:Y:S02]  /*4360*/  I2F.U32 R0, R2 ;  /* 0x0000000200007306 */ /* 0x004e240000201000 */
[----:B0-----:R-:W-:-:S04]  /*4370*/  F2FP.PACK_AB R0, RZ, R0 ;  /* 0x00000000ff00723e */ /* 0x001fc800000000ff */
[----:B------:R-:W-:Y:S02]  /*4380*/  PRMT R18, R0, 0x7610, R18 ;  /* 0x0000761000127816 */ /* 0x000fe40000000012 */
.L_x_1096:
[----:B------:R-:W-:Y:S05]  /*4390*/  BSYNC B6 ;  /* 0x0000000000067941 */ /* 0x000fea0003800000 */
.L_x_1095:
[----:B------:R-:W1:Y:S01]  /*43a0*/  S2R R19, SR_TID.X ;  /* 0x0000000000137919 */ /* 0x000e620000002100 */
[----:B------:R-:W-:Y:S01]  /*43b0*/  BSSY B0, `(.L_x_1128) ;  /* 0x0000031000007945 */ /* 0x000fe20003800000 */
[----:B-1----:R-:W-:-:S13]  /*43c0*/  ISETP.GE.AND P0, PT, R19, R17, PT ;  /* 0x000000111300720c */ /* 0x002fda0003f06270 */
[----:B------:R-:W-:Y:S05]  /*43d0*/  @P0 BRA `(.L_x_1129) ;  /* 0x000002e000000947 */ /* 0x000fea0003800000 */
[----:B-----5:R-:W-:Y:S01]  /*43e0*/  HADD2.F32 R23, -RZ, R23.H0_H0 ;  /* 0x20000017ff177230 */ /* 0x020fe20000004100 */
        /* <DEDUP_REMOVED lines=42> */
.L_x_1131:
[----:B------:R-:W-:Y:S05]  /*4690*/  BSYNC B1 ;  /* 0x0000000000017941 */ /* 0x000fea0003800000 */
.L_x_1130:
[----:B------:R-:W-:-:S05]  /*46a0*/  @P1 FADD.FTZ R4, R4, 0.69314718246459960938 ;  /* 0x3f31721804041421 */ /* 0x000fca0000010000 */
[----:B------:R-:W-:Y:S02]  /*46b0*/  F2FP.PACK_AB R0, RZ, R4 ;  /* 0x00000004ff00723e */ /* 0x000fe400000000ff */
.L_x_1129:
[----:B------:R-:W-:Y:S05]  /*46c0*/  BSYNC B0 ;  /* 0x0000000000007941 */ /* 0x000fea0003800000 */
.L_x_1128:
[----:B------:R-:W-:Y:S01]  /*46d0*/  IADD3 R24, R19, 0x80, RZ ;  /* 0x0000008013187810 */ /* 0x000fe20007ffe0ff */
[----:B------:R-:W-:Y:S03]  /*46e0*/  BSSY B0, `(.L_x_1132) ;  /* 0x0000031000007945 */ /* 0x000fe60003800000 */
[----:B------:R-:W-:-:S13]  /*46f0*/  ISETP.GE.AND P1, PT, R24, R17, PT ;  /* 0x000000111800720c */ /* 0x000fda0003f26270 */
[----:B------:R-:W-:Y:S05]  /*4700*/  @P1 BRA `(.L_x_1133) ;  /* 0x000002e000001947 */ /* 0x000fea0003800000 */
[----:B-----5:R-:W-:Y:S01]  /*4710*/  HADD2.F32 R22, -RZ, R22.H0_H0 ;  /* 0x20000016ff167230 */ /* 0x020fe20000004100 */
        /* <DEDUP_REMOVED lines=42> */
.L_x_1135:
[----:B------:R-:W-:Y:S05]  /*49c0*/  BSYNC B1 ;  /* 0x0000000000017941 */ /* 0x000fea0003800000 */
.L_x_1134:
[----:B------:R-:W-:-:S05]  /*49d0*/  @P1 FADD.FTZ R4, R4, 0.69314718246459960938 ;  /* 0x3f31721804041421 */ /* 0x000fca0000010000 */
[----:B------:R-:W-:Y:S02]  /*49e0*/  F2FP.PACK_AB R26, RZ, R4 ;  /* 0x00000004ff1a723e */ /* 0x000fe400000000ff */
.L_x_1133:
[----:B------:R-:W-:Y:S05]  /*49f0*/  BSYNC B0 ;  /* 0x0000000000007941 */ /* 0x000fea0003800000 */
.L_x_1132:
[----:B0-----:R-:W-:Y:S01]  /*4a00*/  IADD3 R2, R19, 0x100, RZ ;  /* 0x0000010013027810 */ /* 0x001fe20007ffe0ff */
[----:B------:R-:W-:Y:S03]  /*4a10*/  BSSY B0, `(.L_x_1136) ;  /* 0x0000031000007945 */ /* 0x000fe60003800000 */
[----:B------:R-:W-:-:S13]  /*4a20*/  ISETP.GE.AND P1, PT, R2, R17, PT ;  /* 0x000000110200720c */ /* 0x000fda0003f26270 */
[----:B------:R-:W-:Y:S05]  /*4a30*/  @P1 BRA `(.L_x_1137) ;  /* 0x000002e000001947 */ /* 0x000fea0003800000 */
[----:B-----5:R-:W-:Y:S01]  /*4a40*/  HADD2.F32 R25, -RZ, R25.H0_H0 ;  /* 0x20000019ff197230 */ /* 0x020fe20000004100 */
        /* <DEDUP_REMOVED lines=42> */
.L_x_1139:
[----:B------:R-:W-:Y:S05]  /*4cf0*/  BSYNC B1 ;  /* 0x0000000000017941 */ /* 0x000fea0003800000 */
.L_x_1138:
[----:B------:R-:W-:-:S05]  /*4d00*/  @P1 FADD.FTZ R4, R4, 0.69314718246459960938 ;  /* 0x3f31721804041421 */ /* 0x000fca0000010000 */
[----:B------:R-:W-:Y:S02]  /*4d10*/  F2FP.PACK_AB R22, RZ, R4 ;  /* 0x00000004ff16723e */ /* 0x000fe400000000ff */
.L_x_1137:
[----:B------:R-:W-:Y:S05]  /*4d20*/  BSYNC B0 ;  /* 0x0000000000007941 */ /* 0x000fea0003800000 */
.L_x_1136:
[----:B------:R-:W-:Y:S01]  /*4d30*/  IADD3 R2, R19, 0x180, RZ ;  /* 0x0000018013027810 */ /* 0x000fe20007ffe0ff */
        /* <DEDUP_REMOVED lines=46> */
.L_x_1143:
[----:B------:R-:W-:Y:S05]  /*5020*/  BSYNC B1 ;  /* 0x0000000000017941 */ /* 0x000fea0003800000 */
.L_x_1142:
[----:B------:R-:W-:-:S05]  /*5030*/  @P1 FADD.FTZ R4, R4, 0.69314718246459960938 ;  /* 0x3f31721804041421 */ /* 0x000fca0000010000 */
[----:B------:R-:W-:Y:S02]  /*5040*/  F2FP.PACK_AB R23, RZ, R4 ;  /* 0x00000004ff17723e */ /* 0x000fe400000000ff */
.L_x_1141:
[----:B------:R-:W-:Y:S05]  /*5050*/  BSYNC B0 ;  /* 0x0000000000007941 */ /* 0x000fea0003800000 */
.L_x_1140:
        /* <DEDUP_REMOVED lines=18> */
[----:B------:R-:W-:Y:S01]  /*5180*/  HADD2.F32 R0, -RZ, R0.H0_H0 ;  /* 0x20000000ff007230 */ /* 0x000fe20000004100 */
[----:B------:R-:W-:-:S03]  /*5190*/  IMAD.MOV.U32 R19, RZ, RZ, R24 ;  /* 0x000000ffff137224 */ /* 0x000fc600078e0018 */
[----:B------:R-:W0:Y:S02]  /*51a0*/  F2I.FTZ.TRUNC.NTZ R5, R0 ;  /* 0x0000000000057305 */ /* 0x000e24000021f100 */
[----:B0-----:R0:W-:Y:S01]  /*51b0*/  STG.E.U8 [R2.64], R5 ;  /* 0x0000000502007986 */ /* 0x0011e2000c101124 */
[----:B------:R-:W-:Y:S05]  /*51c0*/  BRA `(.L_x_1145) ;  /* 0x00000fd000007947 */ /* 0x000fea0003800000 */
.L_x_1149:
[----:B------:R-:W-:Y:S01]  /*51d0*/  HADD2.F32 R5, -RZ, R0.H0_H0 ;  /* 0x20000000ff057230 */ /* 0x000fe20000004100 */
[----:B------:R-:W-:-:S05]  /*51e0*/  IMAD.MOV.U32 R19, RZ, RZ, R24 ;  /* 0x000000ffff137224 */ /* 0x000fca00078e0018 */
[----:B------:R-:W0:Y:S02]  /*51f0*/  F2I.S64.TRUNC R4, R5 ;  /* 0x0000000500047311 */ /* 0x000e24000020d900 */
[----:B0-----:R0:W-:Y:S01]  /*5200*/  STG.E.U8 [R2.64], R4 ;  /* 0x0000000402007986 */ /* 0x0011e2000c101124 */
[----:B------:R-:W-:Y:S05]  /*5210*/  BRA `(.L_x_1145) ;  /* 0x00000f8000007947 */ /* 0x000fea0003800000 */
.L_x_1148:
[----:B------:R-:W-:-:S13]  /*5220*/  ISETP.NE.AND P0, PT, R4, 0x2, PT ;  /* 0x000000020400780c */ /* 0x000fda0003f05270 */
[----:B------:R-:W-:Y:S05]  /*5230*/  @!P0 BRA `(.L_x_1151) ;  /* 0x000000e000008947 */ /* 0x000fea0003800000 */
[----:B------:R-:W-:-:S13]  /*5240*/  ISETP.NE.AND P0, PT, R4, 0x3, PT ;  /* 0x000000030400780c */ /* 0x000fda0003f05270 */
[----:B------:R-:W-:Y:S05]  /*5250*/  @!P0 BRA `(.L_x_1152) ;  /* 0x0000007000008947 */ /* 0x000fea0003800000 */
[----:B------:R-:W-:-:S13]  /*5260*/  ISETP.NE.AND P0, PT, R4, 0x4, PT ;  /* 0x000000040400780c */ /* 0x000fda0003f05270 */
[----:B------:R-:W-:Y:S05]  /*5270*/  @P0 BRA `(.L_x_1150) ;  /* 0x00000d4000000947 */ /* 0x000fea0003800000 */
[----:B------:R-:W-:Y:S01]  /*5280*/  HADD2.F32 R4, -RZ, R0.H0_H0 ;  /* 0x20000000ff047230 */ /* 0x000fe20000004100 */
[----:B------:R-:W-:-:S05]  /*5290*/  IMAD.MOV.U32 R19, RZ, RZ, R24 ;  /* 0x000000ffff137224 */ /* 0x000fca00078e0018 */
[----:B------:R-:W0:Y:S02]  /*52a0*/  F2I.S64.TRUNC R4, R4 ;  /* 0x0000000400047311 */ /* 0x000e24000020d900 */
[----:B0-----:R0:W-:Y:S01]  /*52b0*/  STG.E.64 [R2.64], R4 ;  /* 0x0000000402007986 */ /* 0x0011e2000c101b24 */
[----:B------:R-:W-:Y:S05]  /*52c0*/  BRA `(.L_x_1145) ;  /* 0x00000ed000007947 */ /* 0x000fea0003800000 */
.L_x_1152:
[----:B------:R-:W-:Y:S01]  /*52d0*/  HADD2.F32 R0, -RZ, R0.H0_H0 ;  /* 0x20000000ff007230 */ /* 0x000fe20000004100 */
[----:B------:R-:W-:-:S03]  /*52e0*/  IMAD.MOV.U32 R19, RZ, RZ, R24 ;  /* 0x000000ffff137224 */ /* 0x000fc600078e0018 */
[----:B------:R-:W0:Y:S02]  /*52f0*/  F2I.FTZ.TRUNC.NTZ R5, R0 ;  /* 0x0000000000057305 */ /* 0x000e24000021f100 */
[----:B0-----:R0:W-:Y:S01]  /*5300*/  STG.E [R2.64], R5 ;  /* 0x0000000502007986 */ /* 0x0011e2000c101924 */
[----:B------:R-:W-:Y:S05]  /*5310*/  BRA `(.L_x_1145) ;  /* 0x00000e8000007947 */ /* 0x000fea0003800000 */
.L_x_1151:
[----:B------:R-:W-:Y:S01]  /*5320*/  HADD2.F32 R0, -RZ, R0.H0_H0 ;  /* 0x20000000ff007230 */ /* 0x000fe20000004100 */
[----:B------:R-:W-:-:S03]  /*5330*/  IMAD.MOV.U32 R19, RZ, RZ, R24 ;  /* 0x000000ffff137224 */ /* 0x000fc600078e0018 */
[----:B------:R-:W0:Y:S02]  /*5340*/  F2I.FTZ.TRUNC.NTZ R5, R0 ;  /* 0x0000000000057305 */ /* 0x000e24000021f100 */
[----:B0-----:R0:W-:Y:S01]  /*5350*/  STG.E.U16 [R2.64], R5 ;  /* 0x0000000502007986 */ /* 0x0011e2000c101524 */
[----:B------:R-:W-:Y:S05]  /*5360*/  BRA `(.L_x_1145) ;  /* 0x00000e3000007947 */ /* 0x000fea0003800000 */
.L_x_1147:
[----:B------:R-:W-:-:S13]  /*5370*/  ISETP.GT.AND P0, PT, R4, 0x6, PT ;  /* 0x000000060400780c */ /* 0x000fda0003f04270 */
[----:B------:R-:W-:Y:S05]  /*5380*/  @P0 BRA `(.L_x_1153) ;  /* 0x000000b000000947 */ /* 0x000fea0003800000 */
[----:B------:R-:W-:-:S13]  /*5390*/  ISETP.NE.AND P0, PT, R4, 0x5, PT ;  /* 0x000000050400780c */ /* 0x000fda0003f05270 */
[----:B------:R-:W-:Y:S05]  /*53a0*/  @!P0 BRA `(.L_x_1154) ;  /* 0x0000006000008947 */ /* 0x000fea0003800000 */
[----:B------:R-:W-:-:S13]  /*53b0*/  ISETP.NE.AND P0, PT, R4, 0x6, PT ;  /* 0x000000060400780c */ /* 0x000fda0003f05270 */
[----:B------:R-:W-:Y:S05]  /*53c0*/  @P0 BRA `(.L_x_1150) ;  /* 0x00000bf000000947 */ /* 0x000fea0003800000 */
[----:B------:R-:W-:Y:S01]  /*53d0*/  HADD2.F32 R5, -RZ, R0.H0_H0 ;  /* 0x20000000ff057230 */ /* 0x000fe20000004100 */
[----:B------:R-:W-:-:S04]  /*53e0*/  IMAD.MOV.U32 R19, RZ, RZ, R24 ;  /* 0x000000ffff137224 */ /* 0x000fc800078e0018 */
[----:B------:R0:W-:Y:S01]  /*53f0*/  STG.E [R2.64], R5 ;  /* 0x0000000502007986 */ /* 0x0001e2000c101924 */
[----:B------:R-:W-:Y:S05]  /*5400*/  BRA `(.L_x_1145) ;  /* 0x00000d9000007947 */ /* 0x000fea0003800000 */
.L_x_1154:
[----:B------:R0:W-:Y:S01]  /*5410*/  STG.E.U16 [R2.64], R0 ;  /* 0x0000000002007986 */ /* 0x0001e2000c101524 */
[----:B------:R-:W-:Y:S01]  /*5420*/  IMAD.MOV.U32 R19, RZ, RZ, R24 ;  /* 0x000000ffff137224 */ /* 0x000fe200078e0018 */
[----:B------:R-:W-:Y:S05]  /*5430*/  BRA `(.L_x_1145) ;  /* 0x00000d6000007947 */ /* 0x000fea0003800000 */
.L_x_1153:
[----:B------:R-:W-:-:S13]  /*5440*/  ISETP.NE.AND P0, PT, R4, 0x7, PT ;  /* 0x000000070400780c */ /* 0x000fda0003f05270 */
[----:B------:R-:W-:Y:S05]  /*5450*/  @!P0 BRA `(.L_x_1155) ;  /* 0x000000f000008947 */ /* 0x000fea0003800000 */
[----:B------:R-:W-:-:S13]  /*5460*/  ISETP.NE.AND P0, PT, R4, 0x8, PT ;  /* 0x000000080400780c */ /* 0x000fda0003f05270 */
[----:B------:R-:W-:Y:S05]  /*5470*/  @!P0 BRA `(.L_x_1156) ;  /* 0x0000007000008947 */ /* 0x000fea0003800000 */
[----:B------:R-:W-:-:S13]  /*5480*/  ISETP.NE.AND P0, PT, R4, 0x9, PT ;  /* 0x000000090400780c */ /* 0x000fda0003f05270 */
[----:B------:R-:W-:Y:S05]  /*5490*/  @P0 BRA `(.L_x_1150) ;  /* 0x00000b2000000947 */ /* 0x000fea0003800000 */
[----:B------:R-:W-:Y:S01]  /*54a0*/  HADD2.F32 R4, -RZ, R0.H0_H0 ;  /* 0x20000000ff047230 */ /* 0x000fe20000004100 */
[----:B------:R-:W-:Y:S02]  /*54b0*/  IMAD.MOV.U32 R5, RZ, RZ, RZ ;  /* 0x000000ffff057224 */ /* 0x000fe400078e00ff */
[----:B------:R-:W-:-:S03]  /*54c0*/  IMAD.MOV.U32 R19, RZ, RZ, R24 ;  /* 0x000000ffff137224 */ /* 0x000fc600078e0018 */
[----:B------:R0:W-:Y:S01]  /*54d0*/  STG.E.64 [R2.64], R4 ;  /* 0x0000000402007986 */ /* 0x0001e2000c101b24 */
[----:B------:R-:W-:Y:S05]  /*54e0*/  BRA `(.L_x_1145) ;  /* 0x00000cb000007947 */ /* 0x000fea0003800000 */
.L_x_1156:
[----:B------:R-:W-:Y:S01]  /*54f0*/  HADD2.F32 R0, -RZ, R0.H0_H0 ;  /* 0x20000000ff007230 */ /* 0x000fe20000004100 */
[----:B------:R-:W-:-:S04]  /*5500*/  IMAD.MOV.U32 R19, RZ, RZ, R24 ;  /* 0x000000ffff137224 */ /* 0x000fc800078e0018 */
[----:B------:R-:W-:-:S04]  /*5510*/  F2FP.PACK_AB R0, RZ, R0 ;  /* 0x00000000ff00723e */ /* 0x000fc800000000ff */
[----:B------:R-:W-:-:S05]  /*5520*/  PRMT R0, R0, 0x5410, RZ ;  /* 0x0000541000007816 */ /* 0x000fca00000000ff */
[----:B------:R0:W-:Y:S01]  /*5530*/  STG.E [R2.64], R0 ;  /* 0x0000000002007986 */ /* 0x0001e2000c101924 */
[----:B------:R-:W-:Y:S05]  /*5540*/  BRA `(.L_x_1145) ;  /* 0x00000c5000007947 */ /* 0x000fea0003800000 */
.L_x_1155:
[----:B------:R-:W-:Y:S01]  /*5550*/  HADD2.F32 R4, -RZ, R0.H0_H0 ;  /* 0x20000000ff047230 */ /* 0x000fe20000004100 */
[----:B------:R-:W-:-:S04]  /*5560*/  IMAD.MOV.U32 R19, RZ, RZ, R24 ;  /* 0x000000ffff137224 */ /* 0x000fc800078e0018 */
[----:B------:R-:W-:-:S06]  /*5570*/  FMUL.FTZ R4, R4, 1 ;  /* 0x3f80000004047820 */ /* 0x000fcc0000410000 */
[----:B------:R-:W0:Y:S02]  /*5580*/  F2F.F64.F32 R4, R4 ;  /* 0x0000000400047310 */ /* 0x000e240000201800 */
[----:B0-----:R0:W-:Y:S01]  /*5590*/  STG.E.64 [R2.64], R4 ;  /* 0x0000000402007986 */ /* 0x0011e2000c101b24 */
[----:B------:R-:W-:Y:S05]  /*55a0*/  BRA `(.L_x_1145) ;  /* 0x00000bf000007947 */ /* 0x000fea0003800000 */
.L_x_1146:
        /* <DEDUP_REMOVED lines=10> */
[----:B------:R-:W-:-:S04]  /*5650*/  FSETP.NEU.FTZ.AND P0, PT, R0, RZ, PT ;  /* 0x000000ff0000720b */ /* 0x000fc80003f1d000 */
[----:B------:R-:W-:-:S05]  /*5660*/  SEL R5, RZ, 0x1, !P0 ;  /* 0x00000001ff057807 */ /* 0x000fca0004000000 */
[----:B------:R0:W-:Y:S01]  /*5670*/  STG.E.U8 [R2.64], R5 ;  /* 0x0000000502007986 */ /* 0x0001e2000c101124 */
[----:B------:R-:W-:Y:S05]  /*5680*/  BRA `(.L_x_1145) ;  /* 0x00000b1000007947 */ /* 0x000fea0003800000 */
.L_x_1159:
[----:B------:R-:W-:Y:S01]  /*5690*/  HADD2.F32 R0, -RZ, R0.H0_H0 ;  /* 0x20000000ff007230 */ /* 0x000fe20000004100 */
[----:B------:R-:W-:Y:S01]  /*56a0*/  CS2R R6, SRZ ;  /* 0x0000000000067805 */ /* 0x000fe2000001ff00 */
[----:B------:R-:W-:-:S03]  /*56b0*/  IMAD.MOV.U32 R19, RZ, RZ, R24 ;  /* 0x000000ffff137224 */ /* 0x000fc600078e0018 */
[----:B------:R-:W-:-:S04]  /*56c0*/  FMUL.FTZ R0, R0, 1 ;  /* 0x3f80000000007820 */ /* 0x000fc80000410000 */
[----:B------:R-:W0:Y:S02]  /*56d0*/  F2F.F64.F32 R4, R0 ;  /* 0x0000000000047310 */ /* 0x000e240000201800 */
[----:B0-----:R0:W-:Y:S01]  /*56e0*/  STG.E.128 [R2.64], R4 ;  /* 0x0000000402007986 */ /* 0x0011e2000c101d24 */
[----:B------:R-:W-:Y:S05]  /*56f0*/  BRA `(.L_x_1145) ;  /* 0x00000aa000007947 */ /* 0x000fea0003800000 */
.L_x_1158:
        /* <DEDUP_REMOVED lines=21> */
.L_x_1163:
[----:B------:R-:W-:Y:S05]  /*5850*/  BSYNC B0 ;  /* 0x0000000000007941 */ /* 0x000fea0003800000 */
.L_x_1162:
[----:B------:R-:W-:Y:S01]  /*5860*/  LOP3.LUT R5, R0, R5, RZ, 0xfc, !PT ;  /* 0x0000000500057212 */ /* 0x000fe200078efcff */
[----:B------:R-:W-:-:S04]  /*5870*/  IMAD.MOV.U32 R19, RZ, RZ, R24 ;  /* 0x000000ffff137224 */ /* 0x000fc800078e0018 */
[----:B------:R0:W-:Y:S01]  /*5880*/  STG.E.U8 [R2.64], R5 ;  /* 0x0000000502007986 */ /* 0x0001e2000c101124 */
[----:B------:R-:W-:Y:S05]  /*5890*/  BRA `(.L_x_1145) ;  /* 0x0000090000007947 */ /* 0x000fea0003800000 */
.L_x_1161:
        /* <DEDUP_REMOVED lines=13> */
.L_x_1165:
[----:B------:R-:W-:Y:S01]  /*5970*/  IMAD.MOV.U32 R0, RZ, RZ, 0x7f ;  /* 0x0000007fff007424 */ /* 0x000fe200078e00ff */
[----:B------:R-:W-:-:S04]  /*5980*/  ISETP.GT.U32.AND P0, PT, R4, 0x7f800000, PT ;  /* 0x7f8000000400780c */ /* 0x000fc80003f04070 */
[----:B------:R-:W-:-:S04]  /*5990*/  SEL R0, R0, 0x7c, P0 ;  /* 0x0000007c00007807 */ /* 0x000fc80000000000 */
.L_x_1166:
[----:B------:R-:W-:Y:S05]  /*59a0*/  BSYNC B0 ;  /* 0x0000000000007941 */ /* 0x000fea0003800000 */
.L_x_1164:
[----:B------:R-:W-:Y:S01]  /*59b0*/  LOP3.LUT R4, R5, 0x80000000, RZ, 0xc0, !PT ;  /* 0x8000000005047812 */ /* 0x000fe200078ec0ff */
[----:B------:R-:W-:-:S03]  /*59c0*/  IMAD.MOV.U32 R19, RZ, RZ, R24 ;  /* 0x000000ffff137224 */ /* 0x000fc600078e0018 */
[----:B------:R-:W-:-:S04]  /*59d0*/  SHF.R.U32.HI R5, RZ, 0x18, R4 ;  /* 0x00000018ff057819 */ /* 0x000fc80000011604 */
[----:B------:R-:W-:-:S05]  /*59e0*/  LOP3.LUT R5, R0, R5, RZ, 0xfc, !PT ;  /* 0x0000000500057212 */ /* 0x000fca00078efcff */
[----:B------:R0:W-:Y:S01]  /*59f0*/  STG.E.U8 [R2.64], R5 ;  /* 0x0000000502007986 */ /* 0x0001e2000c101124 */
[----:B------:R-:W-:Y:S05]  /*5a00*/  BRA `(.L_x_1145) ;  /* 0x0000079000007947 */ /* 0x000fea0003800000 */
.L_x_1160:
[----:B------:R-:W-:Y:S01]  /*5a10*/  HADD2.F32 R0, -RZ, R0.H0_H0 ;  /* 0x20000000ff007230 */ /* 0x000fe20000004100 */
[----:B------:R-:W-:-:S04]  /*5a20*/  IMAD.MOV.U32 R19, RZ, RZ, R24 ;  /* 0x000000ffff137224 */ /* 0x000fc800078e0018 */
[----:B------:R-:W-:-:S05]  /*5a30*/  F2FP.BF16.PACK_AB R0, RZ, R0 ;  /* 0x00000000ff00723e */ /* 0x000fca00000010ff */
[----:B------:R0:W-:Y:S01]  /*5a40*/  STG.E.U16 [R2.64], R0 ;  /* 0x0000000002007986 */ /* 0x0001e2000c101524 */
[----:B------:R-:W-:Y:S05]  /*5a50*/  BRA `(.L_x_1145) ;  /* 0x0000074000007947 */ /* 0x000fea0003800000 */
.L_x_1157:
        /* <DEDUP_REMOVED lines=10> */
[----:B------:R-:W0:Y:S02]  /*5b00*/  F2I.FTZ.U32.TRUNC.NTZ R5, R5 ;  /* 0x0000000500057305 */ /* 0x000e24000021f000 */
[----:B0-----:R0:W-:Y:S01]  /*5b10*/  STG.E.U16 [R2.64], R5 ;  /* 0x0000000502007986 */ /* 0x0011e2000c101524 */
[----:B------:R-:W-:Y:S05]  /*5b20*/  BRA `(.L_x_1145) ;  /* 0x0000067000007947 */ /* 0x000fea0003800000 */
.L_x_1169:
        /* <DEDUP_REMOVED lines=17> */
.L_x_1172:
[----:B------:R-:W-:-:S04]  /*5c40*/  LOP3.LUT R0, R7, 0x80000000, RZ, 0xc0, !PT ;  /* 0x8000000007007812 */ /* 0x000fc800078ec0ff */
[----:B------:R-:W-:-:S04]  /*5c50*/  SHF.R.U32.HI R5, RZ, 0x18, R0 ;  /* 0x00000018ff057819 */ /* 0x000fc80000011600 */
[----:B------:R-:W-:-:S04]  /*5c60*/  LOP3.LUT R4, R4, R5, RZ, 0xfc, !PT ;  /* 0x0000000504047212 */ /* 0x000fc800078efcff */
[----:B------:R-:W-:Y:S02]  /*5c70*/  PRMT R0, R4, 0x7610, R0 ;  /* 0x0000761004007816 */ /* 0x000fe40000000000 */
.L_x_1171:
[----:B------:R-:W-:Y:S05]  /*5c80*/  BSYNC B0 ;  /* 0x0000000000007941 */ /* 0x000fea0003800000 */
.L_x_1170:
[----:B------:R0:W-:Y:S01]  /*5c90*/  STG.E.U8 [R2.64], R0 ;  /* 0x0000000002007986 */ /* 0x0001e2000c101124 */
[----:B------:R-:W-:Y:S01]  /*5ca0*/  IMAD.MOV.U32 R19, RZ, RZ, R24 ;  /* 0x000000ffff137224 */ /* 0x000fe200078e0018 */
[----:B------:R-:W-:Y:S05]  /*5cb0*/  BRA `(.L_x_1145) ;  /* 0x000004e000007947 */ /* 0x000fea0003800000 */
.L_x_1168:
        /* <DEDUP_REMOVED lines=17> */
.L_x_1175:
[----:B------:R-:W-:-:S04]  /*5dd0*/  LOP3.LUT R0, R7, 0x80000000, RZ, 0xc0, !PT ;  /* 0x8000000007007812 */ /* 0x000fc800078ec0ff */
[----:B------:R-:W-:-:S04]  /*5de0*/  SHF.R.U32.HI R5, RZ, 0x18, R0 ;  /* 0x00000018ff057819 */ /* 0x000fc80000011600 */
[----:B------:R-:W-:-:S04]  /*5df0*/  LOP3.LUT R4, R4, R5, RZ, 0xfc, !PT ;  /* 0x0000000504047212 */ /* 0x000fc800078efcff */
[----:B------:R-:W-:Y:S02]  /*5e00*/  PRMT R0, R4, 0x7610, R0 ;  /* 0x0000761004007816 */ /* 0x000fe40000000000 */
.L_x_1174:
[----:B------:R-:W-:Y:S05]  /*5e10*/  BSYNC B0 ;  /* 0x0000000000007941 */ /* 0x000fea0003800000 */
.L_x_1173:
[----:B------:R0:W-:Y:S01]  /*5e20*/  STG.E.U8 [R2.64], R0 ;  /* 0x0000000002007986 */ /* 0x0001e2000c101124 */
[----:B------:R-:W-:Y:S01]  /*5e30*/  IMAD.MOV.U32 R19, RZ, RZ, R24 ;  /* 0x000000ffff137224 */ /* 0x000fe200078e0018 */
[----:B------:R-:W-:Y:S05]  /*5e40*/  BRA `(.L_x_1145) ;  /* 0x0000035000007947 */ /* 0x000fea0003800000 */
.L_x_1167:
[----:B------:R-:W-:-:S13]  /*5e50*/  ISETP.NE.AND P0, PT, R4, 0x1c, PT ;  /* 0x0000001c0400780c */ /* 0x000fda0003f05270 */
[----:B------:R-:W-:Y:S05]  /*5e60*/  @!P0 BRA `(.L_x_1176) ;  /* 0x000002f000008947 */ /* 0x000fea0003800000 */
[----:B------:R-:W-:-:S13]  /*5e70*/  ISETP.NE.AND P0, PT, R4, 0x1d, PT ;  /* 0x0000001d0400780c */ /* 0x000fda0003f05270 */
[----:B------:R-:W-:Y:S05]  /*5e80*/  @!P0 BRA `(.L_x_1177) ;  /* 0x0000028000008947 */ /* 0x000fea0003800000 */
[----:B------:R-:W-:-:S13]  /*5e90*/  ISETP.NE.AND P0, PT, R4, 0x2c, PT ;  /* 0x0000002c0400780c */ /* 0x000fda0003f05270 */
[----:B------:R-:W-:Y:S05]  /*5ea0*/  @P0 BRA `(.L_x_1150) ;  /* 0x0000011000000947 */ /* 0x000fea0003800000 */
[----:B------:R-:W-:Y:S01]  /*5eb0*/  HADD2.F32 R5, -RZ, R0.H0_H0 ;  /* 0x20000000ff057230 */ /* 0x000fe20000004100 */
[----:B------:R-:W-:Y:S01]  /*5ec0*/  PLOP3.LUT P0, PT, PT, PT, PT, 0x80, 0x0 ;  /* 0x000000000000781c */ /* 0x000fe20003f0f070 */
[----:B------:R-:W-:-:S03]  /*5ed0*/  IMAD.MOV.U32 R19, RZ, RZ, R24 ;  /* 0x000000ffff137224 */ /* 0x000fc600078e0018 */
        /* <DEDUP_REMOVED lines=14> */
.L_x_1150:
        /* <DEDUP_REMOVED lines=21> */
.L_x_1177:
[----:B------:R-:W-:Y:S01]  /*6110*/  HADD2.F32 R4, -RZ, R0.H0_H0 ;  /* 0x20000000ff047230 */ /* 0x000fe20000004100 */
[----:B------:R-:W-:-:S05]  /*6120*/  IMAD.MOV.U32 R19, RZ, RZ, R24 ;  /* 0x000000ffff137224 */ /* 0x000fca00078e0018 */
[----:B------:R-:W0:Y:S02]  /*6130*/  F2I.U64.TRUNC R4, R4 ;  /* 0x0000000400047311 */ /* 0x000e24000020d800 */
[----:B0-----:R0:W-:Y:S01]  /*6140*/  STG.E.64 [R2.64], R4 ;  /* 0x0000000402007986 */ /* 0x0011e2000c101b24 */
[----:B------:R-:W-:Y:S05]  /*6150*/  BRA `(.L_x_1145) ;  /* 0x0000004000007947 */ /* 0x000fea0003800000 */
.L_x_1176:
[----:B------:R-:W-:Y:S01]  /*6160*/  HADD2.F32 R0, -RZ, R0.H0_H0 ;  /* 0x20000000ff007230 */ /* 0x000fe20000004100 */
[----:B------:R-:W-:-:S03]  /*6170*/  IMAD.MOV.U32 R19, RZ, RZ, R24 ;  /* 0x000000ffff137224 */ /* 0x000fc600078e0018 */
[----:B------:R-:W0:Y:S02]  /*6180*/  F2I.FTZ.U32.TRUNC.NTZ R5, R0 ;  /* 0x0000000000057305 */ /* 0x000e24000021f000 */
[----:B0-----:R0:W-:Y:S02]  /*6190*/  STG.E [R2.64], R5 ;  /* 0x0000000502007986 */ /* 0x0011e4000c101924 */
.L_x_1145:
[----:B------:R-:W-:Y:S05]  /*61a0*/  BSYNC B6 ;  /* 0x0000000000067941 */ /* 0x000fea0003800000 */
.L_x_1144:
        /* <DEDUP_REMOVED lines=23> */
.L_x_1183:
[----:B------:R-:W-:-:S06]  /*6320*/  HADD2.F32 R5, -RZ, R26.H0_H0 ;  /* 0x2000001aff057230 */ /* 0x000fcc0000004100 */
[----:B------:R-:W0:Y:S02]  /*6330*/  F2I.S64.TRUNC R4, R5 ;  /* 0x0000000500047311 */ /* 0x000e24000020d900 */
[----:B0-----:R0:W-:Y:S01]  /*6340*/  STG.E.U8 [R2.64], R4 ;  /* 0x0000000402007986 */ /* 0x0011e2000c101124 */
[----:B------:R-:W-:Y:S05]  /*6350*/  BRA `(.L_x_1185) ;  /* 0x00000e4000007947 */ /* 0x000fea0003800000 */
.L_x_1182:
        /* <DEDUP_REMOVED lines=10> */
.L_x_1187:
[----:B------:R-:W-:-:S04]  /*6400*/  HADD2.F32 R26, -RZ, R26.H0_H0 ;  /* 0x2000001aff1a7230 */ /* 0x000fc80000004100 */
[----:B------:R-:W0:Y:S02]  /*6410*/  F2I.FTZ.TRUNC.NTZ R5, R26 ;  /* 0x0000001a00057305 */ /* 0x000e24000021f100 */
[----:B0-----:R0:W-:Y:S01]  /*6420*/  STG.E [R2.64], R5 ;  /* 0x0000000502007986 */ /* 0x0011e2000c101924 */
[----:B------:R-:W-:Y:S05]  /*6430*/  BRA `(.L_x_1185) ;  /* 0x00000d6000007947 */ /* 0x000fea0003800000 */
.L_x_1186:
[----:B------:R-:W-:-:S04]  /*6440*/  HADD2.F32 R26, -RZ, R26.H0_H0 ;  /* 0x2000001aff1a7230 */ /* 0x000fc80000004100 */
[----:B------:R-:W0:Y:S02]  /*6450*/  F2I.FTZ.TRUNC.NTZ R5, R26 ;  /* 0x0000001a00057305 */ /* 0x000e24000021f100 */
[----:B0-----:R0:W-:Y:S01]  /*6460*/  STG.E.U16 [R2.64], R5 ;  /* 0x0000000502007986 */ /* 0x0011e2000c101524 */
[----:B------:R-:W-:Y:S05]  /*6470*/  BRA `(.L_x_1185) ;  /* 0x00000d2000007947 */ /* 0x000fea0003800000 */
.L_x_1181:
        /* <DEDUP_REMOVED lines=9> */
.L_x_1189:
[----:B------:R0:W-:Y:S01]  /*6510*/  STG.E.U16 [R2.64], R26 ;  /* 0x0000001a02007986 */ /* 0x0001e2000c101524 */
[----:B------:R-:W-:Y:S05]  /*6520*/  BRA `(.L_x_1185) ;  /* 0x00000c7000007947 */ /* 0x000fea0003800000 */
.L_x_1188:
        /* <DEDUP_REMOVED lines=10> */
.L_x_1191:
[----:B------:R-:W-:-:S05]  /*65d0*/  HADD2.F32 R0, -RZ, R26.H0_H0 ;  /* 0x2000001aff007230 */ /* 0x000fca0000004100 */
[----:B------:R-:W-:-:S04]  /*65e0*/  F2FP.PACK_AB R0, RZ, R0 ;  /* 0x00000000ff00723e */ /* 0x000fc800000000ff */
[----:B------:R-:W-:-:S05]  /*65f0*/  PRMT R0, R0, 0x5410, RZ ;  /* 0x0000541000007816 */ /* 0x000fca00000000ff */
[----:B------:R0:W-:Y:S01]  /*6600*/  STG.E [R2.64], R0 ;  /* 0x0000000002007986 */ /* 0x0001e2000c101924 */
[----:B------:R-:W-:Y:S05]  /*6610*/  BRA `(.L_x_1185) ;  /* 0x00000b8000007947 */ /* 0x000fea0003800000 */
.L_x_1190:
[----:B------:R-:W-:-:S05]  /*6620*/  HADD2.F32 R4, -RZ, R26.H0_H0 ;  /* 0x2000001aff047230 */ /* 0x000fca0000004100 */
[----:B------:R-:W-:-:S06]  /*6630*/  FMUL.FTZ R4, R4, 1 ;  /* 0x3f80000004047820 */ /* 0x000fcc0000410000 */
[----:B------:R-:W0:Y:S02]  /*6640*/  F2F.F64.F32 R4, R4 ;  /* 0x0000000400047310 */ /* 0x000e240000201800 */
[----:B0-----:R0:W-:Y:S01]  /*6650*/  STG.E.64 [R2.64], R4 ;  /* 0x0000000402007986 */ /* 0x0011e2000c101b24 */
[----:B------:R-:W-:Y:S05]  /*6660*/  BRA `(.L_x_1185) ;  /* 0x00000b3000007947 */ /* 0x000fea0003800000 */
.L_x_1180:
        /* <DEDUP_REMOVED lines=13> */
.L_x_1194:
[----:B------:R-:W-:Y:S01]  /*6740*/  HADD2.F32 R26, -RZ, R26.H0_H0 ;  /* 0x2000001aff1a7230 */ /* 0x000fe20000004100 */
[----:B------:R-:W-:-:S04]  /*6750*/  CS2R R6, SRZ ;  /* 0x0000000000067805 */ /* 0x000fc8000001ff00 */
[----:B------:R-:W-:-:S06]  /*6760*/  FMUL.FTZ R4, R26, 1 ;  /* 0x3f8000001a047820 */ /* 0x000fcc0000410000 */
[----:B------:R-:W0:Y:S02]  /*6770*/  F2F.F64.F32 R4, R4 ;  /* 0x0000000400047310 */ /* 0x000e240000201800 */
[----:B0-----:R0:W-:Y:S01]  /*6780*/  STG.E.128 [R2.64], R4 ;  /* 0x0000000402007986 */ /* 0x0011e2000c101d24 */
[----:B------:R-:W-:Y:S05]  /*6790*/  BRA `(.L_x_1185) ;  /* 0x00000a0000007947 */ /* 0x000fea0003800000 */
.L_x_1193:
        /* <DEDUP_REMOVED lines=21> */
.L_x_1198:
[----:B------:R-:W-:Y:S05]  /*68f0*/  BSYNC B0 ;  /* 0x0000000000007941 */ /* 0x000fea0003800000 */
.L_x_1197:
[----:B------:R-:W-:-:S05]  /*6900*/  LOP3.LUT R5, R0, R5, RZ, 0xfc, !PT ;  /* 0x0000000500057212 */ /* 0x000fca00078efcff */
[----:B------:R0:W-:Y:S01]  /*6910*/  STG.E.U8 [R2.64], R5 ;  /* 0x0000000502007986 */ /* 0x0001e2000c101124 */
[----:B------:R-:W-:Y:S05]  /*6920*/  BRA `(.L_x_1185) ;  /* 0x0000087000007947 */ /* 0x000fea0003800000 */
.L_x_1196:
        /* <DEDUP_REMOVED lines=13> */
.L_x_1200:
[----:B------:R-:W-:Y:S01]  /*6a00*/  IMAD.MOV.U32 R0, RZ, RZ, 0x7f ;  /* 0x0000007fff007424 */ /* 0x000fe200078e00ff */
[----:B------:R-:W-:-:S04]  /*6a10*/  ISETP.GT.U32.AND P0, PT, R4, 0x7f800000, PT ;  /* 0x7f8000000400780c */ /* 0x000fc80003f04070 */
[----:B------:R-:W-:-:S04]  /*6a20*/  SEL R0, R0, 0x7c, P0 ;  /* 0x0000007c00007807 */ /* 0x000fc80000000000 */
.L_x_1201:
[----:B------:R-:W-:Y:S05]  /*6a30*/  BSYNC B0 ;  /* 0x0000000000007941 */ /* 0x000fea0003800000 */
.L_x_1199:
[----:B------:R-:W-:-:S04]  /*6a40*/  LOP3.LUT R4, R5, 0x80000000, RZ, 0xc0, !PT ;  /* 0x8000000005047812 */ /* 0x000fc800078ec0ff */
[----:B------:R-:W-:-:S04]  /*6a50*/  SHF.R.U32.HI R5, RZ, 0x18, R4 ;  /* 0x00000018ff057819 */ /* 0x000fc80000011604 */
[----:B------:R-:W-:-:S05]  /*6a60*/  LOP3.LUT R5, R0, R5, RZ, 0xfc, !PT ;  /* 0x0000000500057212 */ /* 0x000fca00078efcff */
[----:B------:R0:W-:Y:S01]  /*6a70*/  STG.E.U8 [R2.64], R5 ;  /* 0x0000000502007986 */ /* 0x0001e2000c101124 */
[----:B------:R-:W-:Y:S05]  /*6a80*/  BRA `(.L_x_1185) ;  /* 0x0000071000007947 */ /* 0x000fea0003800000 */
.L_x_1195:
[----:B------:R-:W-:-:S05]  /*6a90*/  HADD2.F32 R0, -RZ, R26.H0_H0 ;  /* 0x2000001aff007230 */ /* 0x000fca0000004100 */
[----:B------:R-:W-:-:S05]  /*6aa0*/  F2FP.BF16.PACK_AB R0, RZ, R0 ;  /* 0x00000000ff00723e */ /* 0x000fca00000010ff */
[----:B------:R0:W-:Y:S01]  /*6ab0*/  STG.E.U16 [R2.64], R0 ;  /* 0x0000000002007986 */ /* 0x0001e2000c101524 */
[----:B------:R-:W-:Y:S05]  /*6ac0*/  BRA `(.L_x_1185) ;  /* 0x000006d000007947 */ /* 0x000fea0003800000 */
.L_x_1192:
        /* <DEDUP_REMOVED lines=12> */
.L_x_1204:
        /* <DEDUP_REMOVED lines=17> */
.L_x_1207:
[----:B------:R-:W-:-:S04]  /*6ca0*/  LOP3.LUT R0, R7, 0x80000000, RZ, 0xc0, !PT ;  /* 0x8000000007007812 */ /* 0x000fc800078ec0ff */
[----:B------:R-:W-:-:S04]  /*6cb0*/  SHF.R.U32.HI R5, RZ, 0x18, R0 ;  /* 0x00000018ff057819 */ /* 0x000fc80000011600 */
[----:B------:R-:W-:-:S04]  /*6cc0*/  LOP3.LUT R4, R4, R5, RZ, 0xfc, !PT ;  /* 0x0000000504047212 */ /* 0x000fc800078efcff */
[----:B------:R-:W-:Y:S02]  /*6cd0*/  PRMT R0, R4, 0x7610, R0 ;  /* 0x0000761004007816 */ /* 0x000fe40000000000 */
.L_x_1206:
[----:B------:R-:W-:Y:S05]  /*6ce0*/  BSYNC B0 ;  /* 0x0000000000007941 */ /* 0x000fea0003800000 */
.L_x_1205:
[----:B------:R0:W-:Y:S01]  /*6cf0*/  STG.E.U8 [R2.64], R0 ;  /* 0x0000000002007986 */ /* 0x0001e2000c101124 */
[----:B------:R-:W-:Y:S05]  /*6d00*/  BRA `(.L_x_1185) ;  /* 0x0000049000007947 */ /* 0x000fea0003800000 */
.L_x_1203:
        /* <DEDUP_REMOVED lines=17> */
.L_x_1210:
[----:B------:R-:W-:-:S04]  /*6e20*/  LOP3.LUT R0, R7, 0x80000000, RZ, 0xc0, !PT ;  /* 0x8000000007007812 */ /* 0x000fc800078ec0ff */
[----:B------:R-:W-:-:S04]  /*6e30*/  SHF.R.U32.HI R5, RZ, 0x18, R0 ;  /* 0x00000018ff057819 */ /* 0x000fc80000011600 */
[----:B------:R-:W-:-:S04]  /*6e40*/  LOP3.LUT R4, R4, R5, RZ, 0xfc, !PT ;  /* 0x0000000504047212 */ /* 0x000fc800078efcff */
[----:B------:R-:W-:Y:S02]  /*6e50*/  PRMT R0, R4, 0x7610, R0 ;  /* 0x0000761004007816 */ /* 0x000fe40000000000 */
.L_x_1209:
[----:B------:R-:W-:Y:S05]  /*6e60*/  BSYNC B0 ;  /* 0x0000000000007941 */ /* 0x000fea0003800000 */
.L_x_1208:
[----:B------:R0:W-:Y:S01]  /*6e70*/  STG.E.U8 [R2.64], R0 ;  /* 0x0000000002007986 */ /* 0x0001e2000c101124 */
[----:B------:R-:W-:Y:S05]  /*6e80*/  BRA `(.L_x_1185) ;  /* 0x0000031000007947 */ /* 0x000fea0003800000 */
.L_x_1202:
        /* <DEDUP_REMOVED lines=22> */
.L_x_1184:
        /* <DEDUP_REMOVED lines=20> */
.L_x_1212:
[----:B------:R-:W-:-:S06]  /*7130*/  HADD2.F32 R4, -RZ, R26.H0_H0 ;  /* 0x2000001aff047230 */ /* 0x000fcc0000004100 */
[----:B------:R-:W0:Y:S02]  /*7140*/  F2I.U64.TRUNC R4, R4 ;  /* 0x0000000400047311 */ /* 0x000e24000020d800 */
[----:B0-----:R0:W-:Y:S01]  /*7150*/  STG.E.64 [R2.64], R4 ;  /* 0x0000000402007986 */ /* 0x0011e2000c101b24 */
[----:B------:R-:W-:Y:S05]  /*7160*/  BRA `(.L_x_1185) ;  /* 0x0000003000007947 */ /* 0x000fea0003800000 */
.L_x_1211:
[----:B------:R-:W-:-:S04]  /*7170*/  HADD2.F32 R26, -RZ, R26.H0_H0 ;  /* 0x2000001aff1a7230 */ /* 0x000fc80000004100 */
[----:B------:R-:W0:Y:S02]  /*7180*/  F2I.FTZ.U32.TRUNC.NTZ R5, R26 ;  /* 0x0000001a00057305 */ /* 0x000e24000021f000 */
[----:B0-----:R0:W-:Y:S02]  /*7190*/  STG.E [R2.64], R5 ;  /* 0x0000000502007986 */ /* 0x0011e4000c101924 */
.L_x_1185:
        /* <DEDUP_REMOVED lines=23> */
.L_x_1216:
[----:B------:R-:W-:-:S06]  /*7310*/  HADD2.F32 R5, -RZ, R22.H0_H0 ;  /* 0x20000016ff057230 */ /* 0x000fcc0000004100 */
[----:B------:R-:W0:Y:S02]  /*7320*/  F2I.S64.TRUNC R4, R5 ;  /* 0x0000000500047311 */ /* 0x000e24000020d900 */
[----:B0-----:R0:W-:Y:S01]  /*7330*/  STG.E.U8 [R2.64], R4 ;  /* 0x0000000402007986 */ /* 0x0011e2000c101124 */
[----:B------:R-:W-:Y:S05]  /*7340*/  BRA `(.L_x_1218) ;  /* 0x00000e4000007947 */ /* 0x000fea0003800000 */
.L_x_1215:
        /* <DEDUP_REMOVED lines=10> */
.L_x_1220:
[----:B------:R-:W-:-:S04]  /*73f0*/  HADD2.F32 R22, -RZ, R22.H0_H0 ;  /* 0x20000016ff167230 */ /* 0x000fc80000004100 */
[----:B------:R-:W0:Y:S02]  /*7400*/  F2I.FTZ.TRUNC.NTZ R5, R22 ;  /* 0x0000001600057305 */ /* 0x000e24000021f100 */
[----:B0-----:R0:W-:Y:S01]  /*7410*/  STG.E [R2.64], R5 ;  /* 0x0000000502007986 */ /* 0x0011e2000c101924 */
[----:B------:R-:W-:Y:S05]  /*7420*/  BRA `(.L_x_1218) ;  /* 0x00000d6000007947 */ /* 0x000fea0003800000 */
.L_x_1219:
[----:B------:R-:W-:-:S04]  /*7430*/  HADD2.F32 R22, -RZ, R22.H0_H0 ;  /* 0x20000016ff167230 */ /* 0x000fc80000004100 */
[----:B------:R-:W0:Y:S02]  /*7440*/  F2I.FTZ.TRUNC.NTZ R5, R22 ;  /* 0x0000001600057305 */ /* 0x000e24000021f100 */
[----:B0-----:R0:W-:Y:S01]  /*7450*/  STG.E.U16 [R2.64], R5 ;  /* 0x0000000502007986 */ /* 0x0011e2000c101524 */
[----:B------:R-:W-:Y:S05]  /*7460*/  BRA `(.L_x_1218) ;  /* 0x00000d2000007947 */ /* 0x000fea0003800000 */
.L_x_1214:
        /* <DEDUP_REMOVED lines=9> */
.L_x_1222:
[----:B------:R0:W-:Y:S01]  /*7500*/  STG.E.U16 [R2.64], R22 ;  /* 0x0000001602007986 */ /* 0x0001e2000c101524 */
[----:B------:R-:W-:Y:S05]  /*7510*/  BRA `(.L_x_1218) ;  /* 0x00000c7000007947 */ /* 0x000fea0003800000 */
.L_x_1221:
        /* <DEDUP_REMOVED lines=10> */
.L_x_1224:
[----:B------:R-:W-:-:S05]  /*75c0*/  HADD2.F32 R0, -RZ, R22.H0_H0 ;  /* 0x20000016ff007230 */ /* 0x000fca0000004100 */
[----:B------:R-:W-:-:S04]  /*75d0*/  F2FP.PACK_AB R0, RZ, R0 ;  /* 0x00000000ff00723e */ /* 0x000fc800000000ff */
[----:B------:R-:W-:-:S05]  /*75e0*/  PRMT R0, R0, 0x5410, RZ ;  /* 0x0000541000007816 */ /* 0x000fca00000000ff */
[----:B------:R0:W-:Y:S01]  /*75f0*/  STG.E [R2.64], R0 ;  /* 0x0000000002007986 */ /* 0x0001e2000c101924 */
[----:B------:R-:W-:Y:S05]  /*7600*/  BRA `(.L_x_1218) ;  /* 0x00000b8000007947 */ /* 0x000fea0003800000 */
.L_x_1223:
[----:B------:R-:W-:-:S05]  /*7610*/  HADD2.F32 R4, -RZ, R22.H0_H0 ;  /* 0x20000016ff047230 */ /* 0x000fca0000004100 */
[----:B------:R-:W-:-:S06]  /*7620*/  FMUL.FTZ R4, R4, 1 ;  /* 0x3f80000004047820 */ /* 0x000fcc0000410000 */
[----:B------:R-:W0:Y:S02]  /*7630*/  F2F.F64.F32 R4, R4 ;  /* 0x0000000400047310 */ /* 0x000e240000201800 */
[----:B0-----:R0:W-:Y:S01]  /*7640*/  STG.E.64 [R2.64], R4 ;  /* 0x0000000402007986 */ /* 0x0011e2000c101b24 */
[----:B------:R-:W-:Y:S05]  /*7650*/  BRA `(.L_x_1218) ;  /* 0x00000b3000007947 */ /* 0x000fea0003800000 */
.L_x_1213:
        /* <DEDUP_REMOVED lines=13> */
.L_x_1227:
[----:B------:R-:W-:Y:S01]  /*7730*/  HADD2.F32 R22, -RZ, R22.H0_H0 ;  /* 0x20000016ff167230 */ /* 0x000fe20000004100 */
[----:B------:R-:W-:-:S04]  /*7740*/  CS2R R6, SRZ ;  /* 0x0000000000067805 */ /* 0x000fc8000001ff00 */
[----:B------:R-:W-:-:S06]  /*7750*/  FMUL.FTZ R4, R22, 1 ;  /* 0x3f80000016047820 */ /* 0x000fcc0000410000 */
[----:B------:R-:W0:Y:S02]  /*7760*/  F2F.F64.F32 R4, R4 ;  /* 0x0000000400047310 */ /* 0x000e240000201800 */
[----:B0-----:R0:W-:Y:S01]  /*7770*/  STG.E.128 [R2.64], R4 ;  /* 0x0000000402007986 */ /* 0x0011e2000c101d24 */
[----:B------:R-:W-:Y:S05]  /*7780*/  BRA `(.L_x_1218) ;  /* 0x00000a0000007947 */ /* 0x000fea0003800000 */
.L_x_1226:
        /* <DEDUP_REMOVED lines=21> */
.L_x_1231:
[----:B------:R-:W-:Y:S05]  /*78e0*/  BSYNC B0 ;  /* 0x0000000000007941 */ /* 0x000fea0003800000 */
.L_x_1230:
[----:B------:R-:W-:-:S05]  /*78f0*/  LOP3.LUT R5, R0, R5, RZ, 0xfc, !PT ;  /* 0x0000000500057212 */ /* 0x000fca00078efcff */
[----:B------:R0:W-:Y:S01]  /*7900*/  STG.E.U8 [R2.64], R5 ;  /* 0x0000000502007986 */ /* 0x0001e2000c101124 */
[----:B------:R-:W-:Y:S05]  /*7910*/  BRA `(.L_x_1218) ;  /* 0x0000087000007947 */ /* 0x000fea0003800000 */
.L_x_1229:
        /* <DEDUP_REMOVED lines=13> */
.L_x_1233:
[----:B------:R-:W-:Y:S01]  /*79f0*/  IMAD.MOV.U32 R0, RZ, RZ, 0x7f ;  /* 0x0000007fff007424 */ /* 0x000fe200078e00ff */
[----:B------:R-:W-:-:S04]  /*7a00*/  ISETP.GT.U32.AND P0, PT, R4, 0x7f800000, PT ;  /* 0x7f8000000400780c */ /* 0x000fc80003f04070 */
[----:B------:R-:W-:-:S04]  /*7a10*/  SEL R0, R0, 0x7c, P0 ;  /* 0x0000007c00007807 */ /* 0x000fc80000000000 */
.L_x_1234:
[----:B------:R-:W-:Y:S05]  /*7a20*/  BSYNC B0 ;  /* 0x0000000000007941 */ /* 0x000fea0003800000 */
.L_x_1232:
[----:B------:R-:W-:-:S04]  /*7a30*/  LOP3.LUT R4, R5, 0x80000000, RZ, 0xc0, !PT ;  /* 0x8000000005047812 */ /* 0x000fc800078ec0ff */
[----:B------:R-:W-:-:S04]  /*7a40*/  SHF.R.U32.HI R5, RZ, 0x18, R4 ;  /* 0x00000018ff057819 */ /* 0x000fc80000011604 */
[----:B------:R-:W-:-:S05]  /*7a50*/  LOP3.LUT R5, R0, R5, RZ, 0xfc, !PT ;  /* 0x0000000500057212 */ /* 0x000fca00078efcff */
[----:B------:R0:W-:Y:S01]  /*7a60*/  STG.E.U8 [R2.64], R5 ;  /* 0x0000000502007986 */ /* 0x0001e2000c101124 */
[----:B------:R-:W-:Y:S05]  /*7a70*/  BRA `(.L_x_1218) ;  /* 0x0000071000007947 */ /* 0x000fea0003800000 */
.L_x_1228:
[----:B------:R-:W-:-:S05]  /*7a80*/  HADD2.F32 R0, -RZ, R22.H0_H0 ;  /* 0x20000016ff007230 */ /* 0x000fca0000004100 */
[----:B------:R-:W-:-:S05]  /*7a90*/  F2FP.BF16.PACK_AB R0, RZ, R0 ;  /* 0x00000000ff00723e */ /* 0x000fca00000010ff */
[----:B------:R0:W-:Y:S01]  /*7aa0*/  STG.E.U16 [R2.64], R0 ;  /* 0x0000000002007986 */ /* 0x0001e2000c101524 */
[----:B------:R-:W-:Y:S05]  /*7ab0*/  BRA `(.L_x_1218) ;  /* 0x000006d000007947 */ /* 0x000fea0003800000 */
.L_x_1225:
        /* <DEDUP_REMOVED lines=12> */
.L_x_1237:
        /* <DEDUP_REMOVED lines=17> */
.L_x_1240:
[----:B------:R-:W-:-:S04]  /*7c90*/  LOP3.LUT R0, R7, 0x80000000, RZ, 0xc0, !PT ;  /* 0x8000000007007812 */ /* 0x000fc800078ec0ff */
[----:B------:R-:W-:-:S04]  /*7ca0*/  SHF.R.U32.HI R5, RZ, 0x18, R0 ;  /* 0x00000018ff057819 */ /* 0x000fc80000011600 */
[----:B------:R-:W-:-:S04]  /*7cb0*/  LOP3.LUT R4, R4, R5, RZ, 0xfc, !PT ;  /* 0x0000000504047212 */ /* 0x000fc800078efcff */
[----:B------:R-:W-:Y:S02]  /*7cc0*/  PRMT R0, R4, 0x7610, R0 ;  /* 0x0000761004007816 */ /* 0x000fe40000000000 */
.L_x_1239:
[----:B------:R-:W-:Y:S05]  /*7cd0*/  BSYNC B0 ;  /* 0x0000000000007941 */ /* 0x000fea0003800000 */
.L_x_1238:
[----:B------:R0:W-:Y:S01]  /*7ce0*/  STG.E.U8 [R2.64], R0 ;  /* 0x0000000002007986 */ /* 0x0001e2000c101124 */
[----:B------:R-:W-:Y:S05]  /*7cf0*/  BRA `(.L_x_1218) ;  /* 0x0000049000007947 */ /* 0x000fea0003800000 */
.L_x_1236:
        /* <DEDUP_REMOVED lines=17> */
.L_x_1243:
[----:B------:R-:W-:-:S04]  /*7e10*/  LOP3.LUT R0, R7, 0x80000000, RZ, 0xc0, !PT ;  /* 0x8000000007007812 */ /* 0x000fc800078ec0ff */
[----:B------:R-:W-:-:S04]  /*7e20*/  SHF.R.U32.HI R5, RZ, 0x18, R0 ;  /* 0x00000018ff057819 */ /* 0x000fc80000011600 */
[----:B------:R-:W-:-:S04]  /*7e30*/  LOP3.LUT R4, R4, R5, RZ, 0xfc, !PT ;  /* 0x0000000504047212 */ /* 0x000fc800078efcff */
[----:B------:R-:W-:Y:S02]  /*7e40*/  PRMT R0, R4, 0x7610, R0 ;  /* 0x0000761004007816 */ /* 0x000fe40000000000 */
.L_x_1242:
[----:B------:R-:W-:Y:S05]  /*7e50*/  BSYNC B0 ;  /* 0x0000000000007941 */ /* 0x000fea0003800000 */
.L_x_1241:
[----:B------:R0:W-:Y:S01]  /*7e60*/  STG.E.U8 [R2.64], R0 ;  /* 0x0000000002007986 */ /* 0x0001e2000c101124 */
[----:B------:R-:W-:Y:S05]  /*7e70*/  BRA `(.L_x_1218) ;  /* 0x0000031000007947 */ /* 0x000fea0003800000 */
.L_x_1235:
        /* <DEDUP_REMOVED lines=22> */
.L_x_1217:
        /* <DEDUP_REMOVED lines=20> */
.L_x_1245:
[----:B------:R-:W-:-:S06]  /*8120*/  HADD2.F32 R4, -RZ, R22.H0_H0 ;  /* 0x20000016ff047230 */ /* 0x000fcc0000004100 */
[----:B------:R-:W0:Y:S02]  /*8130*/  F2I.U64.TRUNC R4, R4 ;  /* 0x0000000400047311 */ /* 0x000e24000020d800 */
[----:B0-----:R0:W-:Y:S01]  /*8140*/  STG.E.64 [R2.64], R4 ;  /* 0x0000000402007986 */ /* 0x0011e2000c101b24 */
[----:B------:R-:W-:Y:S05]  /*8150*/  BRA `(.L_x_1218) ;  /* 0x0000003000007947 */ /* 0x000fea0003800000 */
.L_x_1244:
[----:B------:R-:W-:-:S04]  /*8160*/  HADD2.F32 R22, -RZ, R22.H0_H0 ;  /* 0x20000016ff167230 */ /* 0x000fc80000004100 */
[----:B------:R-:W0:Y:S02]  /*8170*/  F2I.FTZ.U32.TRUNC.NTZ R5, R22 ;  /* 0x0000001600057305 */ /* 0x000e24000021f000 */
[----:B0-----:R0:W-:Y:S02]  /*8180*/  STG.E [R2.64], R5 ;  /* 0x0000000502007986 */ /* 0x0011e4000c101924 */
.L_x_1218:
[----:B------:R-:W-:Y:S02]  /*8190*/  IADD3 R19, R19, 0x80, RZ ;  /* 0x0000008013137810 */ /* 0x000fe40007ffe0ff */
.L_x_1179:
[----:B------:R-:W-:Y:S05]  /*81a0*/  BSYNC B6 ;  /* 0x0000000000067941 */ /* 0x000fea0003800000 */
.L_x_1178:
        /* <DEDUP_REMOVED lines=17> */
[----:B------:R-:W-:-:S06]  /*82c0*/  HADD2.F32 R23, -RZ, R23.H0_H0 ;  /* 0x20000017ff177230 */ /* 0x000fcc0000004100 */
[----:B------:R-:W0:Y:S02]  /*82d0*/  F2I.FTZ.TRUNC.NTZ R23, R23 ;  /* 0x0000001700177305 */ /* 0x000e24000021f100 */
[----:B0-----:R-:W-:Y:S01]  /*82e0*/  STG.E.U8 [R2.64], R23 ;  /* 0x0000001702007986 */ /* 0x001fe2000c101124 */
[----:B------:R-:W-:Y:S05]  /*82f0*/  EXIT ;  /* 0x000000000000794d */ /* 0x000fea0003800000 */
.L_x_1249:
[----:B------:R-:W-:-:S06]  /*8300*/  HADD2.F32 R5, -RZ, R23.H0_H0 ;  /* 0x20000017ff057230 */ /* 0x000fcc0000004100 */
[----:B------:R-:W0:Y:S02]  /*8310*/  F2I.S64.TRUNC R4, R5 ;  /* 0x0000000500047311 */ /* 0x000e24000020d900 */
[----:B0-----:R-:W-:Y:S01]  /*8320*/  STG.E.U8 [R2.64], R4 ;  /* 0x0000000402007986 */ /* 0x001fe2000c101124 */
[----:B------:R-:W-:Y:S05]  /*8330*/  EXIT ;  /* 0x000000000000794d */ /* 0x000fea0003800000 */
.L_x_1248:
        /* <DEDUP_REMOVED lines=10> */
.L_x_1252:
[----:B------:R-:W-:-:S06]  /*83e0*/  HADD2.F32 R23, -RZ, R23.H0_H0 ;  /* 0x20000017ff177230 */ /* 0x000fcc0000004100 */
[----:B------:R-:W0:Y:S02]  /*83f0*/  F2I.FTZ.TRUNC.NTZ R23, R23 ;  /* 0x0000001700177305 */ /* 0x000e24000021f100 */
[----:B0-----:R-:W-:Y:S01]  /*8400*/  STG.E [R2.64], R23 ;  /* 0x0000001702007986 */ /* 0x001fe2000c101924 */
[----:B------:R-:W-:Y:S05]  /*8410*/  EXIT ;  /* 0x000000000000794d */ /* 0x000fea0003800000 */
.L_x_1251:
[----:B------:R-:W-:-:S06]  /*8420*/  HADD2.F32 R23, -RZ, R23.H0_H0 ;  /* 0x20000017ff177230 */ /* 0x000fcc0000004100 */
[----:B------:R-:W0:Y:S02]  /*8430*/  F2I.FTZ.TRUNC.NTZ R23, R23 ;  /* 0x0000001700177305 */ /* 0x000e24000021f100 */
[----:B0-----:R-:W-:Y:S01]  /*8440*/  STG.E.U16 [R2.64], R23 ;  /* 0x0000001702007986 */ /* 0x001fe2000c101524 */
[----:B------:R-:W-:Y:S05]  /*8450*/  EXIT ;  /* 0x000000000000794d */ /* 0x000fea0003800000 */
.L_x_1247:
        /* <DEDUP_REMOVED lines=9> */
.L_x_1254:
[----:B------:R-:W-:Y:S01]  /*84f0*/  STG.E.U16 [R2.64], R23 ;  /* 0x0000001702007986 */ /* 0x000fe2000c101524 */
[----:B------:R-:W-:Y:S05]  /*8500*/  EXIT ;  /* 0x000000000000794d */ /* 0x000fea0003800000 */
.L_x_1253:
        /* <DEDUP_REMOVED lines=10> */
.L_x_1256:
[----:B------:R-:W-:-:S05]  /*85b0*/  HADD2.F32 R0, -RZ, R23.H0_H0 ;  /* 0x20000017ff007230 */ /* 0x000fca0000004100 */
[----:B------:R-:W-:-:S04]  /*85c0*/  F2FP.PACK_AB R0, RZ, R0 ;  /* 0x00000000ff00723e */ /* 0x000fc800000000ff */
[----:B------:R-:W-:-:S05]  /*85d0*/  PRMT R0, R0, 0x5410, RZ ;  /* 0x0000541000007816 */ /* 0x000fca00000000ff */
[----:B------:R-:W-:Y:S01]  /*85e0*/  STG.E [R2.64], R0 ;  /* 0x0000000002007986 */ /* 0x000fe2000c101924 */
[----:B------:R-:W-:Y:S05]  /*85f0*/  EXIT ;  /* 0x000000000000794d */ /* 0x000fea0003800000 */
.L_x_1255:
[----:B------:R-:W-:-:S05]  /*8600*/  HADD2.F32 R4, -RZ, R23.H0_H0 ;  /* 0x20000017ff047230 */ /* 0x000fca0000004100 */
[----:B------:R-:W-:-:S06]  /*8610*/  FMUL.FTZ R4, R4, 1 ;  /* 0x3f80000004047820 */ /* 0x000fcc0000410000 */
[----:B------:R-:W0:Y:S02]  /*8620*/  F2F.F64.F32 R4, R4 ;  /* 0x0000000400047310 */ /* 0x000e240000201800 */
[----:B0-----:R-:W-:Y:S01]  /*8630*/  STG.E.64 [R2.64], R4 ;  /* 0x0000000402007986 */ /* 0x001fe2000c101b24 */
[----:B------:R-:W-:Y:S05]  /*8640*/  EXIT ;  /* 0x000000000000794d */ /* 0x000fea0003800000 */
.L_x_1246:
        /* <DEDUP_REMOVED lines=13> */
.L_x_1259:
[----:B------:R-:W-:Y:S01]  /*8720*/  HADD2.F32 R23, -RZ, R23.H0_H0 ;  /* 0x20000017ff177230 */ /* 0x000fe20000004100 */
[----:B------:R-:W-:-:S04]  /*8730*/  CS2R R6, SRZ ;  /* 0x0000000000067805 */ /* 0x000fc8000001ff00 */
[----:B------:R-:W-:-:S06]  /*8740*/  FMUL.FTZ R4, R23, 1 ;  /* 0x3f80000017047820 */ /* 0x000fcc0000410000 */
[----:B------:R-:W0:Y:S02]  /*8750*/  F2F.F64.F32 R4, R4 ;  /* 0x0000000400047310 */ /* 0x000e240000201800 */
[----:B0-----:R-:W-:Y:S01]  /*8760*/  STG.E.128 [R2.64], R4 ;  /* 0x0000000402007986 */ /* 0x001fe2000c101d24 */
[----:B------:R-:W-:Y:S05]  /*8770*/  EXIT ;  /* 0x000000000000794d */ /* 0x000fea0003800000 */
.L_x_1258:
        /* <DEDUP_REMOVED lines=21> */
.L_x_1263:
[----:B------:R-:W-:Y:S05]  /*88d0*/  BSYNC B0 ;  /* 0x0000000000007941 */ /* 0x000fea0003800000 */
.L_x_1262:
[----:B------:R-:W-:-:S05]  /*88e0*/  LOP3.LUT R5, R0, R5, RZ, 0xfc, !PT ;  /* 0x0000000500057212 */ /* 0x000fca00078efcff */
[----:B------:R-:W-:Y:S01]  /*88f0*/  STG.E.U8 [R2.64], R5 ;  /* 0x0000000502007986 */ /* 0x000fe2000c101124 */
[----:B------:R-:W-:Y:S05]  /*8900*/  EXIT ;  /* 0x000000000000794d */ /* 0x000fea0003800000 */
.L_x_1261:
        /* <DEDUP_REMOVED lines=13> */
.L_x_1265:
[----:B------:R-:W-:Y:S01]  /*89e0*/  IMAD.MOV.U32 R0, RZ, RZ, 0x7f ;  /* 0x0000007fff007424 */ /* 0x000fe200078e00ff */
[----:B------:R-:W-:-:S04]  /*89f0*/  ISETP.GT.U32.AND P0, PT, R4, 0x7f800000, PT ;  /* 0x7f8000000400780c */ /* 0x000fc80003f04070 */
[----:B------:R-:W-:-:S04]  /*8a00*/  SEL R0, R0, 0x7c, P0 ;  /* 0x0000007c00007807 */ /* 0x000fc80000000000 */
.L_x_1266:
[----:B------:R-:W-:Y:S05]  /*8a10*/  BSYNC B0 ;  /* 0x0000000000007941 */ /* 0x000fea0003800000 */
.L_x_1264:
[----:B------:R-:W-:-:S04]  /*8a20*/  LOP3.LUT R4, R23, 0x80000000, RZ, 0xc0, !PT ;  /* 0x8000000017047812 */ /* 0x000fc800078ec0ff */
[----:B------:R-:W-:-:S04]  /*8a30*/  SHF.R.U32.HI R5, RZ, 0x18, R4 ;  /* 0x00000018ff057819 */ /* 0x000fc80000011604 */
[----:B------:R-:W-:-:S05]  /*8a40*/  LOP3.LUT R5, R0, R5, RZ, 0xfc, !PT ;  /* 0x0000000500057212 */ /* 0x000fca00078efcff */
[----:B------:R-:W-:Y:S01]  /*8a50*/  STG.E.U8 [R2.64], R5 ;  /* 0x0000000502007986 */ /* 0x000fe2000c101124 */
[----:B------:R-:W-:Y:S05]  /*8a60*/  EXIT ;  /* 0x000000000000794d */ /* 0x000fea0003800000 */
.L_x_1260:
[----:B------:R-:W-:-:S05]  /*8a70*/  HADD2.F32 R0, -RZ, R23.H0_H0 ;  /* 0x20000017ff007230 */ /* 0x000fca0000004100 */
[----:B------:R-:W-:-:S05]  /*8a80*/  F2FP.BF16.PACK_AB R0, RZ, R0 ;  /* 0x00000000ff00723e */ /* 0x000fca00000010ff */
[----:B------:R-:W-:Y:S01]  /*8a90*/  STG.E.U16 [R2.64], R0 ;  /* 0x0000000002007986 */ /* 0x000fe2000c101524 */
[----:B------:R-:W-:Y:S05]  /*8aa0*/  EXIT ;  /* 0x000000000000794d */ /* 0x000fea0003800000 */
.L_x_1257:
        /* <DEDUP_REMOVED lines=12> */
.L_x_1269:
        /* <DEDUP_REMOVED lines=17> */
.L_x_1272:
[----:B------:R-:W-:-:S04]  /*8c80*/  LOP3.LUT R0, R23, 0x80000000, RZ, 0xc0, !PT ;  /* 0x8000000017007812 */ /* 0x000fc800078ec0ff */
[----:B------:R-:W-:-:S04]  /*8c90*/  SHF.R.U32.HI R5, RZ, 0x18, R0 ;  /* 0x00000018ff057819 */ /* 0x000fc80000011600 */
[----:B------:R-:W-:-:S04]  /*8ca0*/  LOP3.LUT R4, R4, R5, RZ, 0xfc, !PT ;  /* 0x0000000504047212 */ /* 0x000fc800078efcff */
[----:B------:R-:W-:Y:S02]  /*8cb0*/  PRMT R0, R4, 0x7610, R0 ;  /* 0x0000761004007816 */ /* 0x000fe40000000000 */
.L_x_1271:
[----:B------:R-:W-:Y:S05]  /*8cc0*/  BSYNC B0 ;  /* 0x0000000000007941 */ /* 0x000fea0003800000 */
.L_x_1270:
[----:B------:R-:W-:Y:S01]  /*8cd0*/  STG.E.U8 [R2.64], R0 ;  /* 0x0000000002007986 */ /* 0x000fe2000c101124 */
[----:B------:R-:W-:Y:S05]  /*8ce0*/  EXIT ;  /* 0x000000000000794d */ /* 0x000fea0003800000 */
.L_x_1268:
        /* <DEDUP_REMOVED lines=17> */
.L_x_1275:
[----:B------:R-:W-:-:S04]  /*8e00*/  LOP3.LUT R0, R23, 0x80000000, RZ, 0xc0, !PT ;  /* 0x8000000017007812 */ /* 0x000fc800078ec0ff */
[----:B------:R-:W-:-:S04]  /*8e10*/  SHF.R.U32.HI R5, RZ, 0x18, R0 ;  /* 0x00000018ff057819 */ /* 0x000fc80000011600 */
[----:B------:R-:W-:-:S04]  /*8e20*/  LOP3.LUT R4, R4, R5, RZ, 0xfc, !PT ;  /* 0x0000000504047212 */ /* 0x000fc800078efcff */
[----:B------:R-:W-:Y:S02]  /*8e30*/  PRMT R0, R4, 0x7610, R0 ;  /* 0x0000761004007816 */ /* 0x000fe40000000000 */
.L_x_1274:
[----:B------:R-:W-:Y:S05]  /*8e40*/  BSYNC B0 ;  /* 0x0000000000007941 */ /* 0x000fea0003800000 */
.L_x_1273:
[----:B------:R-:W-:Y:S01]  /*8e50*/  STG.E.U8 [R2.64], R0 ;  /* 0x0000000002007986 */ /* 0x000fe2000c101124 */
[----:B------:R-:W-:Y:S05]  /*8e60*/  EXIT ;  /* 0x000000000000794d */ /* 0x000fea0003800000 */
.L_x_1267:
        /* <DEDUP_REMOVED lines=8> */
[----:B------:R-:W-:-:S03]  /*8ef0*/  IMAD.MOV.U32 R5, RZ, RZ, 0xff ;  /* 0x000000ffff057424 */ /* 0x000fc600078e00ff */
        /* <DEDUP_REMOVED lines=13> */
.L_x_1250:
        /* <DEDUP_REMOVED lines=20> */
.L_x_1277:
[----:B------:R-:W-:-:S06]  /*9110*/  HADD2.F32 R4, -RZ, R23.H0_H0 ;  /* 0x20000017ff047230 */ /* 0x000fcc0000004100 */
[----:B------:R-:W0:Y:S02]  /*9120*/  F2I.U64.TRUNC R4, R4 ;  /* 0x0000000400047311 */ /* 0x000e24000020d800 */
[----:B0-----:R-:W-:Y:S01]  /*9130*/  STG.E.64 [R2.64], R4 ;  /* 0x0000000402007986 */ /* 0x001fe2000c101b24 */
[----:B------:R-:W-:Y:S05]  /*9140*/  EXIT ;  /* 0x000000000000794d */ /* 0x000fea0003800000 */
.L_x_1276:
[----:B------:R-:W-:-:S06]  /*9150*/  HADD2.F32 R23, -RZ, R23.H0_H0 ;  /* 0x20000017ff177230 */ /* 0x000fcc0000004100 */
[----:B------:R-:W0:Y:S02]  /*9160*/  F2I.FTZ.U32.TRUNC.NTZ R23, R23 ;  /* 0x0000001700177305 */ /* 0x000e24000021f000 */
[----:B0-----:R-:W-:Y:S01]  /*9170*/  STG.E [R2.64], R23 ;  /* 0x0000001702007986 */ /* 0x001fe2000c101924 */
[----:B------:R-:W-:Y:S05]  /*9180*/  EXIT ;  /* 0x000000000000794d */ /* 0x000fea0003800000 */
.L_x_1278:
        /* <DEDUP_REMOVED lines=15> */
.L_x_16535:


//--------------------- .text._ZN2at6native18elementwise_kernelILi128ELi4EZNS0_22gpu_kernel_impl_nocastIZZZNS0_17acosh_kernel_cudaERNS_18TensorIteratorBaseEENKUlvE0_clEvENKUlvE1_clEvEUlN3c104HalfEE_EEvS4_RKT_EUliE_EEviT1_ --------------------------
	.section	.text._ZN2at6native18elementwise_kernelILi128ELi4EZNS0_22gpu_kernel_impl_nocastIZZZNS0_17acosh_kernel_cudaERNS_18TensorIteratorBaseEENKUlvE0_clEvENKUlvE1_clEvEUlN3c104HalfEE_EEvS4_RKT_EUliE_EEviT1_,"ax",@progbits
	.sectioninfo	@"SHI_REGISTERS=12"
	.align	128
        .global         _ZN2at6native18elementwise_kernelILi128ELi4EZNS0_22gpu_kernel_impl_nocastIZZZNS0_17acosh_kernel_cudaERNS_18TensorIteratorBaseEENKUlvE0_clEvENKUlvE1_clEvEUlN3c104HalfEE_EEvS4_RKT_EUliE_EEviT1_
        .type           _ZN2at6native18elementwise_kernelILi128ELi4EZNS0_22gpu_kernel_impl_nocastIZZZNS0_17acosh_kernel_cudaERNS_18TensorIteratorBaseEENKUlvE0_clEvENKUlvE1_clEvEUlN3c104HalfEE_EEvS4_RKT_EUliE_EEviT1_,@function
        .size           _ZN2at6native18elementwise_kernelILi128ELi4EZNS0_22gpu_kernel_impl_nocastIZZZNS0_17acosh_kernel_cudaERNS_18TensorIteratorBaseEENKUlvE0_clEvENKUlvE1_clEvEUlN3c104HalfEE_EEvS4_RKT_EUliE_EEviT1_,(.L_x_16536 - _ZN2at6native18elementwise_kernelILi128ELi4EZNS0_22gpu_kernel_impl_nocastIZZZNS0_17acosh_kernel_cudaERNS_18TensorIteratorBaseEENKUlvE0_clEvENKUlvE1_clEvEUlN3c104HalfEE_EEvS4_RKT_EUliE_EEviT1_)
        .other          _ZN2at6native18elementwise_kernelILi128ELi4EZNS0_22gpu_kernel_impl_nocastIZZZNS0_17acosh_kernel_cudaERNS_18TensorIteratorBaseEENKUlvE0_clEvENKUlvE1_clEvEUlN3c104HalfEE_EEvS4_RKT_EUliE_EEviT1_,@"STO_CUDA_ENTRY STV_DEFAULT"
_ZN2at6native18elementwise_kernelILi128ELi4EZNS0_22gpu_kernel_impl_nocastIZZZNS0_17acosh_kernel_cudaERNS_18TensorIteratorBaseEENKUlvE0_clEvENKUlvE1_clEvEUlN3c104HalfEE_EEvS4_RKT_EUliE_EEviT1_:
.text._ZN2at6native18elementwise_kernelILi128ELi4EZNS0_22gpu_kernel_impl_nocastIZZZNS0_17acosh_kernel_cudaERNS_18TensorIteratorBaseEENKUlvE0_clEvENKUlvE1_clEvEUlN3c104HalfEE_EEvS4_RKT_EUliE_EEviT1_:
        /* <DEDUP_REMOVED lines=237> */
.L_x_1281:
[----:B------:R-:W-:-:S04]  /*0ed0*/  IADD3 R4, P0, R3, c[0x0][0x368], RZ ;  /* 0x0000da0003047a10 */ /* 0x000fc80007f1e0ff */
[----:B------:R-:W-:-:S05]  /*0ee0*/  IADD3.X R5, RZ, c[0x0][0x36c], RZ, P0, !PT ;  /* 0x0000db00ff057a10 */ /* 0x000fca00007fe4ff */
[----:B------:R-:W2:Y:S01]  /*0ef0*/  LDG.E.U16 R4, [R4.64] ;  /* 0x0000000404047981 */ /* 0x000ea2000c1e1500 */
[----:B------:R-:W-:Y:S01]  /*0f00*/  BSSY B1, `(.L_x_1282) ;  /* 0x000002b000017945 */ /* 0x000fe20003800000 */
[----:B--2---:R-:W-:-:S05]  /*0f10*/  HADD2.F32 R3, -RZ, R4.H0_H0 ;  /* 0x20000004ff037230 */ /* 0x004fca0000004100 */
[C---:B------:R-:W-:Y:S02]  /*0f20*/  FFMA.FTZ R6, R3.reuse, R3, -1 ;  /* 0xbf80000003067423 */ /* 0x040fe40000010003 */
[----:B------:R-:W-:Y:S02]  /*0f30*/  FADD.FTZ R3, R3, -1 ;  /* 0xbf80000003037421 */ /* 0x000fe40000010000 */
[----:B------:R-:W0:Y:S01]  /*0f40*/  MUFU.RSQ R7, R6 ;  /* 0x0000000600077308 */ /* 0x000e220000001400 */
[C---:B------:R-:W-:Y:S02]  /*0f50*/  FSETP.NEU.FTZ.AND P1, PT, R6.reuse, RZ, PT ;  /* 0x000000ff0600720b */ /* 0x040fe40003f3d000 */
[----:B------:R-:W-:Y:S01]  /*0f60*/  ISETP.GT.U32.AND P0, PT, R3, 0x4b000000, PT ;  /* 0x4b0000000300780c */ /* 0x000fe20003f04070 */
[----:B0-----:R-:W-:Y:S02]  /*0f70*/  FMUL.FTZ R9, R6, R7 ;  /* 0x0000000706097220 */ /* 0x001fe40000410000 */
[----:B------:R-:W-:-:S02]  /*0f80*/  FMUL.FTZ R8, R7, 0.5 ;  /* 0x3f00000007087820 */ /* 0x000fc40000410000 */
[----:B------:R-:W-:Y:S01]  /*0f90*/  FFMA.FTZ R7, -R9, R9, R6 ;  /* 0x0000000909077223 */ /* 0x000fe20000010106 */
[----:B------:R-:W-:-:S03]  /*0fa0*/  MOV R6, 0x3e800000 ;  /* 0x3e80000000067802 */ /* 0x000fc60000000f00 */
[----:B------:R-:W-:-:S05]  /*0fb0*/  FFMA.FTZ R7, R8, R7, R9 ;  /* 0x0000000708077223 */ /* 0x000fca0000010009 */
[----:B------:R-:W-:-:S04]  /*0fc0*/  FSEL R7, R7, RZ, P1 ;  /* 0x000000ff07077208 */ /* 0x000fc80000800000 */
[----:B------:R-:W-:Y:S02]  /*0fd0*/  FSEL R4, R7, -1.0000001192092895508, !P0 ;  /* 0xbf80000107047808 */ /* 0x000fe40004000000 */
[----:B------:R-:W-:-:S03]  /*0fe0*/  MOV R7, 0x3d39bf78 ;  /* 0x3d39bf7800077802 */ /* 0x000fc60000000f00 */
        /* <DEDUP_REMOVED lines=28> */
.L_x_1283:
[----:B------:R-:W-:Y:S05]  /*11b0*/  BSYNC B1 ;  /* 0x0000000000017941 */ /* 0x000fea0003800000 */
.L_x_1282:
[----:B------:R-:W-:Y:S01]  /*11c0*/  @P0 FADD.FTZ R4, R4, 0.69314718246459960938 ;  /* 0x3f31721804040421 */ /* 0x000fe20000010000 */
[----:B------:R-:W-:Y:S02]  /*11d0*/  IADD3 R2, P0, R2, c[0x0][0x360], RZ ;  /* 0x0000d80002027a10 */ /* 0x000fe40007f1e0ff */
[----:B------:R-:W-:Y:S02]  /*11e0*/  IADD3 R0, R0, 0x80, RZ ;  /* 0x0000008000007810 */ /* 0x000fe40007ffe0ff */
[----:B------:R-:W-:Y:S02]  /*11f0*/  F2FP.PACK_AB R4, RZ, R4 ;  /* 0x00000004ff04723e */ /* 0x000fe400000000ff */
[----:B------:R-:W-:-:S05]  /*1200*/  IADD3.X R3, RZ, c[0x0][0x364], RZ, P0, !PT ;  /* 0x0000d900ff037a10 */ /* 0x000fca00007fe4ff */
[----:B------:R0:W-:Y:S02]  /*1210*/  STG.E.U16 [R2.64], R4 ;  /* 0x0000000402007986 */ /* 0x0001e4000c101504 */
.L_x_1280:
[----:B------:R-:W-:Y:S05]  /*1220*/  BSYNC B0 ;  /* 0x0000000000007941 */ /* 0x000fea0003800000 */
.L_x_1279:
        /* <DEDUP_REMOVED lines=230> */
.L_x_1286:
        /* <DEDUP_REMOVED lines=46> */
.L_x_1288:
[----:B------:R-:W-:Y:S05]  /*2370*/  BSYNC B1 ;  /* 0x0000000000017941 */ /* 0x000fea0003800000 */
.L_x_1287:
[----:B------:R-:W-:Y:S01]  /*2380*/  @P0 FADD.FTZ R4, R4, 0.69314718246459960938 ;  /* 0x3f31721804040421 */ /* 0x000fe20000010000 */
[----:B------:R-:W-:Y:S02]  /*2390*/  IADD3 R2, P0, R2, c[0x0][0x360], RZ ;  /* 0x0000d80002027a10 */ /* 0x000fe40007f1e0ff */
[----:B------:R-:W-:Y:S02]  /*23a0*/  IADD3 R0, R0, 0x80, RZ ;  /* 0x0000008000007810 */ /* 0x000fe40007ffe0ff */
[----:B------:R-:W-:Y:S02]  /*23b0*/  F2FP.PACK_AB R4, RZ, R4 ;  /* 0x00000004ff04723e */ /* 0x000fe400000000ff */
        /* <DEDUP_REMOVED lines=231> */
.L_x_1289:
        /* <DEDUP_REMOVED lines=46> */
.L_x_1291:
[----:B------:R-:W-:Y:S05]  /*3510*/  BSYNC B1 ;  /* 0x0000000000017941 */ /* 0x000fea0003800000 */
.L_x_1290:
[----:B------:R-:W-:Y:S01]  /*3520*/  @P0 FADD.FTZ R4, R4, 0.69314718246459960938 ;  /* 0x3f31721804040421 */ /* 0x000fe20000010000 */
[----:B------:R-:W-:Y:S02]  /*3530*/  IADD3 R2, P0, R2, c[0x0][0x360], RZ ;  /* 0x0000d80002027a10 */ /* 0x000fe40007f1e0ff */
[----:B------:R-:W-:Y:S02]  /*3540*/  IADD3 R0, R0, 0x80, RZ ;  /* 0x0000008000007810 */ /* 0x000fe40007ffe0ff */
[----:B------:R-:W-:Y:S02]  /*3550*/  F2FP.PACK_AB R4, RZ, R4 ;  /* 0x00000004ff04723e */ /* 0x000fe400000000ff */
[----:B------:R-:W-:-:S05]  /*3560*/  IADD3.X R3, RZ, c[0x0][0x364], RZ, P0, !PT ;  /* 0x0000d900ff037a10 */ /* 0x000fca00007fe4ff */
[----:B------:R0:W-:Y:S02]  /*3570*/  STG.E.U16 [R2.64], R4 ;  /* 0x0000000402007986 */ /* 0x0001e4000c101504 */
.L_x_1285:
[----:B------:R-:W-:Y:S05]  /*3580*/  BSYNC B0 ;  /* 0x0000000000007941 */ /* 0x000fea0003800000 */
.L_x_1284:
        /* <DEDUP_REMOVED lines=229> */
.L_x_1292:
        /* <DEDUP_REMOVED lines=12> */
[----:B------:R-:W-:-:S04]  /*44a0*/  FFMA.FTZ R6, -R8, R8, R3 ;  /* 0x0000000808067223 */ /* 0x000fc80000010103 */
[----:B------:R-:W-:Y:S01]  /*44b0*/  FFMA.FTZ R6, R7, R6, R8 ;  /* 0x0000000607067223 */ /* 0x000fe20000010008 */
[----:B------:R-:W-:-:S04]  /*44c0*/  MOV R7, 0x3e800000 ;  /* 0x3e80000000077802 */ /* 0x000fc80000000f00 */
        /* <DEDUP_REMOVED lines=31> */
.L_x_1294:
[----:B------:R-:W-:Y:S05]  /*46c0*/  BSYNC B0 ;  /* 0x0000000000007941 */ /* 0x000fea0003800000 */
.L_x_1293:
[----:B------:R-:W-:Y:S01]  /*46d0*/  @P0 FADD.FTZ R3, R3, 0.69314718246459960938 ;  /* 0x3f31721803030421 */ /* 0x000fe20000010000 */
[----:B------:R-:W-:-:S04]  /*46e0*/  IADD3 R2, P0, R2, c[0x0][0x360], RZ ;  /* 0x0000d80002027a10 */ /* 0x000fc80007f1e0ff */
[----:B------:R-:W-:Y:S02]  /*46f0*/  F2FP.PACK_AB R0, RZ, R3 ;  /* 0x00000003ff00723e */ /* 0x000fe400000000ff */
[----:B------:R-:W-:-:S05]  /*4700*/  IADD3.X R3, RZ, c[0x0][0x364], RZ, P0, !PT ;  /* 0x0000d900ff037a10 */ /* 0x000fca00007fe4ff */
[----:B------:R-:W-:Y:S01]  /*4710*/  STG.E.U16 [R2.64], R0 ;  /* 0x0000000002007986 */ /* 0x000fe2000c101504 */
[----:B------:R-:W-:Y:S05]  /*4720*/  EXIT ;  /* 0x000000000000794d */ /* 0x000fea0003800000 */
.L_x_1295:
        /* <DEDUP_REMOVED lines=13> */
.L_x_16536:


//--------------------- .text._ZN2at6native27unrolled_elementwise_kernelIZZZNS0_17acosh_kernel_cudaERNS_18TensorIteratorBaseEENKUlvE0_clEvENKUlvE1_clEvEUlN3c104HalfEE_St5arrayIPcLm2EELi4E23TrivialOffsetCalculatorILi1EjESD_NS0_6memory15LoadWithoutCastENSE_16StoreWithoutCastEEEviT_T0_T2_T3_T4_T5_ --------------------------
	.section	.text._ZN2at6native27unrolled_elementwise_kernelIZZZNS0_17acosh_kernel_cudaERNS_18TensorIteratorBaseEENKUlvE0_clEvENKUlvE1_clEvEUlN3c104HalfEE_St5arrayIPcLm2EELi4E23TrivialOffsetCalculatorILi1EjESD_NS0_6memory15LoadWithoutCastENSE_16StoreWithoutCastEEEviT_T0_T2_T3_T4_T5_,"ax",@progbits
	.sectioninfo	@"SHI_REGISTERS=19"
	.align	128
        .global         _ZN2at6native27unrolled_elementwise_kernelIZZZNS0_17acosh_kernel_cudaERNS_18TensorIteratorBaseEENKUlvE0_clEvENKUlvE1_clEvEUlN3c104HalfEE_St5arrayIPcLm2EELi4E23TrivialOffsetCalculatorILi1EjESD_NS0_6memory15LoadWithoutCastENSE_16StoreWithoutCastEEEviT_T0_T2_T3_T4_T5_
        .type           _ZN2at6native27unrolled_elementwise_kernelIZZZNS0_17acosh_kernel_cudaERNS_18TensorIteratorBaseEENKUlvE0_clEvENKUlvE1_clEvEUlN3c104HalfEE_St5arrayIPcLm2EELi4E23TrivialOffsetCalculatorILi1EjESD_NS0_6memory15LoadWithoutCastENSE_16StoreWithoutCastEEEviT_T0_T2_T3_T4_T5_,@function
        .size           _ZN2at6native27unrolled_elementwise_kernelIZZZNS0_17acosh_kernel_cudaERNS_18TensorIteratorBaseEENKUlvE0_clEvENKUlvE1_clEvEUlN3c104HalfEE_St5arrayIPcLm2EELi4E23TrivialOffsetCalculatorILi1EjESD_NS0_6memory15LoadWithoutCastENSE_16StoreWithoutCastEEEviT_T0_T2_T3_T4_T5_,(.L_x_16537 - _ZN2at6native27unrolled_elementwise_kernelIZZZNS0_17acosh_kernel_cudaERNS_18TensorIteratorBaseEENKUlvE0_clEvENKUlvE1_clEvEUlN3c104HalfEE_St5arrayIPcLm2EELi4E23TrivialOffsetCalculatorILi1EjESD_NS0_6memory15LoadWithoutCastENSE_16StoreWithoutCastEEEviT_T0_T2_T3_T4_T5_)
        .other          _ZN2at6native27unrolled_elementwise_kernelIZZZNS0_17acosh_kernel_cudaERNS_18TensorIteratorBaseEENKUlvE0_clEvENKUlvE1_clEvEUlN3c104HalfEE_St5arrayIPcLm2EELi4E23TrivialOffsetCalculatorILi1EjESD_NS0_6memory15LoadWithoutCastENSE_16StoreWithoutCastEEEviT_T0_T2_T3_T4_T5_,@"STO_CUDA_ENTRY STV_DEFAULT"
_ZN2at6native27unrolled_elementwise_kernelIZZZNS0_17acosh_kernel_cudaERNS_18TensorIteratorBaseEENKUlvE0_clEvENKUlvE1_clEvEUlN3c104HalfEE_St5arrayIPcLm2EELi4E23TrivialOffsetCalculatorILi1EjESD_NS0_6memory15LoadWithoutCastENSE_16StoreWithoutCastEEEviT_T0_T2_T3_T4_T5_:
.text._ZN2at6native27unrolled_elementwise_kernelIZZZNS0_17acosh_kernel_cudaERNS_18TensorIteratorBaseEENKUlvE0_clEvENKUlvE1_clEvEUlN3c104HalfEE_St5arrayIPcLm2EELi4E23TrivialOffsetCalculatorILi1EjESD_NS0_6memory15LoadWithoutCastENSE_16StoreWithoutCastEEEviT_T0_T2_T3_T4_T5_:
        /* <DEDUP_REMOVED lines=31> */
[----:B------:R-:W-:-:S05]  /*01f0*/  @!P1 MOV R13, 0x2 ;  /* 0x00000002000d9802 */ /* 0x000fca0000000f00 */
[----:B------:R-:W-:-:S05]  /*0200*/  @!P1 IMAD.WIDE.U32 R12, R12, R13, c[0x0][0x170] ;  /* 0x00005c000c0c9625 */ /* 0x000fca00078e000d */
[----:B------:R0:W5:Y:S01]  /*0210*/  @!P1 LDG.E.U16 R4, [R12.64] ;  /* 0x000000040c049981 */ /* 0x000162000c1e1500 */
[----:B------:R-:W-:Y:S01]  /*0220*/  BSSY B0, `(.L_x_1296) ;  /* 0x0000030000007945 */ /* 0x000fe20003800000 */
[----:B------:R-:W-:Y:S05]  /*0230*/  @P2 BRA `(.L_x_1297) ;  /* 0x000002e000002947 */ /* 0x000fea0003800000 */
[----:B-----5:R-:W-:Y:S01]  /*0240*/  HADD2.F32 R16, -RZ, R16.H0_H0 ;  /* 0x20000010ff107230 */ /* 0x020fe20000004100 */
[----:B0-----:R-:W-:Y:S01]  /*0250*/  MOV R12, 0x3d39bf78 ;  /* 0x3d39bf78000c7802 */ /* 0x001fe20000000f00 */
        /* <DEDUP_REMOVED lines=41> */
.L_x_1299:
[----:B------:R-:W-:Y:S05]  /*04f0*/  BSYNC B1 ;  /* 0x0000000000017941 */ /* 0x000fea0003800000 */
.L_x_1298:
[----:B------:R-:W-:-:S05]  /*0500*/  @P0 FADD.FTZ R9, R9, 0.69314718246459960938 ;  /* 0x3f31721809090421 */ /* 0x000fca0000010000 */
[----:B------:R-:W-:Y:S02]  /*0510*/  F2FP.PACK_AB R8, RZ, R9 ;  /* 0x00000009ff08723e */ /* 0x000fe400000000ff */
.L_x_1297:
[----:B------:R-:W-:Y:S05]  /*0520*/  BSYNC B0 ;  /* 0x0000000000007941 */ /* 0x000fea0003800000 */
.L_x_1296:
[----:B------:R-:W-:Y:S01]  /*0530*/  IADD3 R7, R3, 0x80, RZ ;  /* 0x0000008003077810 */ /* 0x000fe20007ffe0ff */
[----:B------:R-:W-:Y:S03]  /*0540*/  BSSY B0, `(.L_x_1300) ;  /* 0x0000031000007945 */ /* 0x000fe60003800000 */
[----:B------:R-:W-:-:S13]  /*0550*/  ISETP.GE.AND P0, PT, R7, R0, PT ;  /* 0x000000000700720c */ /* 0x000fda0003f06270 */
[----:B------:R-:W-:Y:S05]  /*0560*/  @P0 BRA `(.L_x_1301) ;  /* 0x000002e000000947 */ /* 0x000fea0003800000 */
[----:B-----5:R-:W-:Y:S01]  /*0570*/  HADD2.F32 R6, -RZ, R6.H0_H0 ;  /* 0x20000006ff067230 */ /* 0x020fe20000004100 */
[----:B0-----:R-:W-:Y:S01]  /*0580*/  IMAD.MOV.U32 R13, RZ, RZ, 0x3d39bf78 ;  /* 0x3d39bf78ff0d7424 */ /* 0x001fe200078e00ff */
        /* <DEDUP_REMOVED lines=10> */
[----:B------:R-:W-:-:S04]  /*0630*/  HFMA2.MMA R12, -RZ, RZ, 1.625, 0 ;  /* 0x3e800000ff0c7435 */ /* 0x000fc800000001ff */
        /* <DEDUP_REMOVED lines=30> */
.L_x_1303:
[----:B------:R-:W-:Y:S05]  /*0820*/  BSYNC B1 ;  /* 0x0000000000017941 */ /* 0x000fea0003800000 */
.L_x_1302:
[----:B------:R-:W-:-:S05]  /*0830*/  @P0 FADD.FTZ R10, R10, 0.69314718246459960938 ;  /* 0x3f3172180a0a0421 */ /* 0x000fca0000010000 */
[----:B------:R-:W-:Y:S02]  /*0840*/  F2FP.PACK_AB R6, RZ, R10 ;  /* 0x0000000aff06723e */ /* 0x000fe400000000ff */
.L_x_1301:
[----:B------:R-:W-:Y:S05]  /*0850*/  BSYNC B0 ;  /* 0x0000000000007941 */ /* 0x000fea0003800000 */
.L_x_1300:
[----:B0-----:R-:W-:Y:S01]  /*0860*/  IADD3 R9, R3, 0x100, RZ ;  /* 0x0000010003097810 */ /* 0x001fe20007ffe0ff */
[----:B------:R-:W-:Y:S03]  /*0870*/  BSSY B0, `(.L_x_1304) ;  /* 0x0000031000007945 */ /* 0x000fe60003800000 */
[----:B------:R-:W-:-:S13]  /*0880*/  ISETP.GE.AND P0, PT, R9, R0, PT ;  /* 0x000000000900720c */ /* 0x000fda0003f06270 */
[----:B------:R-:W-:Y:S05]  /*0890*/  @P0 BRA `(.L_x_1305) ;  /* 0x000002e000000947 */ /* 0x000fea0003800000 */
[----:B-----5:R-:W-:Y:S01]  /*08a0*/  HADD2.F32 R5, -RZ, R5.H0_H0 ;  /* 0x20000005ff057230 */ /* 0x020fe20000004100 */
        /* <DEDUP_REMOVED lines=42> */
.L_x_1307:
[----:B------:R-:W-:Y:S05]  /*0b50*/  BSYNC B1 ;  /* 0x0000000000017941 */ /* 0x000fea0003800000 */
.L_x_1306:
[----:B------:R-:W-:-:S05]  /*0b60*/  @P0 FADD.FTZ R11, R11, 0.69314718246459960938 ;  /* 0x3f3172180b0b0421 */ /* 0x000fca0000010000 */
[----:B------:R-:W-:Y:S02]  /*0b70*/  F2FP.PACK_AB R5, RZ, R11 ;  /* 0x0000000bff05723e */ /* 0x000fe400000000ff */
.L_x_1305:
[----:B------:R-:W-:Y:S05]  /*0b80*/  BSYNC B0 ;  /* 0x0000000000007941 */ /* 0x000fea0003800000 */
.L_x_1304:
[----:B------:R-:W-:Y:S01]  /*0b90*/  IADD3 R9, R3, 0x180, RZ ;  /* 0x0000018003097810 */ /* 0x000fe20007ffe0ff */
        /* <DEDUP_REMOVED lines=46> */
.L_x_1311:
[----:B------:R-:W-:Y:S05]  /*0e80*/  BSYNC B1 ;  /* 0x0000000000017941 */ /* 0x000fea0003800000 */
.L_x_1310:
[----:B------:R-:W-:-:S05]  /*0e90*/  @P0 FADD.FTZ R10, R10, 0.69314718246459960938 ;  /* 0x3f3172180a0a0421 */ /* 0x000fca0000010000 */
[----:B------:R-:W-:Y:S02]  /*0ea0*/  F2FP.PACK_AB R10, RZ, R10 ;  /* 0x0000000aff0a723e */ /* 0x000fe400000000ff */
.L_x_1309:
[----:B------:R-:W-:Y:S05]  /*0eb0*/  BSYNC B0 ;  /* 0x0000000000007941 */ /* 0x000fea0003800000 */
.L_x_1308:
[----:B------:R-:W-:Y:S01]  /*0ec0*/  ISETP.GE.AND P0, PT, R3, R0, PT ;  /* 0x000000000300720c */ /* 0x000fe20003f06270 */
[----:B------:R-:W-:Y:S01]  /*0ed0*/  BSSY B0, `(.L_x_1312) ;  /* 0x000001a000007945 */ /* 0x000fe20003800000 */
[----:B------:R-:W-:Y:S11]  /*0ee0*/  BSSY B1, `(.L_x_1313) ;  /* 0x0000011000017945 */ /* 0x000ff60003800000 */
[----:B------:R-:W-:Y:S05]  /*0ef0*/  @P0 BRA `(.L_x_1314) ;  /* 0x000000f000000947 */ /* 0x000fea0003800000 */
[----:B------:R-:W-:Y:S02]  /*0f00*/  LEA R9, R2, R3, 0x9 ;  /* 0x0000000302097211 */ /* 0x000fe400078e48ff */
[----:B-----5:R-:W-:-:S02]  /*0f10*/  MOV R4, 0x2 ;  /* 0x0000000200047802 */ /* 0x020fc40000000f00 */
[----:B------:R-:W-:Y:S02]  /*0f20*/  PRMT R11, R8, 0x7610, R11 ;  /* 0x00007610080b7816 */ /* 0x000fe4000000000b */
[----:B------:R-:W-:Y:S01]  /*0f30*/  MOV R3, R7 ;  /* 0x0000000700037202 */ /* 0x000fe20000000f00 */
[----:B------:R-:W-:-:S03]  /*0f40*/  IMAD.WIDE.U32 R8, R9, R4, c[0x0][0x168] ;  /* 0x00005a0009087625 */ /* 0x000fc600078e0004 */
[----:B------:R-:W-:Y:S02]  /*0f50*/  ISETP.GE.AND P0, PT, R3, R0, PT ;  /* 0x000000000300720c */ /* 0x000fe40003f06270 */
[----:B------:R0:W-:Y:S11]  /*0f60*/  STG.E.U16 [R8.64], R11 ;  /* 0x0000000b08007986 */ /* 0x0001f6000c101504 */
[----:B------:R-:W-:Y:S01]  /*0f70*/  @P0 BREAK B1 ;  /* 0x0000000000010942 */ /* 0x000fe20003800000 */
[----:B------:R-:W-:Y:S05]  /*0f80*/  @P0 BRA `(.L_x_1315) ;  /* 0x000000e000000947 */ /* 0x000fea0003800000 */
[----:B0-----:R-:W-:Y:S01]  /*0f90*/  HFMA2.MMA R4, -RZ, RZ, 0, 1.1920928955078125e-07 ;  /* 0x00000002ff047435 */ /* 0x001fe200000001ff */
[----:B------:R-:W-:-:S02]  /*0fa0*/  LEA R7, R2, R3, 0x9 ;  /* 0x0000000302077211 */ /* 0x000fc400078e48ff */
[----:B------:R-:W-:Y:S02]  /*0fb0*/  PRMT R8, R6, 0x7610, R8 ;  /* 0x0000761006087816 */ /* 0x000fe40000000008 */
[----:B------:R-:W-:-:S05]  /*0fc0*/  IADD3 R3, R3, 0x80, RZ ;  /* 0x0000008003037810 */ /* 0x000fca0007ffe0ff */
[----:B------:R-:W-:-:S05]  /*0fd0*/  IMAD.WIDE.U32 R6, R7, R4, c[0x0][0x168] ;  /* 0x00005a0007067625 */ /* 0x000fca00078e0004 */
[----:B------:R0:W-:Y:S02]  /*0fe0*/  STG.E.U16 [R6.64], R8 ;  /* 0x0000000806007986 */ /* 0x0001e4000c101504 */
.L_x_1314:
[----:B------:R-:W-:Y:S05]  /*0ff0*/  BSYNC B1 ;  /* 0x0000000000017941 */ /* 0x000fea0003800000 */
.L_x_1313:
[----:B------:R-:W-:Y:S02]  /*1000*/  ISETP.GE.AND P0, PT, R3, R0, PT ;  /* 0x000000000300720c */ /* 0x000fe40003f06270 */
[----:B0----5:R-:W-:-:S11]  /*1010*/  PRMT R6, R5, 0x7610, R6 ;  /* 0x0000761005067816 */ /* 0x021fd60000000006 */
[----:B------:R-:W-:Y:S02]  /*1020*/  @!P0 LEA R4, R2, R3, 0x9 ;  /* 0x0000000302048211 */ /* 0x000fe400078e48ff */
[----:B------:R-:W-:Y:S02]  /*1030*/  @!P0 MOV R7, 0x2 ;  /* 0x0000000200078802 */ /* 0x000fe40000000f00 */
[----:B------:R-:W-:-:S03]  /*1040*/  @!P0 IADD3 R3, R3, 0x80, RZ ;  /* 0x0000008003038810 */ /* 0x000fc60007ffe0ff */
[----:B------:R-:W-:-:S05]  /*1050*/  @!P0 IMAD.WIDE.U32 R4, R4, R7, c[0x0][0x168] ;  /* 0x00005a0004048625 */ /* 0x000fca00078e0007 */
[----:B------:R0:W-:Y:S02]  /*1060*/  @!P0 STG.E.U16 [R4.64], R6 ;  /* 0x0000000604008986 */ /* 0x0001e4000c101504 */
.L_x_1315:
[----:B0-----:R-:W-:Y:S05]  /*1070*/  BSYNC B0 ;  /* 0x0000000000007941 */ /* 0x001fea0003800000 */
.L_x_1312:
        /* <DEDUP_REMOVED lines=8> */
.L_x_1316:
        /* <DEDUP_REMOVED lines=16> */
.L_x_16537:


//--------------------- .text._ZN2at6native29vectorized_elementwise_kernelILi2EZZZNS0_17acosh_kernel_cudaERNS_18TensorIteratorBaseEENKUlvE0_clEvENKUlvE1_clEvEUlN3c104HalfEE_St5arrayIPcLm2EEEEviT0_T1_ --------------------------
	.section	.text._ZN2at6native29vectorized_elementwise_kernelILi2EZZZNS0_17acosh_kernel_cudaERNS_18TensorIteratorBaseEENKUlvE0_clEvENKUlvE1_clEvEUlN3c104HalfEE_St5arrayIPcLm2EEEEviT0_T1_,"ax",@progbits
	.sectioninfo	@"SHI_REGISTERS=30"
	.align	128
        .global         _ZN2at6native29vectorized_elementwise_kernelILi2EZZZNS0_17acosh_kernel_cudaERNS_18TensorIteratorBaseEENKUlvE0_clEvENKUlvE1_clEvEUlN3c104HalfEE_St5arrayIPcLm2EEEEviT0_T1_
        .type           _ZN2at6native29vectorized_elementwise_kernelILi2EZZZNS0_17acosh_kernel_cudaERNS_18TensorIteratorBaseEENKUlvE0_clEvENKUlvE1_clEvEUlN3c104HalfEE_St5arrayIPcLm2EEEEviT0_T1_,@function
        .size           _ZN2at6native29vectorized_elementwise_kernelILi2EZZZNS0_17acosh_kernel_cudaERNS_18TensorIteratorBaseEENKUlvE0_clEvENKUlvE1_clEvEUlN3c104HalfEE_St5arrayIPcLm2EEEEviT0_T1_,(.L_x_16538 - _ZN2at6native29vectorized_elementwise_kernelILi2EZZZNS0_17acosh_kernel_cudaERNS_18TensorIteratorBaseEENKUlvE0_clEvENKUlvE1_clEvEUlN3c104HalfEE_St5arrayIPcLm2EEEEviT0_T1_)
        .other          _ZN2at6native29vectorized_elementwise_kernelILi2EZZZNS0_17acosh_kernel_cudaERNS_18TensorIteratorBaseEENKUlvE0_clEvENKUlvE1_clEvEUlN3c104HalfEE_St5arrayIPcLm2EEEEviT0_T1_,@"STO_CUDA_ENTRY STV_DEFAULT"
_ZN2at6native29vectorized_elementwise_kernelILi2EZZZNS0_17acosh_kernel_cudaERNS_18TensorIteratorBaseEENKUlvE0_clEvENKUlvE1_clEvEUlN3c104HalfEE_St5arrayIPcLm2EEEEviT0_T1_:
.text._ZN2at6native29vectorized_elementwise_kernelILi2EZZZNS0_17acosh_kernel_cudaERNS_18TensorIteratorBaseEENKUlvE0_clEvENKUlvE1_clEvEUlN3c104HalfEE_St5arrayIPcLm2EEEEviT0_T1_:
        /* <DEDUP_REMOVED lines=12> */
[----:B------:R-:W3:Y:S04]  /*00c0*/  LDG.E R17, [R2.64+0x200] ;  /* 0x0002000402117981 */ /* 0x000ee8000c1e1900 */
[----:B------:R0:W4:Y:S04]  /*00d0*/  LDG.E R16, [R2.64+0x400] ;  /* 0x0004000402107981 */ /* 0x000128000c1e1900 */
[----:B------:R0:W5:Y:S01]  /*00e0*/  LDG.E R6, [R2.64+0x600] ;  /* 0x0006000402067981 */ /* 0x000162000c1e1900 */
[----:B------:R-:W-:Y:S01]  /*00f0*/  BSSY B0, `(.L_x_1318) ;  /* 0x0000073000007945 */ /* 0x000fe20003800000 */
[----:B--2---:R-:W-:-:S02]  /*0100*/  HADD2.F32 R7, -RZ, R12.H0_H0 ;  /* 0x2000000cff077230 */ /* 0x004fc40000004100 */
[----:B------:R-:W-:Y:S02]  /*0110*/  HADD2.F32 R12, -RZ, R12.H1_H1 ;  /* 0x3000000cff0c7230 */ /* 0x000fe40000004100 */
[--C-:B---3--:R-:W-:Y:S01]  /*0120*/  HADD2.F32 R20, -RZ, R17.reuse.H0_H0 ;  /* 0x20000011ff147230 */ /* 0x108fe20000004100 */
[----:B------:R-:W-:Y:S01]  /*0130*/  FFMA.FTZ R8, R7, R7, -1 ;  /* 0xbf80000007087423 */ /* 0x000fe20000010007 */
[----:B------:R-:W-:Y:S01]  /*0140*/  HADD2.F32 R17, -RZ, R17.H1_H1 ;  /* 0x30000011ff117230 */ /* 0x000fe20000004100 */
[----:B------:R-:W-:Y:S02]  /*0150*/  FFMA.FTZ R13, R12, R12, -1 ;  /* 0xbf8000000c0d7423 */ /* 0x000fe4000001000c */
[----:B------:R-:W1:Y:S01]  /*0160*/  MUFU.RSQ R9, R8 ;  /* 0x0000000800097308 */ /* 0x000e620000001400 */
[----:B------:R-:W-:Y:S01]  /*0170*/  FSETP.NEU.FTZ.AND P1, PT, R8, RZ, PT ;  /* 0x000000ff0800720b */ /* 0x000fe20003f3d000 */
[----:B------:R-:W-:Y:S01]  /*0180*/  FFMA.FTZ R15, R17, R17, -1 ;  /* 0xbf800000110f7423 */ /* 0x000fe20000010011 */
[----:B------:R-:W-:-:S05]  /*0190*/  FSETP.NEU.FTZ.AND P2, PT, R13, RZ, PT ;  /* 0x000000ff0d00720b */ /* 0x000fca0003f5d000 */
[----:B------:R-:W2:Y:S01]  /*01a0*/  MUFU.RSQ R14, R13 ;  /* 0x0000000d000e7308 */ /* 0x000ea20000001400 */
[----:B-1----:R-:W-:Y:S02]  /*01b0*/  FMUL.FTZ R11, R8, R9 ;  /* 0x00000009080b7220 */ /* 0x002fe40000410000 */
[----:B------:R-:W-:Y:S02]  /*01c0*/  FMUL.FTZ R10, R9, 0.5 ;  /* 0x3f000000090a7820 */ /* 0x000fe40000410000 */
[----:B0-----:R-:W-:Y:S02]  /*01d0*/  FFMA.FTZ R2, -R11, R11, R8 ;  /* 0x0000000b0b027223 */ /* 0x001fe40000010108 */
[----:B------:R-:W-:Y:S02]  /*01e0*/  FADD.FTZ R9, R7, -1 ;  /* 0xbf80000007097421 */ /* 0x000fe40000010000 */
[----:B--2---:R-:W-:Y:S02]  /*01f0*/  FMUL.FTZ R18, R13, R14 ;  /* 0x0000000e0d127220 */ /* 0x004fe40000410000 */
[----:B------:R-:W-:Y:S01]  /*0200*/  FMUL.FTZ R3, R14, 0.5 ;  /* 0x3f0000000e037820 */ /* 0x000fe20000410000 */
[----:B------:R-:W-:Y:S01]  /*0210*/  ISETP.GT.U32.AND P0, PT, R9, 0x4b000000, PT ;  /* 0x4b0000000900780c */ /* 0x000fe20003f04070 */
[----:B------:R-:W-:-:S02]  /*0220*/  FFMA.FTZ R14, -R18, R18, R13 ;  /* 0x00000012120e7223 */ /* 0x000fc4000001010d */
[----:B------:R-:W-:Y:S02]  /*0230*/  FFMA.FTZ R2, R10, R2, R11 ;  /* 0x000000020a027223 */ /* 0x000fe4000001000b */
[----:B------:R-:W-:Y:S02]  /*0240*/  FADD.FTZ R7, R12, -1 ;  /* 0xbf8000000c077421 */ /* 0x000fe40000010000 */
[----:B------:R-:W-:Y:S01]  /*0250*/  FFMA.FTZ R3, R3, R14, R18 ;  /* 0x0000000e03037223 */ /* 0x000fe20000010012 */
[----:B------:R-:W-:Y:S01]  /*0260*/  FSEL R2, R2, RZ, P1 ;  /* 0x000000ff02027208 */ /* 0x000fe20000800000 */
[C---:B------:R-:W-:Y:S01]  /*0270*/  FFMA.FTZ R11, R20.reuse, R20, -1 ;  /* 0xbf800000140b7423 */ /* 0x040fe20000010014 */
[----:B------:R-:W-:Y:S01]  /*0280*/  ISETP.GT.U32.AND P3, PT, R7, 0x4b000000, PT ;  /* 0x4b0000000700780c */ /* 0x000fe20003f64070 */
[----:B------:R-:W-:Y:S01]  /*0290*/  FADD.FTZ R20, R20, -1 ;  /* 0xbf80000014147421 */ /* 0x000fe20000010000 */
[----:B------:R-:W-:Y:S02]  /*02a0*/  FSEL R3, R3, RZ, P2 ;  /* 0x000000ff03037208 */ /* 0x000fe40001000000 */
[----:B------:R-:W-:-:S02]  /*02b0*/  FSEL R2, R2, -1.0000001192092895508, !P0 ;  /* 0xbf80000102027808 */ /* 0x000fc40004000000 */
[----:B------:R-:W-:Y:S02]  /*02c0*/  FSEL R10, R3, -1.0000001192092895508, !P3 ;  /* 0xbf800001030a7808 */ /* 0x000fe40005800000 */
[----:B------:R-:W-:Y:S01]  /*02d0*/  P2R R8, PR, RZ, 0x8 ;  /* 0x00000008ff087803 */ /* 0x000fe20000000000 */
[----:B------:R-:W-:Y:S01]  /*02e0*/  FADD.FTZ R9, R9, R2 ;  /* 0x0000000209097221 */ /* 0x000fe20000010000 */
[----:B------:R-:W-:Y:S01]  /*02f0*/  FSETP.NEU.FTZ.AND P2, PT, R11, RZ, PT ;  /* 0x000000ff0b00720b */ /* 0x000fe20003f5d000 */
[----:B------:R-:W-:Y:S01]  /*0300*/  FADD.FTZ R10, R7, R10 ;  /* 0x0000000a070a7221 */ /* 0x000fe20000010000 */
[----:B------:R-:W-:Y:S01]  /*0310*/  ISETP.GT.U32.AND P1, PT, R20, 0x4b000000, PT ;  /* 0x4b0000001400780c */ /* 0x000fe20003f24070 */
[C---:B------:R-:W-:Y:S01]  /*0320*/  FADD.FTZ.RZ R2, R9.reuse, 1 ;  /* 0x3f80000009027421 */ /* 0x040fe2000001c000 */
[----:B------:R-:W-:Y:S01]  /*0330*/  ISETP.GE.U32.AND P4, PT, R9, 0x7f800000, PT ;  /* 0x7f8000000900780c */ /* 0x000fe20003f86070 */
[----:B------:R-:W-:Y:S01]  /*0340*/  FADD.FTZ.RZ R3, R10, 1 ;  /* 0x3f8000000a037421 */ /* 0x000fe2000001c000 */
[----:B------:R-:W-:-:S02]  /*0350*/  FSETP.NEU.FTZ.AND P3, PT, R15, RZ, PT ;  /* 0x000000ff0f00720b */ /* 0x000fc40003f7d000 */
[----:B------:R-:W-:Y:S02]  /*0360*/  IADD3 R2, R2, -0x3f400000, RZ ;  /* 0xc0c0000002027810 */ /* 0x000fe40007ffe0ff */
[----:B------:R-:W-:Y:S02]  /*0370*/  IADD3 R3, R3, -0x3f400000, RZ ;  /* 0xc0c0000003037810 */ /* 0x000fe40007ffe0ff */
[----:B------:R-:W-:Y:S02]  /*0380*/  LOP3.LUT R14, R2, 0xff800000, RZ, 0xc0, !PT ;  /* 0xff800000020e7812 */ /* 0x000fe400078ec0ff */
[----:B------:R-:W-:Y:S02]  /*0390*/  LOP3.LUT R21, R3, 0xff800000, RZ, 0xc0, !PT ;  /* 0xff80000003157812 */ /* 0x000fe400078ec0ff */
[----:B------:R-:W-:Y:S02]  /*03a0*/  MOV R3, 0x3e800000 ;  /* 0x3e80000000037802 */ /* 0x000fe40000000f00 */
[----:B------:R-:W-:-:S02]  /*03b0*/  IADD3 R2, -R14, 0x40800000, RZ ;  /* 0x408000000e027810 */ /* 0x000fc40007ffe1ff */
[----:B------:R-:W-:Y:S02]  /*03c0*/  IADD3 R12, -R21, 0x40800000, RZ ;  /* 0x40800000150c7810 */ /* 0x000fe40007ffe1ff */
[----:B------:R-:W-:Y:S01]  /*03d0*/  IADD3 R13, R10, -R21, RZ ;  /* 0x800000150a0d7210 */ /* 0x000fe20007ffe0ff */
[-C--:B------:R-:W-:Y:S01]  /*03e0*/  FFMA.FTZ R8, R2, R3.reuse, -1 ;  /* 0xbf80000002087423 */ /* 0x080fe20000010003 */
[----:B------:R-:W-:Y:S01]  /*03f0*/  HFMA2.MMA R2, -RZ, RZ, 1.3056640625, -1.8671875 ;  /* 0x3d39bf78ff027435 */ /* 0x000fe200000001ff */
[----:B------:R-:W-:Y:S01]  /*0400*/  IADD3 R19, R9, -R14, RZ ;  /* 0x8000000e09137210 */ /* 0x000fe20007ffe0ff */
[----:B------:R-:W-:-:S04]  /*0410*/  FFMA.FTZ R12, R12, R3, -1 ;  /* 0xbf8000000c0c7423 */ /* 0x000fc80000010003 */
[----:B------:R-:W-:Y:S02]  /*0420*/  FADD.FTZ R13, R13, R12 ;  /* 0x0000000c0d0d7221 */ /* 0x000fe40000010000 */
[----:B------:R-:W-:Y:S01]  /*0430*/  FADD.FTZ R19, R19, R8 ;  /* 0x0000000813137221 */ /* 0x000fe20000010000 */
[----:B------:R-:W0:Y:S01]  /*0440*/  MUFU.RSQ R12, R11 ;  /* 0x0000000b000c7308 */ /* 0x000e220000001400 */
[-C--:B------:R-:W-:Y:S02]  /*0450*/  FFMA.FTZ R22, R13, -R2.reuse, 0.10546888411045074463 ;  /* 0x3dd800120d167423 */ /* 0x080fe40000010802 */
[----:B------:R-:W-:Y:S02]  /*0460*/  FFMA.FTZ R8, R19, -R2, 0.10546888411045074463 ;  /* 0x3dd8001213087423 */ /* 0x000fe40000010802 */
[----:B------:R-:W-:Y:S02]  /*0470*/  FFMA.FTZ R22, R13, R22, -0.13229703903198242188 ;  /* 0xbe0778e00d167423 */ /* 0x000fe40000010016 */
[----:B------:R-:W-:Y:S01]  /*0480*/  FFMA.FTZ R18, R19, R8, -0.13229703903198242188 ;  /* 0xbe0778e013127423 */ /* 0x000fe20000010008 */
[--C-:B----4-:R-:W-:Y:S01]  /*0490*/  HADD2.F32 R8, -RZ, R16.reuse.H0_H0 ;  /* 0x20000010ff087230 */ /* 0x110fe20000004100 */
[----:B------:R-:W-:Y:S01]  /*04a0*/  FFMA.FTZ R24, R13, R22, 0.14491446316242218018 ;  /* 0x3e1464750d187423 */ /* 0x000fe20000010016 */
[----:B------:R-:W-:Y:S01]  /*04b0*/  HADD2.F32 R16, -RZ, R16.H1_H1 ;  /* 0x30000010ff107230 */ /* 0x000fe20000004100 */
[----:B------:R-:W-:-:S02]  /*04c0*/  FFMA.FTZ R18, R19, R18, 0.14491446316242218018 ;  /* 0x3e14647513127423 */ /* 0x000fc40000010012 */
[----:B------:R-:W-:Y:S02]  /*04d0*/  FFMA.FTZ R24, R13, R24, -0.16641564667224884033 ;  /* 0xbe2a68dd0d187423 */ /* 0x000fe40000010018 */
[----:B------:R-:W-:Y:S02]  /*04e0*/  FFMA.FTZ R22, R19, R18, -0.16641564667224884033 ;  /* 0xbe2a68dd13167423 */ /* 0x000fe40000010012 */
[----:B0-----:R-:W-:Y:S02]  /*04f0*/  FMUL.FTZ R18, R11, R12 ;  /* 0x0000000c0b127220 */ /* 0x001fe40000410000 */
[----:B------:R-:W-:Y:S02]  /*0500*/  FMUL.FTZ R23, R12, 0.5 ;  /* 0x3f0000000c177820 */ /* 0x000fe40000410000 */
[----:B------:R-:W-:Y:S02]  /*0510*/  FFMA.FTZ R26, R13, R24, 0.19988867640495300293 ;  /* 0x3e4caf9e0d1a7423 */ /* 0x000fe40000010018 */
[----:B------:R-:W-:-:S02]  /*0520*/  FFMA.FTZ R12, R19, R22, 0.19988867640495300293 ;  /* 0x3e4caf9e130c7423 */ /* 0x000fc40000010016 */
[----:B------:R-:W-:Y:S01]  /*0530*/  FFMA.FTZ R11, -R18, R18, R11 ;  /* 0x00000012120b7223 */ /* 0x000fe2000001010b */
[----:B------:R-:W0:Y:S01]  /*0540*/  MUFU.RSQ R22, R15 ;  /* 0x0000000f00167308 */ /* 0x000e220000001400 */
[----:B------:R-:W-:Y:S02]  /*0550*/  FFMA.FTZ R26, R13, R26, -0.25000196695327758789 ;  /* 0xbe8000420d1a7423 */ /* 0x000fe4000001001a */
[----:B------:R-:W-:Y:S02]  /*0560*/  FFMA.FTZ R24, R19, R12, -0.25000196695327758789 ;  /* 0xbe80004213187423 */ /* 0x000fe4000001000c */
[----:B------:R-:W-:Y:S02]  /*0570*/  FFMA.FTZ R23, R23, R11, R18 ;  /* 0x0000000b17177223 */ /* 0x000fe40000010012 */
[----:B------:R-:W-:Y:S01]  /*0580*/  FFMA.FTZ R26, R13, R26, 0.33333510160446166992 ;  /* 0x3eaaaae60d1a7423 */ /* 0x000fe2000001001a */
[----:B------:R-:W1:Y:S01]  /*0590*/  I2F R18, R21 ;  /* 0x0000001500127306 */ /* 0x000e620000201400 */
[----:B------:R-:W-:Y:S01]  /*05a0*/  FFMA.FTZ R24, R19, R24, 0.33333510160446166992 ;  /* 0x3eaaaae613187423 */ /* 0x000fe20000010018 */
[----:B------:R-:W-:Y:S01]  /*05b0*/  FSEL R23, R23, RZ, P2 ;  /* 0x000000ff17177208 */ /* 0x000fe20001000000 */
[----:B------:R-:W-:-:S02]  /*05c0*/  FFMA.FTZ R26, R13, R26, -0.5 ;  /* 0xbf0000000d1a7423 */ /* 0x000fc4000001001a */
[----:B------:R-:W-:Y:S01]  /*05d0*/  FFMA.FTZ R24, R19, R24, -0.5 ;  /* 0xbf00000013187423 */ /* 0x000fe20000010018 */
[----:B------:R-:W-:Y:S01]  /*05e0*/  FSEL R25, R23, -1.0000001192092895508, !P1 ;  /* 0xbf80000117197808 */ /* 0x000fe20004800000 */
[----:B------:R-:W-:Y:S02]  /*05f0*/  FMUL.FTZ R26, R13, R26 ;  /* 0x0000001a0d1a7220 */ /* 0x000fe40000410000 */
[----:B------:R-:W-:Y:S02]  /*0600*/  FMUL.FTZ R24, R19, R24 ;  /* 0x0000001813187220 */ /* 0x000fe40000410000 */
[----:B------:R-:W-:Y:S02]  /*0610*/  FFMA.FTZ R23, R13, R26, R13 ;  /* 0x0000001a0d177223 */ /* 0x000fe4000001000d */
[----:B------:R-:W-:Y:S02]  /*0620*/  FFMA.FTZ R19, R19, R24, R19 ;  /* 0x0000001813137223 */ /* 0x000fe40000010013 */
[----:B------:R-:W-:-:S02]  /*0630*/  FADD.FTZ R13, R20, R25 ;  /* 0x00000019140d7221 */ /* 0x000fc40000010000 */
[----:B0-----:R-:W-:Y:S01]  /*0640*/  FMUL.FTZ R24, R15, R22 ;  /* 0x000000160f187220 */ /* 0x001fe20000410000 */
[----:B------:R0:W2:Y:S01]  /*0650*/  I2F R25, R14 ;  /* 0x0000000e00197306 */ /* 0x0000a20000201400 */
[----:B------:R-:W-:Y:S02]  /*0660*/  FMUL.FTZ R27, R22, 0.5 ;  /* 0x3f000000161b7820 */ /* 0x000fe40000410000 */
[----:B------:R-:W-:Y:S02]  /*0670*/  FADD.FTZ.RZ R20, R13, 1 ;  /* 0x3f8000000d147421 */ /* 0x000fe4000001c000 */
[----:B------:R-:W-:Y:S02]  /*0680*/  FFMA.FTZ R26, -R24, R24, R15 ;  /* 0x00000018181a7223 */ /* 0x000fe4000001010f */
[----:B------:R-:W-:Y:S01]  /*0690*/  FADD.FTZ R22, R17, -1 ;  /* 0xbf80000011167421 */ /* 0x000fe20000010000 */
[----:B------:R-:W-:Y:S01]  /*06a0*/  IADD3 R20, R20, -0x3f400000, RZ ;  /* 0xc0c0000014147810 */ /* 0x000fe20007ffe0ff */
[----:B------:R-:W-:-:S02]  /*06b0*/  FFMA.FTZ R12, R8, R8, -1 ;  /* 0xbf800000080c7423 */ /* 0x000fc40000010008 */
[----:B------:R-:W-:Y:S01]  /*06c0*/  FFMA.FTZ R17, R16, R16, -1 ;  /* 0xbf80000010117423 */ /* 0x000fe20000010010 */
[----:B------:R-:W-:Y:S01]  /*06d0*/  LOP3.LUT R20, R20, 0xff800000, RZ, 0xc0, !PT ;  /* 0xff80000014147812 */ /* 0x000fe200078ec0ff */
[----:B------:R-:W-:Y:S01]  /*06e0*/  FFMA.FTZ R26, R27, R26, R24 ;  /* 0x0000001a1b1a7223 */ /* 0x000fe20000010018 */
[----:B------:R3:W4:Y:S01]  /*06f0*/  MUFU.RSQ R11, R12 ;  /* 0x0000000c000b7308 */ /* 0x0007220000001400 */
[----:B-1----:R-:W-:Y:S01]  /*0700*/  FMUL.FTZ R18, R18, 1.1920928955078125e-07 ;  /* 0x3400000012127820 */ /* 0x002fe20000410000 */
[----:B------:R-:W-:Y:S02]  /*0710*/  ISETP.GT.U32.AND P2, PT, R22, 0x4b000000, PT ;  /* 0x4b0000001600780c */ /* 0x000fe40003f44070 */
[----:B------:R-:W-:Y:S01]  /*0720*/  FSEL R21, R26, RZ, P3 ;  /* 0x000000ff1a157208 */ /* 0x000fe20001800000 */
[----:B0-----:R-:W-:Y:S01]  /*0730*/  FFMA.FTZ R14, R18, 0.69314718246459960938, R23 ;  /* 0x3f317218120e7823 */ /* 0x001fe20000010017 */
[----:B------:R-:W-:Y:S01]  /*0740*/  IADD3 R26, -R20, 0x40800000, RZ ;  /* 0x40800000141a7810 */ /* 0x000fe20007ffe1ff */
[----:B--2---:R-:W-:Y:S01]  /*0750*/  FMUL.FTZ R18, R25, 1.1920928955078125e-07 ;  /* 0x3400000019127820 */ /* 0x004fe20000410000 */
[----:B------:R3:W0:Y:S01]  /*0760*/  MUFU.RSQ R24, R17 ;  /* 0x0000001100187308 */ /* 0x0006220000001400 */
[----:B------:R-:W-:-:S02]  /*0770*/  ISETP.GE.U32.AND P3, PT, R10, 0x7f800000, PT ;  /* 0x7f8000000a00780c */ /* 0x000fc40003f66070 */
[----:B------:R-:W-:Y:S01]  /*0780*/  FSEL R21, R21, -1.0000001192092895508, !P2 ;  /* 0xbf80000115157808 */ /* 0x000fe20005000000 */
[----:B------:R-:W-:Y:S01]  /*0790*/  FFMA.FTZ R26, R26, R3, -1 ;  /* 0xbf8000001a1a7423 */ /* 0x000fe20000010003 */
[----:B------:R-:W-:Y:S01]  /*07a0*/  IADD3 R15, R13, -R20, RZ ;  /* 0x800000140d0f7210 */ /* 0x000fe20007ffe0ff */
[----:B------:R-:W-:Y:S01]  /*07b0*/  FFMA.FTZ R19, R18, 0.69314718246459960938, R19 ;  /* 0x3f31721812137823 */ /* 0x000fe20000010013 */
[----:B------:R-:W-:Y:S05]  /*07c0*/  @!P4 BRA `(.L_x_1319) ;  /* 0x000000500000c947 */ /* 0x000fea0003800000 */
[C---:B------:R-:W-:Y:S02]  /*07d0*/  ISETP.GE.AND P4, PT, R9.reuse, -0x407fffff, PT ;  /* 0xbf8000010900780c */ /* 0x040fe40003f86270 */
[----:B------:R-:W-:-:S11]  /*07e0*/  FSETP.NEU.FTZ.AND P5, PT, R9, RZ, PT ;  /* 0x000000ff0900720b */ /* 0x000fd60003fbd000 */
[----:B------:R-:W-:-:S05]  /*07f0*/  @P4 MOV R18, 0x7f800000 ;  /* 0x7f80000000124802 */ /* 0x000fca0000000f00 */
[----:B------:R-:W-:-:S05]  /*0800*/  @P4 FFMA.FTZ R19, R9, R18, +INF ;  /* 0x7f80000009134423 */ /* 0x000fca0000010012 */
[----:B------:R-:W-:Y:S02]  /*0810*/  FSEL R19, R19, -RZ, P5 ;  /* 0x800000ff13137208 */ /* 0x000fe40002800000 */
.L_x_1319:
[----:B------:R-:W-:Y:S05]  /*0820*/  BSYNC B0 ;  /* 0x0000000000007941 */ /* 0x000fea0003800000 */
.L_x_1318:
[----:B------:R-:W-:Y:S01]  /*0830*/  BSSY B0, `(.L_x_1320) ;  /* 0x0000007000007945 */ /* 0x000fe20003800000 */
[----:B------:R-:W-:Y:S05]  /*0840*/  @!P3 BRA `(.L_x_1321) ;  /* 0x000000500000b947 */ /* 0x000fea0003800000 */
[C---:B------:R-:W-:Y:S02]  /*0850*/  ISETP.GE.AND P3, PT, R10.reuse, -0x407fffff, PT ;  /* 0xbf8000010a00780c */ /* 0x040fe40003f66270 */
[----:B------:R-:W-:-:S11]  /*0860*/  FSETP.NEU.FTZ.AND P4, PT, R10, RZ, PT ;  /* 0x000000ff0a00720b */ /* 0x000fd60003f9d000 */
[----:B------:R-:W-:-:S05]  /*0870*/  @P3 MOV R9, 0x7f800000 ;  /* 0x7f80000000093802 */ /* 0x000fca0000000f00 */
[----:B------:R-:W-:-:S05]  /*0880*/  @P3 FFMA.FTZ R14, R10, R9, +INF ;  /* 0x7f8000000a0e3423 */ /* 0x000fca0000010009 */
[----:B------:R-:W-:Y:S02]  /*0890*/  FSEL R14, R14, -RZ, P4 ;  /* 0x800000ff0e0e7208 */ /* 0x000fe40002000000 */
.L_x_1321:
[----:B------:R-:W-:Y:S05]  /*08a0*/  BSYNC B0 ;  /* 0x0000000000007941 */ /* 0x000fea0003800000 */
.L_x_1320:
[----:B------:R-:W-:Y:S01]  /*08b0*/  FADD.FTZ R15, R15, R26 ;  /* 0x0000001a0f0f7221 */ /* 0x000fe20000010000 */
[C---:B------:R-:W-:Y:S01]  /*08c0*/  FSETP.NEU.FTZ.AND P4, PT, R12.reuse, RZ, PT ;  /* 0x000000ff0c00720b */ /* 0x040fe20003f9d000 */
[----:B----4-:R-:W-:Y:S01]  /*08d0*/  FMUL.FTZ R23, R12, R11 ;  /* 0x0000000b0c177220 */ /* 0x010fe20000410000 */
[----:B------:R-:W-:Y:S01]  /*08e0*/  FSETP.NEU.FTZ.AND P5, PT, R17, RZ, PT ;  /* 0x000000ff1100720b */ /* 0x000fe20003fbd000 */
[----:B------:R-:W-:Y:S01]  /*08f0*/  FFMA.FTZ R10, R15, -R2, 0.10546888411045074463 ;  /* 0x3dd800120f0a7423 */ /* 0x000fe20000010802 */
[----:B------:R-:W1:Y:S01]  /*0900*/  I2F R20, R20 ;  /* 0x0000001400147306 */ /* 0x000e620000201400 */
[----:B------:R-:W-:Y:S01]  /*0910*/  FMUL.FTZ R18, R11, 0.5 ;  /* 0x3f0000000b127820 */ /* 0x000fe20000410000 */
[----:B------:R-:W-:Y:S01]  /*0920*/  BSSY B0, `(.L_x_1322) ;  /* 0x0000048000007945 */ /* 0x000fe20003800000 */
[----:B------:R-:W-:Y:S02]  /*0930*/  FFMA.FTZ R10, R15, R10, -0.13229703903198242188 ;  /* 0xbe0778e00f0a7423 */ /* 0x000fe4000001000a */
[----:B------:R-:W-:-:S02]  /*0940*/  FFMA.FTZ R11, -R23, R23, R12 ;  /* 0x00000017170b7223 */ /* 0x000fc4000001010c */
[C---:B------:R-:W-:Y:S02]  /*0950*/  FFMA.FTZ R10, R15.reuse, R10, 0.14491446316242218018 ;  /* 0x3e1464750f0a7423 */ /* 0x040fe4000001000a */
[----:B------:R-:W-:Y:S02]  /*0960*/  FADD.FTZ R8, R8, -1 ;  /* 0xbf80000008087421 */ /* 0x000fe40000010000 */
[----:B------:R-:W-:Y:S02]  /*0970*/  FFMA.FTZ R11, R18, R11, R23 ;  /* 0x0000000b120b7223 */ /* 0x000fe40000010017 */
[----:B------:R-:W-:Y:S01]  /*0980*/  FFMA.FTZ R10, R15, R10, -0.16641564667224884033 ;  /* 0xbe2a68dd0f0a7423 */ /* 0x000fe2000001000a */
[----:B------:R-:W-:Y:S01]  /*0990*/  ISETP.GT.U32.AND P3, PT, R8, 0x4b000000, PT ;  /* 0x4b0000000800780c */ /* 0x000fe20003f64070 */
[----:B------:R-:W-:Y:S01]  /*09a0*/  FADD.FTZ R9, R22, R21 ;  /* 0x0000001516097221 */ /* 0x000fe20000010000 */
[----:B---3--:R-:W-:Y:S01]  /*09b0*/  FSEL R12, R11, RZ, P4 ;  /* 0x000000ff0b0c7208 */ /* 0x008fe20002000000 */
[----:B0-----:R-:W-:-:S02]  /*09c0*/  FMUL.FTZ R18, R17, R24 ;  /* 0x0000001811127220 */ /* 0x001fc40000410000 */
[----:B------:R-:W-:Y:S02]  /*09d0*/  FFMA.FTZ R10, R15, R10, 0.19988867640495300293 ;  /* 0x3e4caf9e0f0a7423 */ /* 0x000fe4000001000a */
[----:B------:R-:W-:Y:S02]  /*09e0*/  FADD.FTZ.RZ R11, R9, 1 ;  /* 0x3f800000090b7421 */ /* 0x000fe4000001c000 */
[----:B------:R-:W-:Y:S01]  /*09f0*/  FFMA.FTZ R22, -R18, R18, R17 ;  /* 0x0000001212167223 */ /* 0x000fe20000010111 */
[----:B------:R-:W-:Y:S01]  /*0a00*/  FSEL R17, R12, -1.0000001192092895508, !P3 ;  /* 0xbf8000010c117808 */ /* 0x000fe20005800000 */
[----:B------:R-:W-:Y:S01]  /*0a10*/  FMUL.FTZ R21, R24, 0.5 ;  /* 0x3f00000018157820 */ /* 0x000fe20000410000 */
[----:B------:R-:W-:Y:S01]  /*0a20*/  IADD3 R11, R11, -0x3f400000, RZ ;  /* 0xc0c000000b0b7810 */ /* 0x000fe20007ffe0ff */
[----:B------:R-:W-:Y:S02]  /*0a30*/  FFMA.FTZ R10, R15, R10, -0.25000196695327758789 ;  /* 0xbe8000420f0a7423 */ /* 0x000fe4000001000a */
[----:B------:R-:W-:-:S02]  /*0a40*/  FFMA.FTZ R21, R21, R22, R18 ;  /* 0x0000001615157223 */ /* 0x000fc40000010012 */
[----:B------:R-:W-:Y:S01]  /*0a50*/  FADD.FTZ R12, R16, -1 ;  /* 0xbf800000100c7421 */ /* 0x000fe20000010000 */
[----:B------:R-:W-:Y:S01]  /*0a60*/  LOP3.LUT R16, R11, 0xff800000, RZ, 0xc0, !PT ;  /* 0xff8000000b107812 */ /* 0x000fe200078ec0ff */
[----:B------:R-:W-:Y:S01]  /*0a70*/  FADD.FTZ R8, R8, R17 ;  /* 0x0000001108087221 */ /* 0x000fe20000010000 */
[----:B------:R-:W-:Y:S01]  /*0a80*/  FSEL R21, R21, RZ, P5 ;  /* 0x000000ff15157208 */ /* 0x000fe20002800000 */
[C---:B------:R-:W-:Y:S01]  /*0a90*/  FFMA.FTZ R10, R15.reuse, R10, 0.33333510160446166992 ;  /* 0x3eaaaae60f0a7423 */ /* 0x040fe2000001000a */
[----:B------:R-:W-:Y:S01]  /*0aa0*/  ISETP.GT.U32.AND P4, PT, R12, 0x4b000000, PT ;  /* 0x4b0000000c00780c */ /* 0x000fe20003f84070 */
[----:B------:R-:W-:Y:S01]  /*0ab0*/  FADD.FTZ.RZ R17, R8, 1 ;  /* 0x3f80000008117421 */ /* 0x000fe2000001c000 */
[----:B------:R-:W-:Y:S01]  /*0ac0*/  IADD3 R18, -R16, 0x40800000, RZ ;  /* 0x4080000010127810 */ /* 0x000fe20007ffe1ff */
[----:B------:R-:W-:Y:S01]  /*0ad0*/  FFMA.FTZ R10, R15, R10, -0.5 ;  /* 0xbf0000000f0a7423 */ /* 0x000fe2000001000a */
[----:B------:R-:W-:Y:S01]  /*0ae0*/  FSEL R23, R21, -1.0000001192092895508, !P4 ;  /* 0xbf80000115177808 */ /* 0x000fe20006000000 */
[----:B-1----:R-:W-:Y:S01]  /*0af0*/  FMUL.FTZ R20, R20, 1.1920928955078125e-07 ;  /* 0x3400000014147820 */ /* 0x002fe20000410000 */
[----:B------:R-:W-:Y:S01]  /*0b00*/  IADD3 R21, R17, -0x3f400000, RZ ;  /* 0xc0c0000011157810 */ /* 0x000fe20007ffe0ff */
[----:B------:R-:W-:Y:S01]  /*0b10*/  FMUL.FTZ R10, R15, R10 ;  /* 0x0000000a0f0a7220 */ /* 0x000fe20000410000 */
[----:B------:R-:W-:Y:S01]  /*0b20*/  IADD3 R11, R9, -R16, RZ ;  /* 0x80000010090b7210 */ /* 0x000fe20007ffe0ff */
[----:B------:R-:W-:Y:S01]  /*0b30*/  FFMA.FTZ R18, R18, R3, -1 ;  /* 0xbf80000012127423 */ /* 0x000fe20000010003 */
[----:B------:R-:W-:Y:S01]  /*0b40*/  LOP3.LUT R21, R21, 0xff800000, RZ, 0xc0, !PT ;  /* 0xff80000015157812 */ /* 0x000fe200078ec0ff */
[----:B------:R-:W-:Y:S01]  /*0b50*/  FFMA.FTZ R17, R15, R10, R15 ;  /* 0x0000000a0f117223 */ /* 0x000fe2000001000f */
[----:B-----5:R-:W-:Y:S01]  /*0b60*/  HADD2.F32 R15, -RZ, R6.H0_H0 ;  /* 0x20000006ff0f7230 */ /* 0x020fe20000004100 */
[----:B------:R-:W-:Y:S01]  /*0b70*/  FADD.FTZ R11, R11, R18 ;  /* 0x000000120b0b7221 */ /* 0x000fe20000010000 */
[----:B------:R-:W-:Y:S01]  /*0b80*/  ISETP.GE.U32.AND P5, PT, R13, 0x7f800000, PT ;  /* 0x7f8000000d00780c */ /* 0x000fe20003fa6070 */
[----:B------:R-:W-:Y:S01]  /*0b90*/  FFMA.FTZ R10, R20, 0.69314718246459960938, R17 ;  /* 0x3f317218140a7823 */ /* 0x000fe20000010011 */
[----:B------:R-:W-:Y:S01]  /*0ba0*/  IADD3 R20, -R21, 0x40800000, RZ ;  /* 0x4080000015147810 */ /* 0x000fe20007ffe1ff */
[----:B------:R-:W-:Y:S01]  /*0bb0*/  FADD.FTZ R12, R12, R23 ;  /* 0x000000170c0c7221 */ /* 0x000fe20000010000 */
[----:B------:R-:W-:Y:S01]  /*0bc0*/  IADD3 R23, R8, -R21, RZ ;  /* 0x8000001508177210 */ /* 0x000fe20007ffe0ff */
[----:B------:R-:W-:Y:S01]  /*0bd0*/  FFMA.FTZ R18, R11, -R2, 0.10546888411045074463 ;  /* 0x3dd800120b127423 */ /* 0x000fe20000010802 */
[----:B------:R-:W0:Y:S01]  /*0be0*/  I2F R16, R16 ;  /* 0x0000001000107306 */ /* 0x000e220000201400 */
[----:B------:R-:W-:-:S02]  /*0bf0*/  FADD.FTZ.RZ R24, R12, 1 ;  /* 0x3f8000000c187421 */ /* 0x000fc4000001c000 */
[----:B------:R-:W-:Y:S02]  /*0c00*/  FFMA.FTZ R22, R20, R3, -1 ;  /* 0xbf80000014167423 */ /* 0x000fe40000010003 */
[----:B------:R-:W-:Y:S01]  /*0c10*/  FFMA.FTZ R20, R11, R18, -0.13229703903198242188 ;  /* 0xbe0778e00b147423 */ /* 0x000fe20000010012 */
[----:B------:R-:W-:Y:S01]  /*0c20*/  IADD3 R24, R24, -0x3f400000, RZ ;  /* 0xc0c0000018187810 */ /* 0x000fe20007ffe0ff */
[----:B------:R-:W-:Y:S02]  /*0c30*/  FFMA.FTZ R17, R15, R15, -1 ;  /* 0xbf8000000f117423 */ /* 0x000fe4000001000f */
[----:B------:R-:W-:Y:S01]  /*0c40*/  FADD.FTZ R23, R23, R22 ;  /* 0x0000001617177221 */ /* 0x000fe20000010000 */
[----:B------:R-:W-:Y:S01]  /*0c50*/  LOP3.LUT R25, R24, 0xff800000, RZ, 0xc0, !PT ;  /* 0xff80000018197812 */ /* 0x000fe200078ec0ff */
[----:B------:R-:W-:Y:S01]  /*0c60*/  FFMA.FTZ R20, R11, R20, 0.14491446316242218018 ;  /* 0x3e1464750b147423 */ /* 0x000fe20000010014 */
[----:B------:R1:W2:Y:S01]  /*0c70*/  MUFU.RSQ R18, R17 ;  /* 0x0000001100127308 */ /* 0x0002a20000001400 */
[----:B------:R-:W-:Y:S01]  /*0c80*/  FFMA.FTZ R22, R23, -R2, 0.10546888411045074463 ;  /* 0x3dd8001217167423 */ /* 0x000fe20000010802 */
[----:B------:R-:W-:Y:S01]  /*0c90*/  IADD3 R24, -R25, 0x40800000, RZ ;  /* 0x4080000019187810 */ /* 0x000fe20007ffe1ff */
[----:B------:R-:W-:Y:S01]  /*0ca0*/  FFMA.FTZ R20, R11, R20, -0.16641564667224884033 ;  /* 0xbe2a68dd0b147423 */ /* 0x000fe20000010014 */
[----:B------:R-:W-:Y:S01]  /*0cb0*/  IADD3 R27, R12, -R25, RZ ;  /* 0x800000190c1b7210 */ /* 0x000fe20007ffe0ff */
[----:B------:R-:W-:-:S02]  /*0cc0*/  FFMA.FTZ R22, R23, R22, -0.13229703903198242188 ;  /* 0xbe0778e017167423 */ /* 0x000fc40000010016 */
[----:B------:R-:W-:Y:S02]  /*0cd0*/  FFMA.FTZ R20, R11, R20, 0.19988867640495300293 ;  /* 0x3e4caf9e0b147423 */ /* 0x000fe40000010014 */
[----:B------:R-:W-:Y:S02]  /*0ce0*/  FFMA.FTZ R24, R24, R3, -1 ;  /* 0xbf80000018187423 */ /* 0x000fe40000010003 */
[----:B------:R-:W-:Y:S02]  /*0cf0*/  FFMA.FTZ R22, R23, R22, 0.14491446316242218018 ;  /* 0x3e14647517167423 */ /* 0x000fe40000010016 */
[----:B------:R-:W-:Y:S02]  /*0d00*/  FFMA.FTZ R20, R11, R20, -0.25000196695327758789 ;  /* 0xbe8000420b147423 */ /* 0x000fe40000010014 */
[----:B------:R-:W-:Y:S02]  /*0d10*/  FADD.FTZ R27, R27, R24 ;  /* 0x000000181b1b7221 */ /* 0x000fe40000010000 */
[----:B------:R-:W-:-:S02]  /*0d20*/  FFMA.FTZ R22, R23, R22, -0.16641564667224884033 ;  /* 0xbe2a68dd17167423 */ /* 0x000fc40000010016 */
[----:B------:R-:W-:Y:S01]  /*0d30*/  FFMA.FTZ R20, R11, R20, 0.33333510160446166992 ;  /* 0x3eaaaae60b147423 */ /* 0x000fe20000010014 */
[----:B------:R-:W-:Y:S05]  /*0d40*/  @!P5 BRA `(.L_x_1323) ;  /* 0x000000500000d947 */ /* 0x000fea0003800000 */
[----:B012---:R-:W-:-:S13]  /*0d50*/  ISETP.GE.AND P5, PT, R13, -0x407fffff, PT ;  /* 0xbf8000010d00780c */ /* 0x007fda0003fa6270 */
[----:B------:R-:W-:-:S05]  /*0d60*/  @P5 MOV R24, 0x7f800000 ;  /* 0x7f80000000185802 */ /* 0x000fca0000000f00 */
[C---:B------:R-:W-:Y:S01]  /*0d70*/  @P5 FFMA.FTZ R10, R13.reuse, R24, +INF ;  /* 0x7f8000000d0a5423 */ /* 0x040fe20000010018 */
[----:B------:R-:W-:-:S04]  /*0d80*/  FSETP.NEU.FTZ.AND P5, PT, R13, RZ, PT ;  /* 0x000000ff0d00720b */ /* 0x000fc80003fbd000 */
[----:B------:R-:W-:-:S04]  /*0d90*/  FSEL R10, R10, -RZ, P5 ;  /* 0x800000ff0a0a7208 */ /* 0x000fc80002800000 */
.L_x_1323:
[----:B012---:R-:W-:Y:S05]  /*0da0*/  BSYNC B0 ;  /* 0x0000000000007941 */ /* 0x007fea0003800000 */
.L_x_1322:
[----:B------:R-:W-:Y:S01]  /*0db0*/  ISETP.GE.U32.AND P5, PT, R9, 0x7f800000, PT ;  /* 0x7f8000000900780c */ /* 0x000fe20003fa6070 */
[----:B------:R-:W-:Y:S01]  /*0dc0*/  FFMA.FTZ R20, R11, R20, -0.5 ;  /* 0xbf0000000b147423 */ /* 0x000fe20000010014 */
[----:B------:R-:W0:Y:S01]  /*0dd0*/  I2F R21, R21 ;  /* 0x0000001500157306 */ /* 0x000e220000201400 */
[----:B------:R-:W-:Y:S01]  /*0de0*/  FFMA.FTZ R24, R27, -R2, 0.10546888411045074463 ;  /* 0x3dd800121b187423 */ /* 0x000fe20000010802 */
[----:B------:R-:W-:Y:S01]  /*0df0*/  BSSY B0, `(.L_x_1324) ;  /* 0x0000012000007945 */ /* 0x000fe20003800000 */
[----:B------:R-:W-:Y:S02]  /*0e00*/  FFMA.FTZ R22, R23, R22, 0.19988867640495300293 ;  /* 0x3e4caf9e17167423 */ /* 0x000fe40000010016 */
[----:B------:R-:W-:Y:S02]  /*0e10*/  FMUL.FTZ R20, R11, R20 ;  /* 0x000000140b147220 */ /* 0x000fe40000410000 */
[----:B------:R-:W-:Y:S02]  /*0e20*/  FFMA.FTZ R24, R27, R24, -0.13229703903198242188 ;  /* 0xbe0778e01b187423 */ /* 0x000fe40000010018 */
[----:B------:R-:W-:-:S02]  /*0e30*/  FFMA.FTZ R22, R23, R22, -0.25000196695327758789 ;  /* 0xbe80004217167423 */ /* 0x000fc40000010016 */
[----:B------:R-:W-:Y:S02]  /*0e40*/  FFMA.FTZ R11, R11, R20, R11 ;  /* 0x000000140b0b7223 */ /* 0x000fe4000001000b */
[----:B------:R-:W-:Y:S02]  /*0e50*/  FFMA.FTZ R24, R27, R24, 0.14491446316242218018 ;  /* 0x3e1464751b187423 */ /* 0x000fe40000010018 */
        /* <DEDUP_REMOVED lines=11> */
.L_x_1325:
[----:B0-----:R-:W-:Y:S05]  /*0f10*/  BSYNC B0 ;  /* 0x0000000000007941 */ /* 0x001fea0003800000 */
.L_x_1324:
        /* <DEDUP_REMOVED lines=19> */
.L_x_1327:
[----:B0-----:R-:W-:Y:S05]  /*1050*/  BSYNC B0 ;  /* 0x0000000000007941 */ /* 0x001fea0003800000 */
.L_x_1326:
        /* <DEDUP_REMOVED lines=17> */
.L_x_1329:
[----:B------:R-:W-:Y:S05]  /*1170*/  BSYNC B0 ;  /* 0x0000000000007941 */ /* 0x000fea0003800000 */
.L_x_1328:
        /* <DEDUP_REMOVED lines=31> */
.L_x_1331:
[----:B------:R-:W-:Y:S05]  /*1370*/  BSYNC B0 ;  /* 0x0000000000007941 */ /* 0x000fea0003800000 */
.L_x_1330:
[----:B------:R-:W-:Y:S01]  /*1380*/  HADD2.F32 R6, -RZ, R6.H1_H1 ;  /* 0x30000006ff067230 */ /* 0x000fe20000004100 */
        /* <DEDUP_REMOVED lines=41> */
.L_x_1333:
[----:B------:R-:W-:Y:S05]  /*1620*/  BSYNC B0 ;  /* 0x0000000000007941 */ /* 0x000fea0003800000 */
.L_x_1332:
[----:B------:R-:W-:Y:S01]  /*1630*/  ISETP.GT.U32.AND P6, PT, R7, 0x4b000000, PT ;  /* 0x4b0000000700780c */ /* 0x000fe20003fc4070 */
[----:B------:R-:W-:-:S04]  /*1640*/  IMAD.WIDE.U32 R2, R0, R5, c[0x0][0x168] ;  /* 0x00005a0000027625 */ /* 0x000fc800078e0005 */
[----:B------:R-:W-:Y:S02]  /*1650*/  @P3 FADD.FTZ R9, R9, 0.69314718246459960938 ;  /* 0x3f31721809093421 */ /* 0x000fe40000010000 */
[----:B------:R-:W-:Y:S02]  /*1660*/  @P4 FADD.FTZ R8, R8, 0.69314718246459960938 ;  /* 0x3f31721808084421 */ /* 0x000fe40000010000 */
[----:B------:R-:W-:Y:S02]  /*1670*/  @P1 FADD.FTZ R10, R10, 0.69314718246459960938 ;  /* 0x3f3172180a0a1421 */ /* 0x000fe40000010000 */
[----:B------:R-:W-:Y:S01]  /*1680*/  @P2 FADD.FTZ R11, R11, 0.69314718246459960938 ;  /* 0x3f3172180b0b2421 */ /* 0x000fe20000010000 */
[----:B------:R-:W-:Y:S01]  /*1690*/  F2FP.PACK_AB R7, R8, R9 ;  /* 0x000000090807723e */ /* 0x000fe200000000ff */
[----:B------:R-:W-:Y:S02]  /*16a0*/  @P6 FADD.FTZ R14, R14, 0.69314718246459960938 ;  /* 0x3f3172180e0e6421 */ /* 0x000fe40000010000 */
[----:B------:R-:W-:Y:S01]  /*16b0*/  @P5 FADD.FTZ R13, R13, 0.69314718246459960938 ;  /* 0x3f3172180d0d5421 */ /* 0x000fe20000010000 */
[----:B------:R-:W-:Y:S01]  /*16c0*/  F2FP.PACK_AB R5, R11, R10 ;  /* 0x0000000a0b05723e */ /* 0x000fe200000000ff */
[----:B------:R-:W-:Y:S01]  /*16d0*/  @P0 FADD.FTZ R12, R12, 0.69314718246459960938 ;  /* 0x3f3172180c0c0421 */ /* 0x000fe20000010000 */
[----:B------:R-:W-:Y:S01]  /*16e0*/  F2FP.PACK_AB R19, R14, R19 ;  /* 0x000000130e13723e */ /* 0x000fe200000000ff */
[----:B------:R-:W-:-:S03]  /*16f0*/  IMAD.WIDE R2, R4, 0x4, R2 ;  /* 0x0000000404027825 */ /* 0x000fc600078e0202 */
[----:B------:R-:W-:Y:S02]  /*1700*/  F2FP.PACK_AB R9, R12, R13 ;  /* 0x0000000d0c09723e */ /* 0x000fe400000000ff */
[----:B------:R-:W-:Y:S04]  /*1710*/  STG.E [R2.64], R19 ;  /* 0x0000001302007986 */ /* 0x000fe8000c101904 */
[----:B------:R-:W-:Y:S04]  /*1720*/  STG.E [R2.64+0x200], R5 ;  /* 0x0002000502007986 */ /* 0x000fe8000c101904 */
[----:B------:R-:W-:Y:S04]  /*1730*/  STG.E [R2.64+0x400], R7 ;  /* 0x0004000702007986 */ /* 0x000fe8000c101904 */
[----:B------:R-:W-:Y:S01]  /*1740*/  STG.E [R2.64+0x600], R9 ;  /* 0x0006000902007986 */ /* 0x000fe2000c101904 */
[----:B------:R-:W-:Y:S05]  /*1750*/  EXIT ;  /* 0x000000000000794d */ /* 0x000fea0003800000 */
.L_x_1317:
        /* <DEDUP_REMOVED lines=59> */
[----:B-----5:R-:W-:Y:S01]  /*1b10*/  HADD2.F32 R21, -RZ, R21.H0_H0 ;  /* 0x20000015ff157230 */ /* 0x020fe20000004100 */
[----:B--2---:R-:W-:Y:S01]  /*1b20*/  MOV R7, 0x3d39bf78 ;  /* 0x3d39bf7800077802 */ /* 0x004fe20000000f00 */
        /* <DEDUP_REMOVED lines=41> */
.L_x_1337:
[----:B------:R-:W-:Y:S05]  /*1dc0*/  BSYNC B1 ;  /* 0x0000000000017941 */ /* 0x000fea0003800000 */
.L_x_1336:
[----:B------:R-:W-:-:S05]  /*1dd0*/  @P2 FADD.FTZ R4, R4, 0.69314718246459960938 ;  /* 0x3f31721804042421 */ /* 0x000fca0000010000 */
[----:B------:R-:W-:Y:S02]  /*1de0*/  F2FP.PACK_AB R3, RZ, R4 ;  /* 0x00000004ff03723e */ /* 0x000fe400000000ff */
.L_x_1335:
[----:B------:R-:W-:Y:S05]  /*1df0*/  BSYNC B0 ;  /* 0x0000000000007941 */ /* 0x000fea0003800000 */
.L_x_1334:
[----:B--2---:R-:W-:Y:S01]  /*1e00*/  IADD3 R2, R14, 0x80, RZ ;  /* 0x000000800e027810 */ /* 0x004fe20007ffe0ff */
[----:B------:R-:W-:Y:S03]  /*1e10*/  BSSY B0, `(.L_x_1338) ;  /* 0x0000031000007945 */ /* 0x000fe60003800000 */
[----:B------:R-:W-:-:S13]  /*1e20*/  ISETP.GE.AND P0, PT, R2, R13, PT ;  /* 0x0000000d0200720c */ /* 0x000fda0003f06270 */
[----:B------:R-:W-:Y:S05]  /*1e30*/  @P0 BRA `(.L_x_1339) ;  /* 0x000002e000000947 */ /* 0x000fea0003800000 */
[----:B-----5:R-:W-:Y:S01]  /*1e40*/  HADD2.F32 R20, -RZ, R20.H0_H0 ;  /* 0x20000014ff147230 */ /* 0x020fe20000004100 */
[----:B------:R-:W-:Y:S01]  /*1e50*/  MOV R9, 0x3d39bf78 ;  /* 0x3d39bf7800097802 */ /* 0x000fe20000000f00 */
        /* <DEDUP_REMOVED lines=41> */
.L_x_1341:
[----:B------:R-:W-:Y:S05]  /*20f0*/  BSYNC B1 ;  /* 0x0000000000017941 */ /* 0x000fea0003800000 */
.L_x_1340:
[----:B------:R-:W-:-:S05]  /*2100*/  @P2 FADD.FTZ R6, R6, 0.69314718246459960938 ;  /* 0x3f31721806062421 */ /* 0x000fca0000010000 */
[----:B------:R-:W-:Y:S02]  /*2110*/  F2FP.PACK_AB R4, RZ, R6 ;  /* 0x00000006ff04723e */ /* 0x000fe400000000ff */
.L_x_1339:
[----:B------:R-:W-:Y:S05]  /*2120*/  BSYNC B0 ;  /* 0x0000000000007941 */ /* 0x000fea0003800000 */
.L_x_1338:
[----:B------:R-:W-:Y:S01]  /*2130*/  IADD3 R6, R14, 0x100, RZ ;  /* 0x000001000e067810 */ /* 0x000fe20007ffe0ff */
        /* <DEDUP_REMOVED lines=46> */
.L_x_1345:
[----:B------:R-:W-:Y:S05]  /*2420*/  BSYNC B1 ;  /* 0x0000000000017941 */ /* 0x000fea0003800000 */
.L_x_1344:
[----:B------:R-:W-:-:S05]  /*2430*/  @P2 FADD.FTZ R7, R7, 0.69314718246459960938 ;  /* 0x3f31721807072421 */ /* 0x000fca0000010000 */
[----:B------:R-:W-:Y:S02]  /*2440*/  F2FP.PACK_AB R5, RZ, R7 ;  /* 0x00000007ff05723e */ /* 0x000fe400000000ff */
.L_x_1343:
[----:B------:R-:W-:Y:S05]  /*2450*/  BSYNC B0 ;  /* 0x0000000000007941 */ /* 0x000fea0003800000 */
.L_x_1342:
        /* <DEDUP_REMOVED lines=47> */
.L_x_1349:
[----:B------:R-:W-:Y:S05]  /*2750*/  BSYNC B1 ;  /* 0x0000000000017941 */ /* 0x000fea0003800000 */
.L_x_1348:
[----:B------:R-:W-:-:S05]  /*2760*/  @P2 FADD.FTZ R8, R8, 0.69314718246459960938 ;  /* 0x3f31721808082421 */ /* 0x000fca0000010000 */
[----:B------:R-:W-:Y:S02]  /*2770*/  F2FP.PACK_AB R6, RZ, R8 ;  /* 0x00000008ff06723e */ /* 0x000fe400000000ff */
.L_x_1347:
[----:B------:R-:W-:Y:S05]  /*2780*/  BSYNC B0 ;  /* 0x0000000000007941 */ /* 0x000fea0003800000 */
.L_x_1346:
        /* <DEDUP_REMOVED lines=47> */
.L_x_1353:
[----:B------:R-:W-:Y:S05]  /*2a80*/  BSYNC B1 ;  /* 0x0000000000017941 */ /* 0x000fea0003800000 */
.L_x_1352:
[----:B------:R-:W-:-:S05]  /*2a90*/  @P2 FADD.FTZ R9, R9, 0.69314718246459960938 ;  /* 0x3f31721809092421 */ /* 0x000fca0000010000 */
[----:B------:R-:W-:Y:S02]  /*2aa0*/  F2FP.PACK_AB R7, RZ, R9 ;  /* 0x00000009ff07723e */ /* 0x000fe400000000ff */
.L_x_1351:
[----:B------:R-:W-:Y:S05]  /*2ab0*/  BSYNC B0 ;  /* 0x0000000000007941 */ /* 0x000fea0003800000 */
.L_x_1350:
[----:B------:R-:W-:Y:S01]  /*2ac0*/  IADD3 R8, R14, 0x280, RZ ;  /* 0x000002800e087810 */ /* 0x000fe20007ffe0ff */
[----:B------:R-:W-:Y:S03]  /*2ad0*/  BSSY B0, `(.L_x_1354) ;  /* 0x0000031000007945 */ /* 0x000fe60003800000 */
[----:B------:R-:W-:-:S13]  /*2ae0*/  ISETP.GE.AND P0, PT, R8, R13, PT ;  /* 0x0000000d0800720c */ /* 0x000fda0003f06270 */
[----:B------:R-:W-:Y:S05]  /*2af0*/  @P0 BRA `(.L_x_1355) ;  /* 0x000002e000000947 */ /* 0x000fea0003800000 */
[----:B-----5:R-:W-:Y:S01]  /*2b00*/  HADD2.F32 R17, -RZ, R17.H0_H0 ;  /* 0x20000011ff117230 */ /* 0x020fe20000004100 */
        /* <DEDUP_REMOVED lines=42> */
.L_x_1357:
[----:B------:R-:W-:Y:S05]  /*2db0*/  BSYNC B1 ;  /* 0x0000000000017941 */ /* 0x000fea0003800000 */
.L_x_1356:
[----:B------:R-:W-:-:S05]  /*2dc0*/  @P2 FADD.FTZ R10, R10, 0.69314718246459960938 ;  /* 0x3f3172180a0a2421 */ /* 0x000fca0000010000 */
[----:B------:R-:W-:Y:S02]  /*2dd0*/  F2FP.PACK_AB R8, RZ, R10 ;  /* 0x0000000aff08723e */ /* 0x000fe400000000ff */
.L_x_1355:
[----:B------:R-:W-:Y:S05]  /*2de0*/  BSYNC B0 ;  /* 0x0000000000007941 */ /* 0x000fea0003800000 */
.L_x_1354:
        /* <DEDUP_REMOVED lines=47> */
.L_x_1361:
[----:B------:R-:W-:Y:S05]  /*30e0*/  BSYNC B1 ;  /* 0x0000000000017941 */ /* 0x000fea0003800000 */
.L_x_1360:
[----:B------:R-:W-:-:S05]  /*30f0*/  @P2 FADD.FTZ R11, R11, 0.69314718246459960938 ;  /* 0x3f3172180b0b2421 */ /* 0x000fca0000010000 */
[----:B------:R-:W-:Y:S02]  /*3100*/  F2FP.PACK_AB R9, RZ, R11 ;  /* 0x0000000bff09723e */ /* 0x000fe400000000ff */
.L_x_1359:
[----:B------:R-:W-:Y:S05]  /*3110*/  BSYNC B0 ;  /* 0x0000000000007941 */ /* 0x000fea0003800000 */
.L_x_1358:
        /* <DEDUP_REMOVED lines=47> */
.L_x_1365:
[----:B------:R-:W-:Y:S05]  /*3410*/  BSYNC B1 ;  /* 0x0000000000017941 */ /* 0x000fea0003800000 */
.L_x_1364:
[----:B------:R-:W-:-:S05]  /*3420*/  @P2 FADD.FTZ R12, R12, 0.69314718246459960938 ;  /* 0x3f3172180c0c2421 */ /* 0x000fca0000010000 */
[----:B------:R-:W-:Y:S02]  /*3430*/  F2FP.PACK_AB R10, RZ, R12 ;  /* 0x0000000cff0a723e */ /* 0x000fe400000000ff */
.L_x_1363:
[----:B------:R-:W-:Y:S05]  /*3440*/  BSYNC B0 ;  /* 0x0000000000007941 */ /* 0x000fea0003800000 */
.L_x_1362:
        /* <DEDUP_REMOVED lines=16> */
.L_x_1368:
[----:B------:R-:W-:-:S13]  /*3550*/  ISETP.GE.AND P0, PT, R14, R13, PT ;  /* 0x0000000d0e00720c */ /* 0x000fda0003f06270 */
[----:B------:R-:W-:Y:S05]  /*3560*/  @P0 BRA `(.L_x_1370) ;  /* 0x000000c000000947 */ /* 0x000fea0003800000 */
[----:B0-----:R-:W-:Y:S01]  /*3570*/  HFMA2.MMA R3, -RZ, RZ, 0, 1.1920928955078125e-07 ;  /* 0x00000002ff037435 */ /* 0x001fe200000001ff */
[----:B------:R-:W-:Y:S02]  /*3580*/  IADD3 R2, R0, R14, RZ ;  /* 0x0000000e00027210 */ /* 0x000fe40007ffe0ff */
[----:B------:R-:W-:-:S07]  /*3590*/  IADD3 R14, R14, 0x80, RZ ;  /* 0x000000800e0e7810 */ /* 0x000fce0007ffe0ff */
[----:B------:R-:W-:-:S05]  /*35a0*/  IMAD.WIDE.U32 R2, R2, R3, c[0x0][0x168] ;  /* 0x00005a0002027625 */ /* 0x000fca00078e0003 */
[----:B------:R0:W-:Y:S02]  /*35b0*/  STG.E.U16 [R2.64], R5 ;  /* 0x0000000502007986 */ /* 0x0001e4000c101504 */
.L_x_1369:
[----:B------:R-:W-:-:S13]  /*35c0*/  ISETP.GE.AND P0, PT, R14, R13, PT ;  /* 0x0000000d0e00720c */ /* 0x000fda0003f06270 */
[----:B------:R-:W-:Y:S05]  /*35d0*/  @P0 BRA `(.L_x_1371) ;  /* 0x000000c000000947 */ /* 0x000fea0003800000 */
[----:B0-----:R-:W-:Y:S02]  /*35e0*/  IADD3 R2, R0, R14, RZ ;  /* 0x0000000e00027210 */ /* 0x001fe40007ffe0ff */
[----:B------:R-:W-:Y:S02]  /*35f0*/  MOV R3, 0x2 ;  /* 0x0000000200037802 */ /* 0x000fe40000000f00 */
[----:B------:R-:W-:-:S03]  /*3600*/  IADD3 R14, R14, 0x80, RZ ;  /* 0x000000800e0e7810 */ /* 0x000fc60007ffe0ff */
[----:B------:R-:W-:-:S05]  /*3610*/  IMAD.WIDE.U32 R2, R2, R3, c[0x0][0x168] ;  /* 0x00005a0002027625 */ /* 0x000fca00078e0003 */
[----:B------:R0:W-:Y:S02]  /*3620*/  STG.E.U16 [R2.64], R6 ;  /* 0x0000000602007986 */ /* 0x0001e4000c101504 */
.L_x_1370:
[----:B------:R-:W-:-:S13]  /*3630*/  ISETP.GE.AND P0, PT, R14, R13, PT ;  /* 0x0000000d0e00720c */ /* 0x000fda0003f06270 */
[----:B------:R-:W-:Y:S05]  /*3640*/  @P0 BRA `(.L_x_1372) ;  /* 0x000000d000000947 */ /* 0x000fea0003800000 */
[----:B0-----:R-:W-:Y:S01]  /*3650*/  HFMA2.MMA R3, -RZ, RZ, 0, 1.1920928955078125e-07 ;  /* 0x00000002ff037435 */ /* 0x001fe200000001ff */
[----:B------:R-:W-:Y:S02]  /*3660*/  IADD3 R2, R0, R14, RZ ;  /* 0x0000000e00027210 */ /* 0x000fe40007ffe0ff */
[----:B------:R-:W-:-:S07]  /*3670*/  IADD3 R14, R14, 0x80, RZ ;  /* 0x000000800e0e7810 */ /* 0x000fce0007ffe0ff */
[----:B------:R-:W-:-:S05]  /*3680*/  IMAD.WIDE.U32 R2, R2, R3, c[0x0][0x168] ;  /* 0x00005a0002027625 */ /* 0x000fca00078e0003 */
[----:B------:R0:W-:Y:S02]  /*3690*/  STG.E.U16 [R2.64], R7 ;  /* 0x0000000702007986 */ /* 0x0001e4000c101504 */
.L_x_1371:
        /* <DEDUP_REMOVED lines=8> */
.L_x_1372:
[----:B------:R-:W-:Y:S05]  /*3720*/  BSYNC B1 ;  /* 0x0000000000017941 */ /* 0x000fea0003800000 */
.L_x_1367:
[----:B------:R-:W-:-:S13]  /*3730*/  ISETP.GE.AND P0, PT, R14, R13, PT ;  /* 0x0000000d0e00720c */ /* 0x000fda0003f06270 */
[----:B0-----:R-:W-:Y:S02]  /*3740*/  @!P0 IADD3 R2, R0, R14, RZ ;  /* 0x0000000e00028210 */ /* 0x001fe40007ffe0ff */
[----:B------:R-:W-:Y:S02]  /*3750*/  @!P0 MOV R3, 0x2 ;  /* 0x0000000200038802 */ /* 0x000fe40000000f00 */
[----:B------:R-:W-:-:S03]  /*3760*/  @!P0 IADD3 R14, R14, 0x80, RZ ;  /* 0x000000800e0e8810 */ /* 0x000fc60007ffe0ff */
[----:B------:R-:W-:-:S05]  /*3770*/  @!P0 IMAD.WIDE.U32 R2, R2, R3, c[0x0][0x168] ;  /* 0x00005a0002028625 */ /* 0x000fca00078e0003 */
[----:B------:R0:W-:Y:S02]  /*3780*/  @!P0 STG.E.U16 [R2.64], R9 ;  /* 0x0000000902008986 */ /* 0x0001e4000c101504 */
.L_x_1373:
[----:B------:R-:W-:Y:S05]  /*3790*/  BSYNC B0 ;  /* 0x0000000000007941 */ /* 0x000fea0003800000 */
.L_x_1366:
        /* <DEDUP_REMOVED lines=8> */
.L_x_1374:
        /* <DEDUP_REMOVED lines=14> */
.L_x_16538:


//--------------------- .text._ZN2at6native29vectorized_elementwise_kernelILi4EZZZNS0_17acosh_kernel_cudaERNS_18TensorIteratorBaseEENKUlvE0_clEvENKUlvE1_clEvEUlN3c104HalfEE_St5arrayIPcLm2EEEEviT0_T1_ --------------------------
	.section	.text._ZN2at6native29vectorized_elementwise_kernelILi4EZZZNS0_17acosh_kernel_cudaERNS_18TensorIteratorBaseEENKUlvE0_clEvENKUlvE1_clEvEUlN3c104HalfEE_St5arrayIPcLm2EEEEviT0_T1_,"ax",@progbits
	.sectioninfo	@"SHI_REGISTERS=31"
	.align	128
        .global         _ZN2at6native29vectorized_elementwise_kernelILi4EZZZNS0_17acosh_kernel_cudaERNS_18TensorIteratorBaseEENKUlvE0_clEvENKUlvE1_clEvEUlN3c104HalfEE_St5arrayIPcLm2EEEEviT0_T1_
        .type           _ZN2at6native29vectorized_elementwise_kernelILi4EZZZNS0_17acosh_kernel_cudaERNS_18TensorIteratorBaseEENKUlvE0_clEvENKUlvE1_clEvEUlN3c104HalfEE_St5arrayIPcLm2EEEEviT0_T1_,@function
        .size           _ZN2at6native29vectorized_elementwise_kernelILi4EZZZNS0_17acosh_kernel_cudaERNS_18TensorIteratorBaseEENKUlvE0_clEvENKUlvE1_clEvEUlN3c104HalfEE_St5arrayIPcLm2EEEEviT0_T1_,(.L_x_16539 - _ZN2at6native29vectorized_elementwise_kernelILi4EZZZNS0_17acosh_kernel_cudaERNS_18TensorIteratorBaseEENKUlvE0_clEvENKUlvE1_clEvEUlN3c104HalfEE_St5arrayIPcLm2EEEEviT0_T1_)
        .other          _ZN2at6native29vectorized_elementwise_kernelILi4EZZZNS0_17acosh_kernel_cudaERNS_18TensorIteratorBaseEENKUlvE0_clEvENKUlvE1_clEvEUlN3c104HalfEE_St5arrayIPcLm2EEEEviT0_T1_,@"STO_CUDA_ENTRY STV_DEFAULT"
_ZN2at6native29vectorized_elementwise_kernelILi4EZZZNS0_17acosh_kernel_cudaERNS_18TensorIteratorBaseEENKUlvE0_clEvENKUlvE1_clEvEUlN3c104HalfEE_St5arrayIPcLm2EEEEviT0_T1_:
.text._ZN2at6native29vectorized_elementwise_kernelILi4EZZZNS0_17acosh_kernel_cudaERNS_18TensorIteratorBaseEENKUlvE0_clEvENKUlvE1_clEvEUlN3c104HalfEE_St5arrayIPcLm2EEEEviT0_T1_:
        /* <DEDUP_REMOVED lines=14> */
[--C-:B--2---:R-:W-:Y:S02]  /*00e0*/  HADD2.F32 R10, -RZ, R4.reuse.H0_H0 ;  /* 0x20000004ff0a7230 */ /* 0x104fe40000004100 */
[----:B------:R-:W-:-:S03]  /*00f0*/  HADD2.F32 R14, -RZ, R4.H1_H1 ;  /* 0x30000004ff0e7230 */ /* 0x000fc60000004100 */
[----:B------:R-:W-:Y:S02]  /*0100*/  FFMA.FTZ R11, R10, R10, -1 ;  /* 0xbf8000000a0b7423 */ /* 0x000fe4000001000a */
[----:B------:R-:W-:Y:S02]  /*0110*/  FFMA.FTZ R15, R14, R14, -1 ;  /* 0xbf8000000e0f7423 */ /* 0x000fe4000001000e */
[----:B------:R-:W1:Y:S01]  /*0120*/  MUFU.RSQ R12, R11 ;  /* 0x0000000b000c7308 */ /* 0x000e620000001400 */
[----:B------:R-:W-:Y:S01]  /*0130*/  FADD.FTZ R10, R10, -1 ;  /* 0xbf8000000a0a7421 */ /* 0x000fe20000010000 */
[----:B------:R-:W-:-:S04]  /*0140*/  FSETP.NEU.FTZ.AND P1, PT, R11, RZ, PT ;  /* 0x000000ff0b00720b */ /* 0x000fc80003f3d000 */
[----:B------:R-:W-:Y:S02]  /*0150*/  ISETP.GT.U32.AND P0, PT, R10, 0x4b000000, PT ;  /* 0x4b0000000a00780c */ /* 0x000fe40003f04070 */
[----:B------:R-:W2:Y:S01]  /*0160*/  MUFU.RSQ R16, R15 ;  /* 0x0000000f00107308 */ /* 0x000ea20000001400 */
[----:B-1----:R-:W-:Y:S02]  /*0170*/  FMUL.FTZ R4, R11, R12 ;  /* 0x0000000c0b047220 */ /* 0x002fe40000410000 */
[----:B------:R-:W-:Y:S02]  /*0180*/  FMUL.FTZ R13, R12, 0.5 ;  /* 0x3f0000000c0d7820 */ /* 0x000fe40000410000 */
[----:B------:R-:W-:-:S04]  /*0190*/  FFMA.FTZ R12, -R4, R4, R11 ;  /* 0x00000004040c7223 */ /* 0x000fc8000001010b */
[----:B------:R-:W-:Y:S01]  /*01a0*/  FFMA.FTZ R12, R13, R12, R4 ;  /* 0x0000000c0d0c7223 */ /* 0x000fe20000010004 */
[--C-:B------:R-:W-:Y:S01]  /*01b0*/  HADD2.F32 R4, -RZ, R5.reuse.H0_H0 ;  /* 0x20000005ff047230 */ /* 0x100fe20000004100 */
[C---:B--2---:R-:W-:Y:S01]  /*01c0*/  FMUL.FTZ R18, R15.reuse, R16 ;  /* 0x000000100f127220 */ /* 0x044fe20000410000 */
[----:B------:R-:W-:Y:S02]  /*01d0*/  HADD2.F32 R5, -RZ, R5.H1_H1 ;  /* 0x30000005ff057230 */ /* 0x000fe40000004100 */
[----:B------:R-:W-:Y:S01]  /*01e0*/  FSEL R12, R12, RZ, P1 ;  /* 0x000000ff0c0c7208 */ /* 0x000fe20000800000 */
[----:B0-----:R-:W-:Y:S01]  /*01f0*/  FFMA.FTZ R6, R4, R4, -1 ;  /* 0xbf80000004067423 */ /* 0x001fe20000010004 */
[----:B------:R-:W-:Y:S01]  /*0200*/  FSETP.NEU.FTZ.AND P1, PT, R15, RZ, PT ;  /* 0x000000ff0f00720b */ /* 0x000fe20003f3d000 */
[----:B------:R-:W-:Y:S01]  /*0210*/  FFMA.FTZ R15, -R18, R18, R15 ;  /* 0x00000012120f7223 */ /* 0x000fe2000001010f */
[----:B------:R-:W-:Y:S01]  /*0220*/  FSEL R7, R12, -1.0000001192092895508, !P0 ;  /* 0xbf8000010c077808 */ /* 0x000fe20004000000 */
[----:B------:R-:W0:Y:S01]  /*0230*/  MUFU.RSQ R17, R6 ;  /* 0x0000000600117308 */ /* 0x000e220000001400 */
[----:B------:R-:W-:Y:S01]  /*0240*/  FSETP.NEU.FTZ.AND P3, PT, R6, RZ, PT ;  /* 0x000000ff0600720b */ /* 0x000fe20003f7d000 */
[----:B------:R-:W-:-:S02]  /*0250*/  FADD.FTZ R4, R4, -1 ;  /* 0xbf80000004047421 */ /* 0x000fc40000010000 */
[----:B------:R-:W-:Y:S02]  /*0260*/  FADD.FTZ R12, R10, R7 ;  /* 0x000000070a0c7221 */ /* 0x000fe40000010000 */
[----:B------:R-:W-:Y:S02]  /*0270*/  FMUL.FTZ R7, R16, 0.5 ;  /* 0x3f00000010077820 */ /* 0x000fe40000410000 */
[----:B------:R-:W-:Y:S02]  /*0280*/  FADD.FTZ R10, R14, -1 ;  /* 0xbf8000000e0a7421 */ /* 0x000fe40000010000 */
[----:B------:R-:W-:Y:S02]  /*0290*/  FFMA.FTZ R15, R7, R15, R18 ;  /* 0x0000000f070f7223 */ /* 0x000fe40000010012 */
[----:B------:R-:W-:Y:S01]  /*02a0*/  FADD.FTZ.RZ R7, R12, 1 ;  /* 0x3f8000000c077421 */ /* 0x000fe2000001c000 */
[----:B------:R-:W-:Y:S01]  /*02b0*/  ISETP.GT.U32.AND P2, PT, R10, 0x4b000000, PT ;  /* 0x4b0000000a00780c */ /* 0x000fe20003f44070 */
[----:B------:R-:W-:Y:S01]  /*02c0*/  FFMA.FTZ R14, R5, R5, -1 ;  /* 0xbf800000050e7423 */ /* 0x000fe20000010005 */
[----:B------:R-:W-:Y:S01]  /*02d0*/  FSEL R11, R15, RZ, P1 ;  /* 0x000000ff0f0b7208 */ /* 0x000fe20000800000 */
[----:B0-----:R-:W-:Y:S01]  /*02e0*/  FMUL.FTZ R19, R6, R17 ;  /* 0x0000001106137220 */ /* 0x001fe20000410000 */
[----:B------:R-:W-:Y:S01]  /*02f0*/  IADD3 R7, R7, -0x3f400000, RZ ;  /* 0xc0c0000007077810 */ /* 0x000fe20007ffe0ff */
[----:B------:R-:W0:Y:S01]  /*0300*/  MUFU.RSQ R15, R14 ;  /* 0x0000000e000f7308 */ /* 0x000e220000001400 */
[----:B------:R-:W-:Y:S01]  /*0310*/  FSEL R11, R11, -1.0000001192092895508, !P2 ;  /* 0xbf8000010b0b7808 */ /* 0x000fe20005000000 */
[----:B------:R-:W-:Y:S01]  /*0320*/  FFMA.FTZ R20, -R19, R19, R6 ;  /* 0x0000001313147223 */ /* 0x000fe20000010106 */
[----:B------:R-:W-:Y:S01]  /*0330*/  P2R R13, PR, RZ, 0x4 ;  /* 0x00000004ff0d7803 */ /* 0x000fe20000000000 */
[----:B------:R-:W-:Y:S01]  /*0340*/  FMUL.FTZ R18, R17, 0.5 ;  /* 0x3f00000011127820 */ /* 0x000fe20000410000 */
[----:B------:R-:W-:Y:S01]  /*0350*/  LOP3.LUT R13, R7, 0xff800000, RZ, 0xc0, !PT ;  /* 0xff800000070d7812 */ /* 0x000fe200078ec0ff */
[----:B------:R-:W-:Y:S01]  /*0360*/  FADD.FTZ R11, R10, R11 ;  /* 0x0000000b0a0b7221 */ /* 0x000fe20000010000 */
[----:B------:R-:W-:Y:S01]  /*0370*/  MOV R7, 0x3e800000 ;  /* 0x3e80000000077802 */ /* 0x000fe20000000f00 */
[----:B------:R-:W-:Y:S01]  /*0380*/  FFMA.FTZ R18, R18, R20, R19 ;  /* 0x0000001412127223 */ /* 0x000fe20000010013 */
[----:B------:R-:W-:Y:S01]  /*0390*/  IADD3 R16, -R13, 0x40800000, RZ ;  /* 0x408000000d107810 */ /* 0x000fe20007ffe1ff */
[----:B------:R-:W-:Y:S01]  /*03a0*/  FADD.FTZ.RZ R6, R11, 1 ;  /* 0x3f8000000b067421 */ /* 0x000fe2000001c000 */
[----:B------:R-:W-:-:S02]  /*03b0*/  IADD3 R17, R12, -R13, RZ ;  /* 0x8000000d0c117210 */ /* 0x000fc40007ffe0ff */
[----:B------:R-:W-:Y:S01]  /*03c0*/  ISETP.GT.U32.AND P1, PT, R4, 0x4b000000, PT ;  /* 0x4b0000000400780c */ /* 0x000fe20003f24070 */
[----:B------:R-:W-:Y:S01]  /*03d0*/  FFMA.FTZ R16, R16, R7, -1 ;  /* 0xbf80000010107423 */ /* 0x000fe20000010007 */
[----:B------:R-:W-:Y:S01]  /*03e0*/  IADD3 R6, R6, -0x3f400000, RZ ;  /* 0xc0c0000006067810 */ /* 0x000fe20007ffe0ff */
[----:B0-----:R-:W-:Y:S01]  /*03f0*/  FMUL.FTZ R19, R14, R15 ;  /* 0x0000000f0e137220 */ /* 0x001fe20000410000 */
[----:B------:R-:W-:Y:S01]  /*0400*/  FSEL R18, R18, RZ, P3 ;  /* 0x000000ff12127208 */ /* 0x000fe20001800000 */
[----:B------:R-:W-:Y:S01]  /*0410*/  FADD.FTZ R17, R17, R16 ;  /* 0x0000001011117221 */ /* 0x000fe20000010000 */
[----:B------:R-:W-:Y:S01]  /*0420*/  LOP3.LUT R16, R6, 0xff800000, RZ, 0xc0, !PT ;  /* 0xff80000006107812 */ /* 0x000fe200078ec0ff */
[----:B------:R-:W-:Y:S01]  /*0430*/  HFMA2.MMA R6, -RZ, RZ, 1.3056640625, -1.8671875 ;  /* 0x3d39bf78ff067435 */ /* 0x000fe200000001ff */
[----:B------:R-:W-:Y:S01]  /*0440*/  FMUL.FTZ R20, R15, 0.5 ;  /* 0x3f0000000f147820 */ /* 0x000fe20000410000 */
[----:B------:R-:W-:Y:S01]  /*0450*/  FSETP.NEU.FTZ.AND P4, PT, R14, RZ, PT ;  /* 0x000000ff0e00720b */ /* 0x000fe20003f9d000 */
[----:B------:R-:W-:Y:S01]  /*0460*/  FFMA.FTZ R15, -R19, R19, R14 ;  /* 0x00000013130f7223 */ /* 0x000fe2000001010e */
[----:B------:R-:W-:Y:S01]  /*0470*/  IADD3 R22, -R16, 0x40800000, RZ ;  /* 0x4080000010167810 */ /* 0x000fe20007ffe1ff */
[----:B------:R-:W-:Y:S01]  /*0480*/  FADD.FTZ R14, R5, -1 ;  /* 0xbf800000050e7421 */ /* 0x000fe20000010000 */
[----:B------:R-:W-:Y:S01]  /*0490*/  IADD3 R21, R11, -R16, RZ ;  /* 0x800000100b157210 */ /* 0x000fe20007ffe0ff */
[----:B------:R-:W-:Y:S01]  /*04a0*/  FFMA.FTZ R15, R20, R15, R19 ;  /* 0x0000000f140f7223 */ /* 0x000fe20000010013 */
[----:B------:R-:W-:Y:S01]  /*04b0*/  FSEL R5, R18, -1.0000001192092895508, !P1 ;  /* 0xbf80000112057808 */ /* 0x000fe20004800000 */
[----:B------:R-:W-:Y:S01]  /*04c0*/  FFMA.FTZ R22, R22, R7, -1 ;  /* 0xbf80000016167423 */ /* 0x000fe20000010007 */
[----:B------:R-:W-:Y:S01]  /*04d0*/  ISETP.GT.U32.AND P2, PT, R14, 0x4b000000, PT ;  /* 0x4b0000000e00780c */ /* 0x000fe20003f44070 */
[----:B------:R-:W-:Y:S01]  /*04e0*/  FFMA.FTZ R20, R17, -R6, 0.10546888411045074463 ;  /* 0x3dd8001211147423 */ /* 0x000fe20000010806 */
[----:B------:R-:W-:Y:S01]  /*04f0*/  FSEL R15, R15, RZ, P4 ;  /* 0x000000ff0f0f7208 */ /* 0x000fe20002000000 */
[----:B------:R-:W-:Y:S01]  /*0500*/  FADD.FTZ R21, R21, R22 ;  /* 0x0000001615157221 */ /* 0x000fe20000010000 */
[----:B------:R-:W-:Y:S01]  /*0510*/  ISETP.GE.U32.AND P3, PT, R12, 0x7f800000, PT ;  /* 0x7f8000000c00780c */ /* 0x000fe20003f66070 */
[----:B------:R-:W-:Y:S01]  /*0520*/  FFMA.FTZ R20, R17, R20, -0.13229703903198242188 ;  /* 0xbe0778e011147423 */ /* 0x000fe20000010014 */
[----:B------:R-:W-:Y:S01]  /*0530*/  FSEL R15, R15, -1.0000001192092895508, !P2 ;  /* 0xbf8000010f0f7808 */ /* 0x000fe20005000000 */
[----:B------:R-:W-:-:S02]  /*0540*/  FFMA.FTZ R18, R21, -R6, 0.10546888411045074463 ;  /* 0x3dd8001215127423 */ /* 0x000fc40000010806 */
[----:B------:R-:W-:Y:S02]  /*0550*/  FFMA.FTZ R20, R17, R20, 0.14491446316242218018 ;  /* 0x3e14647511147423 */ /* 0x000fe40000010014 */
[----:B------:R-:W-:Y:S02]  /*0560*/  FFMA.FTZ R22, R21, R18, -0.13229703903198242188 ;  /* 0xbe0778e015167423 */ /* 0x000fe40000010012 */
[----:B------:R-:W-:Y:S02]  /*0570*/  FFMA.FTZ R20, R17, R20, -0.16641564667224884033 ;  /* 0xbe2a68dd11147423 */ /* 0x000fe40000010014 */
[----:B------:R-:W-:Y:S02]  /*0580*/  FFMA.FTZ R22, R21, R22, 0.14491446316242218018 ;  /* 0x3e14647515167423 */ /* 0x000fe40000010016 */
[----:B------:R-:W-:Y:S01]  /*0590*/  FFMA.FTZ R18, R17, R20, 0.19988867640495300293 ;  /* 0x3e4caf9e11127423 */ /* 0x000fe20000010014 */
[----:B---3--:R-:W-:Y:S01]  /*05a0*/  HADD2.F32 R20, -RZ, R2.H0_H0 ;  /* 0x20000002ff147230 */ /* 0x008fe20000004100 */
[----:B------:R-:W-:-:S02]  /*05b0*/  FADD.FTZ R5, R4, R5 ;  /* 0x0000000504057221 */ /* 0x000fc40000010000 */
[----:B------:R-:W-:Y:S01]  /*05c0*/  FADD.FTZ R4, R14, R15 ;  /* 0x0000000f0e047221 */ /* 0x000fe20000010000 */
[----:B------:R-:W-:Y:S01]  /*05d0*/  HADD2.F32 R15, -RZ, R2.H1_H1 ;  /* 0x30000002ff0f7230 */ /* 0x000fe20000004100 */
[----:B------:R-:W-:Y:S02]  /*05e0*/  FFMA.FTZ R14, R17, R18, -0.25000196695327758789 ;  /* 0xbe800042110e7423 */ /* 0x000fe40000010012 */
[----:B------:R-:W-:Y:S01]  /*05f0*/  FFMA.FTZ R22, R21, R22, -0.16641564667224884033 ;  /* 0xbe2a68dd15167423 */ /* 0x000fe20000010016 */
[----:B------:R0:W1:Y:S01]  /*0600*/  I2F R18, R13 ;  /* 0x0000000d00127306 */ /* 0x0000620000201400 */
[----:B------:R-:W-:Y:S02]  /*0610*/  FADD.FTZ.RZ R19, R5, 1 ;  /* 0x3f80000005137421 */ /* 0x000fe4000001c000 */
[----:B------:R-:W-:Y:S02]  /*0620*/  FFMA.FTZ R14, R17, R14, 0.33333510160446166992 ;  /* 0x3eaaaae6110e7423 */ /* 0x000fe4000001000e */
[----:B------:R-:W-:Y:S01]  /*0630*/  FFMA.FTZ R22, R21, R22, 0.19988867640495300293 ;  /* 0x3e4caf9e15167423 */ /* 0x000fe20000010016 */
[----:B------:R-:W-:Y:S01]  /*0640*/  IADD3 R19, R19, -0x3f400000, RZ ;  /* 0xc0c0000013137810 */ /* 0x000fe20007ffe0ff */
[----:B------:R-:W-:-:S02]  /*0650*/  FFMA.FTZ R23, R20, R20, -1 ;  /* 0xbf80000014177423 */ /* 0x000fc40000010014 */
[----:B------:R-:W-:Y:S02]  /*0660*/  FFMA.FTZ R14, R17, R14, -0.5 ;  /* 0xbf000000110e7423 */ /* 0x000fe4000001000e */
[----:B------:R-:W-:Y:S01]  /*0670*/  FFMA.FTZ R22, R21, R22, -0.25000196695327758789 ;  /* 0xbe80004215167423 */ /* 0x000fe20000010016 */
[----:B------:R-:W2:Y:S01]  /*0680*/  MUFU.RSQ R24, R23 ;  /* 0x0000001700187308 */ /* 0x000ea20000001400 */
[----:B0-----:R-:W-:Y:S02]  /*0690*/  FFMA.FTZ R13, R15, R15, -1 ;  /* 0xbf8000000f0d7423 */ /* 0x001fe4000001000f */
[----:B------:R-:W-:Y:S01]  /*06a0*/  FMUL.FTZ R2, R17, R14 ;  /* 0x0000000e11027220 */ /* 0x000fe20000410000 */
[----:B------:R-:W-:Y:S01]  /*06b0*/  LOP3.LUT R14, R19, 0xff800000, RZ, 0xc0, !PT ;  /* 0xff800000130e7812 */ /* 0x000fe200078ec0ff */
[----:B------:R-:W-:Y:S02]  /*06c0*/  FFMA.FTZ R26, R21, R22, 0.33333510160446166992 ;  /* 0x3eaaaae6151a7423 */ /* 0x000fe40000010016 */
[----:B------:R-:W-:Y:S01]  /*06d0*/  FFMA.FTZ R2, R17, R2, R17 ;  /* 0x0000000211027223 */ /* 0x000fe20000010011 */
[----:B------:R0:W3:Y:S01]  /*06e0*/  MUFU.RSQ R22, R13 ;  /* 0x0000000d00167308 */ /* 0x0000e20000001400 */
[----:B------:R-:W-:Y:S01]  /*06f0*/  IADD3 R28, -R14, 0x40800000, RZ ;  /* 0x408000000e1c7810 */ /* 0x000fe20007ffe1ff */
[----:B------:R-:W-:Y:S01]  /*0700*/  FFMA.FTZ R26, R21, R26, -0.5 ;  /* 0xbf000000151a7423 */ /* 0x000fe2000001001a */
[----:B------:R-:W-:Y:S01]  /*0710*/  IADD3 R19, R5, -R14, RZ ;  /* 0x8000000e05137210 */ /* 0x000fe20007ffe0ff */
[----:B-1----:R-:W-:-:S02]  /*0720*/  FMUL.FTZ R17, R18, 1.1920928955078125e-07 ;  /* 0x3400000012117820 */ /* 0x002fc40000410000 */
[C---:B------:R-:W-:Y:S02]  /*0730*/  FMUL.FTZ R26, R21.reuse, R26 ;  /* 0x0000001a151a7220 */ /* 0x040fe40000410000 */
[----:B------:R-:W-:Y:S02]  /*0740*/  FFMA.FTZ R28, R28, R7, -1 ;  /* 0xbf8000001c1c7423 */ /* 0x000fe40000010007 */
[----:B------:R-:W-:Y:S02]  /*0750*/  FFMA.FTZ R18, R21, R26, R21 ;  /* 0x0000001a15127223 */ /* 0x000fe40000010015 */
        /* <DEDUP_REMOVED lines=9> */
.L_x_1377:
[----:B0--3--:R-:W-:Y:S05]  /*07f0*/  BSYNC B0 ;  /* 0x0000000000007941 */ /* 0x009fea0003800000 */
.L_x_1376:
        /* <DEDUP_REMOVED lines=49> */
.L_x_1379:
[----:B------:R-:W-:Y:S05]  /*0b10*/  BSYNC B0 ;  /* 0x0000000000007941 */ /* 0x000fea0003800000 */
.L_x_1378:
[----:B------:R-:W-:Y:S01]  /*0b20*/  HADD2.F32 R11, -RZ, R3.H0_H0 ;  /* 0x20000003ff0b7230 */ /* 0x000fe20000004100 */
[----:B------:R-:W0:Y:S01]  /*0b30*/  I2F R20, R14 ;  /* 0x0000000e00147306 */ /* 0x000e220000201400 */
[----:B------:R-:W-:Y:S01]  /*0b40*/  IADD3 R24, -R13, 0x40800000, RZ ;  /* 0x408000000d187810 */ /* 0x000fe20007ffe1ff */
[----:B------:R-:W-:Y:S01]  /*0b50*/  FADD.FTZ R16, R15, R16 ;  /* 0x000000100f107221 */ /* 0x000fe20000010000 */
[----:B------:R-:W-:Y:S01]  /*0b60*/  ISETP.GE.U32.AND P5, PT, R5, 0x7f800000, PT ;  /* 0x7f8000000500780c */ /* 0x000fe20003fa6070 */
[----:B------:R-:W-:Y:S01]  /*0b70*/  FFMA.FTZ R22, R21, -R6, 0.10546888411045074463 ;  /* 0x3dd8001215167423 */ /* 0x000fe20000010806 */
[----:B------:R-:W-:Y:S01]  /*0b80*/  IADD3 R23, R12, -R13, RZ ;  /* 0x8000000d0c177210 */ /* 0x000fe20007ffe0ff */
[----:B------:R-:W-:Y:S01]  /*0b90*/  FFMA.FTZ R15, R11, R11, -1 ;  /* 0xbf8000000b0f7423 */ /* 0x000fe2000001000b */
[----:B------:R-:W-:Y:S01]  /*0ba0*/  BSSY B0, `(.L_x_1380) ;  /* 0x0000015000007945 */ /* 0x000fe20003800000 */
[----:B------:R-:W-:Y:S02]  /*0bb0*/  FFMA.FTZ R24, R24, R7, -1 ;  /* 0xbf80000018187423 */ /* 0x000fe40000010007 */
[----:B------:R-:W-:Y:S01]  /*0bc0*/  FFMA.FTZ R22, R21, R22, -0.13229703903198242188 ;  /* 0xbe0778e015167423 */ /* 0x000fe20000010016 */
[----:B------:R1:W2:Y:S01]  /*0bd0*/  MUFU.RSQ R14, R15 ;  /* 0x0000000f000e7308 */ /* 0x0002a20000001400 */
[----:B------:R-:W-:-:S02]  /*0be0*/  FADD.FTZ.RZ R25, R16, 1 ;  /* 0x3f80000010197421 */ /* 0x000fc4000001c000 */
[----:B------:R-:W-:Y:S02]  /*0bf0*/  FADD.FTZ R23, R23, R24 ;  /* 0x0000001817177221 */ /* 0x000fe40000010000 */
[----:B------:R-:W-:Y:S01]  /*0c00*/  FFMA.FTZ R22, R21, R22, 0.14491446316242218018 ;  /* 0x3e14647515167423 */ /* 0x000fe20000010016 */
[----:B------:R-:W-:Y:S01]  /*0c10*/  IADD3 R25, R25, -0x3f400000, RZ ;  /* 0xc0c0000019197810 */ /* 0x000fe20007ffe0ff */
[----:B------:R-:W-:Y:S02]  /*0c20*/  FFMA.FTZ R24, R23, -R6, 0.10546888411045074463 ;  /* 0x3dd8001217187423 */ /* 0x000fe40000010806 */
[----:B------:R-:W-:Y:S01]  /*0c30*/  FFMA.FTZ R22, R21, R22, -0.16641564667224884033 ;  /* 0xbe2a68dd15167423 */ /* 0x000fe20000010016 */
[----:B------:R-:W-:Y:S01]  /*0c40*/  LOP3.LUT R25, R25, 0xff800000, RZ, 0xc0, !PT ;  /* 0xff80000019197812 */ /* 0x000fe200078ec0ff */
[----:B0-----:R-:W-:Y:S02]  /*0c50*/  FMUL.FTZ R20, R20, 1.1920928955078125e-07 ;  /* 0x3400000014147820 */ /* 0x001fe40000410000 */
[----:B------:R-:W-:-:S02]  /*0c60*/  FFMA.FTZ R24, R23, R24, -0.13229703903198242188 ;  /* 0xbe0778e017187423 */ /* 0x000fc40000010018 */
[----:B------:R-:W-:Y:S02]  /*0c70*/  FFMA.FTZ R22, R21, R22, 0.19988867640495300293 ;  /* 0x3e4caf9e15167423 */ /* 0x000fe40000010016 */
[----:B------:R-:W-:Y:S01]  /*0c80*/  FFMA.FTZ R19, R20, 0.69314718246459960938, R19 ;  /* 0x3f31721814137823 */ /* 0x000fe20000010013 */
[----:B------:R-:W-:Y:S05]  /*0c90*/  @!P5 BRA `(.L_x_1381) ;  /* 0x000000500000d947 */ /* 0x000fea0003800000 */
[----:B-12---:R-:W-:-:S13]  /*0ca0*/  ISETP.GE.AND P5, PT, R5, -0x407fffff, PT ;  /* 0xbf8000010500780c */ /* 0x006fda0003fa6270 */
[----:B------:R-:W-:-:S05]  /*0cb0*/  @P5 MOV R20, 0x7f800000 ;  /* 0x7f80000000145802 */ /* 0x000fca0000000f00 */
[C---:B------:R-:W-:Y:S01]  /*0cc0*/  @P5 FFMA.FTZ R19, R5.reuse, R20, +INF ;  /* 0x7f80000005135423 */ /* 0x040fe20000010014 */
[----:B------:R-:W-:-:S04]  /*0cd0*/  FSETP.NEU.FTZ.AND P5, PT, R5, RZ, PT ;  /* 0x000000ff0500720b */ /* 0x000fc80003fbd000 */
[----:B------:R-:W-:-:S04]  /*0ce0*/  FSEL R19, R19, -RZ, P5 ;  /* 0x800000ff13137208 */ /* 0x000fc80002800000 */
.L_x_1381:
[----:B-12---:R-:W-:Y:S05]  /*0cf0*/  BSYNC B0 ;  /* 0x0000000000007941 */ /* 0x006fea0003800000 */
.L_x_1380:
        /* <DEDUP_REMOVED lines=31> */
.L_x_1383:
[----:B-1----:R-:W-:Y:S05]  /*0ef0*/  BSYNC B0 ;  /* 0x0000000000007941 */ /* 0x002fea0003800000 */
.L_x_1382:
[----:B------:R-:W-:Y:S01]  /*0f00*/  ISETP.GE.U32.AND P5, PT, R12, 0x7f800000, PT ;  /* 0x7f8000000c00780c */ /* 0x000fe20003fa6070 */
[----:B------:R-:W-:Y:S01]  /*0f10*/  FFMA.FTZ R20, R27, R20, -0.16641564667224884033 ;  /* 0xbe2a68dd1b147423 */ /* 0x000fe20000010014 */
[----:B------:R-:W0:Y:S01]  /*0f20*/  I2F R25, R25 ;  /* 0x0000001900197306 */ /* 0x000e220000201400 */
[----:B------:R-:W-:Y:S01]  /*0f30*/  FMUL.FTZ R22, R15, R14 ;  /* 0x0000000e0f167220 */ /* 0x000fe20000410000 */
        /* <DEDUP_REMOVED lines=16> */
.L_x_1385:
[----:B0-----:R-:W-:Y:S05]  /*1040*/  BSYNC B0 ;  /* 0x0000000000007941 */ /* 0x001fea0003800000 */
.L_x_1384:
        /* <DEDUP_REMOVED lines=16> */
.L_x_1387:
[----:B------:R-:W-:Y:S05]  /*1150*/  BSYNC B0 ;  /* 0x0000000000007941 */ /* 0x000fea0003800000 */
.L_x_1386:
        /* <DEDUP_REMOVED lines=31> */
.L_x_1389:
[----:B------:R-:W-:Y:S05]  /*1350*/  BSYNC B0 ;  /* 0x0000000000007941 */ /* 0x000fea0003800000 */
.L_x_1388:
        /* <DEDUP_REMOVED lines=42> */
.L_x_1391:
[----:B------:R-:W-:Y:S05]  /*1600*/  BSYNC B0 ;  /* 0x0000000000007941 */ /* 0x000fea0003800000 */
.L_x_1390:
        /* <DEDUP_REMOVED lines=14> */
[----:B------:R-:W-:Y:S04]  /*16f0*/  STG.E.64 [R6.64], R2 ;  /* 0x0000000206007986 */ /* 0x000fe8000c101b04 */
[----:B------:R-:W-:Y:S01]  /*1700*/  STG.E.64 [R6.64+0x400], R4 ;  /* 0x0004000406007986 */ /* 0x000fe2000c101b04 */
[----:B------:R-:W-:Y:S05]  /*1710*/  EXIT ;  /* 0x000000000000794d */ /* 0x000fea0003800000 */
.L_x_1375:
        /* <DEDUP_REMOVED lines=102> */
.L_x_1395:
[----:B------:R-:W-:Y:S05]  /*1d80*/  BSYNC B1 ;  /* 0x0000000000017941 */ /* 0x000fea0003800000 */
.L_x_1394:
[----:B------:R-:W-:-:S05]  /*1d90*/  @P2 FADD.FTZ R4, R4, 0.69314718246459960938 ;  /* 0x3f31721804042421 */ /* 0x000fca0000010000 */
[----:B------:R-:W-:Y:S02]  /*1da0*/  F2FP.PACK_AB R3, RZ, R4 ;  /* 0x00000004ff03723e */ /* 0x000fe400000000ff */
.L_x_1393:
[----:B------:R-:W-:Y:S05]  /*1db0*/  BSYNC B0 ;  /* 0x0000000000007941 */ /* 0x000fea0003800000 */
.L_x_1392:
        /* <DEDUP_REMOVED lines=47> */
.L_x_1399:
[----:B------:R-:W-:Y:S05]  /*20b0*/  BSYNC B1 ;  /* 0x0000000000017941 */ /* 0x000fea0003800000 */
.L_x_1398:
[----:B------:R-:W-:-:S05]  /*20c0*/  @P2 FADD.FTZ R6, R6, 0.69314718246459960938 ;  /* 0x3f31721806062421 */ /* 0x000fca0000010000 */
[----:B------:R-:W-:Y:S02]  /*20d0*/  F2FP.PACK_AB R4, RZ, R6 ;  /* 0x00000006ff04723e */ /* 0x000fe400000000ff */
.L_x_1397:
[----:B------:R-:W-:Y:S05]  /*20e0*/  BSYNC B0 ;  /* 0x0000000000007941 */ /* 0x000fea0003800000 */
.L_x_1396:
        /* <DEDUP_REMOVED lines=47> */
.L_x_1403:
[----:B------:R-:W-:Y:S05]  /*23e0*/  BSYNC B1 ;  /* 0x0000000000017941 */ /* 0x000fea0003800000 */
.L_x_1402:
[----:B------:R-:W-:-:S05]  /*23f0*/  @P2 FADD.FTZ R7, R7, 0.69314718246459960938 ;  /* 0x3f31721807072421 */ /* 0x000fca0000010000 */
[----:B------:R-:W-:Y:S02]  /*2400*/  F2FP.PACK_AB R5, RZ, R7 ;  /* 0x00000007ff05723e */ /* 0x000fe400000000ff */
.L_x_1401:
[----:B------:R-:W-:Y:S05]  /*2410*/  BSYNC B0 ;  /* 0x0000000000007941 */ /* 0x000fea0003800000 */
.L_x_1400:
        /* <DEDUP_REMOVED lines=47> */
.L_x_1407:
[----:B------:R-:W-:Y:S05]  /*2710*/  BSYNC B1 ;  /* 0x0000000000017941 */ /* 0x000fea0003800000 */
.L_x_1406:
[----:B------:R-:W-:-:S05]  /*2720*/  @P2 FADD.FTZ R8, R8, 0.69314718246459960938 ;  /* 0x3f31721808082421 */ /* 0x000fca0000010000 */
[----:B------:R-:W-:Y:S02]  /*2730*/  F2FP.PACK_AB R6, RZ, R8 ;  /* 0x00000008ff06723e */ /* 0x000fe400000000ff */
.L_x_1405:
[----:B------:R-:W-:Y:S05]  /*2740*/  BSYNC B0 ;  /* 0x0000000000007941 */ /* 0x000fea0003800000 */
.L_x_1404:
        /* <DEDUP_REMOVED lines=47> */
.L_x_1411:
[----:B------:R-:W-:Y:S05]  /*2a40*/  BSYNC B1 ;  /* 0x0000000000017941 */ /* 0x000fea0003800000 */
.L_x_1410:
[----:B------:R-:W-:-:S05]  /*2a50*/  @P2 FADD.FTZ R9, R9, 0.69314718246459960938 ;  /* 0x3f31721809092421 */ /* 0x000fca0000010000 */
[----:B------:R-:W-:Y:S02]  /*2a60*/  F2FP.PACK_AB R7, RZ, R9 ;  /* 0x00000009ff07723e */ /* 0x000fe400000000ff */
.L_x_1409:
[----:B------:R-:W-:Y:S05]  /*2a70*/  BSYNC B0 ;  /* 0x0000000000007941 */ /* 0x000fea0003800000 */
.L_x_1408:
        /* <DEDUP_REMOVED lines=47> */
.L_x_1415:
[----:B------:R-:W-:Y:S05]  /*2d70*/  BSYNC B1 ;  /* 0x0000000000017941 */ /* 0x000fea0003800000 */
.L_x_1414:
[----:B------:R-:W-:-:S05]  /*2d80*/  @P2 FADD.FTZ R10, R10, 0.69314718246459960938 ;  /* 0x3f3172180a0a2421 */ /* 0x000fca0000010000 */
[----:B------:R-:W-:Y:S02]  /*2d90*/  F2FP.PACK_AB R8, RZ, R10 ;  /* 0x0000000aff08723e */ /* 0x000fe400000000ff */
.L_x_1413:
[----:B------:R-:W-:Y:S05]  /*2da0*/  BSYNC B0 ;  /* 0x0000000000007941 */ /* 0x000fea0003800000 */
.L_x_1412:
        /* <DEDUP_REMOVED lines=47> */
.L_x_1419:
[----:B------:R-:W-:Y:S05]  /*30a0*/  BSYNC B1 ;  /* 0x0000000000017941 */ /* 0x000fea0003800000 */
.L_x_1418:
[----:B------:R-:W-:-:S05]  /*30b0*/  @P2 FADD.FTZ R11, R11, 0.69314718246459960938 ;  /* 0x3f3172180b0b2421 */ /* 0x000fca0000010000 */
[----:B------:R-:W-:Y:S02]  /*30c0*/  F2FP.PACK_AB R9, RZ, R11 ;  /* 0x0000000bff09723e */ /* 0x000fe400000000ff */
.L_x_1417:
[----:B------:R-:W-:Y:S05]  /*30d0*/  BSYNC B0 ;  /* 0x0000000000007941 */ /* 0x000fea0003800000 */
.L_x_1416:
        /* <DEDUP_REMOVED lines=47> */
.L_x_1423:
[----:B------:R-:W-:Y:S05]  /*33d0*/  BSYNC B1 ;  /* 0x0000000000017941 */ /* 0x000fea0003800000 */
.L_x_1422:
[----:B------:R-:W-:-:S05]  /*33e0*/  @P2 FADD.FTZ R12, R12, 0.69314718246459960938 ;  /* 0x3f3172180c0c2421 */ /* 0x000fca0000010000 */
[----:B------:R-:W-:Y:S02]  /*33f0*/  F2FP.PACK_AB R10, RZ, R12 ;  /* 0x0000000cff0a723e */ /* 0x000fe400000000ff */
.L_x_1421:
[----:B------:R-:W-:Y:S05]  /*3400*/  BSYNC B0 ;  /* 0x0000000000007941 */ /* 0x000fea0003800000 */
.L_x_1420:
        /* <DEDUP_REMOVED lines=16> */
.L_x_1426:
[----:B------:R-:W-:-:S13]  /*3510*/  ISETP.GE.AND P0, PT, R14, R13, PT ;  /* 0x0000000d0e00720c */ /* 0x000fda0003f06270 */
[----:B------:R-:W-:Y:S05]  /*3520*/  @P0 BRA `(.L_x_1428) ;  /* 0x000000c000000947 */ /* 0x000fea0003800000 */
[----:B0-----:R-:W-:Y:S01]  /*3530*/  HFMA2.MMA R3, -RZ, RZ, 0, 1.1920928955078125e-07 ;  /* 0x00000002ff037435 */ /* 0x001fe200000001ff */
[----:B------:R-:W-:Y:S02]  /*3540*/  IADD3 R2, R0, R14, RZ ;  /* 0x0000000e00027210 */ /* 0x000fe40007ffe0ff */
[----:B------:R-:W-:-:S07]  /*3550*/  IADD3 R14, R14, 0x80, RZ ;  /* 0x000000800e0e7810 */ /* 0x000fce0007ffe0ff */
[----:B------:R-:W-:-:S05]  /*3560*/  IMAD.WIDE.U32 R2, R2, R3, c[0x0][0x168] ;  /* 0x00005a0002027625 */ /* 0x000fca00078e0003 */
[----:B------:R0:W-:Y:S02]  /*3570*/  STG.E.U16 [R2.64], R5 ;  /* 0x0000000502007986 */ /* 0x0001e4000c101504 */
.L_x_1427:
[----:B------:R-:W-:-:S13]  /*3580*/  ISETP.GE.AND P0, PT, R14, R13, PT ;  /* 0x0000000d0e00720c */ /* 0x000fda0003f06270 */
[----:B------:R-:W-:Y:S05]  /*3590*/  @P0 BRA `(.L_x_1429) ;  /* 0x000000c000000947 */ /* 0x000fea0003800000 */
[----:B0-----:R-:W-:Y:S02]  /*35a0*/  IADD3 R2, R0, R14, RZ ;  /* 0x0000000e00027210 */ /* 0x001fe40007ffe0ff */
[----:B------:R-:W-:Y:S02]  /*35b0*/  MOV R3, 0x2 ;  /* 0x0000000200037802 */ /* 0x000fe40000000f00 */
[----:B------:R-:W-:-:S03]  /*35c0*/  IADD3 R14, R14, 0x80, RZ ;  /* 0x000000800e0e7810 */ /* 0x000fc60007ffe0ff */
[----:B------:R-:W-:-:S05]  /*35d0*/  IMAD.WIDE.U32 R2, R2, R3, c[0x0][0x168] ;  /* 0x00005a0002027625 */ /* 0x000fca00078e0003 */
[----:B------:R0:W-:Y:S02]  /*35e0*/  STG.E.U16 [R2.64], R6 ;  /* 0x0000000602007986 */ /* 0x0001e4000c101504 */
.L_x_1428:
[----:B------:R-:W-:-:S13]  /*35f0*/  ISETP.GE.AND P0, PT, R14, R13, PT ;  /* 0x0000000d0e00720c */ /* 0x000fda0003f06270 */
[----:B------:R-:W-:Y:S05]  /*3600*/  @P0 BRA `(.L_x_1430) ;  /* 0x000000d000000947 */ /* 0x000fea0003800000 */
[----:B0-----:R-:W-:Y:S01]  /*3610*/  HFMA2.MMA R3, -RZ, RZ, 0, 1.1920928955078125e-07 ;  /* 0x00000002ff037435 */ /* 0x001fe200000001ff */
[----:B------:R-:W-:Y:S02]  /*3620*/  IADD3 R2, R0, R14, RZ ;  /* 0x0000000e00027210 */ /* 0x000fe40007ffe0ff */
[----:B------:R-:W-:-:S07]  /*3630*/  IADD3 R14, R14, 0x80, RZ ;  /* 0x000000800e0e7810 */ /* 0x000fce0007ffe0ff */
[----:B------:R-:W-:-:S05]  /*3640*/  IMAD.WIDE.U32 R2, R2, R3, c[0x0][0x168] ;  /* 0x00005a0002027625 */ /* 0x000fca00078e0003 */
[----:B------:R0:W-:Y:S02]  /*3650*/  STG.E.U16 [R2.64], R7 ;  /* 0x0000000702007986 */ /* 0x0001e4000c101504 */
.L_x_1429:
        /* <DEDUP_REMOVED lines=8> */
.L_x_1430:
[----:B------:R-:W-:Y:S05]  /*36e0*/  BSYNC B1 ;  /* 0x0000000000017941 */ /* 0x000fea0003800000 */
.L_x_1425:
[----:B------:R-:W-:-:S13]  /*36f0*/  ISETP.GE.AND P0, PT, R14, R13, PT ;  /* 0x0000000d0e00720c */ /* 0x000fda0003f06270 */
[----:B0-----:R-:W-:Y:S02]  /*3700*/  @!P0 IADD3 R2, R0, R14, RZ ;  /* 0x0000000e00028210 */ /* 0x001fe40007ffe0ff */
[----:B------:R-:W-:Y:S02]  /*3710*/  @!P0 MOV R3, 0x2 ;  /* 0x0000000200038802 */ /* 0x000fe40000000f00 */
[----:B------:R-:W-:-:S03]  /*3720*/  @!P0 IADD3 R14, R14, 0x80, RZ ;  /* 0x000000800e0e8810 */ /* 0x000fc60007ffe0ff */
[----:B------:R-:W-:-:S05]  /*3730*/  @!P0 IMAD.WIDE.U32 R2, R2, R3, c[0x0][0x168] ;  /* 0x00005a0002028625 */ /* 0x000fca00078e0003 */
[----:B------:R0:W-:Y:S02]  /*3740*/  @!P0 STG.E.U16 [R2.64], R9 ;  /* 0x0000000902008986 */ /* 0x0001e4000c101504 */
.L_x_1431:
[----:B------:R-:W-:Y:S05]  /*3750*/  BSYNC B0 ;  /* 0x0000000000007941 */ /* 0x000fea0003800000 */
.L_x_1424:
        /* <DEDUP_REMOVED lines=8> */
.L_x_1432:
        /* <DEDUP_REMOVED lines=10> */
.L_x_16539:


//--------------------- .text._ZN2at6native29vectorized_elementwise_kernelILi8EZZZNS0_17acosh_kernel_cudaERNS_18TensorIteratorBaseEENKUlvE0_clEvENKUlvE1_clEvEUlN3c104HalfEE_St5arrayIPcLm2EEEEviT0_T1_ --------------------------
	.section	.text._ZN2at6native29vectorized_elementwise_kernelILi8EZZZNS0_17acosh_kernel_cudaERNS_18TensorIteratorBaseEENKUlvE0_clEvENKUlvE1_clEvEUlN3c104HalfEE_St5arrayIPcLm2EEEEviT0_T1_,"ax",@progbits
	.sectioninfo	@"SHI_REGISTERS=4"
	.align	128
        .global         _ZN2at6native29vectorized_elementwise_kernelILi8EZZZNS0_17acosh_kernel_cudaERNS_18TensorIteratorBaseEENKUlvE0_clEvENKUlvE1_clEvEUlN3c104HalfEE_St5arrayIPcLm2EEEEviT0_T1_
        .type           _ZN2at6native29vectorized_elementwise_kernelILi8EZZZNS0_17acosh_kernel_cudaERNS_18TensorIteratorBaseEENKUlvE0_clEvENKUlvE1_clEvEUlN3c104HalfEE_St5arrayIPcLm2EEEEviT0_T1_,@function
        .size           _ZN2at6native29vectorized_elementwise_kernelILi8EZZZNS0_17acosh_kernel_cudaERNS_18TensorIteratorBaseEENKUlvE0_clEvENKUlvE1_clEvEUlN3c104HalfEE_St5arrayIPcLm2EEEEviT0_T1_,(.L_x_16540 - _ZN2at6native29vectorized_elementwise_kernelILi8EZZZNS0_17acosh_kernel_cudaERNS_18TensorIteratorBaseEENKUlvE0_clEvENKUlvE1_clEvEUlN3c104HalfEE_St5arrayIPcLm2EEEEviT0_T1_)
        .other          _ZN2at6native29vectorized_elementwise_kernelILi8EZZZNS0_17acosh_kernel_cudaERNS_18TensorIteratorBaseEENKUlvE0_clEvENKUlvE1_clEvEUlN3c104HalfEE_St5arrayIPcLm2EEEEviT0_T1_,@"STO_CUDA_ENTRY STV_DEFAULT"
_ZN2at6native29vectorized_elementwise_kernelILi8EZZZNS0_17acosh_kernel_cudaERNS_18TensorIteratorBaseEENKUlvE0_clEvENKUlvE1_clEvEUlN3c104HalfEE_St5arrayIPcLm2EEEEviT0_T1_:
.text._ZN2at6native29vectorized_elementwise_kernelILi8EZZZNS0_17acosh_kernel_cudaERNS_18TensorIteratorBaseEENKUlvE0_clEvENKUlvE1_clEvEUlN3c104HalfEE_St5arrayIPcLm2EEEEviT0_T1_:
[----:B------:R-:W-:Y:S02]  /*0000*/  MOV R1, c[0x0][0x28] ;  /* 0x00000a0000017a02 */ /* 0x000fe40000000f00 */
[----:B------:R-:W-:Y:S05]  /*0010*/  EXIT ;  /* 0x000000000000794d */ /* 0x000fea0003800000 */
.L_x_1433:
        /* <DEDUP_REMOVED lines=14> */
.L_x_16540:


//--------------------- .text._ZN2at6native18elementwise_kernelILi128ELi4EZNS0_15gpu_kernel_implIZZZNS0_17acosh_kernel_cudaERNS_18TensorIteratorBaseEENKUlvE0_clEvENKUlvE0_clEvEUlfE_EEvS4_RKT_EUliE_EEviT1_ --------------------------
	.section	.text._ZN2at6native18elementwise_kernelILi128ELi4EZNS0_15gpu_kernel_implIZZZNS0_17acosh_kernel_cudaERNS_18TensorIteratorBaseEENKUlvE0_clEvENKUlvE0_clEvEUlfE_EEvS4_RKT_EUliE_EEviT1_,"ax",@progbits
	.sectioninfo	@"SHI_REGISTERS=26"
	.align	128
        .global         _ZN2at6native18elementwise_kernelILi128ELi4EZNS0_15gpu_kernel_implIZZZNS0_17acosh_kernel_cudaERNS_18TensorIteratorBaseEENKUlvE0_clEvENKUlvE0_clEvEUlfE_EEvS4_RKT_EUliE_EEviT1_
        .type           _ZN2at6native18elementwise_kernelILi128ELi4EZNS0_15gpu_kernel_implIZZZNS0_17acosh_kernel_cudaERNS_18TensorIteratorBaseEENKUlvE0_clEvENKUlvE0_clEvEUlfE_EEvS4_RKT_EUliE_EEviT1_,@function
        .size           _ZN2at6native18elementwise_kernelILi128ELi4EZNS0_15gpu_kernel_implIZZZNS0_17acosh_kernel_cudaERNS_18TensorIteratorBaseEENKUlvE0_clEvENKUlvE0_clEvEUlfE_EEvS4_RKT_EUliE_EEviT1_,(.L_x_16541 - _ZN2at6native18elementwise_kernelILi128ELi4EZNS0_15gpu_kernel_implIZZZNS0_17acosh_kernel_cudaERNS_18TensorIteratorBaseEENKUlvE0_clEvENKUlvE0_clEvEUlfE_EEvS4_RKT_EUliE_EEviT1_)
        .other          _ZN2at6native18elementwise_kernelILi128ELi4EZNS0_15gpu_kernel_implIZZZNS0_17acosh_kernel_cudaERNS_18TensorIteratorBaseEENKUlvE0_clEvENKUlvE0_clEvEUlfE_EEvS4_RKT_EUliE_EEviT1_,@"STO_CUDA_ENTRY STV_DEFAULT"
_ZN2at6native18elementwise_kernelILi128ELi4EZNS0_15gpu_kernel_implIZZZNS0_17acosh_kernel_cudaERNS_18TensorIteratorBaseEENKUlvE0_clEvENKUlvE0_clEvEUlfE_EEvS4_RKT_EUliE_EEviT1_:
.text._ZN2at6native18elementwise_kernelILi128ELi4EZNS0_15gpu_kernel_implIZZZNS0_17acosh_kernel_cudaERNS_18TensorIteratorBaseEENKUlvE0_clEvENKUlvE0_clEvEUlfE_EEvS4_RKT_EUliE_EEviT1_:
        /* <DEDUP_REMOVED lines=238> */
.L_x_1436:
[----:B------:R-:W0:Y:S01]  /*0ee0*/  LDC.U8 R5, c[0x0][0x372] ;  /* 0x0000dc80ff057b82 */ /* 0x000e220000000000 */
[----:B------:R-:W-:Y:S01]  /*0ef0*/  IADD3 R16, P1, R16, c[0x0][0x360], RZ ;  /* 0x0000d80010107a10 */ /* 0x000fe20007f3e0ff */
[----:B------:R-:W-:Y:S01]  /*0f00*/  BSSY B6, `(.L_x_1437) ;  /* 0x00000df000067945 */ /* 0x000fe20003800000 */
        /* <DEDUP_REMOVED lines=15> */
[----:B--2---:R-:W0:Y:S01]  /*1000*/  I2F.S16 R0, R0 ;  /* 0x0000000000007306 */ /* 0x004e220000101400 */
[----:B------:R-:W-:Y:S05]  /*1010*/  BRA `(.L_x_1443) ;  /* 0x00000cd000007947 */ /* 0x000fea0003800000 */
.L_x_1441:
[----:B------:R-:W2:Y:S02]  /*1020*/  LDG.E.U8 R0, [R2.64] ;  /* 0x0000002402007981 */ /* 0x000ea4000c1e1100 */
[----:B--2---:R-:W0:Y:S01]  /*1030*/  I2F.U16 R0, R0 ;  /* 0x0000000000007306 */ /* 0x004e220000101000 */
[----:B------:R-:W-:Y:S05]  /*1040*/  BRA `(.L_x_1443) ;  /* 0x00000ca000007947 */ /* 0x000fea0003800000 */
.L_x_1440:
[----:B------:R-:W-:-:S13]  /*1050*/  ISETP.NE.AND P0, PT, R4, 0x2, PT ;  /* 0x000000020400780c */ /* 0x000fda0003f05270 */
[----:B------:R-:W-:Y:S05]  /*1060*/  @!P0 BRA `(.L_x_1444) ;  /* 0x000000a000008947 */ /* 0x000fea0003800000 */
[----:B------:R-:W-:-:S13]  /*1070*/  ISETP.NE.AND P0, PT, R4, 0x3, PT ;  /* 0x000000030400780c */ /* 0x000fda0003f05270 */
[----:B------:R-:W-:Y:S05]  /*1080*/  @!P0 BRA `(.L_x_1445) ;  /* 0x0000005000008947 */ /* 0x000fea0003800000 */
[----:B------:R-:W-:-:S13]  /*1090*/  ISETP.NE.AND P0, PT, R4, 0x4, PT ;  /* 0x000000040400780c */ /* 0x000fda0003f05270 */
[----:B------:R-:W-:Y:S05]  /*10a0*/  @P0 BRA `(.L_x_1442) ;  /* 0x00000aa000000947 */ /* 0x000fea0003800000 */
[----:B------:R-:W2:Y:S02]  /*10b0*/  LDG.E.64 R2, [R2.64] ;  /* 0x0000002402027981 */ /* 0x000ea4000c1e1b00 */
[----:B--2---:R0:W1:Y:S01]  /*10c0*/  I2F.S64 R0, R2 ;  /* 0x0000000200007312 */ /* 0x0040620000301400 */
[----:B------:R-:W-:Y:S05]  /*10d0*/  BRA `(.L_x_1443) ;  /* 0x00000c1000007947 */ /* 0x000fea0003800000 */
.L_x_1445:
[----:B------:R-:W2:Y:S02]  /*10e0*/  LDG.E R0, [R2.64] ;  /* 0x0000002402007981 */ /* 0x000ea4000c1e1900 */
[----:B--2---:R-:W0:Y:S01]  /*10f0*/  I2F R0, R0 ;  /* 0x0000000000007306 */ /* 0x004e220000201400 */
[----:B------:R-:W-:Y:S05]  /*1100*/  BRA `(.L_x_1443) ;  /* 0x00000be000007947 */ /* 0x000fea0003800000 */
.L_x_1444:
[----:B------:R-:W2:Y:S02]  /*1110*/  LDG.E.U16 R0, [R2.64] ;  /* 0x0000002402007981 */ /* 0x000ea4000c1e1500 */
[----:B--2---:R-:W0:Y:S01]  /*1120*/  I2F.S16 R0, R0 ;  /* 0x0000000000007306 */ /* 0x004e220000101400 */
[----:B------:R-:W-:Y:S05]  /*1130*/  BRA `(.L_x_1443) ;  /* 0x00000bb000007947 */ /* 0x000fea0003800000 */
.L_x_1439:
[----:B------:R-:W-:-:S13]  /*1140*/  ISETP.GT.AND P0, PT, R4, 0x6, PT ;  /* 0x000000060400780c */ /* 0x000fda0003f04270 */
[----:B------:R-:W-:Y:S05]  /*1150*/  @P0 BRA `(.L_x_1446) ;  /* 0x0000009000000947 */ /* 0x000fea0003800000 */
[----:B------:R-:W-:-:S13]  /*1160*/  ISETP.NE.AND P0, PT, R4, 0x5, PT ;  /* 0x000000050400780c */ /* 0x000fda0003f05270 */
[----:B------:R-:W-:Y:S05]  /*1170*/  @!P0 BRA `(.L_x_1447) ;  /* 0x0000004000008947 */ /* 0x000fea0003800000 */
[----:B------:R-:W-:-:S13]  /*1180*/  ISETP.NE.AND P0, PT, R4, 0x6, PT ;  /* 0x000000060400780c */ /* 0x000fda0003f05270 */
[----:B------:R-:W-:Y:S05]  /*1190*/  @P0 BRA `(.L_x_1442) ;  /* 0x000009b000000947 */ /* 0x000fea0003800000 */
[----:B------:R0:W5:Y:S01]  /*11a0*/  LDG.E R0, [R2.64] ;  /* 0x0000002402007981 */ /* 0x000162000c1e1900 */
[----:B------:R-:W-:Y:S05]  /*11b0*/  BRA `(.L_x_1443) ;  /* 0x00000b3000007947 */ /* 0x000fea0003800000 */
.L_x_1447:
[----:B------:R-:W2:Y:S02]  /*11c0*/  LDG.E.U16 R0, [R2.64] ;  /* 0x0000002402007981 */ /* 0x000ea4000c1e1500 */
[----:B--2---:R-:W-:Y:S01]  /*11d0*/  HADD2.F32 R0, -RZ, R0.H0_H0 ;  /* 0x20000000ff007230 */ /* 0x004fe20000004100 */
[----:B------:R-:W-:Y:S05]  /*11e0*/  BRA `(.L_x_1443) ;  /* 0x00000b0000007947 */ /* 0x000fea0003800000 */
.L_x_1446:
[----:B------:R-:W-:-:S13]  /*11f0*/  ISETP.NE.AND P0, PT, R4, 0x7, PT ;  /* 0x000000070400780c */ /* 0x000fda0003f05270 */
[----:B------:R-:W-:Y:S05]  /*1200*/  @!P0 BRA `(.L_x_1448) ;  /* 0x0000009000008947 */ /* 0x000fea0003800000 */
[----:B------:R-:W-:-:S13]  /*1210*/  ISETP.NE.AND P0, PT, R4, 0x8, PT ;  /* 0x000000080400780c */ /* 0x000fda0003f05270 */
[----:B------:R-:W-:Y:S05]  /*1220*/  @!P0 BRA `(.L_x_1449) ;  /* 0x0000004000008947 */ /* 0x000fea0003800000 */
[----:B------:R-:W-:-:S13]  /*1230*/  ISETP.NE.AND P0, PT, R4, 0x9, PT ;  /* 0x000000090400780c */ /* 0x000fda0003f05270 */
[----:B------:R-:W-:Y:S05]  /*1240*/  @P0 BRA `(.L_x_1442) ;  /* 0x0000090000000947 */ /* 0x000fea0003800000 */
[----:B------:R0:W5:Y:S01]  /*1250*/  LDG.E R0, [R2.64] ;  /* 0x0000002402007981 */ /* 0x000162000c1e1900 */
[----:B------:R-:W-:Y:S05]  /*1260*/  BRA `(.L_x_1443) ;  /* 0x00000a8000007947 */ /* 0x000fea0003800000 */
.L_x_1449:
[----:B------:R-:W2:Y:S02]  /*1270*/  LDG.E.U16 R0, [R2.64] ;  /* 0x0000002402007981 */ /* 0x000ea4000c1e1500 */
[----:B--2---:R-:W-:Y:S01]  /*1280*/  HADD2.F32 R0, -RZ, R0.H0_H0 ;  /* 0x20000000ff007230 */ /* 0x004fe20000004100 */
[----:B------:R-:W-:Y:S05]  /*1290*/  BRA `(.L_x_1443) ;  /* 0x00000a5000007947 */ /* 0x000fea0003800000 */
.L_x_1448:
[----:B------:R-:W2:Y:S02]  /*12a0*/  LDG.E.64 R2, [R2.64] ;  /* 0x0000002402027981 */ /* 0x000ea4000c1e1b00 */
[----:B--2---:R-:W0:Y:S01]  /*12b0*/  F2F.F32.F64 R0, R2 ;  /* 0x0000000200007310 */ /* 0x004e220000301000 */
[----:B------:R-:W0:-:S14]  /*12c0*/  DSETP.GEU.AND P0, PT, |R2|, c[0x2][0x0], PT ;  /* 0x008000000200762a */ /* 0x000e1c0003f0e200 */
[----:B0-----:R-:W-:Y:S01]  /*12d0*/  @!P0 FMUL R0, R0, 1.175494350822287508e-38 ;  /* 0x0080000000008820 */ /* 0x001fe20000400000 */
[----:B------:R-:W-:Y:S05]  /*12e0*/  BRA `(.L_x_1443) ;  /* 0x00000a0000007947 */ /* 0x000fea0003800000 */
.L_x_1438:
        /* <DEDUP_REMOVED lines=10> */
[----:B------:R-:W-:Y:S01]  /*1390*/  FSEL R0, RZ, 1, !P0 ;  /* 0x3f800000ff007808 */ /* 0x000fe20004000000 */
[----:B------:R-:W-:Y:S05]  /*13a0*/  BRA `(.L_x_1443) ;  /* 0x0000094000007947 */ /* 0x000fea0003800000 */
.L_x_1452:
[----:B------:R-:W2:Y:S02]  /*13b0*/  LDG.E.64 R2, [R2.64] ;  /* 0x0000002402027981 */ /* 0x000ea4000c1e1b00 */
[----:B--2---:R-:W0:Y:S01]  /*13c0*/  F2F.F32.F64 R0, R2 ;  /* 0x0000000200007310 */ /* 0x004e220000301000 */
[----:B------:R-:W0:-:S14]  /*13d0*/  DSETP.GEU.AND P0, PT, |R2|, c[0x2][0x0], PT ;  /* 0x008000000200762a */ /* 0x000e1c0003f0e200 */
[----:B0-----:R-:W-:Y:S01]  /*13e0*/  @!P0 FMUL R0, R0, 1.175494350822287508e-38 ;  /* 0x0080000000008820 */ /* 0x001fe20000400000 */
[----:B------:R-:W-:Y:S05]  /*13f0*/  BRA `(.L_x_1443) ;  /* 0x000008f000007947 */ /* 0x000fea0003800000 */
.L_x_1451:
        /* <DEDUP_REMOVED lines=24> */
[----:B------:R-:W-:Y:S01]  /*1580*/  LOP3.LUT R0, R5, 0x80000000, R0, 0xf8, !PT ;  /* 0x8000000005007812 */ /* 0x000fe200078ef800 */
[----:B------:R-:W-:Y:S05]  /*1590*/  BRA `(.L_x_1443) ;  /* 0x0000075000007947 */ /* 0x000fea0003800000 */
.L_x_1454:
        /* <DEDUP_REMOVED lines=11> */
[----:B------:R-:W-:Y:S01]  /*1650*/  LOP3.LUT R0, R4, 0x80000000, R5, 0xf8, !PT ;  /* 0x8000000004007812 */ /* 0x000fe200078ef805 */
[----:B------:R-:W-:Y:S05]  /*1660*/  BRA `(.L_x_1443) ;  /* 0x0000068000007947 */ /* 0x000fea0003800000 */
.L_x_1453:
[----:B------:R-:W2:Y:S02]  /*1670*/  LDG.E.U16 R0, [R2.64] ;  /* 0x0000002402007981 */ /* 0x000ea4000c1e1500 */
[----:B--2---:R-:W-:Y:S01]  /*1680*/  PRMT R0, RZ, 0x5410, R0 ;  /* 0x00005410ff007816 */ /* 0x004fe20000000000 */
[----:B------:R-:W-:Y:S05]  /*1690*/  BRA `(.L_x_1443) ;  /* 0x0000065000007947 */ /* 0x000fea0003800000 */
.L_x_1450:
        /* <DEDUP_REMOVED lines=9> */
[----:B--2---:R-:W0:Y:S01]  /*1730*/  I2F.U16 R0, R0 ;  /* 0x0000000000007306 */ /* 0x004e220000101000 */
[----:B------:R-:W-:Y:S05]  /*1740*/  BRA `(.L_x_1443) ;  /* 0x000005a000007947 */ /* 0x000fea0003800000 */
.L_x_1457:
[----:B------:R-:W2:Y:S01]  /*1750*/  LDG.E.U8 R2, [R2.64] ;  /* 0x0000002402027981 */ /* 0x000ea2000c1e1100 */
        /* <DEDUP_REMOVED lines=19> */
.L_x_1459:
[----:B------:R-:W-:Y:S05]  /*1890*/  BSYNC B0 ;  /* 0x0000000000007941 */ /* 0x000fea0003800000 */
.L_x_1458:
[----:B------:R-:W-:Y:S01]  /*18a0*/  LEA R3, R0, 0x3b800000, 0x17 ;  /* 0x3b80000000037811 */ /* 0x000fe200078eb8ff */
[----:B------:R-:W-:-:S05]  /*18b0*/  IMAD.SHL.U32 R0, R2, 0x100000, RZ ;  /* 0x0010000002007824 */ /* 0x000fca00078e00ff */
[----:B------:R-:W-:Y:S01]  /*18c0*/  LOP3.LUT R0, R3, R0, R4, 0xfe, !PT ;  /* 0x0000000003007212 */ /* 0x000fe200078efe04 */
[----:B------:R-:W-:Y:S05]  /*18d0*/  BRA `(.L_x_1443) ;  /* 0x0000041000007947 */ /* 0x000fea0003800000 */
.L_x_1456:
        /* <DEDUP_REMOVED lines=20> */
.L_x_1461:
[----:B------:R-:W-:Y:S05]  /*1a20*/  BSYNC B0 ;  /* 0x0000000000007941 */ /* 0x000fea0003800000 */
.L_x_1460:
[----:B------:R-:W-:Y:S01]  /*1a30*/  LEA R3, R0, 0x37800000, 0x17 ;  /* 0x3780000000037811 */ /* 0x000fe200078eb8ff */
[----:B------:R-:W-:-:S05]  /*1a40*/  IMAD.SHL.U32 R0, R2, 0x200000, RZ ;  /* 0x0020000002007824 */ /* 0x000fca00078e00ff */
[----:B------:R-:W-:Y:S01]  /*1a50*/  LOP3.LUT R0, R3, R0, R4, 0xfe, !PT ;  /* 0x0000000003007212 */ /* 0x000fe200078efe04 */
[----:B------:R-:W-:Y:S05]  /*1a60*/  BRA `(.L_x_1443) ;  /* 0x0000028000007947 */ /* 0x000fea0003800000 */
.L_x_1455:
[----:B------:R-:W-:-:S13]  /*1a70*/  ISETP.NE.AND P0, PT, R4, 0x1c, PT ;  /* 0x0000001c0400780c */ /* 0x000fda0003f05270 */
[----:B------:R-:W-:Y:S05]  /*1a80*/  @!P0 BRA `(.L_x_1462) ;  /* 0x0000024000008947 */ /* 0x000fea0003800000 */
[----:B------:R-:W-:-:S13]  /*1a90*/  ISETP.NE.AND P0, PT, R4, 0x1d, PT ;  /* 0x0000001d0400780c */ /* 0x000fda0003f05270 */
[----:B------:R-:W-:Y:S05]  /*1aa0*/  @!P0 BRA `(.L_x_1463) ;  /* 0x000001f000008947 */ /* 0x000fea0003800000 */
[----:B------:R-:W-:-:S13]  /*1ab0*/  ISETP.NE.AND P0, PT, R4, 0x2c, PT ;  /* 0x0000002c0400780c */ /* 0x000fda0003f05270 */
[----:B------:R-:W-:Y:S05]  /*1ac0*/  @P0 BRA `(.L_x_1442) ;  /* 0x0000008000000947 */ /* 0x000fea0003800000 */
[----:B------:R-:W2:Y:S01]  /*1ad0*/  LDG.E.U8 R2, [R2.64] ;  /* 0x0000002402027981 */ /* 0x000ea2000c1e1100 */
[----:B------:R-:W-:Y:S01]  /*1ae0*/  IMAD.MOV.U32 R0, RZ, RZ, 0x400000 ;  /* 0x00400000ff007424 */ /* 0x000fe200078e00ff */
[----:B--2---:R-:W-:-:S13]  /*1af0*/  ISETP.NE.AND P0, PT, R2, RZ, PT ;  /* 0x000000ff0200720c */ /* 0x004fda0003f05270 */
[----:B------:R-:W-:Y:S05]  /*1b00*/  @!P0 BRA `(.L_x_1443) ;  /* 0x000001e000008947 */ /* 0x000fea0003800000 */
[----:B------:R-:W-:-:S13]  /*1b10*/  ISETP.NE.AND P0, PT, R2, 0xff, PT ;  /* 0x000000ff0200780c */ /* 0x000fda0003f05270 */
[----:B------:R-:W-:Y:S02]  /*1b20*/  @!P0 IMAD.MOV.U32 R0, RZ, RZ, 0x7f800001 ;  /* 0x7f800001ff008424 */ /* 0x000fe400078e00ff */
[----:B------:R-:W-:Y:S01]  /*1b30*/  @P0 IMAD.SHL.U32 R0, R2, 0x800000, RZ ;  /* 0x0080000002000824 */ /* 0x000fe200078e00ff */
[----:B------:R-:W-:Y:S05]  /*1b40*/  BRA `(.L_x_1443) ;  /* 0x000001a000007947 */ /* 0x000fea0003800000 */
.L_x_1442:
        /* <DEDUP_REMOVED lines=19> */
[----:B------:R-:W-:Y:S01]  /*1c80*/  IMAD.MOV.U32 R0, RZ, RZ, RZ ;  /* 0x000000ffff007224 */ /* 0x000fe200078e00ff */
[----:B------:R-:W-:Y:S05]  /*1c90*/  BRA `(.L_x_1443) ;  /* 0x0000005000007947 */ /* 0x000fea0003800000 */
.L_x_1463:
[----:B------:R-:W2:Y:S02]  /*1ca0*/  LDG.E.64 R2, [R2.64] ;  /* 0x0000002402027981 */ /* 0x000ea4000c1e1b00 */
[----:B--2---:R0:W1:Y:S01]  /*1cb0*/  I2F.U64 R0, R2 ;  /* 0x0000000200007312 */ /* 0x0040620000301000 */
[----:B------:R-:W-:Y:S05]  /*1cc0*/  BRA `(.L_x_1443) ;  /* 0x0000002000007947 */ /* 0x000fea0003800000 */
.L_x_1462:
[----:B------:R-:W2:Y:S02]  /*1cd0*/  LDG.E R0, [R2.64] ;  /* 0x0000002402007981 */ /* 0x000ea4000c1e1900 */
[----:B--2---:R-:W0:Y:S02]  /*1ce0*/  I2F.U32 R0, R0 ;  /* 0x0000000000007306 */ /* 0x004e240000201000 */
.L_x_1443:
[----:B------:R-:W-:Y:S05]  /*1cf0*/  BSYNC B6 ;  /* 0x0000000000067941 */ /* 0x000fea0003800000 */
.L_x_1437:
[C---:B01---5:R-:W-:Y:S01]  /*1d00*/  FFMA.FTZ R2, R0.reuse, R0, -1 ;  /* 0xbf80000000027423 */ /* 0x063fe20000010000 */
[----:B------:R-:W0:Y:S01]  /*1d10*/  LDC.U8 R6, c[0x0][0x371] ;  /* 0x0000dc40ff067b82 */ /* 0x000e220000000000 */
[----:B------:R-:W-:Y:S01]  /*1d20*/  FADD.FTZ R0, R0, -1 ;  /* 0xbf80000000007421 */ /* 0x000fe20000010000 */
[----:B------:R-:W-:Y:S01]  /*1d30*/  BSSY B0, `(.L_x_1464) ;  /* 0x000002a000007945 */ /* 0x000fe20003800000 */
[----:B------:R-:W1:Y:S01]  /*1d40*/  MUFU.RSQ R3, R2 ;  /* 0x0000000200037308 */ /* 0x000e620000001400 */
[----:B------:R-:W-:Y:S01]  /*1d50*/  FSETP.NEU.FTZ.AND P1, PT, R2, RZ, PT ;  /* 0x000000ff0200720b */ /* 0x000fe20003f3d000 */
[----:B------:R-:W-:Y:S01]  /*1d60*/  IMAD.MOV.U32 R7, RZ, RZ, 0x3d39bf78 ;  /* 0x3d39bf78ff077424 */ /* 0x000fe200078e00ff */
[----:B------:R-:W-:Y:S01]  /*1d70*/  ISETP.GT.U32.AND P0, PT, R0, 0x4b000000, PT ;  /* 0x4b0000000000780c */ /* 0x000fe20003f04070 */
[----:B-1----:R-:W-:-:S02]  /*1d80*/  FMUL.FTZ R5, R2, R3 ;  /* 0x0000000302057220 */ /* 0x002fc40000410000 */
        /* <DEDUP_REMOVED lines=13> */
[----:B------:R-:W1:Y:S02]  /*1e60*/  I2F R3, R3 ;  /* 0x0000000300037306 */ /* 0x000e640000201400 */
[----:B------:R-:W-:Y:S01]  /*1e70*/  FFMA.FTZ R5, R4, R5, -1 ;  /* 0xbf80000004057423 */ /* 0x000fe20000010005 */
[----:B0-----:R-:W-:-:S03]  /*1e80*/  PRMT R4, R6, 0x9910, RZ ;  /* 0x0000991006047816 */ /* 0x001fc600000000ff */
[----:B------:R-:W-:Y:S01]  /*1e90*/  FADD.FTZ R2, R2, R5 ;  /* 0x0000000502027221 */ /* 0x000fe20000010000 */
[----:B------:R-:W-:-:S03]  /*1ea0*/  ISETP.GT.AND P1, PT, R4, 0x9, PT ;  /* 0x000000090400780c */ /* 0x000fc60003f24270 */
        /* <DEDUP_REMOVED lines=10> */
[----:B-1----:R-:W-:-:S04]  /*1f50*/  FMUL.FTZ R2, R3, 1.1920928955078125e-07 ;  /* 0x3400000003027820 */ /* 0x002fc80000410000 */
[----:B------:R-:W-:Y:S01]  /*1f60*/  FFMA.FTZ R2, R2, 0.69314718246459960938, R5 ;  /* 0x3f31721802027823 */ /* 0x000fe20000010005 */
[----:B------:R-:W-:Y:S05]  /*1f70*/  @!P2 BRA `(.L_x_1465) ;  /* 0x000000500000a947 */ /* 0x000fea0003800000 */
[C---:B------:R-:W-:Y:S02]  /*1f80*/  ISETP.GE.AND P2, PT, R0.reuse, -0x407fffff, PT ;  /* 0xbf8000010000780c */ /* 0x040fe40003f46270 */
[----:B------:R-:W-:-:S11]  /*1f90*/  FSETP.NEU.FTZ.AND P3, PT, R0, RZ, PT ;  /* 0x000000ff0000720b */ /* 0x000fd60003f7d000 */
[----:B------:R-:W-:-:S04]  /*1fa0*/  @P2 IMAD.MOV.U32 R3, RZ, RZ, 0x7f800000 ;  /* 0x7f800000ff032424 */ /* 0x000fc800078e00ff */
[----:B------:R-:W-:-:S05]  /*1fb0*/  @P2 FFMA.FTZ R2, R0, R3, +INF ;  /* 0x7f80000000022423 */ /* 0x000fca0000010003 */
[----:B------:R-:W-:Y:S02]  /*1fc0*/  FSEL R2, R2, -RZ, P3 ;  /* 0x800000ff02027208 */ /* 0x000fe40001800000 */
.L_x_1465:
[----:B------:R-:W-:Y:S05]  /*1fd0*/  BSYNC B0 ;  /* 0x0000000000007941 */ /* 0x000fea0003800000 */
.L_x_1464:
[----:B------:R-:W-:Y:S01]  /*1fe0*/  @P0 FADD.FTZ R2, R2, 0.69314718246459960938 ;  /* 0x3f31721802020421 */ /* 0x000fe20000010000 */
        /* <DEDUP_REMOVED lines=9> */
[----:B------:R-:W0:Y:S02]  /*2080*/  F2I.FTZ.TRUNC.NTZ R3, R2 ;  /* 0x0000000200037305 */ /* 0x000e24000021f100 */
[----:B0-----:R0:W-:Y:S01]  /*2090*/  STG.E.U8 [R16.64], R3 ;  /* 0x0000000310007986 */ /* 0x0011e2000c101124 */
[----:B------:R-:W-:Y:S05]  /*20a0*/  BRA `(.L_x_1471) ;  /* 0x00000d7000007947 */ /* 0x000fea0003800000 */
.L_x_1469:
[----:B------:R-:W0:Y:S02]  /*20b0*/  F2I.S64.TRUNC R2, R2 ;  /* 0x0000000200027311 */ /* 0x000e24000020d900 */
[----:B0-----:R-:W-:-:S05]  /*20c0*/  IMAD.MOV.U32 R5, RZ, RZ, R2 ;  /* 0x000000ffff057224 */ /* 0x001fca00078e0002 */
[----:B------:R0:W-:Y:S01]  /*20d0*/  STG.E.U8 [R16.64], R5 ;  /* 0x0000000510007986 */ /* 0x0001e2000c101124 */
[----:B------:R-:W-:Y:S05]  /*20e0*/  BRA `(.L_x_1471) ;  /* 0x00000d3000007947 */ /* 0x000fea0003800000 */
.L_x_1468:
[----:B------:R-:W-:-:S13]  /*20f0*/  ISETP.NE.AND P0, PT, R4, 0x2, PT ;  /* 0x000000020400780c */ /* 0x000fda0003f05270 */
[----:B------:R-:W-:Y:S05]  /*2100*/  @!P0 BRA `(.L_x_1472) ;  /* 0x000000a000008947 */ /* 0x000fea0003800000 */
[----:B------:R-:W-:-:S13]  /*2110*/  ISETP.NE.AND P0, PT, R4, 0x3, PT ;  /* 0x000000030400780c */ /* 0x000fda0003f05270 */
[----:B------:R-:W-:Y:S05]  /*2120*/  @!P0 BRA `(.L_x_1473) ;  /* 0x0000005000008947 */ /* 0x000fea0003800000 */
[----:B------:R-:W-:-:S13]  /*2130*/  ISETP.NE.AND P0, PT, R4, 0x4, PT ;  /* 0x000000040400780c */ /* 0x000fda0003f05270 */
[----:B------:R-:W-:Y:S05]  /*2140*/  @P0 BRA `(.L_x_1470) ;  /* 0x00000b4000000947 */ /* 0x000fea0003800000 */
[----:B------:R-:W0:Y:S02]  /*2150*/  F2I.S64.TRUNC R2, R2 ;  /* 0x0000000200027311 */ /* 0x000e24000020d900 */
[----:B0-----:R0:W-:Y:S01]  /*2160*/  STG.E.64 [R16.64], R2 ;  /* 0x0000000210007986 */ /* 0x0011e2000c101b24 */
[----:B------:R-:W-:Y:S05]  /*2170*/  BRA `(.L_x_1471) ;  /* 0x00000ca000007947 */ /* 0x000fea0003800000 */
.L_x_1473:
[----:B------:R-:W0:Y:S02]  /*2180*/  F2I.FTZ.TRUNC.NTZ R3, R2 ;  /* 0x0000000200037305 */ /* 0x000e24000021f100 */
[----:B0-----:R0:W-:Y:S01]  /*2190*/  STG.E [R16.64], R3 ;  /* 0x0000000310007986 */ /* 0x0011e2000c101924 */
[----:B------:R-:W-:Y:S05]  /*21a0*/  BRA `(.L_x_1471) ;  /* 0x00000c7000007947 */ /* 0x000fea0003800000 */
.L_x_1472:
[----:B------:R-:W0:Y:S02]  /*21b0*/  F2I.FTZ.TRUNC.NTZ R3, R2 ;  /* 0x0000000200037305 */ /* 0x000e24000021f100 */
[----:B0-----:R0:W-:Y:S01]  /*21c0*/  STG.E.U16 [R16.64], R3 ;  /* 0x0000000310007986 */ /* 0x0011e2000c101524 */
[----:B------:R-:W-:Y:S05]  /*21d0*/  BRA `(.L_x_1471) ;  /* 0x00000c4000007947 */ /* 0x000fea0003800000 */
.L_x_1467:
[----:B------:R-:W-:-:S13]  /*21e0*/  ISETP.GT.AND P0, PT, R4, 0x6, PT ;  /* 0x000000060400780c */ /* 0x000fda0003f04270 */
[----:B------:R-:W-:Y:S05]  /*21f0*/  @P0 BRA `(.L_x_1474) ;  /* 0x0000009000000947 */ /* 0x000fea0003800000 */
[----:B------:R-:W-:-:S13]  /*2200*/  ISETP.NE.AND P0, PT, R4, 0x5, PT ;  /* 0x000000050400780c */ /* 0x000fda0003f05270 */
[----:B------:R-:W-:Y:S05]  /*2210*/  @!P0 BRA `(.L_x_1475) ;  /* 0x0000004000008947 */ /* 0x000fea0003800000 */
[----:B------:R-:W-:-:S13]  /*2220*/  ISETP.NE.AND P0, PT, R4, 0x6, PT ;  /* 0x000000060400780c */ /* 0x000fda0003f05270 */
[----:B------:R-:W-:Y:S05]  /*2230*/  @P0 BRA `(.L_x_1470) ;  /* 0x00000a5000000947 */ /* 0x000fea0003800000 */
[----:B------:R0:W-:Y:S01]  /*2240*/  STG.E [R16.64], R2 ;  /* 0x0000000210007986 */ /* 0x0001e2000c101924 */
[----:B------:R-:W-:Y:S05]  /*2250*/  BRA `(.L_x_1471) ;  /* 0x00000bc000007947 */ /* 0x000fea0003800000 */
.L_x_1475:
[----:B------:R-:W-:-:S05]  /*2260*/  F2FP.PACK_AB R2, RZ, R2 ;  /* 0x00000002ff02723e */ /* 0x000fca00000000ff */
[----:B------:R0:W-:Y:S01]  /*2270*/  STG.E.U16 [R16.64], R2 ;  /* 0x0000000210007986 */ /* 0x0001e2000c101524 */
[----:B------:R-:W-:Y:S05]  /*2280*/  BRA `(.L_x_1471) ;  /* 0x00000b9000007947 */ /* 0x000fea0003800000 */
.L_x_1474:
[----:B------:R-:W-:-:S13]  /*2290*/  ISETP.NE.AND P0, PT, R4, 0x7, PT ;  /* 0x000000070400780c */ /* 0x000fda0003f05270 */
[----:B------:R-:W-:Y:S05]  /*22a0*/  @!P0 BRA `(.L_x_1476) ;  /* 0x000000b000008947 */ /* 0x000fea0003800000 */
[----:B------:R-:W-:-:S13]  /*22b0*/  ISETP.NE.AND P0, PT, R4, 0x8, PT ;  /* 0x000000080400780c */ /* 0x000fda0003f05270 */
[----:B------:R-:W-:Y:S05]  /*22c0*/  @!P0 BRA `(.L_x_1477) ;  /* 0x0000005000008947 */ /* 0x000fea0003800000 */
[----:B------:R-:W-:-:S13]  /*22d0*/  ISETP.NE.AND P0, PT, R4, 0x9, PT ;  /* 0x000000090400780c */ /* 0x000fda0003f05270 */
[----:B------:R-:W-:Y:S05]  /*22e0*/  @P0 BRA `(.L_x_1470) ;  /* 0x000009a000000947 */ /* 0x000fea0003800000 */
[----:B------:R-:W-:-:S05]  /*22f0*/  IMAD.MOV.U32 R3, RZ, RZ, RZ ;  /* 0x000000ffff037224 */ /* 0x000fca00078e00ff */
[----:B------:R0:W-:Y:S01]  /*2300*/  STG.E.64 [R16.64], R2 ;  /* 0x0000000210007986 */ /* 0x0001e2000c101b24 */
[----:B------:R-:W-:Y:S05]  /*2310*/  BRA `(.L_x_1471) ;  /* 0x00000b0000007947 */ /* 0x000fea0003800000 */
.L_x_1477:
[----:B------:R-:W-:-:S04]  /*2320*/  F2FP.PACK_AB R3, RZ, R2 ;  /* 0x00000002ff03723e */ /* 0x000fc800000000ff */
[----:B------:R-:W-:-:S05]  /*2330*/  PRMT R3, R3, 0x5410, RZ ;  /* 0x0000541003037816 */ /* 0x000fca00000000ff */
[----:B------:R0:W-:Y:S01]  /*2340*/  STG.E [R16.64], R3 ;  /* 0x0000000310007986 */ /* 0x0001e2000c101924 */
[----:B------:R-:W-:Y:S05]  /*2350*/  BRA `(.L_x_1471) ;  /* 0x00000ac000007947 */ /* 0x000fea0003800000 */
.L_x_1476:
[----:B------:R-:W-:-:S06]  /*2360*/  FMUL.FTZ R2, R2, 1 ;  /* 0x3f80000002027820 */ /* 0x000fcc0000410000 */
[----:B------:R-:W0:Y:S02]  /*2370*/  F2F.F64.F32 R2, R2 ;  /* 0x0000000200027310 */ /* 0x000e240000201800 */
[----:B0-----:R0:W-:Y:S01]  /*2380*/  STG.E.64 [R16.64], R2 ;  /* 0x0000000210007986 */ /* 0x0011e2000c101b24 */
[----:B------:R-:W-:Y:S05]  /*2390*/  BRA `(.L_x_1471) ;  /* 0x00000a8000007947 */ /* 0x000fea0003800000 */
.L_x_1466:
        /* <DEDUP_REMOVED lines=8> */
[----:B------:R-:W-:-:S04]  /*2420*/  FSETP.NEU.FTZ.AND P0, PT, R2, RZ, PT ;  /* 0x000000ff0200720b */ /* 0x000fc80003f1d000 */
[----:B------:R-:W-:-:S05]  /*2430*/  SEL R3, RZ, 0x1, !P0 ;  /* 0x00000001ff037807 */ /* 0x000fca0004000000 */
[----:B------:R0:W-:Y:S01]  /*2440*/  STG.E.U8 [R16.64], R3 ;  /* 0x0000000310007986 */ /* 0x0001e2000c101124 */
[----:B------:R-:W-:Y:S05]  /*2450*/  BRA `(.L_x_1471) ;  /* 0x000009c000007947 */ /* 0x000fea0003800000 */
.L_x_1480:
[----:B------:R-:W-:Y:S01]  /*2460*/  FMUL.FTZ R4, R2, 1 ;  /* 0x3f80000002047820 */ /* 0x000fe20000410000 */
[----:B------:R-:W-:-:S05]  /*2470*/  CS2R R6, SRZ ;  /* 0x0000000000067805 */ /* 0x000fca000001ff00 */
[----:B------:R-:W0:Y:S02]  /*2480*/  F2F.F64.F32 R4, R4 ;  /* 0x0000000400047310 */ /* 0x000e240000201800 */
[----:B0-----:R0:W-:Y:S01]  /*2490*/  STG.E.128 [R16.64], R4 ;  /* 0x0000000410007986 */ /* 0x0011e2000c101d24 */
[----:B------:R-:W-:Y:S05]  /*24a0*/  BRA `(.L_x_1471) ;  /* 0x0000097000007947 */ /* 0x000fea0003800000 */
.L_x_1479:
[----:B------:R-:W-:-:S13]  /*24b0*/  ISETP.NE.AND P0, PT, R4, 0xf, PT ;  /* 0x0000000f0400780c */ /* 0x000fda0003f05270 */
[----:B------:R-:W-:Y:S05]  /*24c0*/  @!P0 BRA `(.L_x_1481) ;  /* 0x000002b000008947 */ /* 0x000fea0003800000 */
[----:B------:R-:W-:-:S13]  /*24d0*/  ISETP.NE.AND P0, PT, R4, 0x17, PT ;  /* 0x000000170400780c */ /* 0x000fda0003f05270 */
[----:B------:R-:W-:Y:S05]  /*24e0*/  @!P0 BRA `(.L_x_1482) ;  /* 0x0000014000008947 */ /* 0x000fea0003800000 */
[----:B------:R-:W-:-:S13]  /*24f0*/  ISETP.NE.AND P0, PT, R4, 0x18, PT ;  /* 0x000000180400780c */ /* 0x000fda0003f05270 */
[----:B------:R-:W-:Y:S05]  /*2500*/  @P0 BRA `(.L_x_1470) ;  /* 0x0000078000000947 */ /* 0x000fea0003800000 */
[C---:B------:R-:W-:Y:S01]  /*2510*/  LOP3.LUT R4, R2.reuse, 0x7fffffff, RZ, 0xc0, !PT ;  /* 0x7fffffff02047812 */ /* 0x040fe200078ec0ff */
[----:B------:R-:W-:Y:S01]  /*2520*/  BSSY B0, `(.L_x_1483) ;  /* 0x000000d000007945 */ /* 0x000fe20003800000 */
[----:B------:R-:W-:Y:S02]  /*2530*/  LOP3.LUT R0, R2, 0x80000000, RZ, 0xc0, !PT ;  /* 0x8000000002007812 */ /* 0x000fe400078ec0ff */
[----:B------:R-:W-:Y:S02]  /*2540*/  ISETP.GT.U32.AND P0, PT, R4, 0x43efffff, PT ;  /* 0x43efffff0400780c */ /* 0x000fe40003f04070 */
[----:B------:R-:W-:Y:S01]  /*2550*/  SHF.R.U32.HI R5, RZ, 0x18, R0 ;  /* 0x00000018ff057819 */ /* 0x000fe20000011600 */
[----:B------:R-:W-:-:S10]  /*2560*/  IMAD.MOV.U32 R0, RZ, RZ, 0x7f ;  /* 0x0000007fff007424 */ /* 0x000fd400078e00ff */
[----:B------:R-:W-:Y:S05]  /*2570*/  @P0 BRA `(.L_x_1484) ;  /* 0x0000007000000947 */ /* 0x000fea0003800000 */
[----:B------:R-:W-:-:S13]  /*2580*/  ISETP.GE.U32.AND P0, PT, R4, 0x3c800000, PT ;  /* 0x3c8000000400780c */ /* 0x000fda0003f06070 */
[----:B------:R-:W-:-:S04]  /*2590*/  @P0 SHF.R.U32.HI R0, RZ, 0x14, R2 ;  /* 0x00000014ff000819 */ /* 0x000fc80000011602 */
[----:B------:R-:W-:-:S04]  /*25a0*/  @P0 LOP3.LUT R3, R0, 0x1, RZ, 0xc0, !PT ;  /* 0x0000000100030812 */ /* 0x000fc800078ec0ff */
[----:B------:R-:W-:Y:S01]  /*25b0*/  @P0 IADD3 R3, R2, 0x407ffff, R3 ;  /* 0x0407ffff02030810 */ /* 0x000fe20007ffe003 */
[----:B------:R-:W-:-:S03]  /*25c0*/  @!P0 FADD.FTZ R2, R4, 16384 ;  /* 0x4680000004028421 */ /* 0x000fc60000010000 */
[----:B------:R-:W-:Y:S02]  /*25d0*/  @P0 SHF.R.U32.HI R0, RZ, 0x14, R3 ;  /* 0x00000014ff000819 */ /* 0x000fe40000011603 */
[----:B------:R-:W-:Y:S02]  /*25e0*/  @!P0 IADD3 R0, R2, -0x46800000, RZ ;  /* 0xb980000002008810 */ /* 0x000fe40007ffe0ff */
.L_x_1484:
[----:B------:R-:W-:Y:S05]  /*25f0*/  BSYNC B0 ;  /* 0x0000000000007941 */ /* 0x000fea0003800000 */
.L_x_1483:
[----:B------:R-:W-:-:S05]  /*2600*/  LOP3.LUT R5, R0, R5, RZ, 0xfc, !PT ;  /* 0x0000000500057212 */ /* 0x000fca00078efcff */
[----:B------:R0:W-:Y:S01]  /*2610*/  STG.E.U8 [R16.64], R5 ;  /* 0x0000000510007986 */ /* 0x0001e2000c101124 */
[----:B------:R-:W-:Y:S05]  /*2620*/  BRA `(.L_x_1471) ;  /* 0x000007f000007947 */ /* 0x000fea0003800000 */
.L_x_1482:
[----:B------:R-:W-:Y:S01]  /*2630*/  LOP3.LUT R4, R2, 0x7fffffff, RZ, 0xc0, !PT ;  /* 0x7fffffff02047812 */ /* 0x000fe200078ec0ff */
[----:B------:R-:W-:Y:S03]  /*2640*/  BSSY B0, `(.L_x_1485) ;  /* 0x000000e000007945 */ /* 0x000fe60003800000 */
[----:B------:R-:W-:-:S13]  /*2650*/  ISETP.GT.U32.AND P0, PT, R4, 0x477fffff, PT ;  /* 0x477fffff0400780c */ /* 0x000fda0003f04070 */
[----:B------:R-:W-:Y:S05]  /*2660*/  @P0 BRA `(.L_x_1486) ;  /* 0x0000008000000947 */ /* 0x000fea0003800000 */
[----:B------:R-:W-:-:S13]  /*2670*/  ISETP.GE.U32.AND P0, PT, R4, 0x38800000, PT ;  /* 0x388000000400780c */ /* 0x000fda0003f06070 */
[----:B------:R-:W-:-:S04]  /*2680*/  @P0 SHF.R.U32.HI R0, RZ, 0x15, R2 ;  /* 0x00000015ff000819 */ /* 0x000fc80000011602 */
[----:B------:R-:W-:-:S04]  /*2690*/  @P0 LOP3.LUT R3, R0, 0x1, RZ, 0xc0, !PT ;  /* 0x0000000100030812 */ /* 0x000fc800078ec0ff */
[----:B------:R-:W-:Y:S01]  /*26a0*/  @P0 IADD3 R0, R2, 0x80fffff, R3 ;  /* 0x080fffff02000810 */ /* 0x000fe20007ffe003 */
[----:B------:R-:W-:-:S03]  /*26b0*/  @!P0 FADD.FTZ R3, R4, 128 ;  /* 0x4300000004038421 */ /* 0x000fc60000010000 */
[----:B------:R-:W-:Y:S02]  /*26c0*/  @P0 SHF.R.U32.HI R0, RZ, 0x15, R0 ;  /* 0x00000015ff000819 */ /* 0x000fe40000011600 */
[----:B------:R-:W-:Y:S01]  /*26d0*/  @!P0 IADD3 R0, R3, -0x43000000, RZ ;  /* 0xbd00000003008810 */ /* 0x000fe20007ffe0ff */
[----:B------:R-:W-:Y:S05]  /*26e0*/  BRA `(.L_x_1487) ;  /* 0x0000003000007947 */ /* 0x000fea0003800000 */
.L_x_1486:
[----:B------:R-:W-:Y:S01]  /*26f0*/  IMAD.MOV.U32 R0, RZ, RZ, 0x7f ;  /* 0x0000007fff007424 */ /* 0x000fe200078e00ff */
[----:B------:R-:W-:-:S04]  /*2700*/  ISETP.GT.U32.AND P0, PT, R4, 0x7f800000, PT ;  /* 0x7f8000000400780c */ /* 0x000fc80003f04070 */
[----:B------:R-:W-:-:S04]  /*2710*/  SEL R0, R0, 0x7c, P0 ;  /* 0x0000007c00007807 */ /* 0x000fc80000000000 */
.L_x_1487:
[----:B------:R-:W-:Y:S05]  /*2720*/  BSYNC B0 ;  /* 0x0000000000007941 */ /* 0x000fea0003800000 */
.L_x_1485:
[----:B------:R-:W-:-:S04]  /*2730*/  LOP3.LUT R2, R2, 0x80000000, RZ, 0xc0, !PT ;  /* 0x8000000002027812 */ /* 0x000fc800078ec0ff */
[----:B------:R-:W-:-:S04]  /*2740*/  SHF.R.U32.HI R3, RZ, 0x18, R2 ;  /* 0x00000018ff037819 */ /* 0x000fc80000011602 */
[----:B------:R-:W-:-:S05]  /*2750*/  LOP3.LUT R3, R0, R3, RZ, 0xfc, !PT ;  /* 0x0000000300037212 */ /* 0x000fca00078efcff */
[----:B------:R0:W-:Y:S01]  /*2760*/  STG.E.U8 [R16.64], R3 ;  /* 0x0000000310007986 */ /* 0x0001e2000c101124 */
[----:B------:R-:W-:Y:S05]  /*2770*/  BRA `(.L_x_1471) ;  /* 0x000006a000007947 */ /* 0x000fea0003800000 */
.L_x_1481:
[----:B------:R-:W-:-:S05]  /*2780*/  F2FP.BF16.PACK_AB R2, RZ, R2 ;  /* 0x00000002ff02723e */ /* 0x000fca00000010ff */
[----:B------:R0:W-:Y:S01]  /*2790*/  STG.E.U16 [R16.64], R2 ;  /* 0x0000000210007986 */ /* 0x0001e2000c101524 */
[----:B------:R-:W-:Y:S05]  /*27a0*/  BRA `(.L_x_1471) ;  /* 0x0000067000007947 */ /* 0x000fea0003800000 */
.L_x_1478:
        /* <DEDUP_REMOVED lines=8> */
[----:B------:R-:W0:Y:S02]  /*2830*/  F2I.FTZ.U32.TRUNC.NTZ R3, R2 ;  /* 0x0000000200037305 */ /* 0x000e24000021f000 */
[----:B0-----:R0:W-:Y:S01]  /*2840*/  STG.E.U16 [R16.64], R3 ;  /* 0x0000000310007986 */ /* 0x0011e2000c101524 */
[----:B------:R-:W-:Y:S05]  /*2850*/  BRA `(.L_x_1471) ;  /* 0x000005c000007947 */ /* 0x000fea0003800000 */
.L_x_1490:
[----:B------:R-:W-:Y:S01]  /*2860*/  LOP3.LUT R3, R2, 0x7fffffff, RZ, 0xc0, !PT ;  /* 0x7fffffff02037812 */ /* 0x000fe200078ec0ff */
[----:B------:R-:W-:Y:S01]  /*2870*/  BSSY B0, `(.L_x_1491) ;  /* 0x0000013000007945 */ /* 0x000fe20003800000 */
[----:B------:R-:W-:Y:S02]  /*2880*/  IMAD.MOV.U32 R8, RZ, RZ, 0x80 ;  /* 0x00000080ff087424 */ /* 0x000fe400078e00ff */
        /* <DEDUP_REMOVED lines=13> */
.L_x_1493:
[----:B------:R-:W-:-:S04]  /*2960*/  LOP3.LUT R2, R2, 0x80000000, RZ, 0xc0, !PT ;  /* 0x8000000002027812 */ /* 0x000fc800078ec0ff */
[----:B------:R-:W-:-:S04]  /*2970*/  SHF.R.U32.HI R3, RZ, 0x18, R2 ;  /* 0x00000018ff037819 */ /* 0x000fc80000011602 */
[----:B------:R-:W-:-:S04]  /*2980*/  LOP3.LUT R0, R0, R3, RZ, 0xfc, !PT ;  /* 0x0000000300007212 */ /* 0x000fc800078efcff */
[----:B------:R-:W-:Y:S02]  /*2990*/  PRMT R8, R0, 0x7610, R8 ;  /* 0x0000761000087816 */ /* 0x000fe40000000008 */
.L_x_1492:
[----:B------:R-:W-:Y:S05]  /*29a0*/  BSYNC B0 ;  /* 0x0000000000007941 */ /* 0x000fea0003800000 */
.L_x_1491:
[----:B------:R0:W-:Y:S01]  /*29b0*/  STG.E.U8 [R16.64], R8 ;  /* 0x0000000810007986 */ /* 0x0001e2000c101124 */
[----:B------:R-:W-:Y:S05]  /*29c0*/  BRA `(.L_x_1471) ;  /* 0x0000045000007947 */ /* 0x000fea0003800000 */
.L_x_1489:
        /* <DEDUP_REMOVED lines=16> */
.L_x_1496:
[----:B------:R-:W-:-:S04]  /*2ad0*/  LOP3.LUT R2, R2, 0x80000000, RZ, 0xc0, !PT ;  /* 0x8000000002027812 */ /* 0x000fc800078ec0ff */
[----:B------:R-:W-:-:S04]  /*2ae0*/  SHF.R.U32.HI R3, RZ, 0x18, R2 ;  /* 0x00000018ff037819 */ /* 0x000fc80000011602 */
[----:B------:R-:W-:-:S04]  /*2af0*/  LOP3.LUT R0, R0, R3, RZ, 0xfc, !PT ;  /* 0x0000000300007212 */ /* 0x000fc800078efcff */
[----:B------:R-:W-:Y:S02]  /*2b00*/  PRMT R8, R0, 0x7610, R8 ;  /* 0x0000761000087816 */ /* 0x000fe40000000008 */
.L_x_1495:
[----:B------:R-:W-:Y:S05]  /*2b10*/  BSYNC B0 ;  /* 0x0000000000007941 */ /* 0x000fea0003800000 */
.L_x_1494:
[----:B------:R0:W-:Y:S01]  /*2b20*/  STG.E.U8 [R16.64], R8 ;  /* 0x0000000810007986 */ /* 0x0001e2000c101124 */
[----:B------:R-:W-:Y:S05]  /*2b30*/  BRA `(.L_x_1471) ;  /* 0x000002e000007947 */ /* 0x000fea0003800000 */
.L_x_1488:
[----:B------:R-:W-:-:S13]  /*2b40*/  ISETP.NE.AND P0, PT, R4, 0x1c, PT ;  /* 0x0000001c0400780c */ /* 0x000fda0003f05270 */
[----:B------:R-:W-:Y:S05]  /*2b50*/  @!P0 BRA `(.L_x_1497) ;  /* 0x000002a000008947 */ /* 0x000fea0003800000 */
[----:B------:R-:W-:-:S13]  /*2b60*/  ISETP.NE.AND P0, PT, R4, 0x1d, PT ;  /* 0x0000001d0400780c */ /* 0x000fda0003f05270 */
[----:B------:R-:W-:Y:S05]  /*2b70*/  @!P0 BRA `(.L_x_1498) ;  /* 0x0000025000008947 */ /* 0x000fea0003800000 */
[----:B------:R-:W-:-:S13]  /*2b80*/  ISETP.NE.AND P0, PT, R4, 0x2c, PT ;  /* 0x0000002c0400780c */ /* 0x000fda0003f05270 */
[----:B------:R-:W-:Y:S05]  /*2b90*/  @P0 BRA `(.L_x_1470) ;  /* 0x000000f000000947 */ /* 0x000fea0003800000 */
[----:B------:R-:W-:Y:S02]  /*2ba0*/  SHF.R.U32.HI R4, RZ, 0x17, R2 ;  /* 0x00000017ff047819 */ /* 0x000fe40000011602 */
[----:B------:R-:W-:Y:S02]  /*2bb0*/  PLOP3.LUT P0, PT, PT, PT, PT, 0x80, 0x0 ;  /* 0x000000000000781c */ /* 0x000fe40003f0f070 */
        /* <DEDUP_REMOVED lines=13> */
.L_x_1470:
        /* <DEDUP_REMOVED lines=20> */
.L_x_1498:
[----:B------:R-:W0:Y:S02]  /*2dd0*/  F2I.U64.TRUNC R2, R2 ;  /* 0x0000000200027311 */ /* 0x000e24000020d800 */
[----:B0-----:R0:W-:Y:S01]  /*2de0*/  STG.E.64 [R16.64], R2 ;  /* 0x0000000210007986 */ /* 0x0011e2000c101b24 */
[----:B------:R-:W-:Y:S05]  /*2df0*/  BRA `(.L_x_1471) ;  /* 0x0000002000007947 */ /* 0x000fea0003800000 */
.L_x_1497:
[----:B------:R-:W0:Y:S02]  /*2e00*/  F2I.FTZ.U32.TRUNC.NTZ R3, R2 ;  /* 0x0000000200037305 */ /* 0x000e24000021f000 */
[----:B0-----:R0:W-:Y:S02]  /*2e10*/  STG.E [R16.64], R3 ;  /* 0x0000000310007986 */ /* 0x0011e4000c101924 */
.L_x_1471:
[----:B------:R-:W-:-:S05]  /*2e20*/  IMAD R18, R18, 0x200, R23 ;  /* 0x0000020012127824 */ /* 0x000fca00078e0217 */
[----:B------:R-:W-:Y:S02]  /*2e30*/  IADD3 R19, R18, 0x80, RZ ;  /* 0x0000008012137810 */ /* 0x000fe40007ffe0ff */
.L_x_1435:
[----:B------:R-:W-:Y:S05]  /*2e40*/  BSYNC B7 ;  /* 0x0000000000077941 */ /* 0x000fea0003800000 */
.L_x_1434:
[----:B------:R-:W-:Y:S01]  /*2e50*/  ISETP.GE.AND P0, PT, R19, c[0x0][0x160], PT ;  /* 0x0000580013007a0c */ /* 0x000fe20003f06270 */
[----:B------:R-:W-:-:S12]  /*2e60*/  BSSY B7, `(.L_x_1499) ;  /* 0x00005b6000077945 */ /* 0x000fd80003800000 */
[----:B------:R-:W-:Y:S05]  /*2e70*/  @P0 BRA `(.L_x_1500) ;  /* 0x00005b4000000947 */ /* 0x000fea0003800000 */
[----:B------:R-:W-:Y:S01]  /*2e80*/  ISETP.NE.AND P0, PT, RZ, c[0x0][0x168], PT ;  /* 0x00005a00ff007a0c */ /* 0x000fe20003f05270 */
[----:B------:R-:W-:Y:S02]  /*2e90*/  IMAD.MOV.U32 R0, RZ, RZ, RZ ;  /* 0x000000ffff007224 */ /* 0x000fe400078e00ff */
[----:B0-----:R-:W-:-:S10]  /*2ea0*/  IMAD.MOV.U32 R16, RZ, RZ, RZ ;  /* 0x000000ffff107224 */ /* 0x001fd400078e00ff */
        /* <DEDUP_REMOVED lines=225> */
.L_x_1501:
        /* <DEDUP_REMOVED lines=20> */
.L_x_1506:
[----:B------:R-:W2:Y:S02]  /*3e00*/  LDG.E.U8 R0, [R2.64] ;  /* 0x0000002402007981 */ /* 0x000ea4000c1e1100 */
[----:B--2---:R-:W0:Y:S01]  /*3e10*/  I2F.U16 R0, R0 ;  /* 0x0000000000007306 */ /* 0x004e220000101000 */
[----:B------:R-:W-:Y:S05]  /*3e20*/  BRA `(.L_x_1508) ;  /* 0x00000ca000007947 */ /* 0x000fea0003800000 */
.L_x_1505:
        /* <DEDUP_REMOVED lines=9> */
.L_x_1510:
[----:B------:R-:W2:Y:S02]  /*3ec0*/  LDG.E R0, [R2.64] ;  /* 0x0000002402007981 */ /* 0x000ea4000c1e1900 */
[----:B--2---:R-:W0:Y:S01]  /*3ed0*/  I2F R0, R0 ;  /* 0x0000000000007306 */ /* 0x004e220000201400 */
[----:B------:R-:W-:Y:S05]  /*3ee0*/  BRA `(.L_x_1508) ;  /* 0x00000be000007947 */ /* 0x000fea0003800000 */
.L_x_1509:
[----:B------:R-:W2:Y:S02]  /*3ef0*/  LDG.E.U16 R0, [R2.64] ;  /* 0x0000002402007981 */ /* 0x000ea4000c1e1500 */
[----:B--2---:R-:W0:Y:S01]  /*3f00*/  I2F.S16 R0, R0 ;  /* 0x0000000000007306 */ /* 0x004e220000101400 */
[----:B------:R-:W-:Y:S05]  /*3f10*/  BRA `(.L_x_1508) ;  /* 0x00000bb000007947 */ /* 0x000fea0003800000 */
.L_x_1504:
        /* <DEDUP_REMOVED lines=8> */
.L_x_1512:
[----:B------:R-:W2:Y:S02]  /*3fa0*/  LDG.E.U16 R0, [R2.64] ;  /* 0x0000002402007981 */ /* 0x000ea4000c1e1500 */
[----:B--2---:R-:W-:Y:S01]  /*3fb0*/  HADD2.F32 R0, -RZ, R0.H0_H0 ;  /* 0x20000000ff007230 */ /* 0x004fe20000004100 */
[----:B------:R-:W-:Y:S05]  /*3fc0*/  BRA `(.L_x_1508) ;  /* 0x00000b0000007947 */ /* 0x000fea0003800000 */
.L_x_1511:
        /* <DEDUP_REMOVED lines=8> */
.L_x_1514:
[----:B------:R-:W2:Y:S02]  /*4050*/  LDG.E.U16 R0, [R2.64] ;  /* 0x0000002402007981 */ /* 0x000ea4000c1e1500 */
[----:B--2---:R-:W-:Y:S01]  /*4060*/  HADD2.F32 R0, -RZ, R0.H0_H0 ;  /* 0x20000000ff007230 */ /* 0x004fe20000004100 */
[----:B------:R-:W-:Y:S05]  /*4070*/  BRA `(.L_x_1508) ;  /* 0x00000a5000007947 */ /* 0x000fea0003800000 */
.L_x_1513:
[----:B------:R-:W2:Y:S02]  /*4080*/  LDG.E.64 R2, [R2.64] ;  /* 0x0000002402027981 */ /* 0x000ea4000c1e1b00 */
[----:B--2---:R-:W0:Y:S01]  /*4090*/  F2F.F32.F64 R0, R2 ;  /* 0x0000000200007310 */ /* 0x004e220000301000 */
[----:B------:R-:W0:-:S14]  /*40a0*/  DSETP.GEU.AND P0, PT, |R2|, c[0x2][0x0], PT ;  /* 0x008000000200762a */ /* 0x000e1c0003f0e200 */
[----:B0-----:R-:W-:Y:S01]  /*40b0*/  @!P0 FMUL R0, R0, 1.175494350822287508e-38 ;  /* 0x0080000000008820 */ /* 0x001fe20000400000 */
[----:B------:R-:W-:Y:S05]  /*40c0*/  BRA `(.L_x_1508) ;  /* 0x00000a0000007947 */ /* 0x000fea0003800000 */
.L_x_1503:
        /* <DEDUP_REMOVED lines=12> */
.L_x_1517:
[----:B------:R-:W2:Y:S02]  /*4190*/  LDG.E.64 R2, [R2.64] ;  /* 0x0000002402027981 */ /* 0x000ea4000c1e1b00 */
[----:B--2---:R-:W0:Y:S01]  /*41a0*/  F2F.F32.F64 R0, R2 ;  /* 0x0000000200007310 */ /* 0x004e220000301000 */
[----:B------:R-:W0:-:S14]  /*41b0*/  DSETP.GEU.AND P0, PT, |R2|, c[0x2][0x0], PT ;  /* 0x008000000200762a */ /* 0x000e1c0003f0e200 */
[----:B0-----:R-:W-:Y:S01]  /*41c0*/  @!P0 FMUL R0, R0, 1.175494350822287508e-38 ;  /* 0x0080000000008820 */ /* 0x001fe20000400000 */
[----:B------:R-:W-:Y:S05]  /*41d0*/  BRA `(.L_x_1508) ;  /* 0x000008f000007947 */ /* 0x000fea0003800000 */
.L_x_1516:
        /* <DEDUP_REMOVED lines=26> */
.L_x_1519:
        /* <DEDUP_REMOVED lines=13> */
.L_x_1518:
[----:B------:R-:W2:Y:S02]  /*4450*/  LDG.E.U16 R0, [R2.64] ;  /* 0x0000002402007981 */ /* 0x000ea4000c1e1500 */
[----:B--2---:R-:W-:Y:S01]  /*4460*/  PRMT R0, RZ, 0x5410, R0 ;  /* 0x00005410ff007816 */ /* 0x004fe20000000000 */
[----:B------:R-:W-:Y:S05]  /*4470*/  BRA `(.L_x_1508) ;  /* 0x0000065000007947 */ /* 0x000fea0003800000 */
.L_x_1515:
        /* <DEDUP_REMOVED lines=11> */
.L_x_1522:
        /* <DEDUP_REMOVED lines=20> */
.L_x_1524:
[----:B------:R-:W-:Y:S05]  /*4670*/  BSYNC B0 ;  /* 0x0000000000007941 */ /* 0x000fea0003800000 */
.L_x_1523:
[----:B------:R-:W-:Y:S01]  /*4680*/  LEA R3, R0, 0x3b800000, 0x17 ;  /* 0x3b80000000037811 */ /* 0x000fe200078eb8ff */
[----:B------:R-:W-:-:S05]  /*4690*/  IMAD.SHL.U32 R0, R2, 0x100000, RZ ;  /* 0x0010000002007824 */ /* 0x000fca00078e00ff */
[----:B------:R-:W-:Y:S01]  /*46a0*/  LOP3.LUT R0, R3, R0, R4, 0xfe, !PT ;  /* 0x0000000003007212 */ /* 0x000fe200078efe04 */
[----:B------:R-:W-:Y:S05]  /*46b0*/  BRA `(.L_x_1508) ;  /* 0x0000041000007947 */ /* 0x000fea0003800000 */
.L_x_1521:
        /* <DEDUP_REMOVED lines=20> */
.L_x_1526:
[----:B------:R-:W-:Y:S05]  /*4800*/  BSYNC B0 ;  /* 0x0000000000007941 */ /* 0x000fea0003800000 */
.L_x_1525:
[----:B------:R-:W-:Y:S01]  /*4810*/  LEA R3, R0, 0x37800000, 0x17 ;  /* 0x3780000000037811 */ /* 0x000fe200078eb8ff */
[----:B------:R-:W-:-:S05]  /*4820*/  IMAD.SHL.U32 R0, R2, 0x200000, RZ ;  /* 0x0020000002007824 */ /* 0x000fca00078e00ff */
[----:B------:R-:W-:Y:S01]  /*4830*/  LOP3.LUT R0, R3, R0, R4, 0xfe, !PT ;  /* 0x0000000003007212 */ /* 0x000fe200078efe04 */
[----:B------:R-:W-:Y:S05]  /*4840*/  BRA `(.L_x_1508) ;  /* 0x0000028000007947 */ /* 0x000fea0003800000 */
.L_x_1520:
        /* <DEDUP_REMOVED lines=14> */
.L_x_1507:
        /* <DEDUP_REMOVED lines=21> */
.L_x_1528:
[----:B------:R-:W2:Y:S02]  /*4a80*/  LDG.E.64 R2, [R2.64] ;  /* 0x0000002402027981 */ /* 0x000ea4000c1e1b00 */
[----:B--2---:R0:W1:Y:S01]  /*4a90*/  I2F.U64 R0, R2 ;  /* 0x0000000200007312 */ /* 0x0040620000301000 */
[----:B------:R-:W-:Y:S05]  /*4aa0*/  BRA `(.L_x_1508) ;  /* 0x0000002000007947 */ /* 0x000fea0003800000 */
.L_x_1527:
[----:B------:R-:W2:Y:S02]  /*4ab0*/  LDG.E R0, [R2.64] ;  /* 0x0000002402007981 */ /* 0x000ea4000c1e1900 */
[----:B--2---:R-:W0:Y:S02]  /*4ac0*/  I2F.U32 R0, R0 ;  /* 0x0000000000007306 */ /* 0x004e240000201000 */
.L_x_1508:
[----:B------:R-:W-:Y:S05]  /*4ad0*/  BSYNC B6 ;  /* 0x0000000000067941 */ /* 0x000fea0003800000 */
.L_x_1502:
        /* <DEDUP_REMOVED lines=45> */
.L_x_1530:
[----:B------:R-:W-:Y:S05]  /*4db0*/  BSYNC B0 ;  /* 0x0000000000007941 */ /* 0x000fea0003800000 */
.L_x_1529:
        /* <DEDUP_REMOVED lines=13> */
.L_x_1534:
[----:B------:R-:W0:Y:S02]  /*4e90*/  F2I.S64.TRUNC R2, R2 ;  /* 0x0000000200027311 */ /* 0x000e24000020d900 */
[----:B0-----:R-:W-:-:S05]  /*4ea0*/  IMAD.MOV.U32 R5, RZ, RZ, R2 ;  /* 0x000000ffff057224 */ /* 0x001fca00078e0002 */
[----:B------:R0:W-:Y:S01]  /*4eb0*/  STG.E.U8 [R16.64], R5 ;  /* 0x0000000510007986 */ /* 0x0001e2000c101124 */
[----:B------:R-:W-:Y:S05]  /*4ec0*/  BRA `(.L_x_1536) ;  /* 0x00000d3000007947 */ /* 0x000fea0003800000 */
.L_x_1533:
        /* <DEDUP_REMOVED lines=9> */
.L_x_1538:
[----:B------:R-:W0:Y:S02]  /*4f60*/  F2I.FTZ.TRUNC.NTZ R3, R2 ;  /* 0x0000000200037305 */ /* 0x000e24000021f100 */
[----:B0-----:R0:W-:Y:S01]  /*4f70*/  STG.E [R16.64], R3 ;  /* 0x0000000310007986 */ /* 0x0011e2000c101924 */
[----:B------:R-:W-:Y:S05]  /*4f80*/  BRA `(.L_x_1536) ;  /* 0x00000c7000007947 */ /* 0x000fea0003800000 */
.L_x_1537:
[----:B------:R-:W0:Y:S02]  /*4f90*/  F2I.FTZ.TRUNC.NTZ R3, R2 ;  /* 0x0000000200037305 */ /* 0x000e24000021f100 */
[----:B0-----:R0:W-:Y:S01]  /*4fa0*/  STG.E.U16 [R16.64], R3 ;  /* 0x0000000310007986 */ /* 0x0011e2000c101524 */
[----:B------:R-:W-:Y:S05]  /*4fb0*/  BRA `(.L_x_1536) ;  /* 0x00000c4000007947 */ /* 0x000fea0003800000 */
.L_x_1532:
        /* <DEDUP_REMOVED lines=8> */
.L_x_1540:
[----:B------:R-:W-:-:S05]  /*5040*/  F2FP.PACK_AB R2, RZ, R2 ;  /* 0x00000002ff02723e */ /* 0x000fca00000000ff */
[----:B------:R0:W-:Y:S01]  /*5050*/  STG.E.U16 [R16.64], R2 ;  /* 0x0000000210007986 */ /* 0x0001e2000c101524 */
[----:B------:R-:W-:Y:S05]  /*5060*/  BRA `(.L_x_1536) ;  /* 0x00000b9000007947 */ /* 0x000fea0003800000 */
.L_x_1539:
        /* <DEDUP_REMOVED lines=9> */
.L_x_1542:
[----:B------:R-:W-:-:S04]  /*5100*/  F2FP.PACK_AB R3, RZ, R2 ;  /* 0x00000002ff03723e */ /* 0x000fc800000000ff */
[----:B------:R-:W-:-:S05]  /*5110*/  PRMT R3, R3, 0x5410, RZ ;  /* 0x0000541003037816 */ /* 0x000fca00000000ff */
[----:B------:R0:W-:Y:S01]  /*5120*/  STG.E [R16.64], R3 ;  /* 0x0000000310007986 */ /* 0x0001e2000c101924 */
[----:B------:R-:W-:Y:S05]  /*5130*/  BRA `(.L_x_1536) ;  /* 0x00000ac000007947 */ /* 0x000fea0003800000 */
.L_x_1541:
[----:B------:R-:W-:-:S06]  /*5140*/  FMUL.FTZ R2, R2, 1 ;  /* 0x3f80000002027820 */ /* 0x000fcc0000410000 */
[----:B------:R-:W0:Y:S02]  /*5150*/  F2F.F64.F32 R2, R2 ;  /* 0x0000000200027310 */ /* 0x000e240000201800 */
[----:B0-----:R0:W-:Y:S01]  /*5160*/  STG.E.64 [R16.64], R2 ;  /* 0x0000000210007986 */ /* 0x0011e2000c101b24 */
[----:B------:R-:W-:Y:S05]  /*5170*/  BRA `(.L_x_1536) ;  /* 0x00000a8000007947 */ /* 0x000fea0003800000 */
.L_x_1531:
        /* <DEDUP_REMOVED lines=12> */
.L_x_1545:
[----:B------:R-:W-:Y:S01]  /*5240*/  FMUL.FTZ R4, R2, 1 ;  /* 0x3f80000002047820 */ /* 0x000fe20000410000 */
[----:B------:R-:W-:-:S05]  /*5250*/  CS2R R6, SRZ ;  /* 0x0000000000067805 */ /* 0x000fca000001ff00 */
[----:B------:R-:W0:Y:S02]  /*5260*/  F2F.F64.F32 R4, R4 ;  /* 0x0000000400047310 */ /* 0x000e240000201800 */
[----:B0-----:R0:W-:Y:S01]  /*5270*/  STG.E.128 [R16.64], R4 ;  /* 0x0000000410007986 */ /* 0x0011e2000c101d24 */
[----:B------:R-:W-:Y:S05]  /*5280*/  BRA `(.L_x_1536) ;  /* 0x0000097000007947 */ /* 0x000fea0003800000 */
.L_x_1544:
        /* <DEDUP_REMOVED lines=20> */
.L_x_1549:
[----:B------:R-:W-:Y:S05]  /*53d0*/  BSYNC B0 ;  /* 0x0000000000007941 */ /* 0x000fea0003800000 */
.L_x_1548:
[----:B------:R-:W-:-:S05]  /*53e0*/  LOP3.LUT R5, R0, R5, RZ, 0xfc, !PT ;  /* 0x0000000500057212 */ /* 0x000fca00078efcff */
[----:B------:R0:W-:Y:S01]  /*53f0*/  STG.E.U8 [R16.64], R5 ;  /* 0x0000000510007986 */ /* 0x0001e2000c101124 */
[----:B------:R-:W-:Y:S05]  /*5400*/  BRA `(.L_x_1536) ;  /* 0x000007f000007947 */ /* 0x000fea0003800000 */
.L_x_1547:
        /* <DEDUP_REMOVED lines=12> */
.L_x_1551:
[----:B------:R-:W-:Y:S01]  /*54d0*/  IMAD.MOV.U32 R0, RZ, RZ, 0x7f ;  /* 0x0000007fff007424 */ /* 0x000fe200078e00ff */
[----:B------:R-:W-:-:S04]  /*54e0*/  ISETP.GT.U32.AND P0, PT, R4, 0x7f800000, PT ;  /* 0x7f8000000400780c */ /* 0x000fc80003f04070 */
[----:B------:R-:W-:-:S04]  /*54f0*/  SEL R0, R0, 0x7c, P0 ;  /* 0x0000007c00007807 */ /* 0x000fc80000000000 */
.L_x_1552:
[----:B------:R-:W-:Y:S05]  /*5500*/  BSYNC B0 ;  /* 0x0000000000007941 */ /* 0x000fea0003800000 */
.L_x_1550:
[----:B------:R-:W-:-:S04]  /*5510*/  LOP3.LUT R2, R2, 0x80000000, RZ, 0xc0, !PT ;  /* 0x8000000002027812 */ /* 0x000fc800078ec0ff */
[----:B------:R-:W-:-:S04]  /*5520*/  SHF.R.U32.HI R3, RZ, 0x18, R2 ;  /* 0x00000018ff037819 */ /* 0x000fc80000011602 */
[----:B------:R-:W-:-:S05]  /*5530*/  LOP3.LUT R3, R0, R3, RZ, 0xfc, !PT ;  /* 0x0000000300037212 */ /* 0x000fca00078efcff */
[----:B------:R0:W-:Y:S01]  /*5540*/  STG.E.U8 [R16.64], R3 ;  /* 0x0000000310007986 */ /* 0x0001e2000c101124 */
[----:B------:R-:W-:Y:S05]  /*5550*/  BRA `(.L_x_1536) ;  /* 0x000006a000007947 */ /* 0x000fea0003800000 */
.L_x_1546:
[----:B------:R-:W-:-:S05]  /*5560*/  F2FP.BF16.PACK_AB R2, RZ, R2 ;  /* 0x00000002ff02723e */ /* 0x000fca00000010ff */
[----:B------:R0:W-:Y:S01]  /*5570*/  STG.E.U16 [R16.64], R2 ;  /* 0x0000000210007986 */ /* 0x0001e2000c101524 */
[----:B------:R-:W-:Y:S05]  /*5580*/  BRA `(.L_x_1536) ;  /* 0x0000067000007947 */ /* 0x000fea0003800000 */
.L_x_1543:
        /* <DEDUP_REMOVED lines=11> */
.L_x_1555:
        /* <DEDUP_REMOVED lines=16> */
.L_x_1558:
[----:B------:R-:W-:-:S04]  /*5740*/  LOP3.LUT R2, R2, 0x80000000, RZ, 0xc0, !PT ;  /* 0x8000000002027812 */ /* 0x000fc800078ec0ff */
[----:B------:R-:W-:-:S04]  /*5750*/  SHF.R.U32.HI R3, RZ, 0x18, R2 ;  /* 0x00000018ff037819 */ /* 0x000fc80000011602 */
[----:B------:R-:W-:-:S04]  /*5760*/  LOP3.LUT R0, R0, R3, RZ, 0xfc, !PT ;  /* 0x0000000300007212 */ /* 0x000fc800078efcff */
[----:B------:R-:W-:Y:S02]  /*5770*/  PRMT R8, R0, 0x7610, R8 ;  /* 0x0000761000087816 */ /* 0x000fe40000000008 */
.L_x_1557:
[----:B------:R-:W-:Y:S05]  /*5780*/  BSYNC B0 ;  /* 0x0000000000007941 */ /* 0x000fea0003800000 */
.L_x_1556:
[----:B------:R0:W-:Y:S01]  /*5790*/  STG.E.U8 [R16.64], R8 ;  /* 0x0000000810007986 */ /* 0x0001e2000c101124 */
[----:B------:R-:W-:Y:S05]  /*57a0*/  BRA `(.L_x_1536) ;  /* 0x0000045000007947 */ /* 0x000fea0003800000 */
.L_x_1554:
        /* <DEDUP_REMOVED lines=16> */
.L_x_1561:
[----:B------:R-:W-:-:S04]  /*58b0*/  LOP3.LUT R2, R2, 0x80000000, RZ, 0xc0, !PT ;  /* 0x8000000002027812 */ /* 0x000fc800078ec0ff */
[----:B------:R-:W-:-:S04]  /*58c0*/  SHF.R.U32.HI R3, RZ, 0x18, R2 ;  /* 0x00000018ff037819 */ /* 0x000fc80000011602 */
[----:B------:R-:W-:-:S04]  /*58d0*/  LOP3.LUT R0, R0, R3, RZ, 0xfc, !PT ;  /* 0x0000000300007212 */ /* 0x000fc800078efcff */
[----:B------:R-:W-:Y:S02]  /*58e0*/  PRMT R8, R0, 0x7610, R8 ;  /* 0x0000761000087816 */ /* 0x000fe40000000008 */
.L_x_1560:
[----:B------:R-:W-:Y:S05]  /*58f0*/  BSYNC B0 ;  /* 0x0000000000007941 */ /* 0x000fea0003800000 */
.L_x_1559:
[----:B------:R0:W-:Y:S01]  /*5900*/  STG.E.U8 [R16.64], R8 ;  /* 0x0000000810007986 */ /* 0x0001e2000c101124 */
[----:B------:R-:W-:Y:S05]  /*5910*/  BRA `(.L_x_1536) ;  /* 0x000002e000007947 */ /* 0x000fea0003800000 */
.L_x_1553:
        /* <DEDUP_REMOVED lines=21> */
.L_x_1535:
        /* <DEDUP_REMOVED lines=20> */
.L_x_1563:
[----:B------:R-:W0:Y:S02]  /*5bb0*/  F2I.U64.TRUNC R2, R2 ;  /* 0x0000000200027311 */ /* 0x000e24000020d800 */
[----:B0-----:R0:W-:Y:S01]  /*5bc0*/  STG.E.64 [R16.64], R2 ;  /* 0x0000000210007986 */ /* 0x0011e2000c101b24 */
[----:B------:R-:W-:Y:S05]  /*5bd0*/  BRA `(.L_x_1536) ;  /* 0x0000002000007947 */ /* 0x000fea0003800000 */
.L_x_1562:
[----:B------:R-:W0:Y:S02]  /*5be0*/  F2I.FTZ.U32.TRUNC.NTZ R3, R2 ;  /* 0x0000000200037305 */ /* 0x000e24000021f000 */
[----:B0-----:R0:W-:Y:S02]  /*5bf0*/  STG.E [R16.64], R3 ;  /* 0x0000000310007986 */ /* 0x0011e4000c101924 */
.L_x_1536:
[----:B------:R-:W-:-:S04]  /*5c00*/  IADD3 R19, R19, 0x80, RZ ;  /* 0x0000008013137810 */ /* 0x000fc80007ffe0ff */
[----:B------:R-:W-:-:S13]  /*5c10*/  ISETP.GE.AND P0, PT, R19, c[0x0][0x160], PT ;  /* 0x0000580013007a0c */ /* 0x000fda0003f06270 */
        /* <DEDUP_REMOVED lines=229> */
.L_x_1564:
        /* <DEDUP_REMOVED lines=20> */
.L_x_1569:
[----:B------:R-:W2:Y:S02]  /*6bb0*/  LDG.E.U8 R0, [R2.64] ;  /* 0x0000002402007981 */ /* 0x000ea4000c1e1100 */
[----:B--2---:R-:W0:Y:S01]  /*6bc0*/  I2F.U16 R0, R0 ;  /* 0x0000000000007306 */ /* 0x004e220000101000 */
[----:B------:R-:W-:Y:S05]  /*6bd0*/  BRA `(.L_x_1571) ;  /* 0x00000ca000007947 */ /* 0x000fea0003800000 */
.L_x_1568:
        /* <DEDUP_REMOVED lines=9> */
.L_x_1573:
[----:B------:R-:W2:Y:S02]  /*6c70*/  LDG.E R0, [R2.64] ;  /* 0x0000002402007981 */ /* 0x000ea4000c1e1900 */
[----:B--2---:R-:W0:Y:S01]  /*6c80*/  I2F R0, R0 ;  /* 0x0000000000007306 */ /* 0x004e220000201400 */
[----:B------:R-:W-:Y:S05]  /*6c90*/  BRA `(.L_x_1571) ;  /* 0x00000be000007947 */ /* 0x000fea0003800000 */
.L_x_1572:
[----:B------:R-:W2:Y:S02]  /*6ca0*/  LDG.E.U16 R0, [R2.64] ;  /* 0x0000002402007981 */ /* 0x000ea4000c1e1500 */
[----:B--2---:R-:W0:Y:S01]  /*6cb0*/  I2F.S16 R0, R0 ;  /* 0x0000000000007306 */ /* 0x004e220000101400 */
[----:B------:R-:W-:Y:S05]  /*6cc0*/  BRA `(.L_x_1571) ;  /* 0x00000bb000007947 */ /* 0x000fea0003800000 */
.L_x_1567:
        /* <DEDUP_REMOVED lines=8> */
.L_x_1575:
[----:B------:R-:W2:Y:S02]  /*6d50*/  LDG.E.U16 R0, [R2.64] ;  /* 0x0000002402007981 */ /* 0x000ea4000c1e1500 */
[----:B--2---:R-:W-:Y:S01]  /*6d60*/  HADD2.F32 R0, -RZ, R0.H0_H0 ;  /* 0x20000000ff007230 */ /* 0x004fe20000004100 */
[----:B------:R-:W-:Y:S05]  /*6d70*/  BRA `(.L_x_1571) ;  /* 0x00000b0000007947 */ /* 0x000fea0003800000 */
.L_x_1574:
        /* <DEDUP_REMOVED lines=8> */
.L_x_1577:
[----:B------:R-:W2:Y:S02]  /*6e00*/  LDG.E.U16 R0, [R2.64] ;  /* 0x0000002402007981 */ /* 0x000ea4000c1e1500 */
[----:B--2---:R-:W-:Y:S01]  /*6e10*/  HADD2.F32 R0, -RZ, R0.H0_H0 ;  /* 0x20000000ff007230 */ /* 0x004fe20000004100 */
[----:B------:R-:W-:Y:S05]  /*6e20*/  BRA `(.L_x_1571) ;  /* 0x00000a5000007947 */ /* 0x000fea0003800000 */
.L_x_1576:
[----:B------:R-:W2:Y:S02]  /*6e30*/  LDG.E.64 R2, [R2.64] ;  /* 0x0000002402027981 */ /* 0x000ea4000c1e1b00 */
[----:B--2---:R-:W0:Y:S01]  /*6e40*/  F2F.F32.F64 R0, R2 ;  /* 0x0000000200007310 */ /* 0x004e220000301000 */
[----:B------:R-:W0:-:S14]  /*6e50*/  DSETP.GEU.AND P0, PT, |R2|, c[0x2][0x0], PT ;  /* 0x008000000200762a */ /* 0x000e1c0003f0e200 */
[----:B0-----:R-:W-:Y:S01]  /*6e60*/  @!P0 FMUL R0, R0, 1.175494350822287508e-38 ;  /* 0x0080000000008820 */ /* 0x001fe20000400000 */
[----:B------:R-:W-:Y:S05]  /*6e70*/  BRA `(.L_x_1571) ;  /* 0x00000a0000007947 */ /* 0x000fea0003800000 */
.L_x_1566:
        /* <DEDUP_REMOVED lines=12> */
.L_x_1580:
[----:B------:R-:W2:Y:S02]  /*6f40*/  LDG.E.64 R2, [R2.64] ;  /* 0x0000002402027981 */ /* 0x000ea4000c1e1b00 */
[----:B--2---:R-:W0:Y:S01]  /*6f50*/  F2F.F32.F64 R0, R2 ;  /* 0x0000000200007310 */ /* 0x004e220000301000 */
[----:B------:R-:W0:-:S14]  /*6f60*/  DSETP.GEU.AND P0, PT, |R2|, c[0x2][0x0], PT ;  /* 0x008000000200762a */ /* 0x000e1c0003f0e200 */
[----:B0-----:R-:W-:Y:S01]  /*6f70*/  @!P0 FMUL R0, R0, 1.175494350822287508e-38 ;  /* 0x0080000000008820 */ /* 0x001fe20000400000 */
[----:B------:R-:W-:Y:S05]  /*6f80*/  BRA `(.L_x_1571) ;  /* 0x000008f000007947 */ /* 0x000fea0003800000 */
.L_x_1579:
        /* <DEDUP_REMOVED lines=26> */
.L_x_1582:
        /* <DEDUP_REMOVED lines=13> */
.L_x_1581:
[----:B------:R-:W2:Y:S02]  /*7200*/  LDG.E.U16 R0, [R2.64] ;  /* 0x0000002402007981 */ /* 0x000ea4000c1e1500 */
[----:B--2---:R-:W-:Y:S01]  /*7210*/  PRMT R0, RZ, 0x5410, R0 ;  /* 0x00005410ff007816 */ /* 0x004fe20000000000 */
[----:B------:R-:W-:Y:S05]  /*7220*/  BRA `(.L_x_1571) ;  /* 0x0000065000007947 */ /* 0x000fea0003800000 */
.L_x_1578:
        /* <DEDUP_REMOVED lines=11> */
.L_x_1585:
        /* <DEDUP_REMOVED lines=20> */
.L_x_1587:
[----:B------:R-:W-:Y:S05]  /*7420*/  BSYNC B0 ;  /* 0x0000000000007941 */ /* 0x000fea0003800000 */
.L_x_1586:
[----:B------:R-:W-:Y:S01]  /*7430*/  LEA R3, R0, 0x3b800000, 0x17 ;  /* 0x3b80000000037811 */ /* 0x000fe200078eb8ff */
[----:B------:R-:W-:-:S05]  /*7440*/  IMAD.SHL.U32 R0, R2, 0x100000, RZ ;  /* 0x0010000002007824 */ /* 0x000fca00078e00ff */
[----:B------:R-:W-:Y:S01]  /*7450*/  LOP3.LUT R0, R3, R0, R4, 0xfe, !PT ;  /* 0x0000000003007212 */ /* 0x000fe200078efe04 */
[----:B------:R-:W-:Y:S05]  /*7460*/  BRA `(.L_x_1571) ;  /* 0x0000041000007947 */ /* 0x000fea0003800000 */
.L_x_1584:
        /* <DEDUP_REMOVED lines=20> */
.L_x_1589:
[----:B------:R-:W-:Y:S05]  /*75b0*/  BSYNC B0 ;  /* 0x0000000000007941 */ /* 0x000fea0003800000 */
.L_x_1588:
[----:B------:R-:W-:Y:S01]  /*75c0*/  LEA R3, R0, 0x37800000, 0x17 ;  /* 0x3780000000037811 */ /* 0x000fe200078eb8ff */
[----:B------:R-:W-:-:S05]  /*75d0*/  IMAD.SHL.U32 R0, R2, 0x200000, RZ ;  /* 0x0020000002007824 */ /* 0x000fca00078e00ff */
[----:B------:R-:W-:Y:S01]  /*75e0*/  LOP3.LUT R0, R3, R0, R4, 0xfe, !PT ;  /* 0x0000000003007212 */ /* 0x000fe200078efe04 */
[----:B------:R-:W-:Y:S05]  /*75f0*/  BRA `(.L_x_1571) ;  /* 0x0000028000007947 */ /* 0x000fea0003800000 */
.L_x_1583:
        /* <DEDUP_REMOVED lines=14> */
.L_x_1570:
        /* <DEDUP_REMOVED lines=21> */
.L_x_1591:
[----:B------:R-:W2:Y:S02]  /*7830*/  LDG.E.64 R2, [R2.64] ;  /* 0x0000002402027981 */ /* 0x000ea4000c1e1b00 */
[----:B--2---:R0:W1:Y:S01]  /*7840*/  I2F.U64 R0, R2 ;  /* 0x0000000200007312 */ /* 0x0040620000301000 */
[----:B------:R-:W-:Y:S05]  /*7850*/  BRA `(.L_x_1571) ;  /* 0x0000002000007947 */ /* 0x000fea0003800000 */
.L_x_1590:
[----:B------:R-:W2:Y:S02]  /*7860*/  LDG.E R0, [R2.64] ;  /* 0x0000002402007981 */ /* 0x000ea4000c1e1900 */
[----:B--2---:R-:W0:Y:S02]  /*7870*/  I2F.U32 R0, R0 ;  /* 0x0000000000007306 */ /* 0x004e240000201000 */
.L_x_1571:
[----:B------:R-:W-:Y:S05]  /*7880*/  BSYNC B6 ;  /* 0x0000000000067941 */ /* 0x000fea0003800000 */
.L_x_1565:
        /* <DEDUP_REMOVED lines=45> */
.L_x_1593:
[----:B------:R-:W-:Y:S05]  /*7b60*/  BSYNC B0 ;  /* 0x0000000000007941 */ /* 0x000fea0003800000 */
.L_x_1592:
        /* <DEDUP_REMOVED lines=13> */
.L_x_1597:
[----:B------:R-:W0:Y:S02]  /*7c40*/  F2I.S64.TRUNC R2, R2 ;  /* 0x0000000200027311 */ /* 0x000e24000020d900 */
[----:B0-----:R-:W-:-:S05]  /*7c50*/  IMAD.MOV.U32 R5, RZ, RZ, R2 ;  /* 0x000000ffff057224 */ /* 0x001fca00078e0002 */
[----:B------:R0:W-:Y:S01]  /*7c60*/  STG.E.U8 [R16.64], R5 ;  /* 0x0000000510007986 */ /* 0x0001e2000c101124 */
[----:B------:R-:W-:Y:S05]  /*7c70*/  BRA `(.L_x_1599) ;  /* 0x00000d3000007947 */ /* 0x000fea0003800000 */
.L_x_1596:
        /* <DEDUP_REMOVED lines=9> */
.L_x_1601:
[----:B------:R-:W0:Y:S02]  /*7d10*/  F2I.FTZ.TRUNC.NTZ R3, R2 ;  /* 0x0000000200037305 */ /* 0x000e24000021f100 */
[----:B0-----:R0:W-:Y:S01]  /*7d20*/  STG.E [R16.64], R3 ;  /* 0x0000000310007986 */ /* 0x0011e2000c101924 */
[----:B------:R-:W-:Y:S05]  /*7d30*/  BRA `(.L_x_1599) ;  /* 0x00000c7000007947 */ /* 0x000fea0003800000 */
.L_x_1600:
[----:B------:R-:W0:Y:S02]  /*7d40*/  F2I.FTZ.TRUNC.NTZ R3, R2 ;  /* 0x0000000200037305 */ /* 0x000e24000021f100 */
[----:B0-----:R0:W-:Y:S01]  /*7d50*/  STG.E.U16 [R16.64], R3 ;  /* 0x0000000310007986 */ /* 0x0011e2000c101524 */
[----:B------:R-:W-:Y:S05]  /*7d60*/  BRA `(.L_x_1599) ;  /* 0x00000c4000007947 */ /* 0x000fea0003800000 */
.L_x_1595:
        /* <DEDUP_REMOVED lines=8> */
.L_x_1603:
[----:B------:R-:W-:-:S05]  /*7df0*/  F2FP.PACK_AB R2, RZ, R2 ;  /* 0x00000002ff02723e */ /* 0x000fca00000000ff */
[----:B------:R0:W-:Y:S01]  /*7e00*/  STG.E.U16 [R16.64], R2 ;  /* 0x0000000210007986 */ /* 0x0001e2000c101524 */
[----:B------:R-:W-:Y:S05]  /*7e10*/  BRA `(.L_x_1599) ;  /* 0x00000b9000007947 */ /* 0x000fea0003800000 */
.L_x_1602:
        /* <DEDUP_REMOVED lines=9> */
.L_x_1605:
[----:B------:R-:W-:-:S04]  /*7eb0*/  F2FP.PACK_AB R3, RZ, R2 ;  /* 0x00000002ff03723e */ /* 0x000fc800000000ff */
[----:B------:R-:W-:-:S05]  /*7ec0*/  PRMT R3, R3, 0x5410, RZ ;  /* 0x0000541003037816 */ /* 0x000fca00000000ff */
[----:B------:R0:W-:Y:S01]  /*7ed0*/  STG.E [R16.64], R3 ;  /* 0x0000000310007986 */ /* 0x0001e2000c101924 */
[----:B------:R-:W-:Y:S05]  /*7ee0*/  BRA `(.L_x_1599) ;  /* 0x00000ac000007947 */ /* 0x000fea0003800000 */
.L_x_1604:
[----:B------:R-:W-:-:S06]  /*7ef0*/  FMUL.FTZ R2, R2, 1 ;  /* 0x3f80000002027820 */ /* 0x000fcc0000410000 */
[----:B------:R-:W0:Y:S02]  /*7f00*/  F2F.F64.F32 R2, R2 ;  /* 0x0000000200027310 */ /* 0x000e240000201800 */
[----:B0-----:R0:W-:Y:S01]  /*7f10*/  STG.E.64 [R16.64], R2 ;  /* 0x0000000210007986 */ /* 0x0011e2000c101b24 */
[----:B------:R-:W-:Y:S05]  /*7f20*/  BRA `(.L_x_1599) ;  /* 0x00000a8000007947 */ /* 0x000fea0003800000 */
.L_x_1594:
        /* <DEDUP_REMOVED lines=12> */
.L_x_1608:
[----:B------:R-:W-:Y:S01]  /*7ff0*/  FMUL.FTZ R4, R2, 1 ;  /* 0x3f80000002047820 */ /* 0x000fe20000410000 */
[----:B------:R-:W-:-:S05]  /*8000*/  CS2R R6, SRZ ;  /* 0x0000000000067805 */ /* 0x000fca000001ff00 */
[----:B------:R-:W0:Y:S02]  /*8010*/  F2F.F64.F32 R4, R4 ;  /* 0x0000000400047310 */ /* 0x000e240000201800 */
[----:B0-----:R0:W-:Y:S01]  /*8020*/  STG.E.128 [R16.64], R4 ;  /* 0x0000000410007986 */ /* 0x0011e2000c101d24 */
[----:B------:R-:W-:Y:S05]  /*8030*/  BRA `(.L_x_1599) ;  /* 0x0000097000007947 */ /* 0x000fea0003800000 */
.L_x_1607:
        /* <DEDUP_REMOVED lines=20> */
.L_x_1612:
[----:B------:R-:W-:Y:S05]  /*8180*/  BSYNC B0 ;  /* 0x0000000000007941 */ /* 0x000fea0003800000 */
.L_x_1611:
[----:B------:R-:W-:-:S05]  /*8190*/  LOP3.LUT R5, R0, R5, RZ, 0xfc, !PT ;  /* 0x0000000500057212 */ /* 0x000fca00078efcff */
[----:B------:R0:W-:Y:S01]  /*81a0*/  STG.E.U8 [R16.64], R5 ;  /* 0x0000000510007986 */ /* 0x0001e2000c101124 */
[----:B------:R-:W-:Y:S05]  /*81b0*/  BRA `(.L_x_1599) ;  /* 0x000007f000007947 */ /* 0x000fea0003800000 */
.L_x_1610:
        /* <DEDUP_REMOVED lines=12> */
.L_x_1614:
[----:B------:R-:W-:Y:S01]  /*8280*/  IMAD.MOV.U32 R0, RZ, RZ, 0x7f ;  /* 0x0000007fff007424 */ /* 0x000fe200078e00ff */
[----:B------:R-:W-:-:S04]  /*8290*/  ISETP.GT.U32.AND P0, PT, R4, 0x7f800000, PT ;  /* 0x7f8000000400780c */ /* 0x000fc80003f04070 */
[----:B------:R-:W-:-:S04]  /*82a0*/  SEL R0, R0, 0x7c, P0 ;  /* 0x0000007c00007807 */ /* 0x000fc80000000000 */
.L_x_1615:
[----:B------:R-:W-:Y:S05]  /*82b0*/  BSYNC B0 ;  /* 0x0000000000007941 */ /* 0x000fea0003800000 */
.L_x_1613:
[----:B------:R-:W-:-:S04]  /*82c0*/  LOP3.LUT R2, R2, 0x80000000, RZ, 0xc0, !PT ;  /* 0x8000000002027812 */ /* 0x000fc800078ec0ff */
[----:B------:R-:W-:-:S04]  /*82d0*/  SHF.R.U32.HI R3, RZ, 0x18, R2 ;  /* 0x00000018ff037819 */ /* 0x000fc80000011602 */
[----:B------:R-:W-:-:S05]  /*82e0*/  LOP3.LUT R3, R0, R3, RZ, 0xfc, !PT ;  /* 0x0000000300037212 */ /* 0x000fca00078efcff */
[----:B------:R0:W-:Y:S01]  /*82f0*/  STG.E.U8 [R16.64], R3 ;  /* 0x0000000310007986 */ /* 0x0001e2000c101124 */
[----:B------:R-:W-:Y:S05]  /*8300*/  BRA `(.L_x_1599) ;  /* 0x000006a000007947 */ /* 0x000fea0003800000 */
.L_x_1609:
[----:B------:R-:W-:-:S05]  /*8310*/  F2FP.BF16.PACK_AB R2, RZ, R2 ;  /* 0x00000002ff02723e */ /* 0x000fca00000010ff */
[----:B------:R0:W-:Y:S01]  /*8320*/  STG.E.U16 [R16.64], R2 ;  /* 0x0000000210007986 */ /* 0x0001e2000c101524 */
[----:B------:R-:W-:Y:S05]  /*8330*/  BRA `(.L_x_1599) ;  /* 0x0000067000007947 */ /* 0x000fea0003800000 */
.L_x_1606:
        /* <DEDUP_REMOVED lines=11> */
.L_x_1618:
        /* <DEDUP_REMOVED lines=16> */
.L_x_1621:
[----:B------:R-:W-:-:S04]  /*84f0*/  LOP3.LUT R2, R2, 0x80000000, RZ, 0xc0, !PT ;  /* 0x8000000002027812 */ /* 0x000fc800078ec0ff */
[----:B------:R-:W-:-:S04]  /*8500*/  SHF.R.U32.HI R3, RZ, 0x18, R2 ;  /* 0x00000018ff037819 */ /* 0x000fc80000011602 */
[----:B------:R-:W-:-:S04]  /*8510*/  LOP3.LUT R0, R0, R3, RZ, 0xfc, !PT ;  /* 0x0000000300007212 */ /* 0x000fc800078efcff */
[----:B------:R-:W-:Y:S02]  /*8520*/  PRMT R8, R0, 0x7610, R8 ;  /* 0x0000761000087816 */ /* 0x000fe40000000008 */
.L_x_1620:
[----:B------:R-:W-:Y:S05]  /*8530*/  BSYNC B0 ;  /* 0x0000000000007941 */ /* 0x000fea0003800000 */
.L_x_1619:
[----:B------:R0:W-:Y:S01]  /*8540*/  STG.E.U8 [R16.64], R8 ;  /* 0x0000000810007986 */ /* 0x0001e2000c101124 */
[----:B------:R-:W-:Y:S05]  /*8550*/  BRA `(.L_x_1599) ;  /* 0x0000045000007947 */ /* 0x000fea0003800000 */
.L_x_1617:
        /* <DEDUP_REMOVED lines=16> */
.L_x_1624:
[----:B------:R-:W-:-:S04]  /*8660*/  LOP3.LUT R2, R2, 0x80000000, RZ, 0xc0, !PT ;  /* 0x8000000002027812 */ /* 0x000fc800078ec0ff */
[----:B------:R-:W-:-:S04]  /*8670*/  SHF.R.U32.HI R3, RZ, 0x18, R2 ;  /* 0x00000018ff037819 */ /* 0x000fc80000011602 */
[----:B------:R-:W-:-:S04]  /*8680*/  LOP3.LUT R0, R0, R3, RZ, 0xfc, !PT ;  /* 0x0000000300007212 */ /* 0x000fc800078efcff */
[----:B------:R-:W-:Y:S02]  /*8690*/  PRMT R8, R0, 0x7610, R8 ;  /* 0x0000761000087816 */ /* 0x000fe40000000008 */
.L_x_1623:
[----:B------:R-:W-:Y:S05]  /*86a0*/  BSYNC B0 ;  /* 0x0000000000007941 */ /* 0x000fea0003800000 */
.L_x_1622:
[----:B------:R0:W-:Y:S01]  /*86b0*/  STG.E.U8 [R16.64], R8 ;  /* 0x0000000810007986 */ /* 0x0001e2000c101124 */
[----:B------:R-:W-:Y:S05]  /*86c0*/  BRA `(.L_x_1599) ;  /* 0x000002e000007947 */ /* 0x000fea0003800000 */
.L_x_1616:
        /* <DEDUP_REMOVED lines=21> */
.L_x_1598:
        /* <DEDUP_REMOVED lines=20> */
.L_x_1626:
[----:B------:R-:W0:Y:S02]  /*8960*/  F2I.U64.TRUNC R2, R2 ;  /* 0x0000000200027311 */ /* 0x000e24000020d800 */
[----:B0-----:R0:W-:Y:S01]  /*8970*/  STG.E.64 [R16.64], R2 ;  /* 0x0000000210007986 */ /* 0x0011e2000c101b24 */
[----:B------:R-:W-:Y:S05]  /*8980*/  BRA `(.L_x_1599) ;  /* 0x0000002000007947 */ /* 0x000fea0003800000 */
.L_x_1625:
[----:B------:R-:W0:Y:S02]  /*8990*/  F2I.FTZ.U32.TRUNC.NTZ R3, R2 ;  /* 0x0000000200037305 */ /* 0x000e24000021f000 */
[----:B0-----:R0:W-:Y:S02]  /*89a0*/  STG.E [R16.64], R3 ;  /* 0x0000000310007986 */ /* 0x0011e4000c101924 */
.L_x_1599:
[----:B------:R-:W-:Y:S02]  /*89b0*/  IADD3 R19, R19, 0x80, RZ ;  /* 0x0000008013137810 */ /* 0x000fe40007ffe0ff */
.L_x_1500:
[----:B------:R-:W-:Y:S05]  /*89c0*/  BSYNC B7 ;  /* 0x0000000000077941 */ /* 0x000fea0003800000 */
.L_x_1499:
[----:B------:R-:W-:-:S13]  /*89d0*/  ISETP.GE.AND P0, PT, R19, c[0x0][0x160], PT ;  /* 0x0000580013007a0c */ /* 0x000fda0003f06270 */
[----:B------:R-:W-:Y:S05]  /*89e0*/  @P0 EXIT ;  /* 0x000000000000094d */ /* 0x000fea0003800000 */
        /* <DEDUP_REMOVED lines=228> */
.L_x_1627:
        /* <DEDUP_REMOVED lines=20> */
.L_x_1632:
[----:B------:R-:W2:Y:S02]  /*9970*/  LDG.E.U8 R0, [R2.64] ;  /* 0x0000002402007981 */ /* 0x000ea4000c1e1100 */
[----:B--2---:R-:W0:Y:S01]  /*9980*/  I2F.U16 R0, R0 ;  /* 0x0000000000007306 */ /* 0x004e220000101000 */
[----:B------:R-:W-:Y:S05]  /*9990*/  BRA `(.L_x_1634) ;  /* 0x00000ca000007947 */ /* 0x000fea0003800000 */
.L_x_1631:
        /* <DEDUP_REMOVED lines=9> */
.L_x_1636:
[----:B------:R-:W2:Y:S02]  /*9a30*/  LDG.E R0, [R2.64] ;  /* 0x0000002402007981 */ /* 0x000ea4000c1e1900 */
[----:B--2---:R-:W0:Y:S01]  /*9a40*/  I2F R0, R0 ;  /* 0x0000000000007306 */ /* 0x004e220000201400 */
[----:B------:R-:W-:Y:S05]  /*9a50*/  BRA `(.L_x_1634) ;  /* 0x00000be000007947 */ /* 0x000fea0003800000 */
.L_x_1635:
[----:B------:R-:W2:Y:S02]  /*9a60*/  LDG.E.U16 R0, [R2.64] ;  /* 0x0000002402007981 */ /* 0x000ea4000c1e1500 */
[----:B--2---:R-:W0:Y:S01]  /*9a70*/  I2F.S16 R0, R0 ;  /* 0x0000000000007306 */ /* 0x004e220000101400 */
[----:B------:R-:W-:Y:S05]  /*9a80*/  BRA `(.L_x_1634) ;  /* 0x00000bb000007947 */ /* 0x000fea0003800000 */
.L_x_1630:
        /* <DEDUP_REMOVED lines=8> */
.L_x_1638:
[----:B------:R-:W2:Y:S02]  /*9b10*/  LDG.E.U16 R0, [R2.64] ;  /* 0x0000002402007981 */ /* 0x000ea4000c1e1500 */
[----:B--2---:R-:W-:Y:S01]  /*9b20*/  HADD2.F32 R0, -RZ, R0.H0_H0 ;  /* 0x20000000ff007230 */ /* 0x004fe20000004100 */
[----:B------:R-:W-:Y:S05]  /*9b30*/  BRA `(.L_x_1634) ;  /* 0x00000b0000007947 */ /* 0x000fea0003800000 */
.L_x_1637:
        /* <DEDUP_REMOVED lines=8> */
.L_x_1640:
[----:B------:R-:W2:Y:S02]  /*9bc0*/  LDG.E.U16 R0, [R2.64] ;  /* 0x0000002402007981 */ /* 0x000ea4000c1e1500 */
[----:B--2---:R-:W-:Y:S01]  /*9bd0*/  HADD2.F32 R0, -RZ, R0.H0_H0 ;  /* 0x20000000ff007230 */ /* 0x004fe20000004100 */
[----:B------:R-:W-:Y:S05]  /*9be0*/  BRA `(.L_x_1634) ;  /* 0x00000a5000007947 */ /* 0x000fea0003800000 */
.L_x_1639:
[----:B------:R-:W2:Y:S02]  /*9bf0*/  LDG.E.64 R2, [R2.64] ;  /* 0x0000002402027981 */ /* 0x000ea4000c1e1b00 */
[----:B--2---:R-:W0:Y:S01]  /*9c00*/  F2F.F32.F64 R0, R2 ;  /* 0x0000000200007310 */ /* 0x004e220000301000 */
[----:B------:R-:W0:-:S14]  /*9c10*/  DSETP.GEU.AND P0, PT, |R2|, c[0x2][0x0], PT ;  /* 0x008000000200762a */ /* 0x000e1c0003f0e200 */
[----:B0-----:R-:W-:Y:S01]  /*9c20*/  @!P0 FMUL R0, R0, 1.175494350822287508e-38 ;  /* 0x0080000000008820 */ /* 0x001fe20000400000 */
[----:B------:R-:W-:Y:S05]  /*9c30*/  BRA `(.L_x_1634) ;  /* 0x00000a0000007947 */ /* 0x000fea0003800000 */
.L_x_1629:
        /* <DEDUP_REMOVED lines=12> */
.L_x_1643:
[----:B------:R-:W2:Y:S02]  /*9d00*/  LDG.E.64 R2, [R2.64] ;  /* 0x0000002402027981 */ /* 0x000ea4000c1e1b00 */
[----:B--2---:R-:W0:Y:S01]  /*9d10*/  F2F.F32.F64 R0, R2 ;  /* 0x0000000200007310 */ /* 0x004e220000301000 */
[----:B------:R-:W0:-:S14]  /*9d20*/  DSETP.GEU.AND P0, PT, |R2|, c[0x2][0x0], PT ;  /* 0x008000000200762a */ /* 0x000e1c0003f0e200 */
[----:B0-----:R-:W-:Y:S01]  /*9d30*/  @!P0 FMUL R0, R0, 1.175494350822287508e-38 ;  /* 0x0080000000008820 */ /* 0x001fe20000400000 */
[----:B------:R-:W-:Y:S05]  /*9d40*/  BRA `(.L_x_1634) ;  /* 0x000008f000007947 */ /* 0x000fea0003800000 */
.L_x_1642:
        /* <DEDUP_REMOVED lines=26> */
.L_x_1645:
        /* <DEDUP_REMOVED lines=13> */
.L_x_1644:
[----:B------:R-:W2:Y:S02]  /*9fc0*/  LDG.E.U16 R0, [R2.64] ;  /* 0x0000002402007981 */ /* 0x000ea4000c1e1500 */
[----:B--2---:R-:W-:Y:S01]  /*9fd0*/  PRMT R0, RZ, 0x5410, R0 ;  /* 0x00005410ff007816 */ /* 0x004fe20000000000 */
[----:B------:R-:W-:Y:S05]  /*9fe0*/  BRA `(.L_x_1634) ;  /* 0x0000065000007947 */ /* 0x000fea0003800000 */
.L_x_1641:
        /* <DEDUP_REMOVED lines=11> */
.L_x_1648:
        /* <DEDUP_REMOVED lines=20> */
.L_x_1650:
[----:B------:R-:W-:Y:S05]  /*a1e0*/  BSYNC B0 ;  /* 0x0000000000007941 */ /* 0x000fea0003800000 */
.L_x_1649:
[----:B------:R-:W-:Y:S01]  /*a1f0*/  LEA R3, R0, 0x3b800000, 0x17 ;  /* 0x3b80000000037811 */ /* 0x000fe200078eb8ff */
[----:B------:R-:W-:-:S05]  /*a200*/  IMAD.SHL.U32 R0, R2, 0x100000, RZ ;  /* 0x0010000002007824 */ /* 0x000fca00078e00ff */
[----:B------:R-:W-:Y:S01]  /*a210*/  LOP3.LUT R0, R3, R0, R4, 0xfe, !PT ;  /* 0x0000000003007212 */ /* 0x000fe200078efe04 */
[----:B------:R-:W-:Y:S05]  /*a220*/  BRA `(.L_x_1634) ;  /* 0x0000041000007947 */ /* 0x000fea0003800000 */
.L_x_1647:
        /* <DEDUP_REMOVED lines=20> */
.L_x_1652:
[----:B------:R-:W-:Y:S05]  /*a370*/  BSYNC B0 ;  /* 0x0000000000007941 */ /* 0x000fea0003800000 */
.L_x_1651:
[----:B------:R-:W-:Y:S01]  /*a380*/  LEA R3, R0, 0x37800000, 0x17 ;  /* 0x3780000000037811 */ /* 0x000fe200078eb8ff */
[----:B------:R-:W-:-:S05]  /*a390*/  IMAD.SHL.U32 R0, R2, 0x200000, RZ ;  /* 0x0020000002007824 */ /* 0x000fca00078e00ff */
[----:B------:R-:W-:Y:S01]  /*a3a0*/  LOP3.LUT R0, R3, R0, R4, 0xfe, !PT ;  /* 0x0000000003007212 */ /* 0x000fe200078efe04 */
[----:B------:R-:W-:Y:S05]  /*a3b0*/  BRA `(.L_x_1634) ;  /* 0x0000028000007947 */ /* 0x000fea0003800000 */
.L_x_1646:
        /* <DEDUP_REMOVED lines=14> */
.L_x_1633:
        /* <DEDUP_REMOVED lines=21> */
.L_x_1654:
[----:B------:R-:W2:Y:S02]  /*a5f0*/  LDG.E.64 R2, [R2.64] ;  /* 0x0000002402027981 */ /* 0x000ea4000c1e1b00 */
[----:B--2---:R0:W1:Y:S01]  /*a600*/  I2F.U64 R0, R2 ;  /* 0x0000000200007312 */ /* 0x0040620000301000 */
[----:B------:R-:W-:Y:S05]  /*a610*/  BRA `(.L_x_1634) ;  /* 0x0000002000007947 */ /* 0x000fea0003800000 */
.L_x_1653:
[----:B------:R-:W2:Y:S02]  /*a620*/  LDG.E R0, [R2.64] ;  /* 0x0000002402007981 */ /* 0x000ea4000c1e1900 */
[----:B--2---:R-:W0:Y:S02]  /*a630*/  I2F.U32 R0, R0 ;  /* 0x0000000000007306 */ /* 0x004e240000201000 */
.L_x_1634:
[----:B------:R-:W-:Y:S05]  /*a640*/  BSYNC B6 ;  /* 0x0000000000067941 */ /* 0x000fea0003800000 */
.L_x_1628:
        /* <DEDUP_REMOVED lines=45> */
.L_x_1656:
[----:B------:R-:W-:Y:S05]  /*a920*/  BSYNC B0 ;  /* 0x0000000000007941 */ /* 0x000fea0003800000 */
.L_x_1655:
        /* <DEDUP_REMOVED lines=11> */
[----:B0-----:R-:W-:Y:S01]  /*a9e0*/  STG.E.U8 [R16.64], R3 ;  /* 0x0000000310007986 */ /* 0x001fe2000c101124 */
[----:B------:R-:W-:Y:S05]  /*a9f0*/  EXIT ;  /* 0x000000000000794d */ /* 0x000fea0003800000 */
.L_x_1660:
[----:B------:R-:W0:Y:S02]  /*aa00*/  F2I.S64.TRUNC R2, R2 ;  /* 0x0000000200027311 */ /* 0x000e24000020d900 */
[----:B0-----:R-:W-:-:S05]  /*aa10*/  IMAD.MOV.U32 R5, RZ, RZ, R2 ;  /* 0x000000ffff057224 */ /* 0x001fca00078e0002 */
[----:B------:R-:W-:Y:S01]  /*aa20*/  STG.E.U8 [R16.64], R5 ;  /* 0x0000000510007986 */ /* 0x000fe2000c101124 */
[----:B------:R-:W-:Y:S05]  /*aa30*/  EXIT ;  /* 0x000000000000794d */ /* 0x000fea0003800000 */
.L_x_1659:
[----:B------:R-:W-:-:S13]  /*aa40*/  ISETP.NE.AND P0, PT, R4, 0x2, PT ;  /* 0x000000020400780c */ /* 0x000fda0003f05270 */
[----:B------:R-:W-:Y:S05]  /*aa50*/  @!P0 BRA `(.L_x_1662) ;  /* 0x000000a000008947 */ /* 0x000fea0003800000 */
[----:B------:R-:W-:-:S13]  /*aa60*/  ISETP.NE.AND P0, PT, R4, 0x3, PT ;  /* 0x000000030400780c */ /* 0x000fda0003f05270 */
[----:B------:R-:W-:Y:S05]  /*aa70*/  @!P0 BRA `(.L_x_1663) ;  /* 0x0000005000008947 */ /* 0x000fea0003800000 */
[----:B------:R-:W-:-:S13]  /*aa80*/  ISETP.NE.AND P0, PT, R4, 0x4, PT ;  /* 0x000000040400780c */ /* 0x000fda0003f05270 */
[----:B------:R-:W-:Y:S05]  /*aa90*/  @P0 BRA `(.L_x_1661) ;  /* 0x00000b4000000947 */ /* 0x000fea0003800000 */
[----:B------:R-:W0:Y:S02]  /*aaa0*/  F2I.S64.TRUNC R2, R2 ;  /* 0x0000000200027311 */ /* 0x000e24000020d900 */
[----:B0-----:R-:W-:Y:S01]  /*aab0*/  STG.E.64 [R16.64], R2 ;  /* 0x0000000210007986 */ /* 0x001fe2000c101b24 */
[----:B------:R-:W-:Y:S05]  /*aac0*/  EXIT ;  /* 0x000000000000794d */ /* 0x000fea0003800000 */
.L_x_1663:
[----:B------:R-:W0:Y:S02]  /*aad0*/  F2I.FTZ.TRUNC.NTZ R3, R2 ;  /* 0x0000000200037305 */ /* 0x000e24000021f100 */
[----:B0-----:R-:W-:Y:S01]  /*aae0*/  STG.E [R16.64], R3 ;  /* 0x0000000310007986 */ /* 0x001fe2000c101924 */
[----:B------:R-:W-:Y:S05]  /*aaf0*/  EXIT ;  /* 0x000000000000794d */ /* 0x000fea0003800000 */
.L_x_1662:
[----:B------:R-:W0:Y:S02]  /*ab00*/  F2I.FTZ.TRUNC.NTZ R3, R2 ;  /* 0x0000000200037305 */ /* 0x000e24000021f100 */
[----:B0-----:R-:W-:Y:S01]  /*ab10*/  STG.E.U16 [R16.64], R3 ;  /* 0x0000000310007986 */ /* 0x001fe2000c101524 */
[----:B------:R-:W-:Y:S05]  /*ab20*/  EXIT ;  /* 0x000000000000794d */ /* 0x000fea0003800000 */
.L_x_1658:
[----:B------:R-:W-:-:S13]  /*ab30*/  ISETP.GT.AND P0, PT, R4, 0x6, PT ;  /* 0x000000060400780c */ /* 0x000fda0003f04270 */
[----:B------:R-:W-:Y:S05]  /*ab40*/  @P0 BRA `(.L_x_1664) ;  /* 0x0000009000000947 */ /* 0x000fea0003800000 */
[----:B------:R-:W-:-:S13]  /*ab50*/  ISETP.NE.AND P0, PT, R4, 0x5, PT ;  /* 0x000000050400780c */ /* 0x000fda0003f05270 */
[----:B------:R-:W-:Y:S05]  /*ab60*/  @!P0 BRA `(.L_x_1665) ;  /* 0x0000004000008947 */ /* 0x000fea0003800000 */
[----:B------:R-:W-:-:S13]  /*ab70*/  ISETP.NE.AND P0, PT, R4, 0x6, PT ;  /* 0x000000060400780c */ /* 0x000fda0003f05270 */
[----:B------:R-:W-:Y:S05]  /*ab80*/  @P0 BRA `(.L_x_1661) ;  /* 0x00000a5000000947 */ /* 0x000fea0003800000 */
[----:B------:R-:W-:Y:S01]  /*ab90*/  STG.E [R16.64], R2 ;  /* 0x0000000210007986 */ /* 0x000fe2000c101924 */
[----:B------:R-:W-:Y:S05]  /*aba0*/  EXIT ;  /* 0x000000000000794d */ /* 0x000fea0003800000 */
.L_x_1665:
[----:B------:R-:W-:-:S05]  /*abb0*/  F2FP.PACK_AB R2, RZ, R2 ;  /* 0x00000002ff02723e */ /* 0x000fca00000000ff */
[----:B------:R-:W-:Y:S01]  /*abc0*/  STG.E.U16 [R16.64], R2 ;  /* 0x0000000210007986 */ /* 0x000fe2000c101524 */
[----:B------:R-:W-:Y:S05]  /*abd0*/  EXIT ;  /* 0x000000000000794d */ /* 0x000fea0003800000 */
.L_x_1664:
[----:B------:R-:W-:-:S13]  /*abe0*/  ISETP.NE.AND P0, PT, R4, 0x7, PT ;  /* 0x000000070400780c */ /* 0x000fda0003f05270 */
[----:B------:R-:W-:Y:S05]  /*abf0*/  @!P0 BRA `(.L_x_1666) ;  /* 0x000000b000008947 */ /* 0x000fea0003800000 */
[----:B------:R-:W-:-:S13]  /*ac00*/  ISETP.NE.AND P0, PT, R4, 0x8, PT ;  /* 0x000000080400780c */ /* 0x000fda0003f05270 */
[----:B------:R-:W-:Y:S05]  /*ac10*/  @!P0 BRA `(.L_x_1667) ;  /* 0x0000005000008947 */ /* 0x000fea0003800000 */
[----:B------:R-:W-:-:S13]  /*ac20*/  ISETP.NE.AND P0, PT, R4, 0x9, PT ;  /* 0x000000090400780c */ /* 0x000fda0003f05270 */
[----:B------:R-:W-:Y:S05]  /*ac30*/  @P0 BRA `(.L_x_1661) ;  /* 0x000009a000000947 */ /* 0x000fea0003800000 */
[----:B------:R-:W-:-:S05]  /*ac40*/  IMAD.MOV.U32 R3, RZ, RZ, RZ ;  /* 0x000000ffff037224 */ /* 0x000fca00078e00ff */
[----:B------:R-:W-:Y:S01]  /*ac50*/  STG.E.64 [R16.64], R2 ;  /* 0x0000000210007986 */ /* 0x000fe2000c101b24 */
[----:B------:R-:W-:Y:S05]  /*ac60*/  EXIT ;  /* 0x000000000000794d */ /* 0x000fea0003800000 */
.L_x_1667:
[----:B------:R-:W-:-:S04]  /*ac70*/  F2FP.PACK_AB R3, RZ, R2 ;  /* 0x00000002ff03723e */ /* 0x000fc800000000ff */
[----:B------:R-:W-:-:S05]  /*ac80*/  PRMT R3, R3, 0x5410, RZ ;  /* 0x0000541003037816 */ /* 0x000fca00000000ff */
[----:B------:R-:W-:Y:S01]  /*ac90*/  STG.E [R16.64], R3 ;  /* 0x0000000310007986 */ /* 0x000fe2000c101924 */
[----:B------:R-:W-:Y:S05]  /*aca0*/  EXIT ;  /* 0x000000000000794d */ /* 0x000fea0003800000 */
.L_x_1666:
[----:B------:R-:W-:-:S06]  /*acb0*/  FMUL.FTZ R2, R2, 1 ;  /* 0x3f80000002027820 */ /* 0x000fcc0000410000 */
[----:B------:R-:W0:Y:S02]  /*acc0*/  F2F.F64.F32 R2, R2 ;  /* 0x0000000200027310 */ /* 0x000e240000201800 */
[----:B0-----:R-:W-:Y:S01]  /*acd0*/  STG.E.64 [R16.64], R2 ;  /* 0x0000000210007986 */ /* 0x001fe2000c101b24 */
[----:B------:R-:W-:Y:S05]  /*ace0*/  EXIT ;  /* 0x000000000000794d */ /* 0x000fea0003800000 */
.L_x_1657:
        /* <DEDUP_REMOVED lines=10> */
[----:B------:R-:W-:Y:S01]  /*ad90*/  STG.E.U8 [R16.64], R3 ;  /* 0x0000000310007986 */ /* 0x000fe2000c101124 */
[----:B------:R-:W-:Y:S05]  /*ada0*/  EXIT ;  /* 0x000000000000794d */ /* 0x000fea0003800000 */
.L_x_1670:
[----:B------:R-:W-:Y:S01]  /*adb0*/  FMUL.FTZ R4, R2, 1 ;  /* 0x3f80000002047820 */ /* 0x000fe20000410000 */
[----:B------:R-:W-:-:S05]  /*adc0*/  CS2R R6, SRZ ;  /* 0x0000000000067805 */ /* 0x000fca000001ff00 */
[----:B------:R-:W0:Y:S02]  /*add0*/  F2F.F64.F32 R4, R4 ;  /* 0x0000000400047310 */ /* 0x000e240000201800 */
[----:B0-----:R-:W-:Y:S01]  /*ade0*/  STG.E.128 [R16.64], R4 ;  /* 0x0000000410007986 */ /* 0x001fe2000c101d24 */
[----:B------:R-:W-:Y:S05]  /*adf0*/  EXIT ;  /* 0x000000000000794d */ /* 0x000fea0003800000 */
.L_x_1669:
        /* <DEDUP_REMOVED lines=20> */
.L_x_1674:
[----:B------:R-:W-:Y:S05]  /*af40*/  BSYNC B0 ;  /* 0x0000000000007941 */ /* 0x000fea0003800000 */
.L_x_1673:
[----:B------:R-:W-:-:S05]  /*af50*/  LOP3.LUT R5, R0, R5, RZ, 0xfc, !PT ;  /* 0x0000000500057212 */ /* 0x000fca00078efcff */
[----:B------:R-:W-:Y:S01]  /*af60*/  STG.E.U8 [R16.64], R5 ;  /* 0x0000000510007986 */ /* 0x000fe2000c101124 */
[----:B------:R-:W-:Y:S05]  /*af70*/  EXIT ;  /* 0x000000000000794d */ /* 0x000fea0003800000 */
.L_x_1672:
        /* <DEDUP_REMOVED lines=12> */
.L_x_1676:
[----:B------:R-:W-:Y:S01]  /*b040*/  IMAD.MOV.U32 R0, RZ, RZ, 0x7f ;  /* 0x0000007fff007424 */ /* 0x000fe200078e00ff */
[----:B------:R-:W-:-:S04]  /*b050*/  ISETP.GT.U32.AND P0, PT, R4, 0x7f800000, PT ;  /* 0x7f8000000400780c */ /* 0x000fc80003f04070 */
[----:B------:R-:W-:-:S04]  /*b060*/  SEL R0, R0, 0x7c, P0 ;  /* 0x0000007c00007807 */ /* 0x000fc80000000000 */
.L_x_1677:
[----:B------:R-:W-:Y:S05]  /*b070*/  BSYNC B0 ;  /* 0x0000000000007941 */ /* 0x000fea0003800000 */
.L_x_1675:
[----:B------:R-:W-:-:S04]  /*b080*/  LOP3.LUT R2, R2, 0x80000000, RZ, 0xc0, !PT ;  /* 0x8000000002027812 */ /* 0x000fc800078ec0ff */
[----:B------:R-:W-:-:S04]  /*b090*/  SHF.R.U32.HI R3, RZ, 0x18, R2 ;  /* 0x00000018ff037819 */ /* 0x000fc80000011602 */
[----:B------:R-:W-:-:S05]  /*b0a0*/  LOP3.LUT R3, R0, R3, RZ, 0xfc, !PT ;  /* 0x0000000300037212 */ /* 0x000fca00078efcff */
[----:B------:R-:W-:Y:S01]  /*b0b0*/  STG.E.U8 [R16.64], R3 ;  /* 0x0000000310007986 */ /* 0x000fe2000c101124 */
[----:B------:R-:W-:Y:S05]  /*b0c0*/  EXIT ;  /* 0x000000000000794d */ /* 0x000fea0003800000 */
.L_x_1671:
[----:B------:R-:W-:-:S05]  /*b0d0*/  F2FP.BF16.PACK_AB R2, RZ, R2 ;  /* 0x00000002ff02723e */ /* 0x000fca00000010ff */
[----:B------:R-:W-:Y:S01]  /*b0e0*/  STG.E.U16 [R16.64], R2 ;  /* 0x0000000210007986 */ /* 0x000fe2000c101524 */
[----:B------:R-:W-:Y:S05]  /*b0f0*/  EXIT ;  /* 0x000000000000794d */ /* 0x000fea0003800000 */
.L_x_1668:
        /* <DEDUP_REMOVED lines=9> */
[----:B0-----:R-:W-:Y:S01]  /*b190*/  STG.E.U16 [R16.64], R3 ;  /* 0x0000000310007986 */ /* 0x001fe2000c101524 */
[----:B------:R-:W-:Y:S05]  /*b1a0*/  EXIT ;  /* 0x000000000000794d */ /* 0x000fea0003800000 */
.L_x_1680:
        /* <DEDUP_REMOVED lines=16> */
.L_x_1683:
[----:B------:R-:W-:-:S04]  /*b2b0*/  LOP3.LUT R2, R2, 0x80000000, RZ, 0xc0, !PT ;  /* 0x8000000002027812 */ /* 0x000fc800078ec0ff */
[----:B------:R-:W-:-:S04]  /*b2c0*/  SHF.R.U32.HI R3, RZ, 0x18, R2 ;  /* 0x00000018ff037819 */ /* 0x000fc80000011602 */
[----:B------:R-:W-:-:S04]  /*b2d0*/  LOP3.LUT R0, R0, R3, RZ, 0xfc, !PT ;  /* 0x0000000300007212 */ /* 0x000fc800078efcff */
[----:B------:R-:W-:Y:S02]  /*b2e0*/  PRMT R8, R0, 0x7610, R8 ;  /* 0x0000761000087816 */ /* 0x000fe40000000008 */
.L_x_1682:
[----:B------:R-:W-:Y:S05]  /*b2f0*/  BSYNC B0 ;  /* 0x0000000000007941 */ /* 0x000fea0003800000 */
.L_x_1681:
[----:B------:R-:W-:Y:S01]  /*b300*/  STG.E.U8 [R16.64], R8 ;  /* 0x0000000810007986 */ /* 0x000fe2000c101124 */
[----:B------:R-:W-:Y:S05]  /*b310*/  EXIT ;  /* 0x000000000000794d */ /* 0x000fea0003800000 */
.L_x_1679:
        /* <DEDUP_REMOVED lines=16> */
.L_x_1686:
[----:B------:R-:W-:-:S04]  /*b420*/  LOP3.LUT R2, R2, 0x80000000, RZ, 0xc0, !PT ;  /* 0x8000000002027812 */ /* 0x000fc800078ec0ff */
[----:B------:R-:W-:-:S04]  /*b430*/  SHF.R.U32.HI R3, RZ, 0x18, R2 ;  /* 0x00000018ff037819 */ /* 0x000fc80000011602 */
[----:B------:R-:W-:-:S04]  /*b440*/  LOP3.LUT R0, R0, R3, RZ, 0xfc, !PT ;  /* 0x0000000300007212 */ /* 0x000fc800078efcff */
[----:B------:R-:W-:Y:S02]  /*b450*/  PRMT R8, R0, 0x7610, R8 ;  /* 0x0000761000087816 */ /* 0x000fe40000000008 */
.L_x_1685:
[----:B------:R-:W-:Y:S05]  /*b460*/  BSYNC B0 ;  /* 0x0000000000007941 */ /* 0x000fea0003800000 */
.L_x_1684:
[----:B------:R-:W-:Y:S01]  /*b470*/  STG.E.U8 [R16.64], R8 ;  /* 0x0000000810007986 */ /* 0x000fe2000c101124 */
[----:B------:R-:W-:Y:S05]  /*b480*/  EXIT ;  /* 0x000000000000794d */ /* 0x000fea0003800000 */
.L_x_1678:
        /* <DEDUP_REMOVED lines=21> */
.L_x_1661:
        /* <DEDUP_REMOVED lines=20> */
.L_x_1688:
[----:B------:R-:W0:Y:S02]  /*b720*/  F2I.U64.TRUNC R2, R2 ;  /* 0x0000000200027311 */ /* 0x000e24000020d800 */
[----:B0-----:R-:W-:Y:S01]  /*b730*/  STG.E.64 [R16.64], R2 ;  /* 0x0000000210007986 */ /* 0x001fe2000c101b24 */
[----:B------:R-:W-:Y:S05]  /*b740*/  EXIT ;  /* 0x000000000000794d */ /* 0x000fea0003800000 */
.L_x_1687:
[----:B------:R-:W0:Y:S02]  /*b750*/  F2I.FTZ.U32.TRUNC.NTZ R3, R2 ;  /* 0x0000000200037305 */ /* 0x000e24000021f000 */
[----:B0-----:R-:W-:Y:S01]  /*b760*/  STG.E [R16.64], R3 ;  /* 0x0000000310007986 */ /* 0x001fe2000c101924 */
[----:B------:R-:W-:Y:S05]  /*b770*/  EXIT ;  /* 0x000000000000794d */ /* 0x000fea0003800000 */
.L_x_1689:
        /* <DEDUP_REMOVED lines=16> */
.L_x_16541:


//--------------------- .text._ZN2at6native27unrolled_elementwise_kernelIZZZNS0_17acosh_kernel_cudaERNS_18TensorIteratorBaseEENKUlvE0_clEvENKUlvE0_clEvEUlfE_St5arrayIPcLm2EELi4E23TrivialOffsetCalculatorILi1EjESB_NS0_6memory12LoadWithCastILi1EEENSC_13StoreWithCastILi1EEEEEviT_T0_T2_T3_T4_T5_ --------------------------
	.section	.text._ZN2at6native27unrolled_elementwise_kernelIZZZNS0_17acosh_kernel_cudaERNS_18TensorIteratorBaseEENKUlvE0_clEvENKUlvE0_clEvEUlfE_St5arrayIPcLm2EELi4E23TrivialOffsetCalculatorILi1EjESB_NS0_6memory12LoadWithCastILi1EEENSC_13StoreWithCastILi1EEEEEviT_T0_T2_T3_T4_T5_,"ax",@progbits
	.sectioninfo	@"SHI_REGISTERS=30"
	.align	128
        .global         _ZN2at6native27unrolled_elementwise_kernelIZZZNS0_17acosh_kernel_cudaERNS_18TensorIteratorBaseEENKUlvE0_clEvENKUlvE0_clEvEUlfE_St5arrayIPcLm2EELi4E23TrivialOffsetCalculatorILi1EjESB_NS0_6memory12LoadWithCastILi1EEENSC_13StoreWithCastILi1EEEEEviT_T0_T2_T3_T4_T5_
        .type           _ZN2at6native27unrolled_elementwise_kernelIZZZNS0_17acosh_kernel_cudaERNS_18TensorIteratorBaseEENKUlvE0_clEvENKUlvE0_clEvEUlfE_St5arrayIPcLm2EELi4E23TrivialOffsetCalculatorILi1EjESB_NS0_6memory12LoadWithCastILi1EEENSC_13StoreWithCastILi1EEEEEviT_T0_T2_T3_T4_T5_,@function
        .size           _ZN2at6native27unrolled_elementwise_kernelIZZZNS0_17acosh_kernel_cudaERNS_18TensorIteratorBaseEENKUlvE0_clEvENKUlvE0_clEvEUlfE_St5arrayIPcLm2EELi4E23TrivialOffsetCalculatorILi1EjESB_NS0_6memory12LoadWithCastILi1EEENSC_13StoreWithCastILi1EEEEEviT_T0_T2_T3_T4_T5_,(.L_x_16542 - _ZN2at6native27unrolled_elementwise_kernelIZZZNS0_17acosh_kernel_cudaERNS_18TensorIteratorBaseEENKUlvE0_clEvENKUlvE0_clEvEUlfE_St5arrayIPcLm2EELi4E23TrivialOffsetCalculatorILi1EjESB_NS0_6memory12LoadWithCastILi1EEENSC_13StoreWithCastILi1EEEEEviT_T0_T2_T3_T4_T5_)
        .other          _ZN2at6native27unrolled_elementwise_kernelIZZZNS0_17acosh_kernel_cudaERNS_18TensorIteratorBaseEENKUlvE0_clEvENKUlvE0_clEvEUlfE_St5arrayIPcLm2EELi4E23TrivialOffsetCalculatorILi1EjESB_NS0_6memory12LoadWithCastILi1EEENSC_13StoreWithCastILi1EEEEEviT_T0_T2_T3_T4_T5_,@"STO_CUDA_ENTRY STV_DEFAULT"
_ZN2at6native27unrolled_elementwise_kernelIZZZNS0_17acosh_kernel_cudaERNS_18TensorIteratorBaseEENKUlvE0_clEvENKUlvE0_clEvEUlfE_St5arrayIPcLm2EELi4E23TrivialOffsetCalculatorILi1EjESB_NS0_6memory12LoadWithCastILi1EEENSC_13StoreWithCastILi1EEEEEviT_T0_T2_T3_T4_T5_:
.text._ZN2at6native27unrolled_elementwise_kernelIZZZNS0_17acosh_kernel_cudaERNS_18TensorIteratorBaseEENKUlvE0_clEvENKUlvE0_clEvEUlfE_St5arrayIPcLm2EELi4E23TrivialOffsetCalculatorILi1EjESB_NS0_6memory12LoadWithCastILi1EEENSC_13StoreWithCastILi1EEEEEviT_T0_T2_T3_T4_T5_:
[----:B------:R-:W-:Y:S02]  /*0000*/  IMAD.MOV.U32 R1, RZ, RZ, c[0x0][0x28] ;  /* 0x00000a00ff017624 */ /* 0x000fe400078e00ff */
[----:B------:R-:W0:Y:S01]  /*0010*/  S2R R2, SR_CTAID.X ;  /* 0x0000000000027919 */ /* 0x000e220000002500 */
[----:B------:R-:W-:Y:S01]  /*0020*/  IMAD.MOV.U32 R3, RZ, RZ, -0x200 ;  /* 0xfffffe00ff037424 */ /* 0x000fe200078e00ff */
[----:B------:R-:W1:Y:S01]  /*0030*/  LDC.U8 R24, c[0x0][0x17c] ;  /* 0x00005f00ff187b82 */ /* 0x000e620000000000 */
[----:B------:R-:W-:Y:S01]  /*0040*/  ULDC.64 UR36, c[0x0][0x118] ;  /* 0x0000460000247ab9 */ /* 0x000fe20000000a00 */
[----:B------:R-:W2:Y:S01]  /*0050*/  S2R R25, SR_TID.X ;  /* 0x0000000000197919 */ /* 0x000ea20000002100 */
[----:B------:R-:W-:Y:S01]  /*0060*/  BSSY B7, `(.L_x_1690) ;  /* 0x00000e9000077945 */ /* 0x000fe20003800000 */
[----:B------:R-:W-:Y:S01]  /*0070*/  CS2R R22, SRZ ;  /* 0x0000000000167805 */ /* 0x000fe2000001ff00 */
[----:B0-----:R-:W-:-:S05]  /*0080*/  IMAD R16, R2, R3, c[0x0][0x160] ;  /* 0x0000580002107624 */ /* 0x001fca00078e0203 */
[----:B--2---:R-:W-:-:S13]  /*0090*/  ISETP.GE.AND P0, PT, R25, R16, PT ;  /* 0x000000101900720c */ /* 0x004fda0003f06270 */
[----:B------:R-:W-:Y:S05]  /*00a0*/  @P0 BRA `(.L_x_1691) ;  /* 0x00000e4000000947 */ /* 0x000fea0003800000 */
[----:B-1----:R-:W-:Y:S01]  /*00b0*/  PRMT R0, R24, 0x9910, RZ ;  /* 0x0000991018007816 */ /* 0x002fe200000000ff */
[----:B------:R-:W-:Y:S01]  /*00c0*/  IMAD R25, R2, 0x200, R25 ;  /* 0x0000020002197824 */ /* 0x000fe200078e0219 */
[----:B------:R-:W-:Y:S02]  /*00d0*/  BSSY B6, `(.L_x_1692) ;  /* 0x00000df000067945 */ /* 0x000fe40003800000 */
        /* <DEDUP_REMOVED lines=14> */
[----:B--2---:R0:W1:Y:S01]  /*01c0*/  I2F.S16 R23, R4 ;  /* 0x0000000400177306 */ /* 0x0040620000101400 */
[----:B------:R-:W-:Y:S05]  /*01d0*/  BRA `(.L_x_1698) ;  /* 0x00000ce000007947 */ /* 0x000fea0003800000 */
.L_x_1696:
[----:B------:R-:W2:Y:S02]  /*01e0*/  LDG.E.U8 R4, [R4.64] ;  /* 0x0000002404047981 */ /* 0x000ea4000c1e1100 */
[----:B--2---:R0:W1:Y:S01]  /*01f0*/  I2F.U16 R23, R4 ;  /* 0x0000000400177306 */ /* 0x0040620000101000 */
[----:B------:R-:W-:Y:S05]  /*0200*/  BRA `(.L_x_1698) ;  /* 0x00000cb000007947 */ /* 0x000fea0003800000 */
.L_x_1695:
        /* <DEDUP_REMOVED lines=9> */
.L_x_1700:
[----:B------:R-:W2:Y:S02]  /*02a0*/  LDG.E R4, [R4.64] ;  /* 0x0000002404047981 */ /* 0x000ea4000c1e1900 */
[----:B--2---:R0:W1:Y:S01]  /*02b0*/  I2F R23, R4 ;  /* 0x0000000400177306 */ /* 0x0040620000201400 */
[----:B------:R-:W-:Y:S05]  /*02c0*/  BRA `(.L_x_1698) ;  /* 0x00000bf000007947 */ /* 0x000fea0003800000 */
.L_x_1699:
[----:B------:R-:W2:Y:S02]  /*02d0*/  LDG.E.U16 R4, [R4.64] ;  /* 0x0000002404047981 */ /* 0x000ea4000c1e1500 */
[----:B--2---:R0:W1:Y:S01]  /*02e0*/  I2F.S16 R23, R4 ;  /* 0x0000000400177306 */ /* 0x0040620000101400 */
[----:B------:R-:W-:Y:S05]  /*02f0*/  BRA `(.L_x_1698) ;  /* 0x00000bc000007947 */ /* 0x000fea0003800000 */
.L_x_1694:
        /* <DEDUP_REMOVED lines=8> */
.L_x_1702:
[----:B------:R-:W2:Y:S02]  /*0380*/  LDG.E.U16 R4, [R4.64] ;  /* 0x0000002404047981 */ /* 0x000ea4000c1e1500 */
[----:B--2---:R-:W-:Y:S01]  /*0390*/  HADD2.F32 R23, -RZ, R4.H0_H0 ;  /* 0x20000004ff177230 */ /* 0x004fe20000004100 */
[----:B------:R-:W-:Y:S05]  /*03a0*/  BRA `(.L_x_1698) ;  /* 0x00000b1000007947 */ /* 0x000fea0003800000 */
.L_x_1701:
        /* <DEDUP_REMOVED lines=8> */
.L_x_1704:
[----:B------:R-:W2:Y:S02]  /*0430*/  LDG.E.U16 R4, [R4.64] ;  /* 0x0000002404047981 */ /* 0x000ea4000c1e1500 */
[----:B--2---:R-:W-:Y:S01]  /*0440*/  HADD2.F32 R23, -RZ, R4.H0_H0 ;  /* 0x20000004ff177230 */ /* 0x004fe20000004100 */
[----:B------:R-:W-:Y:S05]  /*0450*/  BRA `(.L_x_1698) ;  /* 0x00000a6000007947 */ /* 0x000fea0003800000 */
.L_x_1703:
[----:B------:R-:W2:Y:S02]  /*0460*/  LDG.E.64 R4, [R4.64] ;  /* 0x0000002404047981 */ /* 0x000ea4000c1e1b00 */
[----:B--2---:R-:W0:Y:S01]  /*0470*/  F2F.F32.F64 R23, R4 ;  /* 0x0000000400177310 */ /* 0x004e220000301000 */
[----:B------:R-:W0:-:S14]  /*0480*/  DSETP.GEU.AND P0, PT, |R4|, c[0x2][0x0], PT ;  /* 0x008000000400762a */ /* 0x000e1c0003f0e200 */
[----:B0-----:R-:W-:Y:S01]  /*0490*/  @!P0 FMUL R23, R23, 1.175494350822287508e-38 ;  /* 0x0080000017178820 */ /* 0x001fe20000400000 */
[----:B------:R-:W-:Y:S05]  /*04a0*/  BRA `(.L_x_1698) ;  /* 0x00000a1000007947 */ /* 0x000fea0003800000 */
.L_x_1693:
        /* <DEDUP_REMOVED lines=12> */
.L_x_1707:
[----:B------:R-:W2:Y:S02]  /*0570*/  LDG.E.64 R4, [R4.64] ;  /* 0x0000002404047981 */ /* 0x000ea4000c1e1b00 */
[----:B--2---:R-:W0:Y:S01]  /*0580*/  F2F.F32.F64 R23, R4 ;  /* 0x0000000400177310 */ /* 0x004e220000301000 */
[----:B------:R-:W0:-:S14]  /*0590*/  DSETP.GEU.AND P0, PT, |R4|, c[0x2][0x0], PT ;  /* 0x008000000400762a */ /* 0x000e1c0003f0e200 */
[----:B0-----:R-:W-:Y:S01]  /*05a0*/  @!P0 FMUL R23, R23, 1.175494350822287508e-38 ;  /* 0x0080000017178820 */ /* 0x001fe20000400000 */
[----:B------:R-:W-:Y:S05]  /*05b0*/  BRA `(.L_x_1698) ;  /* 0x0000090000007947 */ /* 0x000fea0003800000 */
.L_x_1706:
        /* <DEDUP_REMOVED lines=11> */
[----:B------:R-:W-:-:S04]  /*0670*/  IADD3 R6, R0, 0x1000000, RZ ;  /* 0x0100000000067810 */ /* 0x000fc80007ffe0ff */
[----:B------:R-:W-:Y:S02]  /*0680*/  SHF.R.S32.HI R6, RZ, 0x8, R6 ;  /* 0x00000008ff067819 */ /* 0x000fe40000011406 */
[----:B0-----:R-:W-:-:S04]  /*0690*/  IADD3 R3, -R3, 0x1f, RZ ;  /* 0x0000001f03037810 */ /* 0x001fc80007ffe1ff */
[C---:B------:R-:W-:Y:S02]  /*06a0*/  ISETP.GT.U32.AND P0, PT, R3.reuse, 0x4, PT ;  /* 0x000000040300780c */ /* 0x040fe40003f04070 */
[----:B------:R-:W-:-:S04]  /*06b0*/  IADD3 R3, R3, -0x4, RZ ;  /* 0xfffffffc03037810 */ /* 0x000fc80007ffe0ff */
[----:B------:R-:W-:-:S04]  /*06c0*/  SEL R3, R3, RZ, P0 ;  /* 0x000000ff03037207 */ /* 0x000fc80000000000 */
[C---:B------:R-:W-:Y:S01]  /*06d0*/  SHF.L.U32 R4, R0.reuse, R3, RZ ;  /* 0x0000000300047219 */ /* 0x040fe200000006ff */
[----:B------:R-:W-:Y:S01]  /*06e0*/  IMAD R7, R3, R8, 0x3c000000 ;  /* 0x3c00000003077424 */ /* 0x000fe200078e0208 */
[----:B------:R-:W-:-:S04]  /*06f0*/  IADD3 R3, R0, -0x1, RZ ;  /* 0xffffffff00037810 */ /* 0x000fc80007ffe0ff */
[----:B------:R-:W-:Y:S02]  /*0700*/  LEA.HI R7, R4, R7, RZ, 0x1c ;  /* 0x0000000704077211 */ /* 0x000fe400078fe0ff */
[----:B------:R-:W-:Y:S02]  /*0710*/  SHF.R.S32.HI R3, RZ, 0x1f, R3 ;  /* 0x0000001fff037819 */ /* 0x000fe40000011403 */
[----:B------:R-:W-:-:S04]  /*0720*/  LOP3.LUT R6, R7, 0x7f800000, R6, 0xf8, !PT ;  /* 0x7f80000007067812 */ /* 0x000fc800078ef806 */
[----:B------:R-:W-:-:S04]  /*0730*/  LOP3.LUT R6, R6, R3, RZ, 0x30, !PT ;  /* 0x0000000306067212 */ /* 0x000fc800078e30ff */
[----:B------:R-:W-:Y:S01]  /*0740*/  LOP3.LUT R23, R6, 0x80000000, R23, 0xf8, !PT ;  /* 0x8000000006177812 */ /* 0x000fe200078ef817 */
[----:B------:R-:W-:Y:S05]  /*0750*/  BRA `(.L_x_1698) ;  /* 0x0000076000007947 */ /* 0x000fea0003800000 */
.L_x_1709:
[----:B------:R-:W2:Y:S02]  /*0760*/  LDG.E.U8 R4, [R4.64] ;  /* 0x0000002404047981 */ /* 0x000ea4000c1e1100 */
[----:B--2---:R-:W-:-:S05]  /*0770*/  IMAD.SHL.U32 R0, R4, 0x2000000, RZ ;  /* 0x0200000004007824 */ /* 0x004fca00078e00ff */
[----:B------:R-:W-:-:S13]  /*0780*/  ISETP.GE.U32.AND P0, PT, R0, 0x8000000, PT ;  /* 0x080000000000780c */ /* 0x000fda0003f06070 */
[C---:B------:R-:W-:Y:S02]  /*0790*/  @P0 IMAD.SHL.U32 R3, R4.reuse, 0x200000, RZ ;  /* 0x0020000004030824 */ /* 0x040fe400078e00ff */
[----:B------:R-:W-:-:S03]  /*07a0*/  @!P0 IMAD.SHL.U32 R0, R4, 0x100, RZ ;  /* 0x0000010004008824 */ /* 0x000fc600078e00ff */
[----:B------:R-:W-:Y:S02]  /*07b0*/  @P0 LOP3.LUT R3, R3, 0xfe00000, RZ, 0xc0, !PT ;  /* 0x0fe0000003030812 */ /* 0x000fe400078ec0ff */
[----:B------:R-:W-:Y:S02]  /*07c0*/  @!P0 LOP3.LUT R0, R0, 0x7f00, RZ, 0xc0, !PT ;  /* 0x00007f0000008812 */ /* 0x000fe400078ec0ff */
[----:B------:R-:W-:Y:S02]  /*07d0*/  @P0 LOP3.LUT R3, R3, 0x70000000, RZ, 0xfc, !PT ;  /* 0x7000000003030812 */ /* 0x000fe400078efcff */
[----:B------:R-:W-:-:S03]  /*07e0*/  @!P0 LOP3.LUT R0, R0, 0x3f000000, RZ, 0xfc, !PT ;  /* 0x3f00000000008812 */ /* 0x000fc600078efcff */
[----:B------:R-:W-:Y:S02]  /*07f0*/  @P0 FMUL.FTZ R23, R3, 1.9259299443872358531e-34 ;  /* 0x0780000003170820 */ /* 0x000fe40000410000 */
[----:B------:R-:W-:Y:S02]  /*0800*/  @!P0 FADD.FTZ R23, R0, -0.5 ;  /* 0xbf00000000178421 */ /* 0x000fe40000010000 */
[----:B------:R-:W-:-:S05]  /*0810*/  IMAD.SHL.U32 R0, R4, 0x1000000, RZ ;  /* 0x0100000004007824 */ /* 0x000fca00078e00ff */
[----:B------:R-:W-:Y:S01]  /*0820*/  LOP3.LUT R23, R23, 0x80000000, R0, 0xf8, !PT ;  /* 0x8000000017177812 */ /* 0x000fe200078ef800 */
[----:B------:R-:W-:Y:S05]  /*0830*/  BRA `(.L_x_1698) ;  /* 0x0000068000007947 */ /* 0x000fea0003800000 */
.L_x_1708:
[----:B------:R-:W2:Y:S02]  /*0840*/  LDG.E.U16 R4, [R4.64] ;  /* 0x0000002404047981 */ /* 0x000ea4000c1e1500 */
[----:B--2---:R-:W-:Y:S01]  /*0850*/  PRMT R23, RZ, 0x5410, R4 ;  /* 0x00005410ff177816 */ /* 0x004fe20000000004 */
[----:B------:R-:W-:Y:S05]  /*0860*/  BRA `(.L_x_1698) ;  /* 0x0000065000007947 */ /* 0x000fea0003800000 */
.L_x_1705:
        /* <DEDUP_REMOVED lines=9> */
[----:B--2---:R0:W1:Y:S01]  /*0900*/  I2F.U16 R23, R4 ;  /* 0x0000000400177306 */ /* 0x0040620000101000 */
[----:B------:R-:W-:Y:S05]  /*0910*/  BRA `(.L_x_1698) ;  /* 0x000005a000007947 */ /* 0x000fea0003800000 */
.L_x_1712:
        /* <DEDUP_REMOVED lines=20> */
.L_x_1714:
[----:B------:R-:W-:Y:S05]  /*0a60*/  BSYNC B0 ;  /* 0x0000000000007941 */ /* 0x000fea0003800000 */
.L_x_1713:
[----:B------:R-:W-:Y:S01]  /*0a70*/  IMAD.SHL.U32 R3, R3, 0x100000, RZ ;  /* 0x0010000003037824 */ /* 0x000fe200078e00ff */
[----:B------:R-:W-:-:S04]  /*0a80*/  LEA R0, R0, 0x3b800000, 0x17 ;  /* 0x3b80000000007811 */ /* 0x000fc800078eb8ff */
[----:B------:R-:W-:Y:S01]  /*0a90*/  LOP3.LUT R23, R0, R3, R23, 0xfe, !PT ;  /* 0x0000000300177212 */ /* 0x000fe200078efe17 */
[----:B------:R-:W-:Y:S05]  /*0aa0*/  BRA `(.L_x_1698) ;  /* 0x0000041000007947 */ /* 0x000fea0003800000 */
.L_x_1711:
        /* <DEDUP_REMOVED lines=20> */
.L_x_1716:
[----:B------:R-:W-:Y:S05]  /*0bf0*/  BSYNC B0 ;  /* 0x0000000000007941 */ /* 0x000fea0003800000 */
.L_x_1715:
[----:B------:R-:W-:Y:S01]  /*0c00*/  IMAD.SHL.U32 R3, R3, 0x200000, RZ ;  /* 0x0020000003037824 */ /* 0x000fe200078e00ff */
[----:B------:R-:W-:-:S04]  /*0c10*/  LEA R0, R0, 0x37800000, 0x17 ;  /* 0x3780000000007811 */ /* 0x000fc800078eb8ff */
[----:B------:R-:W-:Y:S01]  /*0c20*/  LOP3.LUT R23, R0, R3, R23, 0xfe, !PT ;  /* 0x0000000300177212 */ /* 0x000fe200078efe17 */
[----:B------:R-:W-:Y:S05]  /*0c30*/  BRA `(.L_x_1698) ;  /* 0x0000028000007947 */ /* 0x000fea0003800000 */
.L_x_1710:
        /* <DEDUP_REMOVED lines=14> */
.L_x_1697:
        /* <DEDUP_REMOVED lines=21> */
.L_x_1718:
[----:B------:R-:W2:Y:S02]  /*0e70*/  LDG.E.64 R4, [R4.64] ;  /* 0x0000002404047981 */ /* 0x000ea4000c1e1b00 */
[----:B--2---:R0:W1:Y:S01]  /*0e80*/  I2F.U64 R23, R4 ;  /* 0x0000000400177312 */ /* 0x0040620000301000 */
[----:B------:R-:W-:Y:S05]  /*0e90*/  BRA `(.L_x_1698) ;  /* 0x0000002000007947 */ /* 0x000fea0003800000 */
.L_x_1717:
[----:B------:R-:W2:Y:S02]  /*0ea0*/  LDG.E R4, [R4.64] ;  /* 0x0000002404047981 */ /* 0x000ea4000c1e1900 */
[----:B--2---:R0:W1:Y:S02]  /*0eb0*/  I2F.U32 R23, R4 ;  /* 0x0000000400177306 */ /* 0x0040640000201000 */
.L_x_1698:
[----:B------:R-:W-:Y:S05]  /*0ec0*/  BSYNC B6 ;  /* 0x0000000000067941 */ /* 0x000fea0003800000 */
.L_x_1692:
[----:B------:R-:W2:Y:S02]  /*0ed0*/  S2R R25, SR_TID.X ;  /* 0x0000000000197919 */ /* 0x000ea40000002100 */
[----:B--2---:R-:W-:Y:S02]  /*0ee0*/  IADD3 R25, R25, 0x80, RZ ;  /* 0x0000008019197810 */ /* 0x004fe40007ffe0ff */
.L_x_1691:
[----:B-1----:R-:W-:Y:S05]  /*0ef0*/  BSYNC B7 ;  /* 0x0000000000077941 */ /* 0x002fea0003800000 */
.L_x_1690:
[----:B------:R-:W-:Y:S01]  /*0f00*/  ISETP.GE.AND P0, PT, R25, R16, PT ;  /* 0x000000101900720c */ /* 0x000fe20003f06270 */
[----:B------:R-:W-:-:S12]  /*0f10*/  BSSY B7, `(.L_x_1719) ;  /* 0x00000e5000077945 */ /* 0x000fd80003800000 */
[----:B------:R-:W-:Y:S05]  /*0f20*/  @P0 BRA `(.L_x_1720) ;  /* 0x00000e3000000947 */ /* 0x000fea0003800000 */
[----:B------:R-:W-:Y:S01]  /*0f30*/  IMAD R0, R2, 0x200, R25 ;  /* 0x0000020002007824 */ /* 0x000fe200078e0219 */
[----:B------:R-:W-:Y:S01]  /*0f40*/  PRMT R3, R24, 0x9910, RZ ;  /* 0x0000991018037816 */ /* 0x000fe200000000ff */
[----:B------:R-:W-:Y:S02]  /*0f50*/  BSSY B6, `(.L_x_1721) ;  /* 0x00000df000067945 */ /* 0x000fe40003800000 */
[----:B0-----:R-:W-:Y:S02]  /*0f60*/  IMAD R4, R0, c[0x0][0x180], RZ ;  /* 0x0000600000047a24 */ /* 0x001fe400078e02ff */
        /* <DEDUP_REMOVED lines=16> */
.L_x_1725:
[----:B------:R-:W2:Y:S02]  /*1070*/  LDG.E.U8 R4, [R4.64] ;  /* 0x0000002404047981 */ /* 0x000ea4000c1e1100 */
[----:B--2---:R0:W1:Y:S01]  /*1080*/  I2F.U16 R22, R4 ;  /* 0x0000000400167306 */ /* 0x0040620000101000 */
[----:B------:R-:W-:Y:S05]  /*1090*/  BRA `(.L_x_1727) ;  /* 0x00000ca000007947 */ /* 0x000fea0003800000 */
.L_x_1724:
        /* <DEDUP_REMOVED lines=9> */
.L_x_1729:
[----:B------:R-:W2:Y:S02]  /*1130*/  LDG.E R4, [R4.64] ;  /* 0x0000002404047981 */ /* 0x000ea4000c1e1900 */
[----:B--2---:R0:W1:Y:S01]  /*1140*/  I2F R22, R4 ;  /* 0x0000000400167306 */ /* 0x0040620000201400 */
[----:B------:R-:W-:Y:S05]  /*1150*/  BRA `(.L_x_1727) ;  /* 0x00000be000007947 */ /* 0x000fea0003800000 */
.L_x_1728:
[----:B------:R-:W2:Y:S02]  /*1160*/  LDG.E.U16 R4, [R4.64] ;  /* 0x0000002404047981 */ /* 0x000ea4000c1e1500 */
[----:B--2---:R0:W1:Y:S01]  /*1170*/  I2F.S16 R22, R4 ;  /* 0x0000000400167306 */ /* 0x0040620000101400 */
[----:B------:R-:W-:Y:S05]  /*1180*/  BRA `(.L_x_1727) ;  /* 0x00000bb000007947 */ /* 0x000fea0003800000 */
.L_x_1723:
        /* <DEDUP_REMOVED lines=8> */
.L_x_1731:
[----:B------:R-:W2:Y:S02]  /*1210*/  LDG.E.U16 R4, [R4.64] ;  /* 0x0000002404047981 */ /* 0x000ea4000c1e1500 */
[----:B--2---:R-:W-:Y:S01]  /*1220*/  HADD2.F32 R22, -RZ, R4.H0_H0 ;  /* 0x20000004ff167230 */ /* 0x004fe20000004100 */
[----:B------:R-:W-:Y:S05]  /*1230*/  BRA `(.L_x_1727) ;  /* 0x00000b0000007947 */ /* 0x000fea0003800000 */
.L_x_1730:
        /* <DEDUP_REMOVED lines=8> */
.L_x_1733:
[----:B------:R-:W2:Y:S02]  /*12c0*/  LDG.E.U16 R4, [R4.64] ;  /* 0x0000002404047981 */ /* 0x000ea4000c1e1500 */
[----:B--2---:R-:W-:Y:S01]  /*12d0*/  HADD2.F32 R22, -RZ, R4.H0_H0 ;  /* 0x20000004ff167230 */ /* 0x004fe20000004100 */
[----:B------:R-:W-:Y:S05]  /*12e0*/  BRA `(.L_x_1727) ;  /* 0x00000a5000007947 */ /* 0x000fea0003800000 */
.L_x_1732:
[----:B------:R-:W2:Y:S02]  /*12f0*/  LDG.E.64 R4, [R4.64] ;  /* 0x0000002404047981 */ /* 0x000ea4000c1e1b00 */
[----:B--2---:R-:W0:Y:S01]  /*1300*/  F2F.F32.F64 R22, R4 ;  /* 0x0000000400167310 */ /* 0x004e220000301000 */
[----:B------:R-:W0:-:S14]  /*1310*/  DSETP.GEU.AND P0, PT, |R4|, c[0x2][0x0], PT ;  /* 0x008000000400762a */ /* 0x000e1c0003f0e200 */
[----:B0-----:R-:W-:Y:S01]  /*1320*/  @!P0 FMUL R22, R22, 1.175494350822287508e-38 ;  /* 0x0080000016168820 */ /* 0x001fe20000400000 */
[----:B------:R-:W-:Y:S05]  /*1330*/  BRA `(.L_x_1727) ;  /* 0x00000a0000007947 */ /* 0x000fea0003800000 */
.L_x_1722:
        /* <DEDUP_REMOVED lines=12> */
.L_x_1736:
[----:B------:R-:W2:Y:S02]  /*1400*/  LDG.E.64 R4, [R4.64] ;  /* 0x0000002404047981 */ /* 0x000ea4000c1e1b00 */
[----:B--2---:R-:W0:Y:S01]  /*1410*/  F2F.F32.F64 R22, R4 ;  /* 0x0000000400167310 */ /* 0x004e220000301000 */
[----:B------:R-:W0:-:S14]  /*1420*/  DSETP.GEU.AND P0, PT, |R4|, c[0x2][0x0], PT ;  /* 0x008000000400762a */ /* 0x000e1c0003f0e200 */
[----:B0-----:R-:W-:Y:S01]  /*1430*/  @!P0 FMUL R22, R22, 1.175494350822287508e-38 ;  /* 0x0080000016168820 */ /* 0x001fe20000400000 */
[----:B------:R-:W-:Y:S05]  /*1440*/  BRA `(.L_x_1727) ;  /* 0x000008f000007947 */ /* 0x000fea0003800000 */
.L_x_1735:
        /* <DEDUP_REMOVED lines=26> */
.L_x_1738:
[----:B------:R-:W2:Y:S02]  /*15f0*/  LDG.E.U8 R4, [R4.64] ;  /* 0x0000002404047981 */ /* 0x000ea4000c1e1100 */
[----:B--2---:R-:W-:-:S05]  /*1600*/  IMAD.SHL.U32 R0, R4, 0x2000000, RZ ;  /* 0x0200000004007824 */ /* 0x004fca00078e00ff */
[----:B------:R-:W-:-:S13]  /*1610*/  ISETP.GE.U32.AND P0, PT, R0, 0x8000000, PT ;  /* 0x080000000000780c */ /* 0x000fda0003f06070 */
[C---:B------:R-:W-:Y:S02]  /*1620*/  @!P0 IMAD.SHL.U32 R0, R4.reuse, 0x100, RZ ;  /* 0x0000010004008824 */ /* 0x040fe400078e00ff */
[----:B------:R-:W-:-:S03]  /*1630*/  @P0 IMAD.SHL.U32 R3, R4, 0x200000, RZ ;  /* 0x0020000004030824 */ /* 0x000fc600078e00ff */
        /* <DEDUP_REMOVED lines=8> */
.L_x_1737:
[----:B------:R-:W2:Y:S02]  /*16c0*/  LDG.E.U16 R4, [R4.64] ;  /* 0x0000002404047981 */ /* 0x000ea4000c1e1500 */
[----:B--2---:R-:W-:Y:S01]  /*16d0*/  PRMT R22, RZ, 0x5410, R4 ;  /* 0x00005410ff167816 */ /* 0x004fe20000000004 */
[----:B------:R-:W-:Y:S05]  /*16e0*/  BRA `(.L_x_1727) ;  /* 0x0000065000007947 */ /* 0x000fea0003800000 */
.L_x_1734:
        /* <DEDUP_REMOVED lines=11> */
.L_x_1741:
        /* <DEDUP_REMOVED lines=20> */
.L_x_1743:
[----:B------:R-:W-:Y:S05]  /*18e0*/  BSYNC B0 ;  /* 0x0000000000007941 */ /* 0x000fea0003800000 */
.L_x_1742:
[----:B------:R-:W-:Y:S01]  /*18f0*/  IMAD.SHL.U32 R3, R3, 0x100000, RZ ;  /* 0x0010000003037824 */ /* 0x000fe200078e00ff */
[----:B------:R-:W-:-:S04]  /*1900*/  LEA R5, R0, 0x3b800000, 0x17 ;  /* 0x3b80000000057811 */ /* 0x000fc800078eb8ff */
[----:B------:R-:W-:Y:S01]  /*1910*/  LOP3.LUT R22, R5, R3, R22, 0xfe, !PT ;  /* 0x0000000305167212 */ /* 0x000fe200078efe16 */
[----:B------:R-:W-:Y:S05]  /*1920*/  BRA `(.L_x_1727) ;  /* 0x0000041000007947 */ /* 0x000fea0003800000 */
.L_x_1740:
        /* <DEDUP_REMOVED lines=20> */
.L_x_1745:
[----:B------:R-:W-:Y:S05]  /*1a70*/  BSYNC B0 ;  /* 0x0000000000007941 */ /* 0x000fea0003800000 */
.L_x_1744:
[----:B------:R-:W-:Y:S01]  /*1a80*/  IMAD.SHL.U32 R3, R3, 0x200000, RZ ;  /* 0x0020000003037824 */ /* 0x000fe200078e00ff */
[----:B------:R-:W-:-:S04]  /*1a90*/  LEA R5, R0, 0x37800000, 0x17 ;  /* 0x3780000000057811 */ /* 0x000fc800078eb8ff */
[----:B------:R-:W-:Y:S01]  /*1aa0*/  LOP3.LUT R22, R5, R3, R22, 0xfe, !PT ;  /* 0x0000000305167212 */ /* 0x000fe200078efe16 */
[----:B------:R-:W-:Y:S05]  /*1ab0*/  BRA `(.L_x_1727) ;  /* 0x0000028000007947 */ /* 0x000fea0003800000 */
.L_x_1739:
        /* <DEDUP_REMOVED lines=14> */
.L_x_1726:
        /* <DEDUP_REMOVED lines=18> */
[----:B0----5:R-:W-:Y:S05]  /*1cc0*/  CALL.ABS.NOINC R14 ;  /* 0x000000000e007343 */ /* 0x021fea0003c00000 */
[----:B------:R-:W-:Y:S01]  /*1cd0*/  IMAD.MOV.U32 R22, RZ, RZ, RZ ;  /* 0x000000ffff167224 */ /* 0x000fe200078e00ff */
[----:B------:R-:W-:Y:S05]  /*1ce0*/  BRA `(.L_x_1727) ;  /* 0x0000005000007947 */ /* 0x000fea0003800000 */
.L_x_1747:
[----:B------:R-:W2:Y:S02]  /*1cf0*/  LDG.E.64 R4, [R4.64] ;  /* 0x0000002404047981 */ /* 0x000ea4000c1e1b00 */
[----:B--2---:R0:W1:Y:S01]  /*1d00*/  I2F.U64 R22, R4 ;  /* 0x0000000400167312 */ /* 0x0040620000301000 */
[----:B------:R-:W-:Y:S05]  /*1d10*/  BRA `(.L_x_1727) ;  /* 0x0000002000007947 */ /* 0x000fea0003800000 */
.L_x_1746:
[----:B------:R-:W2:Y:S02]  /*1d20*/  LDG.E R4, [R4.64] ;  /* 0x0000002404047981 */ /* 0x000ea4000c1e1900 */
[----:B--2---:R0:W1:Y:S02]  /*1d30*/  I2F.U32 R22, R4 ;  /* 0x0000000400167306 */ /* 0x0040640000201000 */
.L_x_1727:
[----:B------:R-:W-:Y:S05]  /*1d40*/  BSYNC B6 ;  /* 0x0000000000067941 */ /* 0x000fea0003800000 */
.L_x_1721:
[----:B------:R-:W-:Y:S02]  /*1d50*/  IADD3 R25, R25, 0x80, RZ ;  /* 0x0000008019197810 */ /* 0x000fe40007ffe0ff */
.L_x_1720:
[----:B------:R-:W-:Y:S05]  /*1d60*/  BSYNC B7 ;  /* 0x0000000000077941 */ /* 0x000fea0003800000 */
.L_x_1719:
[----:B------:R-:W-:Y:S01]  /*1d70*/  ISETP.GE.AND P0, PT, R25, R16, PT ;  /* 0x000000101900720c */ /* 0x000fe20003f06270 */
[----:B------:R-:W-:Y:S01]  /*1d80*/  BSSY B7, `(.L_x_1748) ;  /* 0x00000e7000077945 */ /* 0x000fe20003800000 */
[----:B------:R-:W-:Y:S02]  /*1d90*/  IMAD.MOV.U32 R17, RZ, RZ, RZ ;  /* 0x000000ffff117224 */ /* 0x000fe400078e00ff */
[----:B------:R-:W-:-:S09]  /*1da0*/  IMAD.MOV.U32 R26, RZ, RZ, RZ ;  /* 0x000000ffff1a7224 */ /* 0x000fd200078e00ff */
        /* <DEDUP_REMOVED lines=19> */
[----:B--2---:R0:W2:Y:S01]  /*1ee0*/  I2F.S16 R26, R4 ;  /* 0x00000004001a7306 */ /* 0x0040a20000101400 */
[----:B------:R-:W-:Y:S05]  /*1ef0*/  BRA `(.L_x_1756) ;  /* 0x00000cd000007947 */ /* 0x000fea0003800000 */
.L_x_1754:
[----:B------:R-:W2:Y:S02]  /*1f00*/  LDG.E.U8 R4, [R4.64] ;  /* 0x0000002404047981 */ /* 0x000ea4000c1e1100 */
[----:B--2---:R0:W2:Y:S01]  /*1f10*/  I2F.U16 R26, R4 ;  /* 0x00000004001a7306 */ /* 0x0040a20000101000 */
[----:B------:R-:W-:Y:S05]  /*1f20*/  BRA `(.L_x_1756) ;  /* 0x00000ca000007947 */ /* 0x000fea0003800000 */
.L_x_1753:
[----:B------:R-:W-:-:S13]  /*1f30*/  ISETP.NE.AND P0, PT, R0, 0x2, PT ;  /* 0x000000020000780c */ /* 0x000fda0003f05270 */
[----:B------:R-:W-:Y:S05]  /*1f40*/  @!P0 BRA `(.L_x_1757) ;  /* 0x000000a000008947 */ /* 0x000fea0003800000 */
[----:B------:R-:W-:-:S13]  /*1f50*/  ISETP.NE.AND P0, PT, R0, 0x3, PT ;  /* 0x000000030000780c */ /* 0x000fda0003f05270 */
[----:B------:R-:W-:Y:S05]  /*1f60*/  @!P0 BRA `(.L_x_1758) ;  /* 0x0000005000008947 */ /* 0x000fea0003800000 */
[----:B------:R-:W-:-:S13]  /*1f70*/  ISETP.NE.AND P0, PT, R0, 0x4, PT ;  /* 0x000000040000780c */ /* 0x000fda0003f05270 */
[----:B------:R-:W-:Y:S05]  /*1f80*/  @P0 BRA `(.L_x_1755) ;  /* 0x00000aa000000947 */ /* 0x000fea0003800000 */
[----:B------:R-:W2:Y:S02]  /*1f90*/  LDG.E.64 R26, [R4.64] ;  /* 0x00000024041a7981 */ /* 0x000ea4000c1e1b00 */
[----:B--2---:R0:W2:Y:S01]  /*1fa0*/  I2F.S64 R26, R26 ;  /* 0x0000001a001a7312 */ /* 0x0040a20000301400 */
[----:B------:R-:W-:Y:S05]  /*1fb0*/  BRA `(.L_x_1756) ;  /* 0x00000c1000007947 */ /* 0x000fea0003800000 */
.L_x_1758:
[----:B------:R-:W2:Y:S02]  /*1fc0*/  LDG.E R4, [R4.64] ;  /* 0x0000002404047981 */ /* 0x000ea4000c1e1900 */
[----:B--2---:R0:W2:Y:S01]  /*1fd0*/  I2F R26, R4 ;  /* 0x00000004001a7306 */ /* 0x0040a20000201400 */
[----:B------:R-:W-:Y:S05]  /*1fe0*/  BRA `(.L_x_1756) ;  /* 0x00000be000007947 */ /* 0x000fea0003800000 */
.L_x_1757:
[----:B------:R-:W2:Y:S02]  /*1ff0*/  LDG.E.U16 R4, [R4.64] ;  /* 0x0000002404047981 */ /* 0x000ea4000c1e1500 */
[----:B--2---:R0:W2:Y:S01]  /*2000*/  I2F.S16 R26, R4 ;  /* 0x00000004001a7306 */ /* 0x0040a20000101400 */
[----:B------:R-:W-:Y:S05]  /*2010*/  BRA `(.L_x_1756) ;  /* 0x00000bb000007947 */ /* 0x000fea0003800000 */
.L_x_1752:
        /* <DEDUP_REMOVED lines=8> */
.L_x_1760:
[----:B------:R-:W2:Y:S02]  /*20a0*/  LDG.E.U16 R4, [R4.64] ;  /* 0x0000002404047981 */ /* 0x000ea4000c1e1500 */
[----:B--2---:R-:W-:Y:S01]  /*20b0*/  HADD2.F32 R26, -RZ, R4.H0_H0 ;  /* 0x20000004ff1a7230 */ /* 0x004fe20000004100 */
[----:B------:R-:W-:Y:S05]  /*20c0*/  BRA `(.L_x_1756) ;  /* 0x00000b0000007947 */ /* 0x000fea0003800000 */
.L_x_1759:
        /* <DEDUP_REMOVED lines=8> */
.L_x_1762:
[----:B------:R-:W2:Y:S02]  /*2150*/  LDG.E.U16 R4, [R4.64] ;  /* 0x0000002404047981 */ /* 0x000ea4000c1e1500 */
[----:B--2---:R-:W-:Y:S01]  /*2160*/  HADD2.F32 R26, -RZ, R4.H0_H0 ;  /* 0x20000004ff1a7230 */ /* 0x004fe20000004100 */
[----:B------:R-:W-:Y:S05]  /*2170*/  BRA `(.L_x_1756) ;  /* 0x00000a5000007947 */ /* 0x000fea0003800000 */
.L_x_1761:
[----:B------:R-:W2:Y:S02]  /*2180*/  LDG.E.64 R4, [R4.64] ;  /* 0x0000002404047981 */ /* 0x000ea4000c1e1b00 */
[----:B--2---:R-:W0:Y:S01]  /*2190*/  F2F.F32.F64 R26, R4 ;  /* 0x00000004001a7310 */ /* 0x004e220000301000 */
[----:B------:R-:W0:-:S14]  /*21a0*/  DSETP.GEU.AND P0, PT, |R4|, c[0x2][0x0], PT ;  /* 0x008000000400762a */ /* 0x000e1c0003f0e200 */
[----:B0-----:R-:W-:Y:S01]  /*21b0*/  @!P0 FMUL R26, R26, 1.175494350822287508e-38 ;  /* 0x008000001a1a8820 */ /* 0x001fe20000400000 */
[----:B------:R-:W-:Y:S05]  /*21c0*/  BRA `(.L_x_1756) ;  /* 0x00000a0000007947 */ /* 0x000fea0003800000 */
.L_x_1751:
        /* <DEDUP_REMOVED lines=12> */
.L_x_1765:
[----:B------:R-:W2:Y:S02]  /*2290*/  LDG.E.64 R4, [R4.64] ;  /* 0x0000002404047981 */ /* 0x000ea4000c1e1b00 */
[----:B--2---:R-:W0:Y:S01]  /*22a0*/  F2F.F32.F64 R26, R4 ;  /* 0x00000004001a7310 */ /* 0x004e220000301000 */
[----:B------:R-:W0:-:S14]  /*22b0*/  DSETP.GEU.AND P0, PT, |R4|, c[0x2][0x0], PT ;  /* 0x008000000400762a */ /* 0x000e1c0003f0e200 */
[----:B0-----:R-:W-:Y:S01]  /*22c0*/  @!P0 FMUL R26, R26, 1.175494350822287508e-38 ;  /* 0x008000001a1a8820 */ /* 0x001fe20000400000 */
[----:B------:R-:W-:Y:S05]  /*22d0*/  BRA `(.L_x_1756) ;  /* 0x000008f000007947 */ /* 0x000fea0003800000 */
.L_x_1764:
        /* <DEDUP_REMOVED lines=26> */
.L_x_1767:
        /* <DEDUP_REMOVED lines=13> */
.L_x_1766:
[----:B------:R-:W2:Y:S02]  /*2550*/  LDG.E.U16 R4, [R4.64] ;  /* 0x0000002404047981 */ /* 0x000ea4000c1e1500 */
[----:B--2---:R-:W-:Y:S01]  /*2560*/  PRMT R26, RZ, 0x5410, R4 ;  /* 0x00005410ff1a7816 */ /* 0x004fe20000000004 */
[----:B------:R-:W-:Y:S05]  /*2570*/  BRA `(.L_x_1756) ;  /* 0x0000065000007947 */ /* 0x000fea0003800000 */
.L_x_1763:
        /* <DEDUP_REMOVED lines=9> */
[----:B--2---:R0:W2:Y:S01]  /*2610*/  I2F.U16 R26, R4 ;  /* 0x00000004001a7306 */ /* 0x0040a20000101000 */
[----:B------:R-:W-:Y:S05]  /*2620*/  BRA `(.L_x_1756) ;  /* 0x000005a000007947 */ /* 0x000fea0003800000 */
.L_x_1770:
        /* <DEDUP_REMOVED lines=20> */
.L_x_1772:
[----:B------:R-:W-:Y:S05]  /*2770*/  BSYNC B0 ;  /* 0x0000000000007941 */ /* 0x000fea0003800000 */
.L_x_1771:
[----:B------:R-:W-:Y:S01]  /*2780*/  IMAD.SHL.U32 R3, R3, 0x100000, RZ ;  /* 0x0010000003037824 */ /* 0x000fe200078e00ff */
[----:B------:R-:W-:-:S04]  /*2790*/  LEA R5, R0, 0x3b800000, 0x17 ;  /* 0x3b80000000057811 */ /* 0x000fc800078eb8ff */
[----:B------:R-:W-:Y:S01]  /*27a0*/  LOP3.LUT R26, R5, R3, R26, 0xfe, !PT ;  /* 0x00000003051a7212 */ /* 0x000fe200078efe1a */
[----:B------:R-:W-:Y:S05]  /*27b0*/  BRA `(.L_x_1756) ;  /* 0x0000041000007947 */ /* 0x000fea0003800000 */
.L_x_1769:
        /* <DEDUP_REMOVED lines=20> */
.L_x_1774:
[----:B------:R-:W-:Y:S05]  /*2900*/  BSYNC B0 ;  /* 0x0000000000007941 */ /* 0x000fea0003800000 */
.L_x_1773:
[----:B------:R-:W-:Y:S01]  /*2910*/  IMAD.SHL.U32 R3, R3, 0x200000, RZ ;  /* 0x0020000003037824 */ /* 0x000fe200078e00ff */
[----:B------:R-:W-:-:S04]  /*2920*/  LEA R5, R0, 0x37800000, 0x17 ;  /* 0x3780000000057811 */ /* 0x000fc800078eb8ff */
[----:B------:R-:W-:Y:S01]  /*2930*/  LOP3.LUT R26, R5, R3, R26, 0xfe, !PT ;  /* 0x00000003051a7212 */ /* 0x000fe200078efe1a */
[----:B------:R-:W-:Y:S05]  /*2940*/  BRA `(.L_x_1756) ;  /* 0x0000028000007947 */ /* 0x000fea0003800000 */
.L_x_1768:
        /* <DEDUP_REMOVED lines=14> */
.L_x_1755:
        /* <DEDUP_REMOVED lines=18> */
[----:B01---5:R-:W-:Y:S05]  /*2b50*/  CALL.ABS.NOINC R14 ;  /* 0x000000000e007343 */ /* 0x023fea0003c00000 */
[----:B------:R-:W-:Y:S01]  /*2b60*/  IMAD.MOV.U32 R26, RZ, RZ, RZ ;  /* 0x000000ffff1a7224 */ /* 0x000fe200078e00ff */
[----:B------:R-:W-:Y:S05]  /*2b70*/  BRA `(.L_x_1756) ;  /* 0x0000005000007947 */ /* 0x000fea0003800000 */
.L_x_1776:
[----:B------:R-:W2:Y:S02]  /*2b80*/  LDG.E.64 R26, [R4.64] ;  /* 0x00000024041a7981 */ /* 0x000ea4000c1e1b00 */
[----:B--2---:R0:W2:Y:S01]  /*2b90*/  I2F.U64 R26, R26 ;  /* 0x0000001a001a7312 */ /* 0x0040a20000301000 */
[----:B------:R-:W-:Y:S05]  /*2ba0*/  BRA `(.L_x_1756) ;  /* 0x0000002000007947 */ /* 0x000fea0003800000 */
.L_x_1775:
[----:B------:R-:W2:Y:S02]  /*2bb0*/  LDG.E R4, [R4.64] ;  /* 0x0000002404047981 */ /* 0x000ea4000c1e1900 */
[----:B--2---:R0:W2:Y:S02]  /*2bc0*/  I2F.U32 R26, R4 ;  /* 0x00000004001a7306 */ /* 0x0040a40000201000 */
.L_x_1756:
[----:B------:R-:W-:Y:S05]  /*2bd0*/  BSYNC B6 ;  /* 0x0000000000067941 */ /* 0x000fea0003800000 */
.L_x_1750:
[----:B------:R-:W-:Y:S02]  /*2be0*/  IADD3 R25, R25, 0x80, RZ ;  /* 0x0000008019197810 */ /* 0x000fe40007ffe0ff */
.L_x_1749:
[----:B------:R-:W-:Y:S05]  /*2bf0*/  BSYNC B7 ;  /* 0x0000000000077941 */ /* 0x000fea0003800000 */
.L_x_1748:
        /* <DEDUP_REMOVED lines=18> */
[----:B------:R-:W3:Y:S02]  /*2d20*/  LDG.E.S8 R4, [R4.64] ;  /* 0x0000002404047981 */ /* 0x000ee4000c1e1300 */
[----:B---3--:R0:W3:Y:S01]  /*2d30*/  I2F.S16 R17, R4 ;  /* 0x0000000400117306 */ /* 0x0080e20000101400 */
[----:B------:R-:W-:Y:S05]  /*2d40*/  BRA `(.L_x_1778) ;  /* 0x00000ca000007947 */ /* 0x000fea0003800000 */
.L_x_1782:
[----:B------:R-:W3:Y:S02]  /*2d50*/  LDG.E.U8 R4, [R4.64] ;  /* 0x0000002404047981 */ /* 0x000ee4000c1e1100 */
[----:B---3--:R0:W3:Y:S01]  /*2d60*/  I2F.U16 R17, R4 ;  /* 0x0000000400117306 */ /* 0x0080e20000101000 */
[----:B------:R-:W-:Y:S05]  /*2d70*/  BRA `(.L_x_1778) ;  /* 0x00000c7000007947 */ /* 0x000fea0003800000 */
.L_x_1781:
[----:B------:R-:W-:-:S13]  /*2d80*/  ISETP.NE.AND P0, PT, R0, 0x2, PT ;  /* 0x000000020000780c */ /* 0x000fda0003f05270 */
[----:B------:R-:W-:Y:S05]  /*2d90*/  @!P0 BRA `(.L_x_1784) ;  /* 0x000000a000008947 */ /* 0x000fea0003800000 */
[----:B------:R-:W-:-:S13]  /*2da0*/  ISETP.NE.AND P0, PT, R0, 0x3, PT ;  /* 0x000000030000780c */ /* 0x000fda0003f05270 */
[----:B------:R-:W-:Y:S05]  /*2db0*/  @!P0 BRA `(.L_x_1785) ;  /* 0x0000005000008947 */ /* 0x000fea0003800000 */
[----:B------:R-:W-:-:S13]  /*2dc0*/  ISETP.NE.AND P0, PT, R0, 0x4, PT ;  /* 0x000000040000780c */ /* 0x000fda0003f05270 */
[----:B------:R-:W-:Y:S05]  /*2dd0*/  @P0 BRA `(.L_x_1783) ;  /* 0x00000a8000000947 */ /* 0x000fea0003800000 */
[----:B------:R-:W3:Y:S02]  /*2de0*/  LDG.E.64 R4, [R4.64] ;  /* 0x0000002404047981 */ /* 0x000ee4000c1e1b00 */
[----:B---3--:R0:W3:Y:S01]  /*2df0*/  I2F.S64 R17, R4 ;  /* 0x0000000400117312 */ /* 0x0080e20000301400 */
[----:B------:R-:W-:Y:S05]  /*2e00*/  BRA `(.L_x_1778) ;  /* 0x00000be000007947 */ /* 0x000fea0003800000 */
.L_x_1785:
[----:B------:R-:W3:Y:S02]  /*2e10*/  LDG.E R4, [R4.64] ;  /* 0x0000002404047981 */ /* 0x000ee4000c1e1900 */
[----:B---3--:R0:W3:Y:S01]  /*2e20*/  I2F R17, R4 ;  /* 0x0000000400117306 */ /* 0x0080e20000201400 */
[----:B------:R-:W-:Y:S05]  /*2e30*/  BRA `(.L_x_1778) ;  /* 0x00000bb000007947 */ /* 0x000fea0003800000 */
.L_x_1784:
[----:B------:R-:W3:Y:S02]  /*2e40*/  LDG.E.U16 R4, [R4.64] ;  /* 0x0000002404047981 */ /* 0x000ee4000c1e1500 */
[----:B---3--:R0:W3:Y:S01]  /*2e50*/  I2F.S16 R17, R4 ;  /* 0x0000000400117306 */ /* 0x0080e20000101400 */
[----:B------:R-:W-:Y:S05]  /*2e60*/  BRA `(.L_x_1778) ;  /* 0x00000b8000007947 */ /* 0x000fea0003800000 */
.L_x_1780:
        /* <DEDUP_REMOVED lines=8> */
.L_x_1787:
[----:B------:R-:W3:Y:S02]  /*2ef0*/  LDG.E.U16 R4, [R4.64] ;  /* 0x0000002404047981 */ /* 0x000ee4000c1e1500 */
[----:B---3--:R-:W-:Y:S01]  /*2f00*/  HADD2.F32 R17, -RZ, R4.H0_H0 ;  /* 0x20000004ff117230 */ /* 0x008fe20000004100 */
[----:B------:R-:W-:Y:S05]  /*2f10*/  BRA `(.L_x_1778) ;  /* 0x00000ad000007947 */ /* 0x000fea0003800000 */
.L_x_1786:
        /* <DEDUP_REMOVED lines=8> */
.L_x_1789:
[----:B------:R-:W3:Y:S02]  /*2fa0*/  LDG.E.U16 R4, [R4.64] ;  /* 0x0000002404047981 */ /* 0x000ee4000c1e1500 */
[----:B---3--:R-:W-:Y:S01]  /*2fb0*/  HADD2.F32 R17, -RZ, R4.H0_H0 ;  /* 0x20000004ff117230 */ /* 0x008fe20000004100 */
[----:B------:R-:W-:Y:S05]  /*2fc0*/  BRA `(.L_x_1778) ;  /* 0x00000a2000007947 */ /* 0x000fea0003800000 */
.L_x_1788:
[----:B------:R-:W3:Y:S02]  /*2fd0*/  LDG.E.64 R4, [R4.64] ;  /* 0x0000002404047981 */ /* 0x000ee4000c1e1b00 */
[----:B---3--:R-:W0:Y:S01]  /*2fe0*/  F2F.F32.F64 R17, R4 ;  /* 0x0000000400117310 */ /* 0x008e220000301000 */
[----:B------:R-:W0:-:S14]  /*2ff0*/  DSETP.GEU.AND P0, PT, |R4|, c[0x2][0x0], PT ;  /* 0x008000000400762a */ /* 0x000e1c0003f0e200 */
[----:B0-----:R-:W-:Y:S01]  /*3000*/  @!P0 FMUL R17, R17, 1.175494350822287508e-38 ;  /* 0x0080000011118820 */ /* 0x001fe20000400000 */
[----:B------:R-:W-:Y:S05]  /*3010*/  BRA `(.L_x_1778) ;  /* 0x000009d000007947 */ /* 0x000fea0003800000 */
.L_x_1779:
        /* <DEDUP_REMOVED lines=8> */
[----:B------:R-:W3:Y:S02]  /*30a0*/  LDG.E.U8 R4, [R4.64] ;  /* 0x0000002404047981 */ /* 0x000ee4000c1e1100 */
[----:B---3--:R-:W-:-:S04]  /*30b0*/  ISETP.NE.AND P0, PT, R4, RZ, PT ;  /* 0x000000ff0400720c */ /* 0x008fc80003f05270 */
[----:B------:R-:W-:Y:S01]  /*30c0*/  FSEL R17, RZ, 1, !P0 ;  /* 0x3f800000ff117808 */ /* 0x000fe20004000000 */
[----:B------:R-:W-:Y:S05]  /*30d0*/  BRA `(.L_x_1778) ;  /* 0x0000091000007947 */ /* 0x000fea0003800000 */
.L_x_1792:
[----:B------:R-:W3:Y:S02]  /*30e0*/  LDG.E.64 R4, [R4.64] ;  /* 0x0000002404047981 */ /* 0x000ee4000c1e1b00 */
[----:B---3--:R-:W0:Y:S01]  /*30f0*/  F2F.F32.F64 R17, R4 ;  /* 0x0000000400117310 */ /* 0x008e220000301000 */
[----:B------:R-:W0:-:S14]  /*3100*/  DSETP.GEU.AND P0, PT, |R4|, c[0x2][0x0], PT ;  /* 0x008000000400762a */ /* 0x000e1c0003f0e200 */
[----:B0-----:R-:W-:Y:S01]  /*3110*/  @!P0 FMUL R17, R17, 1.175494350822287508e-38 ;  /* 0x0080000011118820 */ /* 0x001fe20000400000 */
[----:B------:R-:W-:Y:S05]  /*3120*/  BRA `(.L_x_1778) ;  /* 0x000008c000007947 */ /* 0x000fea0003800000 */
.L_x_1791:
[----:B------:R-:W-:-:S13]  /*3130*/  ISETP.NE.AND P0, PT, R0, 0xf, PT ;  /* 0x0000000f0000780c */ /* 0x000fda0003f05270 */
[----:B------:R-:W-:Y:S05]  /*3140*/  @!P0 BRA `(.L_x_1793) ;  /* 0x0000025000008947 */ /* 0x000fea0003800000 */
[----:B------:R-:W-:-:S13]  /*3150*/  ISETP.NE.AND P0, PT, R0, 0x17, PT ;  /* 0x000000170000780c */ /* 0x000fda0003f05270 */
[----:B------:R-:W-:Y:S05]  /*3160*/  @!P0 BRA `(.L_x_1794) ;  /* 0x0000016000008947 */ /* 0x000fea0003800000 */
[----:B------:R-:W-:-:S13]  /*3170*/  ISETP.NE.AND P0, PT, R0, 0x18, PT ;  /* 0x000000180000780c */ /* 0x000fda0003f05270 */
[----:B------:R-:W-:Y:S05]  /*3180*/  @P0 BRA `(.L_x_1783) ;  /* 0x000006d000000947 */ /* 0x000fea0003800000 */
[----:B------:R-:W3:Y:S01]  /*3190*/  LDG.E.U8 R17, [R4.64] ;  /* 0x0000002404117981 */ /* 0x000ee2000c1e1100 */
[----:B------:R-:W-:Y:S02]  /*31a0*/  IMAD.MOV.U32 R8, RZ, RZ, -0x800000 ;  /* 0xff800000ff087424 */ /* 0x000fe400078e00ff */
[----:B---3--:R-:W-:-:S05]  /*31b0*/  IMAD.SHL.U32 R17, R17, 0x1000000, RZ ;  /* 0x0100000011117824 */ /* 0x008fca00078e00ff */
        /* <DEDUP_REMOVED lines=17> */
.L_x_1794:
[----:B------:R-:W3:Y:S02]  /*32d0*/  LDG.E.U8 R4, [R4.64] ;  /* 0x0000002404047981 */ /* 0x000ee4000c1e1100 */
[----:B---3--:R-:W-:-:S05]  /*32e0*/  IMAD.SHL.U32 R0, R4, 0x2000000, RZ ;  /* 0x0200000004007824 */ /* 0x008fca00078e00ff */
        /* <DEDUP_REMOVED lines=11> */
.L_x_1793:
[----:B------:R-:W3:Y:S02]  /*33a0*/  LDG.E.U16 R4, [R4.64] ;  /* 0x0000002404047981 */ /* 0x000ee4000c1e1500 */
[----:B---3--:R-:W-:Y:S01]  /*33b0*/  PRMT R17, RZ, 0x5410, R4 ;  /* 0x00005410ff117816 */ /* 0x008fe20000000004 */
[----:B------:R-:W-:Y:S05]  /*33c0*/  BRA `(.L_x_1778) ;  /* 0x0000062000007947 */ /* 0x000fea0003800000 */
.L_x_1790:
        /* <DEDUP_REMOVED lines=8> */
[----:B------:R-:W3:Y:S02]  /*3450*/  LDG.E.U16 R4, [R4.64] ;  /* 0x0000002404047981 */ /* 0x000ee4000c1e1500 */
[----:B---3--:R0:W3:Y:S01]  /*3460*/  I2F.U16 R17, R4 ;  /* 0x0000000400117306 */ /* 0x0080e20000101000 */
[----:B------:R-:W-:Y:S05]  /*3470*/  BRA `(.L_x_1778) ;  /* 0x0000057000007947 */ /* 0x000fea0003800000 */
.L_x_1797:
[----:B------:R-:W3:Y:S02]  /*3480*/  LDG.E.U8 R3, [R4.64] ;  /* 0x0000002404037981 */ /* 0x000ee4000c1e1100 */
[----:B---3--:R-:W-:-:S13]  /*3490*/  ISETP.NE.AND P0, PT, R3, RZ, PT ;  /* 0x000000ff0300720c */ /* 0x008fda0003f05270 */
        /* <DEDUP_REMOVED lines=17> */
.L_x_1799:
[----:B------:R-:W-:Y:S05]  /*35b0*/  BSYNC B0 ;  /* 0x0000000000007941 */ /* 0x000fea0003800000 */
.L_x_1798:
[----:B------:R-:W-:Y:S01]  /*35c0*/  IMAD.SHL.U32 R3, R3, 0x100000, RZ ;  /* 0x0010000003037824 */ /* 0x000fe200078e00ff */
[----:B------:R-:W-:-:S04]  /*35d0*/  LEA R0, R0, 0x3b800000, 0x17 ;  /* 0x3b80000000007811 */ /* 0x000fc800078eb8ff */
[----:B------:R-:W-:Y:S01]  /*35e0*/  LOP3.LUT R17, R0, R3, R17, 0xfe, !PT ;  /* 0x0000000300117212 */ /* 0x000fe200078efe11 */
[----:B------:R-:W-:Y:S05]  /*35f0*/  BRA `(.L_x_1778) ;  /* 0x000003f000007947 */ /* 0x000fea0003800000 */
.L_x_1796:
        /* <DEDUP_REMOVED lines=19> */
.L_x_1801:
[----:B------:R-:W-:Y:S05]  /*3730*/  BSYNC B0 ;  /* 0x0000000000007941 */ /* 0x000fea0003800000 */
.L_x_1800:
[----:B------:R-:W-:Y:S01]  /*3740*/  IMAD.SHL.U32 R3, R3, 0x200000, RZ ;  /* 0x0020000003037824 */ /* 0x000fe200078e00ff */
[----:B------:R-:W-:-:S04]  /*3750*/  LEA R0, R0, 0x37800000, 0x17 ;  /* 0x3780000000007811 */ /* 0x000fc800078eb8ff */
[----:B------:R-:W-:Y:S01]  /*3760*/  LOP3.LUT R17, R0, R3, R17, 0xfe, !PT ;  /* 0x0000000300117212 */ /* 0x000fe200078efe11 */
[----:B------:R-:W-:Y:S05]  /*3770*/  BRA `(.L_x_1778) ;  /* 0x0000027000007947 */ /* 0x000fea0003800000 */
.L_x_1795:
[----:B------:R-:W-:-:S13]  /*3780*/  ISETP.NE.AND P0, PT, R0, 0x1c, PT ;  /* 0x0000001c0000780c */ /* 0x000fda0003f05270 */
[----:B------:R-:W-:Y:S05]  /*3790*/  @!P0 BRA `(.L_x_1802) ;  /* 0x0000023000008947 */ /* 0x000fea0003800000 */
[----:B------:R-:W-:-:S13]  /*37a0*/  ISETP.NE.AND P0, PT, R0, 0x1d, PT ;  /* 0x0000001d0000780c */ /* 0x000fda0003f05270 */
[----:B------:R-:W-:Y:S05]  /*37b0*/  @!P0 BRA `(.L_x_1803) ;  /* 0x000001e000008947 */ /* 0x000fea0003800000 */
[----:B------:R-:W-:-:S13]  /*37c0*/  ISETP.NE.AND P0, PT, R0, 0x2c, PT ;  /* 0x0000002c0000780c */ /* 0x000fda0003f05270 */
[----:B------:R-:W-:Y:S05]  /*37d0*/  @P0 BRA `(.L_x_1783) ;  /* 0x0000008000000947 */ /* 0x000fea0003800000 */
[----:B------:R-:W3:Y:S01]  /*37e0*/  LDG.E.U8 R4, [R4.64] ;  /* 0x0000002404047981 */ /* 0x000ee2000c1e1100 */
[----:B------:R-:W-:Y:S01]  /*37f0*/  IMAD.MOV.U32 R17, RZ, RZ, 0x400000 ;  /* 0x00400000ff117424 */ /* 0x000fe200078e00ff */
[----:B---3--:R-:W-:-:S13]  /*3800*/  ISETP.NE.AND P0, PT, R4, RZ, PT ;  /* 0x000000ff0400720c */ /* 0x008fda0003f05270 */
[----:B------:R-:W-:Y:S05]  /*3810*/  @!P0 BRA `(.L_x_1778) ;  /* 0x000001d000008947 */ /* 0x000fea0003800000 */
[----:B------:R-:W-:-:S13]  /*3820*/  ISETP.NE.AND P0, PT, R4, 0xff, PT ;  /* 0x000000ff0400780c */ /* 0x000fda0003f05270 */
[----:B------:R-:W-:Y:S02]  /*3830*/  @!P0 IMAD.MOV.U32 R17, RZ, RZ, 0x7f800001 ;  /* 0x7f800001ff118424 */ /* 0x000fe400078e00ff */
[----:B------:R-:W-:Y:S01]  /*3840*/  @P0 IMAD.SHL.U32 R17, R4, 0x800000, RZ ;  /* 0x0080000004110824 */ /* 0x000fe200078e00ff */
[----:B------:R-:W-:Y:S05]  /*3850*/  BRA `(.L_x_1778) ;  /* 0x0000019000007947 */ /* 0x000fea0003800000 */
.L_x_1783:
        /* <DEDUP_REMOVED lines=18> */
[----:B012--5:R-:W-:Y:S05]  /*3980*/  CALL.ABS.NOINC R14 ;  /* 0x000000000e007343 */ /* 0x027fea0003c00000 */
[----:B------:R-:W-:Y:S05]  /*3990*/  BRA `(.L_x_1778) ;  /* 0x0000005000007947 */ /* 0x000fea0003800000 */
.L_x_1803:
[----:B------:R-:W3:Y:S02]  /*39a0*/  LDG.E.64 R4, [R4.64] ;  /* 0x0000002404047981 */ /* 0x000ee4000c1e1b00 */
[----:B---3--:R0:W3:Y:S01]  /*39b0*/  I2F.U64 R17, R4 ;  /* 0x0000000400117312 */ /* 0x0080e20000301000 */
[----:B------:R-:W-:Y:S05]  /*39c0*/  BRA `(.L_x_1778) ;  /* 0x0000002000007947 */ /* 0x000fea0003800000 */
.L_x_1802:
[----:B------:R-:W3:Y:S02]  /*39d0*/  LDG.E R4, [R4.64] ;  /* 0x0000002404047981 */ /* 0x000ee4000c1e1900 */
[----:B---3--:R0:W3:Y:S02]  /*39e0*/  I2F.U32 R17, R4 ;  /* 0x0000000400117306 */ /* 0x0080e40000201000 */
.L_x_1778:
[----:B------:R-:W-:Y:S05]  /*39f0*/  BSYNC B6 ;  /* 0x0000000000067941 */ /* 0x000fea0003800000 */
.L_x_1777:
[----:B------:R-:W4:Y:S01]  /*3a00*/  S2R R25, SR_TID.X ;  /* 0x0000000000197919 */ /* 0x000f220000002100 */
[----:B------:R-:W-:Y:S01]  /*3a10*/  BSSY B0, `(.L_x_1804) ;  /* 0x000002f000007945 */ /* 0x000fe20003800000 */
[----:B----4-:R-:W-:-:S13]  /*3a20*/  ISETP.GE.AND P0, PT, R25, R16, PT ;  /* 0x000000101900720c */ /* 0x010fda0003f06270 */
[----:B------:R-:W-:Y:S05]  /*3a30*/  @P0 BRA `(.L_x_1805) ;  /* 0x000002c000000947 */ /* 0x000fea0003800000 */
[----:B-----5:R-:W-:Y:S01]  /*3a40*/  FFMA.FTZ R3, R23, R23, -1 ;  /* 0xbf80000017037423 */ /* 0x020fe20000010017 */
[----:B------:R-:W-:Y:S01]  /*3a50*/  BSSY B1, `(.L_x_1806) ;  /* 0x0000029000017945 */ /* 0x000fe20003800000 */
[----:B------:R-:W-:Y:S02]  /*3a60*/  IMAD.MOV.U32 R7, RZ, RZ, 0x3d39bf78 ;  /* 0x3d39bf78ff077424 */ /* 0x000fe400078e00ff */
[----:B------:R-:W4:Y:S01]  /*3a70*/  MUFU.RSQ R0, R3 ;  /* 0x0000000300007308 */ /* 0x000f220000001400 */
[C---:B------:R-:W-:Y:S01]  /*3a80*/  FSETP.NEU.FTZ.AND P2, PT, R3.reuse, RZ, PT ;  /* 0x000000ff0300720b */ /* 0x040fe20003f5d000 */
[----:B0---4-:R-:W-:Y:S02]  /*3a90*/  FMUL.FTZ R4, R3, R0 ;  /* 0x0000000003047220 */ /* 0x011fe40000410000 */
[----:B------:R-:W-:Y:S02]  /*3aa0*/  FMUL.FTZ R5, R0, 0.5 ;  /* 0x3f00000000057820 */ /* 0x000fe40000410000 */
[----:B------:R-:W-:-:S02]  /*3ab0*/  FFMA.FTZ R6, -R4, R4, R3 ;  /* 0x0000000404067223 */ /* 0x000fc40000010103 */
[----:B------:R-:W-:Y:S02]  /*3ac0*/  FADD.FTZ R0, R23, -1 ;  /* 0xbf80000017007421 */ /* 0x000fe40000010000 */
[----:B------:R-:W-:Y:S02]  /*3ad0*/  FFMA.FTZ R5, R5, R6, R4 ;  /* 0x0000000605057223 */ /* 0x000fe40000010004 */
        /* <DEDUP_REMOVED lines=32> */
.L_x_1807:
[----:B------:R-:W-:Y:S05]  /*3ce0*/  BSYNC B1 ;  /* 0x0000000000017941 */ /* 0x000fea0003800000 */
.L_x_1806:
[----:B------:R-:W-:Y:S02]  /*3cf0*/  @P1 FADD.FTZ R4, R4, 0.69314718246459960938 ;  /* 0x3f31721804041421 */ /* 0x000fe40000010000 */
.L_x_1805:
[----:B------:R-:W-:Y:S05]  /*3d00*/  BSYNC B0 ;  /* 0x0000000000007941 */ /* 0x000fea0003800000 */
.L_x_1804:
[----:B------:R-:W-:Y:S01]  /*3d10*/  IADD3 R19, R25, 0x80, RZ ;  /* 0x0000008019137810 */ /* 0x000fe20007ffe0ff */
[----:B------:R-:W-:Y:S03]  /*3d20*/  BSSY B0, `(.L_x_1808) ;  /* 0x000002f000007945 */ /* 0x000fe60003800000 */
[----:B------:R-:W-:-:S13]  /*3d30*/  ISETP.GE.AND P1, PT, R19, R16, PT ;  /* 0x000000101300720c */ /* 0x000fda0003f26270 */
[----:B------:R-:W-:Y:S05]  /*3d40*/  @P1 BRA `(.L_x_1809) ;  /* 0x000002c000001947 */ /* 0x000fea0003800000 */
[----:B-1---5:R-:W-:Y:S01]  /*3d50*/  FFMA.FTZ R3, R22, R22, -1 ;  /* 0xbf80000016037423 */ /* 0x022fe20000010016 */
[----:B------:R-:W-:Y:S01]  /*3d60*/  BSSY B1, `(.L_x_1810) ;  /* 0x0000029000017945 */ /* 0x000fe20003800000 */
[----:B------:R-:W-:Y:S02]  /*3d70*/  IMAD.MOV.U32 R8, RZ, RZ, 0x3d39bf78 ;  /* 0x3d39bf78ff087424 */ /* 0x000fe400078e00ff */
[----:B------:R-:W1:Y:S01]  /*3d80*/  MUFU.RSQ R0, R3 ;  /* 0x0000000300007308 */ /* 0x000e620000001400 */
[C---:B------:R-:W-:Y:S01]  /*3d90*/  FSETP.NEU.FTZ.AND P2, PT, R3.reuse, RZ, PT ;  /* 0x000000ff0300720b */ /* 0x040fe20003f5d000 */
[----:B-1----:R-:W-:Y:S02]  /*3da0*/  FMUL.FTZ R6, R3, R0 ;  /* 0x0000000003067220 */ /* 0x002fe40000410000 */
[----:B0-----:R-:W-:Y:S02]  /*3db0*/  FMUL.FTZ R5, R0, 0.5 ;  /* 0x3f00000000057820 */ /* 0x001fe40000410000 */
        /* <DEDUP_REMOVED lines=35> */
.L_x_1811:
[----:B------:R-:W-:Y:S05]  /*3ff0*/  BSYNC B1 ;  /* 0x0000000000017941 */ /* 0x000fea0003800000 */
.L_x_1810:
[----:B------:R-:W-:Y:S02]  /*4000*/  @P1 FADD.FTZ R18, R18, 0.69314718246459960938 ;  /* 0x3f31721812121421 */ /* 0x000fe40000010000 */
.L_x_1809:
[----:B------:R-:W-:Y:S05]  /*4010*/  BSYNC B0 ;  /* 0x0000000000007941 */ /* 0x000fea0003800000 */
.L_x_1808:
[----:B------:R-:W-:Y:S01]  /*4020*/  IADD3 R3, R25, 0x100, RZ ;  /* 0x0000010019037810 */ /* 0x000fe20007ffe0ff */
[----:B------:R-:W-:Y:S03]  /*4030*/  BSSY B0, `(.L_x_1812) ;  /* 0x000002f000007945 */ /* 0x000fe60003800000 */
[----:B------:R-:W-:-:S13]  /*4040*/  ISETP.GE.AND P1, PT, R3, R16, PT ;  /* 0x000000100300720c */ /* 0x000fda0003f26270 */
[----:B------:R-:W-:Y:S05]  /*4050*/  @P1 BRA `(.L_x_1813) ;  /* 0x000002c000001947 */ /* 0x000fea0003800000 */
[----:B--2--5:R-:W-:Y:S01]  /*4060*/  FFMA.FTZ R3, R26, R26, -1 ;  /* 0xbf8000001a037423 */ /* 0x024fe2000001001a */
[----:B------:R-:W-:Y:S01]  /*4070*/  BSSY B1, `(.L_x_1814) ;  /* 0x0000029000017945 */ /* 0x000fe20003800000 */
[----:B------:R-:W-:Y:S02]  /*4080*/  IMAD.MOV.U32 R8, RZ, RZ, 0x3d39bf78 ;  /* 0x3d39bf78ff087424 */ /* 0x000fe400078e00ff */
[----:B------:R-:W2:Y:S01]  /*4090*/  MUFU.RSQ R0, R3 ;  /* 0x0000000300007308 */ /* 0x000ea20000001400 */
[C---:B------:R-:W-:Y:S01]  /*40a0*/  FSETP.NEU.FTZ.AND P2, PT, R3.reuse, RZ, PT ;  /* 0x000000ff0300720b */ /* 0x040fe20003f5d000 */
[----:B--2---:R-:W-:Y:S02]  /*40b0*/  FMUL.FTZ R6, R3, R0 ;  /* 0x0000000003067220 */ /* 0x004fe40000410000 */
        /* <DEDUP_REMOVED lines=29> */
[----:B-1----:R-:W-:Y:S01]  /*4290*/  FFMA.FTZ R22, R6, 0.69314718246459960938, R5 ;  /* 0x3f31721806167823 */ /* 0x002fe20000010005 */
[----:B------:R-:W-:Y:S05]  /*42a0*/  @!P2 BRA `(.L_x_1815) ;  /* 0x000000500000a947 */ /* 0x000fea0003800000 */
[C---:B------:R-:W-:Y:S02]  /*42b0*/  ISETP.GE.AND P2, PT, R0.reuse, -0x407fffff, PT ;  /* 0xbf8000010000780c */ /* 0x040fe40003f46270 */
[----:B------:R-:W-:-:S11]  /*42c0*/  FSETP.NEU.FTZ.AND P3, PT, R0, RZ, PT ;  /* 0x000000ff0000720b */ /* 0x000fd60003f7d000 */
[----:B------:R-:W-:-:S04]  /*42d0*/  @P2 IMAD.MOV.U32 R3, RZ, RZ, 0x7f800000 ;  /* 0x7f800000ff032424 */ /* 0x000fc800078e00ff */
[----:B------:R-:W-:-:S05]  /*42e0*/  @P2 FFMA.FTZ R22, R0, R3, +INF ;  /* 0x7f80000000162423 */ /* 0x000fca0000010003 */
[----:B------:R-:W-:Y:S02]  /*42f0*/  FSEL R22, R22, -RZ, P3 ;  /* 0x800000ff16167208 */ /* 0x000fe40001800000 */
.L_x_1815:
[----:B------:R-:W-:Y:S05]  /*4300*/  BSYNC B1 ;  /* 0x0000000000017941 */ /* 0x000fea0003800000 */
.L_x_1814:
[----:B------:R-:W-:Y:S02]  /*4310*/  @P1 FADD.FTZ R22, R22, 0.69314718246459960938 ;  /* 0x3f31721816161421 */ /* 0x000fe40000010000 */
.L_x_1813:
[----:B------:R-:W-:Y:S05]  /*4320*/  BSYNC B0 ;  /* 0x0000000000007941 */ /* 0x000fea0003800000 */
.L_x_1812:
[----:B------:R-:W-:Y:S01]  /*4330*/  IADD3 R3, R25, 0x180, RZ ;  /* 0x0000018019037810 */ /* 0x000fe20007ffe0ff */
[----:B------:R-:W-:Y:S03]  /*4340*/  BSSY B0, `(.L_x_1816) ;  /* 0x000002f000007945 */ /* 0x000fe60003800000 */
[----:B------:R-:W-:-:S13]  /*4350*/  ISETP.GE.AND P1, PT, R3, R16, PT ;  /* 0x000000100300720c */ /* 0x000fda0003f26270 */
[----:B------:R-:W-:Y:S05]  /*4360*/  @P1 BRA `(.L_x_1817) ;  /* 0x000002c000001947 */ /* 0x000fea0003800000 */
[----:B---3-5:R-:W-:Y:S01]  /*4370*/  FFMA.FTZ R3, R17, R17, -1 ;  /* 0xbf80000011037423 */ /* 0x028fe20000010011 */
[----:B------:R-:W-:Y:S01]  /*4380*/  BSSY B1, `(.L_x_1818) ;  /* 0x0000029000017945 */ /* 0x000fe20003800000 */
[----:B------:R-:W-:Y:S02]  /*4390*/  IMAD.MOV.U32 R8, RZ, RZ, 0x3d39bf78 ;  /* 0x3d39bf78ff087424 */ /* 0x000fe400078e00ff */
[----:B------:R-:W3:Y:S01]  /*43a0*/  MUFU.RSQ R0, R3 ;  /* 0x0000000300007308 */ /* 0x000ee20000001400 */
[C---:B------:R-:W-:Y:S01]  /*43b0*/  FSETP.NEU.FTZ.AND P2, PT, R3.reuse, RZ, PT ;  /* 0x000000ff0300720b */ /* 0x040fe20003f5d000 */
[----:B---3--:R-:W-:Y:S02]  /*43c0*/  FMUL.FTZ R6, R3, R0 ;  /* 0x0000000003067220 */ /* 0x008fe40000410000 */
        /* <DEDUP_REMOVED lines=36> */
.L_x_1819:
[----:B------:R-:W-:Y:S05]  /*4610*/  BSYNC B1 ;  /* 0x0000000000017941 */ /* 0x000fea0003800000 */
.L_x_1818:
[----:B------:R-:W-:Y:S02]  /*4620*/  @P1 FADD.FTZ R24, R24, 0.69314718246459960938 ;  /* 0x3f31721818181421 */ /* 0x000fe40000010000 */
.L_x_1817:
[----:B------:R-:W-:Y:S05]  /*4630*/  BSYNC B0 ;  /* 0x0000000000007941 */ /* 0x000fea0003800000 */
.L_x_1816:
[----:B---3-5:R-:W3:Y:S01]  /*4640*/  LDC.U8 R17, c[0x0][0x184] ;  /* 0x00006100ff117b82 */ /* 0x028ee20000000000 */
[----:B------:R-:W-:Y:S01]  /*4650*/  BSSY B6, `(.L_x_1820) ;  /* 0x0000101000067945 */ /* 0x000fe20003800000 */
[----:B------:R-:W-:Y:S05]  /*4660*/  @P0 BRA `(.L_x_1821) ;  /* 0x00000ff000000947 */ /* 0x000fea0003800000 */
[----:B---3--:R-:W-:Y:S01]  /*4670*/  PRMT R0, R17, 0x9910, RZ ;  /* 0x0000991011007816 */ /* 0x008fe200000000ff */
        /* <DEDUP_REMOVED lines=14> */
[----:B------:R-:W3:Y:S01]  /*4760*/  F2I.FTZ.TRUNC.NTZ R3, R4 ;  /* 0x0000000400037305 */ /* 0x000ee2000021f100 */
[----:B------:R-:W-:Y:S01]  /*4770*/  IMAD.MOV.U32 R25, RZ, RZ, R19 ;  /* 0x000000ffff197224 */ /* 0x000fe200078e0013 */
[----:B---3--:R3:W-:Y:S01]  /*4780*/  STG.E.U8 [R8.64], R3 ;  /* 0x0000000308007986 */ /* 0x0087e2000c101124 */
[----:B------:R-:W-:Y:S05]  /*4790*/  BRA `(.L_x_1821) ;  /* 0x00000ec000007947 */ /* 0x000fea0003800000 */
.L_x_1825:
[----:B0-----:R-:W0:Y:S01]  /*47a0*/  F2I.S64.TRUNC R4, R4 ;  /* 0x0000000400047311 */ /* 0x001e22000020d900 */
[----:B------:R-:W-:Y:S02]  /*47b0*/  IMAD.MOV.U32 R25, RZ, RZ, R19 ;  /* 0x000000ffff197224 */ /* 0x000fe400078e0013 */
[----:B0-----:R-:W-:-:S05]  /*47c0*/  IMAD.MOV.U32 R3, RZ, RZ, R4 ;  /* 0x000000ffff037224 */ /* 0x001fca00078e0004 */
[----:B------:R0:W-:Y:S01]  /*47d0*/  STG.E.U8 [R8.64], R3 ;  /* 0x0000000308007986 */ /* 0x0001e2000c101124 */
[----:B------:R-:W-:Y:S05]  /*47e0*/  BRA `(.L_x_1821) ;  /* 0x00000e7000007947 */ /* 0x000fea0003800000 */
.L_x_1824:
[----:B------:R-:W-:-:S13]  /*47f0*/  ISETP.NE.AND P0, PT, R0, 0x2, PT ;  /* 0x000000020000780c */ /* 0x000fda0003f05270 */
[----:B------:R-:W-:Y:S05]  /*4800*/  @!P0 BRA `(.L_x_1827) ;  /* 0x000000c000008947 */ /* 0x000fea0003800000 */
[----:B------:R-:W-:-:S13]  /*4810*/  ISETP.NE.AND P0, PT, R0, 0x3, PT ;  /* 0x000000030000780c */ /* 0x000fda0003f05270 */
[----:B------:R-:W-:Y:S05]  /*4820*/  @!P0 BRA `(.L_x_1828) ;  /* 0x0000006000008947 */ /* 0x000fea0003800000 */
[----:B------:R-:W-:-:S13]  /*4830*/  ISETP.NE.AND P0, PT, R0, 0x4, PT ;  /* 0x000000040000780c */ /* 0x000fda0003f05270 */
[----:B------:R-:W-:Y:S05]  /*4840*/  @P0 BRA `(.L_x_1826) ;  /* 0x00000c5000000947 */ /* 0x000fea0003800000 */
[----:B0-----:R-:W0:Y:S01]  /*4850*/  F2I.S64.TRUNC R4, R4 ;  /* 0x0000000400047311 */ /* 0x001e22000020d900 */
[----:B------:R-:W-:Y:S01]  /*4860*/  IMAD.MOV.U32 R25, RZ, RZ, R19 ;  /* 0x000000ffff197224 */ /* 0x000fe200078e0013 */
[----:B0-----:R0:W-:Y:S01]  /*4870*/  STG.E.64 [R8.64], R4 ;  /* 0x0000000408007986 */ /* 0x0011e2000c101b24 */
[----:B------:R-:W-:Y:S05]  /*4880*/  BRA `(.L_x_1821) ;  /* 0x00000dd000007947 */ /* 0x000fea0003800000 */
.L_x_1828:
[----:B------:R-:W3:Y:S01]  /*4890*/  F2I.FTZ.TRUNC.NTZ R3, R4 ;  /* 0x0000000400037305 */ /* 0x000ee2000021f100 */
[----:B------:R-:W-:Y:S01]  /*48a0*/  IMAD.MOV.U32 R25, RZ, RZ, R19 ;  /* 0x000000ffff197224 */ /* 0x000fe200078e0013 */
[----:B---3--:R3:W-:Y:S01]  /*48b0*/  STG.E [R8.64], R3 ;  /* 0x0000000308007986 */ /* 0x0087e2000c101924 */
[----:B------:R-:W-:Y:S05]  /*48c0*/  BRA `(.L_x_1821) ;  /* 0x00000d9000007947 */ /* 0x000fea0003800000 */
.L_x_1827:
[----:B------:R-:W3:Y:S01]  /*48d0*/  F2I.FTZ.TRUNC.NTZ R3, R4 ;  /* 0x0000000400037305 */ /* 0x000ee2000021f100 */
[----:B------:R-:W-:Y:S01]  /*48e0*/  IMAD.MOV.U32 R25, RZ, RZ, R19 ;  /* 0x000000ffff197224 */ /* 0x000fe200078e0013 */
[----:B---3--:R3:W-:Y:S01]  /*48f0*/  STG.E.U16 [R8.64], R3 ;  /* 0x0000000308007986 */ /* 0x0087e2000c101524 */
[----:B------:R-:W-:Y:S05]  /*4900*/  BRA `(.L_x_1821) ;  /* 0x00000d5000007947 */ /* 0x000fea0003800000 */
.L_x_1823:
[----:B------:R-:W-:-:S13]  /*4910*/  ISETP.GT.AND P0, PT, R0, 0x6, PT ;  /* 0x000000060000780c */ /* 0x000fda0003f04270 */
[----:B------:R-:W-:Y:S05]  /*4920*/  @P0 BRA `(.L_x_1829) ;  /* 0x000000b000000947 */ /* 0x000fea0003800000 */
[----:B------:R-:W-:-:S13]  /*4930*/  ISETP.NE.AND P0, PT, R0, 0x5, PT ;  /* 0x000000050000780c */ /* 0x000fda0003f05270 */
[----:B------:R-:W-:Y:S05]  /*4940*/  @!P0 BRA `(.L_x_1830) ;  /* 0x0000005000008947 */ /* 0x000fea0003800000 */
[----:B------:R-:W-:-:S13]  /*4950*/  ISETP.NE.AND P0, PT, R0, 0x6, PT ;  /* 0x000000060000780c */ /* 0x000fda0003f05270 */
[----:B------:R-:W-:Y:S05]  /*4960*/  @P0 BRA `(.L_x_1826) ;  /* 0x00000b3000000947 */ /* 0x000fea0003800000 */
[----:B------:R3:W-:Y:S01]  /*4970*/  STG.E [R8.64], R4 ;  /* 0x0000000408007986 */ /* 0x0007e2000c101924 */
[----:B------:R-:W-:Y:S01]  /*4980*/  IMAD.MOV.U32 R25, RZ, RZ, R19 ;  /* 0x000000ffff197224 */ /* 0x000fe200078e0013 */
[----:B------:R-:W-:Y:S05]  /*4990*/  BRA `(.L_x_1821) ;  /* 0x00000cc000007947 */ /* 0x000fea0003800000 */
.L_x_1830:
[----:B0-----:R-:W-:Y:S01]  /*49a0*/  F2FP.PACK_AB R4, RZ, R4 ;  /* 0x00000004ff04723e */ /* 0x001fe200000000ff */
[----:B------:R-:W-:-:S04]  /*49b0*/  IMAD.MOV.U32 R25, RZ, RZ, R19 ;  /* 0x000000ffff197224 */ /* 0x000fc800078e0013 */
[----:B------:R0:W-:Y:S01]  /*49c0*/  STG.E.U16 [R8.64], R4 ;  /* 0x0000000408007986 */ /* 0x0001e2000c101524 */
[----:B------:R-:W-:Y:S05]  /*49d0*/  BRA `(.L_x_1821) ;  /* 0x00000c8000007947 */ /* 0x000fea0003800000 */
.L_x_1829:
[----:B------:R-:W-:-:S13]  /*49e0*/  ISETP.NE.AND P0, PT, R0, 0x7, PT ;  /* 0x000000070000780c */ /* 0x000fda0003f05270 */
[----:B------:R-:W-:Y:S05]  /*49f0*/  @!P0 BRA `(.L_x_1831) ;  /* 0x000000d000008947 */ /* 0x000fea0003800000 */
[----:B------:R-:W-:-:S13]  /*4a00*/  ISETP.NE.AND P0, PT, R0, 0x8, PT ;  /* 0x000000080000780c */ /* 0x000fda0003f05270 */
[----:B------:R-:W-:Y:S05]  /*4a10*/  @!P0 BRA `(.L_x_1832) ;  /* 0x0000006000008947 */ /* 0x000fea0003800000 */
[----:B------:R-:W-:-:S13]  /*4a20*/  ISETP.NE.AND P0, PT, R0, 0x9, PT ;  /* 0x000000090000780c */ /* 0x000fda0003f05270 */
[----:B------:R-:W-:Y:S05]  /*4a30*/  @P0 BRA `(.L_x_1826) ;  /* 0x00000a6000000947 */ /* 0x000fea0003800000 */
[----:B0-----:R-:W-:Y:S02]  /*4a40*/  IMAD.MOV.U32 R5, RZ, RZ, RZ ;  /* 0x000000ffff057224 */ /* 0x001fe400078e00ff */
[----:B------:R-:W-:-:S03]  /*4a50*/  IMAD.MOV.U32 R25, RZ, RZ, R19 ;  /* 0x000000ffff197224 */ /* 0x000fc600078e0013 */
[----:B------:R0:W-:Y:S01]  /*4a60*/  STG.E.64 [R8.64], R4 ;  /* 0x0000000408007986 */ /* 0x0001e2000c101b24 */
[----:B------:R-:W-:Y:S05]  /*4a70*/  BRA `(.L_x_1821) ;  /* 0x00000be000007947 */ /* 0x000fea0003800000 */
.L_x_1832:
[----:B------:R-:W-:Y:S01]  /*4a80*/  F2FP.PACK_AB R3, RZ, R4 ;  /* 0x00000004ff03723e */ /* 0x000fe200000000ff */
[----:B------:R-:W-:-:S03]  /*4a90*/  IMAD.MOV.U32 R25, RZ, RZ, R19 ;  /* 0x000000ffff197224 */ /* 0x000fc600078e0013 */
[----:B------:R-:W-:-:S05]  /*4aa0*/  PRMT R3, R3, 0x5410, RZ ;  /* 0x0000541003037816 */ /* 0x000fca00000000ff */
[----:B------:R3:W-:Y:S01]  /*4ab0*/  STG.E [R8.64], R3 ;  /* 0x0000000308007986 */ /* 0x0007e2000c101924 */
[----:B------:R-:W-:Y:S05]  /*4ac0*/  BRA `(.L_x_1821) ;  /* 0x00000b9000007947 */ /* 0x000fea0003800000 */
.L_x_1831:
[----:B0-----:R-:W-:Y:S02]  /*4ad0*/  FMUL.FTZ R4, R4, 1 ;  /* 0x3f80000004047820 */ /* 0x001fe40000410000 */
[----:B------:R-:W-:-:S04]  /*4ae0*/  IMAD.MOV.U32 R25, RZ, RZ, R19 ;  /* 0x000000ffff197224 */ /* 0x000fc800078e0013 */
[----:B------:R-:W0:Y:S02]  /*4af0*/  F2F.F64.F32 R4, R4 ;  /* 0x0000000400047310 */ /* 0x000e240000201800 */
[----:B0-----:R0:W-:Y:S01]  /*4b00*/  STG.E.64 [R8.64], R4 ;  /* 0x0000000408007986 */ /* 0x0011e2000c101b24 */
[----:B------:R-:W-:Y:S05]  /*4b10*/  BRA `(.L_x_1821) ;  /* 0x00000b4000007947 */ /* 0x000fea0003800000 */
.L_x_1822:
        /* <DEDUP_REMOVED lines=8> */
[----:B------:R-:W-:Y:S01]  /*4ba0*/  FSETP.NEU.FTZ.AND P0, PT, R4, RZ, PT ;  /* 0x000000ff0400720b */ /* 0x000fe20003f1d000 */
[----:B------:R-:W-:-:S03]  /*4bb0*/  IMAD.MOV.U32 R25, RZ, RZ, R19 ;  /* 0x000000ffff197224 */ /* 0x000fc600078e0013 */
[----:B------:R-:W-:-:S05]  /*4bc0*/  SEL R3, RZ, 0x1, !P0 ;  /* 0x00000001ff037807 */ /* 0x000fca0004000000 */
[----:B------:R3:W-:Y:S01]  /*4bd0*/  STG.E.U8 [R8.64], R3 ;  /* 0x0000000308007986 */ /* 0x0007e2000c101124 */
[----:B------:R-:W-:Y:S05]  /*4be0*/  BRA `(.L_x_1821) ;  /* 0x00000a7000007947 */ /* 0x000fea0003800000 */
.L_x_1835:
[----:B0-----:R-:W-:Y:S01]  /*4bf0*/  FMUL.FTZ R4, R4, 1 ;  /* 0x3f80000004047820 */ /* 0x001fe20000410000 */
[----:B------:R-:W-:Y:S01]  /*4c00*/  CS2R R6, SRZ ;  /* 0x0000000000067805 */ /* 0x000fe2000001ff00 */
[----:B------:R-:W-:-:S04]  /*4c10*/  IMAD.MOV.U32 R25, RZ, RZ, R19 ;  /* 0x000000ffff197224 */ /* 0x000fc800078e0013 */
[----:B------:R-:W0:Y:S02]  /*4c20*/  F2F.F64.F32 R4, R4 ;  /* 0x0000000400047310 */ /* 0x000e240000201800 */
[----:B0-----:R0:W-:Y:S01]  /*4c30*/  STG.E.128 [R8.64], R4 ;  /* 0x0000000408007986 */ /* 0x0011e2000c101d24 */
[----:B------:R-:W-:Y:S05]  /*4c40*/  BRA `(.L_x_1821) ;  /* 0x00000a1000007947 */ /* 0x000fea0003800000 */
.L_x_1834:
        /* <DEDUP_REMOVED lines=10> */
[----:B0-----:R-:W-:Y:S01]  /*4cf0*/  SHF.R.U32.HI R5, RZ, 0x18, R0 ;  /* 0x00000018ff057819 */ /* 0x001fe20000011600 */
        /* <DEDUP_REMOVED lines=9> */
.L_x_1839:
[----:B------:R-:W-:Y:S05]  /*4d90*/  BSYNC B0 ;  /* 0x0000000000007941 */ /* 0x000fea0003800000 */
.L_x_1838:
[----:B------:R-:W-:Y:S01]  /*4da0*/  LOP3.LUT R5, R0, R5, RZ, 0xfc, !PT ;  /* 0x0000000500057212 */ /* 0x000fe200078efcff */
[----:B------:R-:W-:-:S04]  /*4db0*/  IMAD.MOV.U32 R25, RZ, RZ, R19 ;  /* 0x000000ffff197224 */ /* 0x000fc800078e0013 */
[----:B------:R0:W-:Y:S01]  /*4dc0*/  STG.E.U8 [R8.64], R5 ;  /* 0x0000000508007986 */ /* 0x0001e2000c101124 */
[----:B------:R-:W-:Y:S05]  /*4dd0*/  BRA `(.L_x_1821) ;  /* 0x0000088000007947 */ /* 0x000fea0003800000 */
.L_x_1837:
[----:B0-----:R-:W-:Y:S01]  /*4de0*/  LOP3.LUT R5, R4, 0x7fffffff, RZ, 0xc0, !PT ;  /* 0x7fffffff04057812 */ /* 0x001fe200078ec0ff */
        /* <DEDUP_REMOVED lines=11> */
.L_x_1841:
[----:B------:R-:W-:Y:S01]  /*4ea0*/  IMAD.MOV.U32 R0, RZ, RZ, 0x7f ;  /* 0x0000007fff007424 */ /* 0x000fe200078e00ff */
[----:B------:R-:W-:-:S04]  /*4eb0*/  ISETP.GT.U32.AND P0, PT, R5, 0x7f800000, PT ;  /* 0x7f8000000500780c */ /* 0x000fc80003f04070 */
[----:B------:R-:W-:-:S04]  /*4ec0*/  SEL R0, R0, 0x7c, P0 ;  /* 0x0000007c00007807 */ /* 0x000fc80000000000 */
.L_x_1842:
[----:B------:R-:W-:Y:S05]  /*4ed0*/  BSYNC B0 ;  /* 0x0000000000007941 */ /* 0x000fea0003800000 */
.L_x_1840:
[----:B------:R-:W-:Y:S01]  /*4ee0*/  LOP3.LUT R4, R4, 0x80000000, RZ, 0xc0, !PT ;  /* 0x8000000004047812 */ /* 0x000fe200078ec0ff */
[----:B------:R-:W-:-:S03]  /*4ef0*/  IMAD.MOV.U32 R25, RZ, RZ, R19 ;  /* 0x000000ffff197224 */ /* 0x000fc600078e0013 */
[----:B------:R-:W-:-:S04]  /*4f00*/  SHF.R.U32.HI R3, RZ, 0x18, R4 ;  /* 0x00000018ff037819 */ /* 0x000fc80000011604 */
[----:B------:R-:W-:-:S05]  /*4f10*/  LOP3.LUT R3, R0, R3, RZ, 0xfc, !PT ;  /* 0x0000000300037212 */ /* 0x000fca00078efcff */
[----:B------:R0:W-:Y:S01]  /*4f20*/  STG.E.U8 [R8.64], R3 ;  /* 0x0000000308007986 */ /* 0x0001e2000c101124 */
[----:B------:R-:W-:Y:S05]  /*4f30*/  BRA `(.L_x_1821) ;  /* 0x0000072000007947 */ /* 0x000fea0003800000 */
.L_x_1836:
[----:B0-----:R-:W-:Y:S01]  /*4f40*/  F2FP.BF16.PACK_AB R4, RZ, R4 ;  /* 0x00000004ff04723e */ /* 0x001fe200000010ff */
[----:B------:R-:W-:-:S04]  /*4f50*/  IMAD.MOV.U32 R25, RZ, RZ, R19 ;  /* 0x000000ffff197224 */ /* 0x000fc800078e0013 */
[----:B------:R0:W-:Y:S01]  /*4f60*/  STG.E.U16 [R8.64], R4 ;  /* 0x0000000408007986 */ /* 0x0001e2000c101524 */
[----:B------:R-:W-:Y:S05]  /*4f70*/  BRA `(.L_x_1821) ;  /* 0x000006e000007947 */ /* 0x000fea0003800000 */
.L_x_1833:
        /* <DEDUP_REMOVED lines=8> */
[----:B------:R-:W3:Y:S01]  /*5000*/  F2I.FTZ.U32.TRUNC.NTZ R3, R4 ;  /* 0x0000000400037305 */ /* 0x000ee2000021f000 */
[----:B------:R-:W-:Y:S01]  /*5010*/  IMAD.MOV.U32 R25, RZ, RZ, R19 ;  /* 0x000000ffff197224 */ /* 0x000fe200078e0013 */
[----:B---3--:R3:W-:Y:S01]  /*5020*/  STG.E.U16 [R8.64], R3 ;  /* 0x0000000308007986 */ /* 0x0087e2000c101524 */
[----:B------:R-:W-:Y:S05]  /*5030*/  BRA `(.L_x_1821) ;  /* 0x0000062000007947 */ /* 0x000fea0003800000 */
.L_x_1845:
[----:B0-----:R-:W-:Y:S01]  /*5040*/  LOP3.LUT R5, R4, 0x7fffffff, RZ, 0xc0, !PT ;  /* 0x7fffffff04057812 */ /* 0x001fe200078ec0ff */
        /* <DEDUP_REMOVED lines=15> */
.L_x_1848:
[----:B------:R-:W-:-:S04]  /*5140*/  LOP3.LUT R4, R4, 0x80000000, RZ, 0xc0, !PT ;  /* 0x8000000004047812 */ /* 0x000fc800078ec0ff */
[----:B------:R-:W-:-:S04]  /*5150*/  SHF.R.U32.HI R4, RZ, 0x18, R4 ;  /* 0x00000018ff047819 */ /* 0x000fc80000011604 */
[----:B------:R-:W-:-:S04]  /*5160*/  LOP3.LUT R3, R3, R4, RZ, 0xfc, !PT ;  /* 0x0000000403037212 */ /* 0x000fc800078efcff */
[----:B------:R-:W-:Y:S02]  /*5170*/  PRMT R0, R3, 0x7610, R0 ;  /* 0x0000761003007816 */ /* 0x000fe40000000000 */
.L_x_1847:
[----:B------:R-:W-:Y:S05]  /*5180*/  BSYNC B0 ;  /* 0x0000000000007941 */ /* 0x000fea0003800000 */
.L_x_1846:
[----:B------:R0:W-:Y:S01]  /*5190*/  STG.E.U8 [R8.64], R0 ;  /* 0x0000000008007986 */ /* 0x0001e2000c101124 */
[----:B------:R-:W-:Y:S01]  /*51a0*/  IMAD.MOV.U32 R25, RZ, RZ, R19 ;  /* 0x000000ffff197224 */ /* 0x000fe200078e0013 */
[----:B------:R-:W-:Y:S05]  /*51b0*/  BRA `(.L_x_1821) ;  /* 0x000004a000007947 */ /* 0x000fea0003800000 */
.L_x_1844:
        /* <DEDUP_REMOVED lines=16> */
.L_x_1851:
[----:B------:R-:W-:-:S04]  /*52c0*/  LOP3.LUT R4, R4, 0x80000000, RZ, 0xc0, !PT ;  /* 0x8000000004047812 */ /* 0x000fc800078ec0ff */
[----:B------:R-:W-:-:S04]  /*52d0*/  SHF.R.U32.HI R4, RZ, 0x18, R4 ;  /* 0x00000018ff047819 */ /* 0x000fc80000011604 */
[----:B------:R-:W-:-:S04]  /*52e0*/  LOP3.LUT R3, R3, R4, RZ, 0xfc, !PT ;  /* 0x0000000403037212 */ /* 0x000fc800078efcff */
[----:B------:R-:W-:Y:S02]  /*52f0*/  PRMT R0, R3, 0x7610, R0 ;  /* 0x0000761003007816 */ /* 0x000fe40000000000 */
.L_x_1850:
[----:B------:R-:W-:Y:S05]  /*5300*/  BSYNC B0 ;  /* 0x0000000000007941 */ /* 0x000fea0003800000 */
.L_x_1849:
[----:B------:R0:W-:Y:S01]  /*5310*/  STG.E.U8 [R8.64], R0 ;  /* 0x0000000008007986 */ /* 0x0001e2000c101124 */
[----:B------:R-:W-:Y:S01]  /*5320*/  IMAD.MOV.U32 R25, RZ, RZ, R19 ;  /* 0x000000ffff197224 */ /* 0x000fe200078e0013 */
[----:B------:R-:W-:Y:S05]  /*5330*/  BRA `(.L_x_1821) ;  /* 0x0000032000007947 */ /* 0x000fea0003800000 */
.L_x_1843:
[----:B------:R-:W-:-:S13]  /*5340*/  ISETP.NE.AND P0, PT, R0, 0x1c, PT ;  /* 0x0000001c0000780c */ /* 0x000fda0003f05270 */
[----:B------:R-:W-:Y:S05]  /*5350*/  @!P0 BRA `(.L_x_1852) ;  /* 0x000002d000008947 */ /* 0x000fea0003800000 */
[----:B------:R-:W-:-:S13]  /*5360*/  ISETP.NE.AND P0, PT, R0, 0x1d, PT ;  /* 0x0000001d0000780c */ /* 0x000fda0003f05270 */
[----:B------:R-:W-:Y:S05]  /*5370*/  @!P0 BRA `(.L_x_1853) ;  /* 0x0000027000008947 */ /* 0x000fea0003800000 */
[----:B------:R-:W-:-:S13]  /*5380*/  ISETP.NE.AND P0, PT, R0, 0x2c, PT ;  /* 0x0000002c0000780c */ /* 0x000fda0003f05270 */
[----:B------:R-:W-:Y:S05]  /*5390*/  @P0 BRA `(.L_x_1826) ;  /* 0x0000010000000947 */ /* 0x000fea0003800000 */
[----:B0-----:R-:W-:Y:S01]  /*53a0*/  SHF.R.U32.HI R5, RZ, 0x17, R4 ;  /* 0x00000017ff057819 */ /* 0x001fe20000011604 */
[----:B------:R-:W-:Y:S01]  /*53b0*/  IMAD.MOV.U32 R25, RZ, RZ, R19 ;  /* 0x000000ffff197224 */ /* 0x000fe200078e0013 */
        /* <DEDUP_REMOVED lines=14> */
.L_x_1826:
[----:B------:R-:W-:Y:S01]  /*54a0*/  MOV R14, 0x0 ;  /* 0x00000000000e7802 */ /* 0x000fe20000000f00 */
[----:B0-----:R-:W-:Y:S02]  /*54b0*/  IMAD.MOV.U32 R4, RZ, RZ, c[0x4][0x158] ;  /* 0x01005600ff047624 */ /* 0x001fe400078e00ff */
        /* <DEDUP_REMOVED lines=16> */
[----:B012---:R-:W-:Y:S05]  /*55c0*/  CALL.ABS.NOINC R14 ;  /* 0x000000000e007343 */ /* 0x007fea0003c00000 */
[----:B------:R-:W-:Y:S01]  /*55d0*/  IMAD.MOV.U32 R25, RZ, RZ, R19 ;  /* 0x000000ffff197224 */ /* 0x000fe200078e0013 */
[----:B------:R-:W-:Y:S05]  /*55e0*/  BRA `(.L_x_1821) ;  /* 0x0000007000007947 */ /* 0x000fea0003800000 */
.L_x_1853:
[----:B0-----:R-:W0:Y:S01]  /*55f0*/  F2I.U64.TRUNC R4, R4 ;  /* 0x0000000400047311 */ /* 0x001e22000020d800 */
[----:B------:R-:W-:Y:S01]  /*5600*/  IMAD.MOV.U32 R25, RZ, RZ, R19 ;  /* 0x000000ffff197224 */ /* 0x000fe200078e0013 */
[----:B0-----:R0:W-:Y:S01]  /*5610*/  STG.E.64 [R8.64], R4 ;  /* 0x0000000408007986 */ /* 0x0011e2000c101b24 */
[----:B------:R-:W-:Y:S05]  /*5620*/  BRA `(.L_x_1821) ;  /* 0x0000003000007947 */ /* 0x000fea0003800000 */
.L_x_1852:
[----:B------:R-:W3:Y:S01]  /*5630*/  F2I.FTZ.U32.TRUNC.NTZ R3, R4 ;  /* 0x0000000400037305 */ /* 0x000ee2000021f000 */
[----:B------:R-:W-:Y:S01]  /*5640*/  IMAD.MOV.U32 R25, RZ, RZ, R19 ;  /* 0x000000ffff197224 */ /* 0x000fe200078e0013 */
[----:B---3--:R3:W-:Y:S06]  /*5650*/  STG.E [R8.64], R3 ;  /* 0x0000000308007986 */ /* 0x0087ec000c101924 */
.L_x_1821:
[----:B------:R-:W-:Y:S05]  /*5660*/  BSYNC B6 ;  /* 0x0000000000067941 */ /* 0x000fea0003800000 */
.L_x_1820:
[----:B------:R-:W-:Y:S01]  /*5670*/  ISETP.GE.AND P0, PT, R25, R16, PT ;  /* 0x000000101900720c */ /* 0x000fe20003f06270 */
[----:B------:R-:W-:-:S12]  /*5680*/  BSSY B6, `(.L_x_1854) ;  /* 0x00001da000067945 */ /* 0x000fd80003800000 */
[----:B------:R-:W-:Y:S05]  /*5690*/  @P0 BRA `(.L_x_1855) ;  /* 0x00001d8000000947 */ /* 0x000fea0003800000 */
[----:B0-----:R-:W-:Y:S01]  /*56a0*/  IMAD R0, R2, 0x200, R25 ;  /* 0x0000020002007824 */ /* 0x001fe200078e0219 */
[----:B---3--:R-:W-:-:S03]  /*56b0*/  PRMT R3, R17, 0x9910, RZ ;  /* 0x0000991011037816 */ /* 0x008fc600000000ff */
        /* <DEDUP_REMOVED lines=17> */
.L_x_1859:
[----:B------:R-:W0:Y:S02]  /*57d0*/  F2I.S64.TRUNC R18, R18 ;  /* 0x0000001200127311 */ /* 0x000e24000020d900 */
[----:B0-----:R-:W-:-:S05]  /*57e0*/  IMAD.MOV.U32 R3, RZ, RZ, R18 ;  /* 0x000000ffff037224 */ /* 0x001fca00078e0012 */
[----:B------:R0:W-:Y:S01]  /*57f0*/  STG.E.U8 [R8.64], R3 ;  /* 0x0000000308007986 */ /* 0x0001e2000c101124 */
[----:B------:R-:W-:Y:S05]  /*5800*/  BRA `(.L_x_1861) ;  /* 0x00000d3000007947 */ /* 0x000fea0003800000 */
.L_x_1858:
        /* <DEDUP_REMOVED lines=9> */
.L_x_1863:
[----:B------:R-:W0:Y:S02]  /*58a0*/  F2I.FTZ.TRUNC.NTZ R3, R18 ;  /* 0x0000001200037305 */ /* 0x000e24000021f100 */
[----:B0-----:R0:W-:Y:S01]  /*58b0*/  STG.E [R8.64], R3 ;  /* 0x0000000308007986 */ /* 0x0011e2000c101924 */
[----:B------:R-:W-:Y:S05]  /*58c0*/  BRA `(.L_x_1861) ;  /* 0x00000c7000007947 */ /* 0x000fea0003800000 */
.L_x_1862:
[----:B------:R-:W0:Y:S02]  /*58d0*/  F2I.FTZ.TRUNC.NTZ R3, R18 ;  /* 0x0000001200037305 */ /* 0x000e24000021f100 */
[----:B0-----:R0:W-:Y:S01]  /*58e0*/  STG.E.U16 [R8.64], R3 ;  /* 0x0000000308007986 */ /* 0x0011e2000c101524 */
[----:B------:R-:W-:Y:S05]  /*58f0*/  BRA `(.L_x_1861) ;  /* 0x00000c4000007947 */ /* 0x000fea0003800000 */
.L_x_1857:
        /* <DEDUP_REMOVED lines=8> */
.L_x_1865:
[----:B------:R-:W-:-:S05]  /*5980*/  F2FP.PACK_AB R18, RZ, R18 ;  /* 0x00000012ff12723e */ /* 0x000fca00000000ff */
[----:B------:R0:W-:Y:S01]  /*5990*/  STG.E.U16 [R8.64], R18 ;  /* 0x0000001208007986 */ /* 0x0001e2000c101524 */
[----:B------:R-:W-:Y:S05]  /*59a0*/  BRA `(.L_x_1861) ;  /* 0x00000b9000007947 */ /* 0x000fea0003800000 */
.L_x_1864:
        /* <DEDUP_REMOVED lines=9> */
.L_x_1867:
[----:B------:R-:W-:-:S04]  /*5a40*/  F2FP.PACK_AB R3, RZ, R18 ;  /* 0x00000012ff03723e */ /* 0x000fc800000000ff */
[----:B------:R-:W-:-:S05]  /*5a50*/  PRMT R3, R3, 0x5410, RZ ;  /* 0x0000541003037816 */ /* 0x000fca00000000ff */
[----:B------:R0:W-:Y:S01]  /*5a60*/  STG.E [R8.64], R3 ;  /* 0x0000000308007986 */ /* 0x0001e2000c101924 */
[----:B------:R-:W-:Y:S05]  /*5a70*/  BRA `(.L_x_1861) ;  /* 0x00000ac000007947 */ /* 0x000fea0003800000 */
.L_x_1866:
[----:B------:R-:W-:-:S06]  /*5a80*/  FMUL.FTZ R4, R18, 1 ;  /* 0x3f80000012047820 */ /* 0x000fcc0000410000 */
[----:B------:R-:W0:Y:S02]  /*5a90*/  F2F.F64.F32 R4, R4 ;  /* 0x0000000400047310 */ /* 0x000e240000201800 */
[----:B0-----:R0:W-:Y:S01]  /*5aa0*/  STG.E.64 [R8.64], R4 ;  /* 0x0000000408007986 */ /* 0x0011e2000c101b24 */
[----:B------:R-:W-:Y:S05]  /*5ab0*/  BRA `(.L_x_1861) ;  /* 0x00000a8000007947 */ /* 0x000fea0003800000 */
.L_x_1856:
        /* <DEDUP_REMOVED lines=12> */
.L_x_1870:
[----:B------:R-:W-:Y:S01]  /*5b80*/  FMUL.FTZ R4, R18, 1 ;  /* 0x3f80000012047820 */ /* 0x000fe20000410000 */
[----:B------:R-:W-:-:S05]  /*5b90*/  CS2R R6, SRZ ;  /* 0x0000000000067805 */ /* 0x000fca000001ff00 */
[----:B------:R-:W0:Y:S02]  /*5ba0*/  F2F.F64.F32 R4, R4 ;  /* 0x0000000400047310 */ /* 0x000e240000201800 */
[----:B0-----:R0:W-:Y:S01]  /*5bb0*/  STG.E.128 [R8.64], R4 ;  /* 0x0000000408007986 */ /* 0x0011e2000c101d24 */
[----:B------:R-:W-:Y:S05]  /*5bc0*/  BRA `(.L_x_1861) ;  /* 0x0000097000007947 */ /* 0x000fea0003800000 */
.L_x_1869:
        /* <DEDUP_REMOVED lines=20> */
.L_x_1874:
[----:B------:R-:W-:Y:S05]  /*5d10*/  BSYNC B0 ;  /* 0x0000000000007941 */ /* 0x000fea0003800000 */
.L_x_1873:
[----:B------:R-:W-:-:S05]  /*5d20*/  LOP3.LUT R5, R0, R5, RZ, 0xfc, !PT ;  /* 0x0000000500057212 */ /* 0x000fca00078efcff */
[----:B------:R0:W-:Y:S01]  /*5d30*/  STG.E.U8 [R8.64], R5 ;  /* 0x0000000508007986 */ /* 0x0001e2000c101124 */
[----:B------:R-:W-:Y:S05]  /*5d40*/  BRA `(.L_x_1861) ;  /* 0x000007f000007947 */ /* 0x000fea0003800000 */
.L_x_1872:
        /* <DEDUP_REMOVED lines=12> */
.L_x_1876:
[----:B------:R-:W-:Y:S01]  /*5e10*/  IMAD.MOV.U32 R0, RZ, RZ, 0x7f ;  /* 0x0000007fff007424 */ /* 0x000fe200078e00ff */
[----:B------:R-:W-:-:S04]  /*5e20*/  ISETP.GT.U32.AND P0, PT, R4, 0x7f800000, PT ;  /* 0x7f8000000400780c */ /* 0x000fc80003f04070 */
[----:B------:R-:W-:-:S04]  /*5e30*/  SEL R0, R0, 0x7c, P0 ;  /* 0x0000007c00007807 */ /* 0x000fc80000000000 */
.L_x_1877:
[----:B------:R-:W-:Y:S05]  /*5e40*/  BSYNC B0 ;  /* 0x0000000000007941 */ /* 0x000fea0003800000 */
.L_x_1875:
[----:B------:R-:W-:-:S04]  /*5e50*/  LOP3.LUT R18, R18, 0x80000000, RZ, 0xc0, !PT ;  /* 0x8000000012127812 */ /* 0x000fc800078ec0ff */
[----:B------:R-:W-:-:S04]  /*5e60*/  SHF.R.U32.HI R3, RZ, 0x18, R18 ;  /* 0x00000018ff037819 */ /* 0x000fc80000011612 */
[----:B------:R-:W-:-:S05]  /*5e70*/  LOP3.LUT R3, R0, R3, RZ, 0xfc, !PT ;  /* 0x0000000300037212 */ /* 0x000fca00078efcff */
[----:B------:R0:W-:Y:S01]  /*5e80*/  STG.E.U8 [R8.64], R3 ;  /* 0x0000000308007986 */ /* 0x0001e2000c101124 */
[----:B------:R-:W-:Y:S05]  /*5e90*/  BRA `(.L_x_1861) ;  /* 0x000006a000007947 */ /* 0x000fea0003800000 */
.L_x_1871:
[----:B------:R-:W-:-:S05]  /*5ea0*/  F2FP.BF16.PACK_AB R18, RZ, R18 ;  /* 0x00000012ff12723e */ /* 0x000fca00000010ff */
[----:B------:R0:W-:Y:S01]  /*5eb0*/  STG.E.U16 [R8.64], R18 ;  /* 0x0000001208007986 */ /* 0x0001e2000c101524 */
[----:B------:R-:W-:Y:S05]  /*5ec0*/  BRA `(.L_x_1861) ;  /* 0x0000067000007947 */ /* 0x000fea0003800000 */
.L_x_1868:
        /* <DEDUP_REMOVED lines=11> */
.L_x_1880:
        /* <DEDUP_REMOVED lines=16> */
.L_x_1883:
[----:B------:R-:W-:-:S04]  /*6080*/  LOP3.LUT R18, R18, 0x80000000, RZ, 0xc0, !PT ;  /* 0x8000000012127812 */ /* 0x000fc800078ec0ff */
[----:B------:R-:W-:-:S04]  /*6090*/  SHF.R.U32.HI R3, RZ, 0x18, R18 ;  /* 0x00000018ff037819 */ /* 0x000fc80000011612 */
[----:B------:R-:W-:-:S04]  /*60a0*/  LOP3.LUT R0, R0, R3, RZ, 0xfc, !PT ;  /* 0x0000000300007212 */ /* 0x000fc800078efcff */
[----:B------:R-:W-:Y:S02]  /*60b0*/  PRMT R4, R0, 0x7610, R4 ;  /* 0x0000761000047816 */ /* 0x000fe40000000004 */
.L_x_1882:
[----:B------:R-:W-:Y:S05]  /*60c0*/  BSYNC B0 ;  /* 0x0000000000007941 */ /* 0x000fea0003800000 */
.L_x_1881:
[----:B------:R0:W-:Y:S01]  /*60d0*/  STG.E.U8 [R8.64], R4 ;  /* 0x0000000408007986 */ /* 0x0001e2000c101124 */
[----:B------:R-:W-:Y:S05]  /*60e0*/  BRA `(.L_x_1861) ;  /* 0x0000045000007947 */ /* 0x000fea0003800000 */
.L_x_1879:
        /* <DEDUP_REMOVED lines=16> */
.L_x_1886:
[----:B------:R-:W-:-:S04]  /*61f0*/  LOP3.LUT R18, R18, 0x80000000, RZ, 0xc0, !PT ;  /* 0x8000000012127812 */ /* 0x000fc800078ec0ff */
[----:B------:R-:W-:-:S04]  /*6200*/  SHF.R.U32.HI R3, RZ, 0x18, R18 ;  /* 0x00000018ff037819 */ /* 0x000fc80000011612 */
[----:B------:R-:W-:-:S04]  /*6210*/  LOP3.LUT R0, R0, R3, RZ, 0xfc, !PT ;  /* 0x0000000300007212 */ /* 0x000fc800078efcff */
[----:B------:R-:W-:Y:S02]  /*6220*/  PRMT R4, R0, 0x7610, R4 ;  /* 0x0000761000047816 */ /* 0x000fe40000000004 */
.L_x_1885:
[----:B------:R-:W-:Y:S05]  /*6230*/  BSYNC B0 ;  /* 0x0000000000007941 */ /* 0x000fea0003800000 */
.L_x_1884:
[----:B------:R0:W-:Y:S01]  /*6240*/  STG.E.U8 [R8.64], R4 ;  /* 0x0000000408007986 */ /* 0x0001e2000c101124 */
[----:B------:R-:W-:Y:S05]  /*6250*/  BRA `(.L_x_1861) ;  /* 0x000002e000007947 */ /* 0x000fea0003800000 */
.L_x_1878:
        /* <DEDUP_REMOVED lines=21> */
.L_x_1860:
        /* <DEDUP_REMOVED lines=19> */
[----:B------:R-:W-:Y:S05]  /*64e0*/  BRA `(.L_x_1861) ;  /* 0x0000005000007947 */ /* 0x000fea0003800000 */
.L_x_1888:
[----:B------:R-:W0:Y:S02]  /*64f0*/  F2I.U64.TRUNC R18, R18 ;  /* 0x0000001200127311 */ /* 0x000e24000020d800 */
[----:B0-----:R0:W-:Y:S01]  /*6500*/  STG.E.64 [R8.64], R18 ;  /* 0x0000001208007986 */ /* 0x0011e2000c101b24 */
[----:B------:R-:W-:Y:S05]  /*6510*/  BRA `(.L_x_1861) ;  /* 0x0000002000007947 */ /* 0x000fea0003800000 */
.L_x_1887:
[----:B------:R-:W0:Y:S02]  /*6520*/  F2I.FTZ.U32.TRUNC.NTZ R3, R18 ;  /* 0x0000001200037305 */ /* 0x000e24000021f000 */
[----:B0-----:R0:W-:Y:S02]  /*6530*/  STG.E [R8.64], R3 ;  /* 0x0000000308007986 */ /* 0x0011e4000c101924 */
.L_x_1861:
[----:B------:R-:W-:-:S04]  /*6540*/  IADD3 R25, R25, 0x80, RZ ;  /* 0x0000008019197810 */ /* 0x000fc80007ffe0ff */
[----:B------:R-:W-:-:S13]  /*6550*/  ISETP.GE.AND P0, PT, R25, R16, PT ;  /* 0x000000101900720c */ /* 0x000fda0003f06270 */
        /* <DEDUP_REMOVED lines=17> */
[----:B-1----:R-:W0:Y:S02]  /*6670*/  F2I.FTZ.TRUNC.NTZ R3, R22 ;  /* 0x0000001600037305 */ /* 0x002e24000021f100 */
[----:B0-----:R0:W-:Y:S01]  /*6680*/  STG.E.U8 [R8.64], R3 ;  /* 0x0000000308007986 */ /* 0x0011e2000c101124 */
[----:B------:R-:W-:Y:S05]  /*6690*/  BRA `(.L_x_1894) ;  /* 0x00000d7000007947 */ /* 0x000fea0003800000 */
.L_x_1892:
[----:B-1----:R-:W0:Y:S02]  /*66a0*/  F2I.S64.TRUNC R22, R22 ;  /* 0x0000001600167311 */ /* 0x002e24000020d900 */
[----:B0-----:R-:W-:-:S05]  /*66b0*/  IMAD.MOV.U32 R3, RZ, RZ, R22 ;  /* 0x000000ffff037224 */ /* 0x001fca00078e0016 */
[----:B------:R0:W-:Y:S01]  /*66c0*/  STG.E.U8 [R8.64], R3 ;  /* 0x0000000308007986 */ /* 0x0001e2000c101124 */
[----:B------:R-:W-:Y:S05]  /*66d0*/  BRA `(.L_x_1894) ;  /* 0x00000d3000007947 */ /* 0x000fea0003800000 */
.L_x_1891:
[----:B------:R-:W-:-:S13]  /*66e0*/  ISETP.NE.AND P0, PT, R0, 0x2, PT ;  /* 0x000000020000780c */ /* 0x000fda0003f05270 */
[----:B------:R-:W-:Y:S05]  /*66f0*/  @!P0 BRA `(.L_x_1895) ;  /* 0x000000a000008947 */ /* 0x000fea0003800000 */
[----:B------:R-:W-:-:S13]  /*6700*/  ISETP.NE.AND P0, PT, R0, 0x3, PT ;  /* 0x000000030000780c */ /* 0x000fda0003f05270 */
[----:B------:R-:W-:Y:S05]  /*6710*/  @!P0 BRA `(.L_x_1896) ;  /* 0x0000005000008947 */ /* 0x000fea0003800000 */
[----:B------:R-:W-:-:S13]  /*6720*/  ISETP.NE.AND P0, PT, R0, 0x4, PT ;  /* 0x000000040000780c */ /* 0x000fda0003f05270 */
[----:B------:R-:W-:Y:S05]  /*6730*/  @P0 BRA `(.L_x_1893) ;  /* 0x00000b4000000947 */ /* 0x000fea0003800000 */
[----:B-1----:R-:W0:Y:S02]  /*6740*/  F2I.S64.TRUNC R22, R22 ;  /* 0x0000001600167311 */ /* 0x002e24000020d900 */
[----:B0-----:R0:W-:Y:S01]  /*6750*/  STG.E.64 [R8.64], R22 ;  /* 0x0000001608007986 */ /* 0x0011e2000c101b24 */
[----:B------:R-:W-:Y:S05]  /*6760*/  BRA `(.L_x_1894) ;  /* 0x00000ca000007947 */ /* 0x000fea0003800000 */
.L_x_1896:
[----:B-1----:R-:W0:Y:S02]  /*6770*/  F2I.FTZ.TRUNC.NTZ R3, R22 ;  /* 0x0000001600037305 */ /* 0x002e24000021f100 */
[----:B0-----:R0:W-:Y:S01]  /*6780*/  STG.E [R8.64], R3 ;  /* 0x0000000308007986 */ /* 0x0011e2000c101924 */
[----:B------:R-:W-:Y:S05]  /*6790*/  BRA `(.L_x_1894) ;  /* 0x00000c7000007947 */ /* 0x000fea0003800000 */
.L_x_1895:
[----:B-1----:R-:W0:Y:S02]  /*67a0*/  F2I.FTZ.TRUNC.NTZ R3, R22 ;  /* 0x0000001600037305 */ /* 0x002e24000021f100 */
[----:B0-----:R0:W-:Y:S01]  /*67b0*/  STG.E.U16 [R8.64], R3 ;  /* 0x0000000308007986 */ /* 0x0011e2000c101524 */
[----:B------:R-:W-:Y:S05]  /*67c0*/  BRA `(.L_x_1894) ;  /* 0x00000c4000007947 */ /* 0x000fea0003800000 */
.L_x_1890:
[----:B------:R-:W-:-:S13]  /*67d0*/  ISETP.GT.AND P0, PT, R0, 0x6, PT ;  /* 0x000000060000780c */ /* 0x000fda0003f04270 */
[----:B------:R-:W-:Y:S05]  /*67e0*/  @P0 BRA `(.L_x_1897) ;  /* 0x0000009000000947 */ /* 0x000fea0003800000 */
[----:B------:R-:W-:-:S13]  /*67f0*/  ISETP.NE.AND P0, PT, R0, 0x5, PT ;  /* 0x000000050000780c */ /* 0x000fda0003f05270 */
[----:B------:R-:W-:Y:S05]  /*6800*/  @!P0 BRA `(.L_x_1898) ;  /* 0x0000004000008947 */ /* 0x000fea0003800000 */
[----:B------:R-:W-:-:S13]  /*6810*/  ISETP.NE.AND P0, PT, R0, 0x6, PT ;  /* 0x000000060000780c */ /* 0x000fda0003f05270 */
[----:B------:R-:W-:Y:S05]  /*6820*/  @P0 BRA `(.L_x_1893) ;  /* 0x00000a5000000947 */ /* 0x000fea0003800000 */
[----:B-1----:R0:W-:Y:S01]  /*6830*/  STG.E [R8.64], R22 ;  /* 0x0000001608007986 */ /* 0x0021e2000c101924 */
[----:B------:R-:W-:Y:S05]  /*6840*/  BRA `(.L_x_1894) ;  /* 0x00000bc000007947 */ /* 0x000fea0003800000 */
.L_x_1898:
[----:B-1----:R-:W-:-:S05]  /*6850*/  F2FP.PACK_AB R22, RZ, R22 ;  /* 0x00000016ff16723e */ /* 0x002fca00000000ff */
[----:B------:R0:W-:Y:S01]  /*6860*/  STG.E.U16 [R8.64], R22 ;  /* 0x0000001608007986 */ /* 0x0001e2000c101524 */
[----:B------:R-:W-:Y:S05]  /*6870*/  BRA `(.L_x_1894) ;  /* 0x00000b9000007947 */ /* 0x000fea0003800000 */
.L_x_1897:
[----:B------:R-:W-:-:S13]  /*6880*/  ISETP.NE.AND P0, PT, R0, 0x7, PT ;  /* 0x000000070000780c */ /* 0x000fda0003f05270 */
[----:B------:R-:W-:Y:S05]  /*6890*/  @!P0 BRA `(.L_x_1899) ;  /* 0x000000b000008947 */ /* 0x000fea0003800000 */
[----:B------:R-:W-:-:S13]  /*68a0*/  ISETP.NE.AND P0, PT, R0, 0x8, PT ;  /* 0x000000080000780c */ /* 0x000fda0003f05270 */
[----:B------:R-:W-:Y:S05]  /*68b0*/  @!P0 BRA `(.L_x_1900) ;  /* 0x0000005000008947 */ /* 0x000fea0003800000 */
[----:B------:R-:W-:-:S13]  /*68c0*/  ISETP.NE.AND P0, PT, R0, 0x9, PT ;  /* 0x000000090000780c */ /* 0x000fda0003f05270 */
[----:B------:R-:W-:Y:S05]  /*68d0*/  @P0 BRA `(.L_x_1893) ;  /* 0x000009a000000947 */ /* 0x000fea0003800000 */
[----:B------:R-:W-:-:S05]  /*68e0*/  IMAD.MOV.U32 R23, RZ, RZ, RZ ;  /* 0x000000ffff177224 */ /* 0x000fca00078e00ff */
[----:B-1----:R0:W-:Y:S01]  /*68f0*/  STG.E.64 [R8.64], R22 ;  /* 0x0000001608007986 */ /* 0x0021e2000c101b24 */
[----:B------:R-:W-:Y:S05]  /*6900*/  BRA `(.L_x_1894) ;  /* 0x00000b0000007947 */ /* 0x000fea0003800000 */
.L_x_1900:
[----:B-1----:R-:W-:-:S04]  /*6910*/  F2FP.PACK_AB R3, RZ, R22 ;  /* 0x00000016ff03723e */ /* 0x002fc800000000ff */
[----:B------:R-:W-:-:S05]  /*6920*/  PRMT R3, R3, 0x5410, RZ ;  /* 0x0000541003037816 */ /* 0x000fca00000000ff */
[----:B------:R0:W-:Y:S01]  /*6930*/  STG.E [R8.64], R3 ;  /* 0x0000000308007986 */ /* 0x0001e2000c101924 */
[----:B------:R-:W-:Y:S05]  /*6940*/  BRA `(.L_x_1894) ;  /* 0x00000ac000007947 */ /* 0x000fea0003800000 */
.L_x_1899:
[----:B-1----:R-:W-:-:S06]  /*6950*/  FMUL.FTZ R4, R22, 1 ;  /* 0x3f80000016047820 */ /* 0x002fcc0000410000 */
[----:B------:R-:W0:Y:S02]  /*6960*/  F2F.F64.F32 R4, R4 ;  /* 0x0000000400047310 */ /* 0x000e240000201800 */
[----:B0-----:R0:W-:Y:S01]  /*6970*/  STG.E.64 [R8.64], R4 ;  /* 0x0000000408007986 */ /* 0x0011e2000c101b24 */
[----:B------:R-:W-:Y:S05]  /*6980*/  BRA `(.L_x_1894) ;  /* 0x00000a8000007947 */ /* 0x000fea0003800000 */
.L_x_1889:
        /* <DEDUP_REMOVED lines=8> */
[----:B-1----:R-:W-:-:S04]  /*6a10*/  FSETP.NEU.FTZ.AND P0, PT, R22, RZ, PT ;  /* 0x000000ff1600720b */ /* 0x002fc80003f1d000 */
[----:B------:R-:W-:-:S05]  /*6a20*/  SEL R3, RZ, 0x1, !P0 ;  /* 0x00000001ff037807 */ /* 0x000fca0004000000 */
[----:B------:R0:W-:Y:S01]  /*6a30*/  STG.E.U8 [R8.64], R3 ;  /* 0x0000000308007986 */ /* 0x0001e2000c101124 */
[----:B------:R-:W-:Y:S05]  /*6a40*/  BRA `(.L_x_1894) ;  /* 0x000009c000007947 */ /* 0x000fea0003800000 */
.L_x_1903:
[----:B-1----:R-:W-:Y:S01]  /*6a50*/  FMUL.FTZ R4, R22, 1 ;  /* 0x3f80000016047820 */ /* 0x002fe20000410000 */
[----:B------:R-:W-:-:S05]  /*6a60*/  CS2R R6, SRZ ;  /* 0x0000000000067805 */ /* 0x000fca000001ff00 */
[----:B------:R-:W0:Y:S02]  /*6a70*/  F2F.F64.F32 R4, R4 ;  /* 0x0000000400047310 */ /* 0x000e240000201800 */
[----:B0-----:R0:W-:Y:S01]  /*6a80*/  STG.E.128 [R8.64], R4 ;  /* 0x0000000408007986 */ /* 0x0011e2000c101d24 */
[----:B------:R-:W-:Y:S05]  /*6a90*/  BRA `(.L_x_1894) ;  /* 0x0000097000007947 */ /* 0x000fea0003800000 */
.L_x_1902:
[----:B------:R-:W-:-:S13]  /*6aa0*/  ISETP.NE.AND P0, PT, R0, 0xf, PT ;  /* 0x0000000f0000780c */ /* 0x000fda0003f05270 */
[----:B------:R-:W-:Y:S05]  /*6ab0*/  @!P0 BRA `(.L_x_1904) ;  /* 0x000002b000008947 */ /* 0x000fea0003800000 */
[----:B------:R-:W-:-:S13]  /*6ac0*/  ISETP.NE.AND P0, PT, R0, 0x17, PT ;  /* 0x000000170000780c */ /* 0x000fda0003f05270 */
[----:B------:R-:W-:Y:S05]  /*6ad0*/  @!P0 BRA `(.L_x_1905) ;  /* 0x0000014000008947 */ /* 0x000fea0003800000 */
[----:B------:R-:W-:-:S13]  /*6ae0*/  ISETP.NE.AND P0, PT, R0, 0x18, PT ;  /* 0x000000180000780c */ /* 0x000fda0003f05270 */
[----:B------:R-:W-:Y:S05]  /*6af0*/  @P0 BRA `(.L_x_1893) ;  /* 0x0000078000000947 */ /* 0x000fea0003800000 */
[C---:B-1----:R-:W-:Y:S01]  /*6b00*/  LOP3.LUT R4, R22.reuse, 0x7fffffff, RZ, 0xc0, !PT ;  /* 0x7fffffff16047812 */ /* 0x042fe200078ec0ff */
        /* <DEDUP_REMOVED lines=13> */
.L_x_1907:
[----:B------:R-:W-:Y:S05]  /*6be0*/  BSYNC B0 ;  /* 0x0000000000007941 */ /* 0x000fea0003800000 */
.L_x_1906:
[----:B------:R-:W-:-:S05]  /*6bf0*/  LOP3.LUT R5, R0, R5, RZ, 0xfc, !PT ;  /* 0x0000000500057212 */ /* 0x000fca00078efcff */
[----:B------:R0:W-:Y:S01]  /*6c00*/  STG.E.U8 [R8.64], R5 ;  /* 0x0000000508007986 */ /* 0x0001e2000c101124 */
[----:B------:R-:W-:Y:S05]  /*6c10*/  BRA `(.L_x_1894) ;  /* 0x000007f000007947 */ /* 0x000fea0003800000 */
.L_x_1905:
[----:B-1----:R-:W-:Y:S01]  /*6c20*/  LOP3.LUT R4, R22, 0x7fffffff, RZ, 0xc0, !PT ;  /* 0x7fffffff16047812 */ /* 0x002fe200078ec0ff */
        /* <DEDUP_REMOVED lines=11> */
.L_x_1909:
[----:B------:R-:W-:Y:S01]  /*6ce0*/  IMAD.MOV.U32 R0, RZ, RZ, 0x7f ;  /* 0x0000007fff007424 */ /* 0x000fe200078e00ff */
[----:B------:R-:W-:-:S04]  /*6cf0*/  ISETP.GT.U32.AND P0, PT, R4, 0x7f800000, PT ;  /* 0x7f8000000400780c */ /* 0x000fc80003f04070 */
[----:B------:R-:W-:-:S04]  /*6d00*/  SEL R0, R0, 0x7c, P0 ;  /* 0x0000007c00007807 */ /* 0x000fc80000000000 */
.L_x_1910:
[----:B------:R-:W-:Y:S05]  /*6d10*/  BSYNC B0 ;  /* 0x0000000000007941 */ /* 0x000fea0003800000 */
.L_x_1908:
[----:B------:R-:W-:-:S04]  /*6d20*/  LOP3.LUT R22, R22, 0x80000000, RZ, 0xc0, !PT ;  /* 0x8000000016167812 */ /* 0x000fc800078ec0ff */
[----:B------:R-:W-:-:S04]  /*6d30*/  SHF.R.U32.HI R3, RZ, 0x18, R22 ;  /* 0x00000018ff037819 */ /* 0x000fc80000011616 */
[----:B------:R-:W-:-:S05]  /*6d40*/  LOP3.LUT R3, R0, R3, RZ, 0xfc, !PT ;  /* 0x0000000300037212 */ /* 0x000fca00078efcff */
[----:B------:R0:W-:Y:S01]  /*6d50*/  STG.E.U8 [R8.64], R3 ;  /* 0x0000000308007986 */ /* 0x0001e2000c101124 */
[----:B------:R-:W-:Y:S05]  /*6d60*/  BRA `(.L_x_1894) ;  /* 0x000006a000007947 */ /* 0x000fea0003800000 */
.L_x_1904:
[----:B-1----:R-:W-:-:S05]  /*6d70*/  F2FP.BF16.PACK_AB R22, RZ, R22 ;  /* 0x00000016ff16723e */ /* 0x002fca00000010ff */
[----:B------:R0:W-:Y:S01]  /*6d80*/  STG.E.U16 [R8.64], R22 ;  /* 0x0000001608007986 */ /* 0x0001e2000c101524 */
[----:B------:R-:W-:Y:S05]  /*6d90*/  BRA `(.L_x_1894) ;  /* 0x0000067000007947 */ /* 0x000fea0003800000 */
.L_x_1901:
        /* <DEDUP_REMOVED lines=8> */
[----:B-1----:R-:W0:Y:S02]  /*6e20*/  F2I.FTZ.U32.TRUNC.NTZ R3, R22 ;  /* 0x0000001600037305 */ /* 0x002e24000021f000 */
[----:B0-----:R0:W-:Y:S01]  /*6e30*/  STG.E.U16 [R8.64], R3 ;  /* 0x0000000308007986 */ /* 0x0011e2000c101524 */
[----:B------:R-:W-:Y:S05]  /*6e40*/  BRA `(.L_x_1894) ;  /* 0x000005c000007947 */ /* 0x000fea0003800000 */
.L_x_1913:
[----:B-1----:R-:W-:Y:S01]  /*6e50*/  LOP3.LUT R3, R22, 0x7fffffff, RZ, 0xc0, !PT ;  /* 0x7fffffff16037812 */ /* 0x002fe200078ec0ff */
        /* <DEDUP_REMOVED lines=15> */
.L_x_1916:
[----:B------:R-:W-:-:S04]  /*6f50*/  LOP3.LUT R22, R22, 0x80000000, RZ, 0xc0, !PT ;  /* 0x8000000016167812 */ /* 0x000fc800078ec0ff */
[----:B------:R-:W-:-:S04]  /*6f60*/  SHF.R.U32.HI R3, RZ, 0x18, R22 ;  /* 0x00000018ff037819 */ /* 0x000fc80000011616 */
[----:B------:R-:W-:-:S04]  /*6f70*/  LOP3.LUT R0, R0, R3, RZ, 0xfc, !PT ;  /* 0x0000000300007212 */ /* 0x000fc800078efcff */
[----:B------:R-:W-:Y:S02]  /*6f80*/  PRMT R4, R0, 0x7610, R4 ;  /* 0x0000761000047816 */ /* 0x000fe40000000004 */
.L_x_1915:
[----:B------:R-:W-:Y:S05]  /*6f90*/  BSYNC B0 ;  /* 0x0000000000007941 */ /* 0x000fea0003800000 */
.L_x_1914:
[----:B------:R0:W-:Y:S01]  /*6fa0*/  STG.E.U8 [R8.64], R4 ;  /* 0x0000000408007986 */ /* 0x0001e2000c101124 */
[----:B------:R-:W-:Y:S05]  /*6fb0*/  BRA `(.L_x_1894) ;  /* 0x0000045000007947 */ /* 0x000fea0003800000 */
.L_x_1912:
        /* <DEDUP_REMOVED lines=16> */
.L_x_1919:
[----:B------:R-:W-:-:S04]  /*70c0*/  LOP3.LUT R22, R22, 0x80000000, RZ, 0xc0, !PT ;  /* 0x8000000016167812 */ /* 0x000fc800078ec0ff */
[----:B------:R-:W-:-:S04]  /*70d0*/  SHF.R.U32.HI R3, RZ, 0x18, R22 ;  /* 0x00000018ff037819 */ /* 0x000fc80000011616 */
[----:B------:R-:W-:-:S04]  /*70e0*/  LOP3.LUT R0, R0, R3, RZ, 0xfc, !PT ;  /* 0x0000000300007212 */ /* 0x000fc800078efcff */
[----:B------:R-:W-:Y:S02]  /*70f0*/  PRMT R4, R0, 0x7610, R4 ;  /* 0x0000761000047816 */ /* 0x000fe40000000004 */
.L_x_1918:
[----:B------:R-:W-:Y:S05]  /*7100*/  BSYNC B0 ;  /* 0x0000000000007941 */ /* 0x000fea0003800000 */
.L_x_1917:
[----:B------:R0:W-:Y:S01]  /*7110*/  STG.E.U8 [R8.64], R4 ;  /* 0x0000000408007986 */ /* 0x0001e2000c101124 */
[----:B------:R-:W-:Y:S05]  /*7120*/  BRA `(.L_x_1894) ;  /* 0x000002e000007947 */ /* 0x000fea0003800000 */
.L_x_1911:
[----:B------:R-:W-:-:S13]  /*7130*/  ISETP.NE.AND P0, PT, R0, 0x1c, PT ;  /* 0x0000001c0000780c */ /* 0x000fda0003f05270 */
[----:B------:R-:W-:Y:S05]  /*7140*/  @!P0 BRA `(.L_x_1920) ;  /* 0x000002a000008947 */ /* 0x000fea0003800000 */
[----:B------:R-:W-:-:S13]  /*7150*/  ISETP.NE.AND P0, PT, R0, 0x1d, PT ;  /* 0x0000001d0000780c */ /* 0x000fda0003f05270 */
[----:B------:R-:W-:Y:S05]  /*7160*/  @!P0 BRA `(.L_x_1921) ;  /* 0x0000025000008947 */ /* 0x000fea0003800000 */
[----:B------:R-:W-:-:S13]  /*7170*/  ISETP.NE.AND P0, PT, R0, 0x2c, PT ;  /* 0x0000002c0000780c */ /* 0x000fda0003f05270 */
[----:B------:R-:W-:Y:S05]  /*7180*/  @P0 BRA `(.L_x_1893) ;  /* 0x000000f000000947 */ /* 0x000fea0003800000 */
[----:B-1----:R-:W-:Y:S02]  /*7190*/  SHF.R.U32.HI R4, RZ, 0x17, R22 ;  /* 0x00000017ff047819 */ /* 0x002fe40000011616 */
        /* <DEDUP_REMOVED lines=14> */
.L_x_1893:
        /* <DEDUP_REMOVED lines=20> */
.L_x_1921:
[----:B-1----:R-:W0:Y:S02]  /*73c0*/  F2I.U64.TRUNC R22, R22 ;  /* 0x0000001600167311 */ /* 0x002e24000020d800 */
[----:B0-----:R0:W-:Y:S01]  /*73d0*/  STG.E.64 [R8.64], R22 ;  /* 0x0000001608007986 */ /* 0x0011e2000c101b24 */
[----:B------:R-:W-:Y:S05]  /*73e0*/  BRA `(.L_x_1894) ;  /* 0x0000002000007947 */ /* 0x000fea0003800000 */
.L_x_1920:
[----:B-1----:R-:W0:Y:S02]  /*73f0*/  F2I.FTZ.U32.TRUNC.NTZ R3, R22 ;  /* 0x0000001600037305 */ /* 0x002e24000021f000 */
[----:B0-----:R0:W-:Y:S02]  /*7400*/  STG.E [R8.64], R3 ;  /* 0x0000000308007986 */ /* 0x0011e4000c101924 */
.L_x_1894:
[----:B------:R-:W-:Y:S02]  /*7410*/  IADD3 R25, R25, 0x80, RZ ;  /* 0x0000008019197810 */ /* 0x000fe40007ffe0ff */
.L_x_1855:
[----:B------:R-:W-:Y:S05]  /*7420*/  BSYNC B6 ;  /* 0x0000000000067941 */ /* 0x000fea0003800000 */
.L_x_1854:
[----:B------:R-:W-:-:S13]  /*7430*/  ISETP.GE.AND P0, PT, R25, R16, PT ;  /* 0x000000101900720c */ /* 0x000fda0003f06270 */
[----:B------:R-:W-:Y:S05]  /*7440*/  @P0 EXIT ;  /* 0x000000000000094d */ /* 0x000fea0003800000 */
[----:B0--3--:R-:W-:Y:S01]  /*7450*/  PRMT R0, R17, 0x9910, RZ ;  /* 0x0000991011007816 */ /* 0x009fe200000000ff */
        /* <DEDUP_REMOVED lines=17> */
.L_x_1925:
[----:B------:R-:W0:Y:S02]  /*7570*/  F2I.S64.TRUNC R24, R24 ;  /* 0x0000001800187311 */ /* 0x000e24000020d900 */
[----:B0-----:R-:W-:-:S05]  /*7580*/  IMAD.MOV.U32 R5, RZ, RZ, R24 ;  /* 0x000000ffff057224 */ /* 0x001fca00078e0018 */
[----:B------:R-:W-:Y:S01]  /*7590*/  STG.E.U8 [R2.64], R5 ;  /* 0x0000000502007986 */ /* 0x000fe2000c101124 */
[----:B------:R-:W-:Y:S05]  /*75a0*/  EXIT ;  /* 0x000000000000794d */ /* 0x000fea0003800000 */
.L_x_1924:
        /* <DEDUP_REMOVED lines=9> */
.L_x_1928:
[----:B------:R-:W0:Y:S02]  /*7640*/  F2I.FTZ.TRUNC.NTZ R5, R24 ;  /* 0x0000001800057305 */ /* 0x000e24000021f100 */
[----:B0-----:R-:W-:Y:S01]  /*7650*/  STG.E [R2.64], R5 ;  /* 0x0000000502007986 */ /* 0x001fe2000c101924 */
[----:B------:R-:W-:Y:S05]  /*7660*/  EXIT ;  /* 0x000000000000794d */ /* 0x000fea0003800000 */
.L_x_1927:
[----:B------:R-:W0:Y:S02]  /*7670*/  F2I.FTZ.TRUNC.NTZ R5, R24 ;  /* 0x0000001800057305 */ /* 0x000e24000021f100 */
[----:B0-----:R-:W-:Y:S01]  /*7680*/  STG.E.U16 [R2.64], R5 ;  /* 0x0000000502007986 */ /* 0x001fe2000c101524 */
[----:B------:R-:W-:Y:S05]  /*7690*/  EXIT ;  /* 0x000000000000794d */ /* 0x000fea0003800000 */
.L_x_1923:
        /* <DEDUP_REMOVED lines=8> */
.L_x_1930:
[----:B------:R-:W-:-:S05]  /*7720*/  F2FP.PACK_AB R24, RZ, R24 ;  /* 0x00000018ff18723e */ /* 0x000fca00000000ff */
[----:B------:R-:W-:Y:S01]  /*7730*/  STG.E.U16 [R2.64], R24 ;  /* 0x0000001802007986 */ /* 0x000fe2000c101524 */
[----:B------:R-:W-:Y:S05]  /*7740*/  EXIT ;  /* 0x000000000000794d */ /* 0x000fea0003800000 */
.L_x_1929:
        /* <DEDUP_REMOVED lines=9> */
.L_x_1932:
[----:B------:R-:W-:-:S04]  /*77e0*/  F2FP.PACK_AB R5, RZ, R24 ;  /* 0x00000018ff05723e */ /* 0x000fc800000000ff */
[----:B------:R-:W-:-:S05]  /*77f0*/  PRMT R5, R5, 0x5410, RZ ;  /* 0x0000541005057816 */ /* 0x000fca00000000ff */
[----:B------:R-:W-:Y:S01]  /*7800*/  STG.E [R2.64], R5 ;  /* 0x0000000502007986 */ /* 0x000fe2000c101924 */
[----:B------:R-:W-:Y:S05]  /*7810*/  EXIT ;  /* 0x000000000000794d */ /* 0x000fea0003800000 */
.L_x_1931:
[----:B------:R-:W-:-:S06]  /*7820*/  FMUL.FTZ R4, R24, 1 ;  /* 0x3f80000018047820 */ /* 0x000fcc0000410000 */
[----:B------:R-:W0:Y:S02]  /*7830*/  F2F.F64.F32 R4, R4 ;  /* 0x0000000400047310 */ /* 0x000e240000201800 */
[----:B0-----:R-:W-:Y:S01]  /*7840*/  STG.E.64 [R2.64], R4 ;  /* 0x0000000402007986 */ /* 0x001fe2000c101b24 */
[----:B------:R-:W-:Y:S05]  /*7850*/  EXIT ;  /* 0x000000000000794d */ /* 0x000fea0003800000 */
.L_x_1922:
        /* <DEDUP_REMOVED lines=12> */
.L_x_1935:
[----:B------:R-:W-:Y:S01]  /*7920*/  FMUL.FTZ R4, R24, 1 ;  /* 0x3f80000018047820 */ /* 0x000fe20000410000 */
[----:B------:R-:W-:-:S05]  /*7930*/  CS2R R6, SRZ ;  /* 0x0000000000067805 */ /* 0x000fca000001ff00 */
[----:B------:R-:W0:Y:S02]  /*7940*/  F2F.F64.F32 R4, R4 ;  /* 0x0000000400047310 */ /* 0x000e240000201800 */
[----:B0-----:R-:W-:Y:S01]  /*7950*/  STG.E.128 [R2.64], R4 ;  /* 0x0000000402007986 */ /* 0x001fe2000c101d24 */
[----:B------:R-:W-:Y:S05]  /*7960*/  EXIT ;  /* 0x000000000000794d */ /* 0x000fea0003800000 */
.L_x_1934:
        /* <DEDUP_REMOVED lines=20> */
.L_x_1939:
[----:B------:R-:W-:Y:S05]  /*7ab0*/  BSYNC B0 ;  /* 0x0000000000007941 */ /* 0x000fea0003800000 */
.L_x_1938:
[----:B------:R-:W-:-:S05]  /*7ac0*/  LOP3.LUT R7, R0, R7, RZ, 0xfc, !PT ;  /* 0x0000000700077212 */ /* 0x000fca00078efcff */
[----:B------:R-:W-:Y:S01]  /*7ad0*/  STG.E.U8 [R2.64], R7 ;  /* 0x0000000702007986 */ /* 0x000fe2000c101124 */
[----:B------:R-:W-:Y:S05]  /*7ae0*/  EXIT ;  /* 0x000000000000794d */ /* 0x000fea0003800000 */
.L_x_1937:
[----:B------:R-:W-:Y:S01]  /*7af0*/  LOP3.LUT R4, R24, 0x7fffffff, RZ, 0xc0, !PT ;  /* 0x7fffffff18047812 */ /* 0x000fe200078ec0ff */
[----:B------:R-:W-:Y:S03]  /*7b00*/  BSSY B0, `(.L_x_1940) ;  /* 0x000000e000007945 */ /* 0x000fe60003800000 */
        /* <DEDUP_REMOVED lines=10> */
.L_x_1941:
[----:B------:R-:W-:Y:S01]  /*7bb0*/  IMAD.MOV.U32 R0, RZ, RZ, 0x7f ;  /* 0x0000007fff007424 */ /* 0x000fe200078e00ff */
[----:B------:R-:W-:-:S04]  /*7bc0*/  ISETP.GT.U32.AND P0, PT, R4, 0x7f800000, PT ;  /* 0x7f8000000400780c */ /* 0x000fc80003f04070 */
[----:B------:R-:W-:-:S04]  /*7bd0*/  SEL R0, R0, 0x7c, P0 ;  /* 0x0000007c00007807 */ /* 0x000fc80000000000 */
.L_x_1942:
[----:B------:R-:W-:Y:S05]  /*7be0*/  BSYNC B0 ;  /* 0x0000000000007941 */ /* 0x000fea0003800000 */
.L_x_1940:
[----:B------:R-:W-:-:S04]  /*7bf0*/  LOP3.LUT R24, R24, 0x80000000, RZ, 0xc0, !PT ;  /* 0x8000000018187812 */ /* 0x000fc800078ec0ff */
[----:B------:R-:W-:-:S04]  /*7c00*/  SHF.R.U32.HI R5, RZ, 0x18, R24 ;  /* 0x00000018ff057819 */ /* 0x000fc80000011618 */
[----:B------:R-:W-:-:S05]  /*7c10*/  LOP3.LUT R5, R0, R5, RZ, 0xfc, !PT ;  /* 0x0000000500057212 */ /* 0x000fca00078efcff */
[----:B------:R-:W-:Y:S01]  /*7c20*/  STG.E.U8 [R2.64], R5 ;  /* 0x0000000502007986 */ /* 0x000fe2000c101124 */
[----:B------:R-:W-:Y:S05]  /*7c30*/  EXIT ;  /* 0x000000000000794d */ /* 0x000fea0003800000 */
.L_x_1936:
[----:B------:R-:W-:-:S05]  /*7c40*/  F2FP.BF16.PACK_AB R24, RZ, R24 ;  /* 0x00000018ff18723e */ /* 0x000fca00000010ff */
[----:B------:R-:W-:Y:S01]  /*7c50*/  STG.E.U16 [R2.64], R24 ;  /* 0x0000001802007986 */ /* 0x000fe2000c101524 */
[----:B------:R-:W-:Y:S05]  /*7c60*/  EXIT ;  /* 0x000000000000794d */ /* 0x000fea0003800000 */
.L_x_1933:
        /* <DEDUP_REMOVED lines=11> */
.L_x_1945:
        /* <DEDUP_REMOVED lines=16> */
.L_x_1948:
[----:B------:R-:W-:-:S04]  /*7e20*/  LOP3.LUT R24, R24, 0x80000000, RZ, 0xc0, !PT ;  /* 0x8000000018187812 */ /* 0x000fc800078ec0ff */
[----:B------:R-:W-:-:S04]  /*7e30*/  SHF.R.U32.HI R5, RZ, 0x18, R24 ;  /* 0x00000018ff057819 */ /* 0x000fc80000011618 */
[----:B------:R-:W-:-:S04]  /*7e40*/  LOP3.LUT R4, R4, R5, RZ, 0xfc, !PT ;  /* 0x0000000504047212 */ /* 0x000fc800078efcff */
[----:B------:R-:W-:Y:S02]  /*7e50*/  PRMT R0, R4, 0x7610, R0 ;  /* 0x0000761004007816 */ /* 0x000fe40000000000 */
.L_x_1947:
[----:B------:R-:W-:Y:S05]  /*7e60*/  BSYNC B0 ;  /* 0x0000000000007941 */ /* 0x000fea0003800000 */
.L_x_1946:
[----:B------:R-:W-:Y:S01]  /*7e70*/  STG.E.U8 [R2.64], R0 ;  /* 0x0000000002007986 */ /* 0x000fe2000c101124 */
[----:B------:R-:W-:Y:S05]  /*7e80*/  EXIT ;  /* 0x000000000000794d */ /* 0x000fea0003800000 */
.L_x_1944:
        /* <DEDUP_REMOVED lines=16> */
.L_x_1951:
[----:B------:R-:W-:-:S04]  /*7f90*/  LOP3.LUT R24, R24, 0x80000000, RZ, 0xc0, !PT ;  /* 0x8000000018187812 */ /* 0x000fc800078ec0ff */
[----:B------:R-:W-:-:S04]  /*7fa0*/  SHF.R.U32.HI R5, RZ, 0x18, R24 ;  /* 0x00000018ff057819 */ /* 0x000fc80000011618 */
[----:B------:R-:W-:-:S04]  /*7fb0*/  LOP3.LUT R4, R4, R5, RZ, 0xfc, !PT ;  /* 0x0000000504047212 */ /* 0x000fc800078efcff */
[----:B------:R-:W-:Y:S02]  /*7fc0*/  PRMT R0, R4, 0x7610, R0 ;  /* 0x0000761004007816 */ /* 0x000fe40000000000 */
.L_x_1950:
[----:B------:R-:W-:Y:S05]  /*7fd0*/  BSYNC B0 ;  /* 0x0000000000007941 */ /* 0x000fea0003800000 */
.L_x_1949:
[----:B------:R-:W-:Y:S01]  /*7fe0*/  STG.E.U8 [R2.64], R0 ;  /* 0x0000000002007986 */ /* 0x000fe2000c101124 */
[----:B------:R-:W-:Y:S05]  /*7ff0*/  EXIT ;  /* 0x000000000000794d */ /* 0x000fea0003800000 */
.L_x_1943:
        /* <DEDUP_REMOVED lines=21> */
.L_x_1926:
        /* <DEDUP_REMOVED lines=19> */
[----:B------:R-:W-:Y:S05]  /*8280*/  EXIT ;  /* 0x000000000000794d */ /* 0x000fea0003800000 */
.L_x_1953:
[----:B------:R-:W0:Y:S02]  /*8290*/  F2I.U64.TRUNC R24, R24 ;  /* 0x0000001800187311 */ /* 0x000e24000020d800 */
[----:B0-----:R-:W-:Y:S01]  /*82a0*/  STG.E.64 [R2.64], R24 ;  /* 0x0000001802007986 */ /* 0x001fe2000c101b24 */
[----:B------:R-:W-:Y:S05]  /*82b0*/  EXIT ;  /* 0x000000000000794d */ /* 0x000fea0003800000 */
.L_x_1952:
[----:B------:R-:W0:Y:S02]  /*82c0*/  F2I.FTZ.U32.TRUNC.NTZ R5, R24 ;  /* 0x0000001800057305 */ /* 0x000e24000021f000 */
[----:B0-----:R-:W-:Y:S01]  /*82d0*/  STG.E [R2.64], R5 ;  /* 0x0000000502007986 */ /* 0x001fe2000c101924 */
[----:B------:R-:W-:Y:S05]  /*82e0*/  EXIT ;  /* 0x000000000000794d */ /* 0x000fea0003800000 */
.L_x_1954:
        /* <DEDUP_REMOVED lines=9> */
.L_x_16542:


//--------------------- .text._ZN2at6native18elementwise_kernelILi128ELi2EZNS0_22gpu_kernel_impl_nocastIZZZNS0_17acosh_kernel_cudaERNS_18TensorIteratorBaseEENKUlvE0_clEvENKUlvE0_clEvEUlfE_EEvS4_RKT_EUliE_EEviT1_ --------------------------
	.section	.text._ZN2at6native18elementwise_kernelILi128ELi2EZNS0_22gpu_kernel_impl_nocastIZZZNS0_17acosh_kernel_cudaERNS_18TensorIteratorBaseEENKUlvE0_clEvENKUlvE0_clEvEUlfE_EEvS4_RKT_EUliE_EEviT1_,"ax",@progbits
	.sectioninfo	@"SHI_REGISTERS=12"
	.align	128
        .global         _ZN2at6native18elementwise_kernelILi128ELi2EZNS0_22gpu_kernel_impl_nocastIZZZNS0_17acosh_kernel_cudaERNS_18TensorIteratorBaseEENKUlvE0_clEvENKUlvE0_clEvEUlfE_EEvS4_RKT_EUliE_EEviT1_
        .type           _ZN2at6native18elementwise_kernelILi128ELi2EZNS0_22gpu_kernel_impl_nocastIZZZNS0_17acosh_kernel_cudaERNS_18TensorIteratorBaseEENKUlvE0_clEvENKUlvE0_clEvEUlfE_EEvS4_RKT_EUliE_EEviT1_,@function
        .size           _ZN2at6native18elementwise_kernelILi128ELi2EZNS0_22gpu_kernel_impl_nocastIZZZNS0_17acosh_kernel_cudaERNS_18TensorIteratorBaseEENKUlvE0_clEvENKUlvE0_clEvEUlfE_EEvS4_RKT_EUliE_EEviT1_,(.L_x_16543 - _ZN2at6native18elementwise_kernelILi128ELi2EZNS0_22gpu_kernel_impl_nocastIZZZNS0_17acosh_kernel_cudaERNS_18TensorIteratorBaseEENKUlvE0_clEvENKUlvE0_clEvEUlfE_EEvS4_RKT_EUliE_EEviT1_)
        .other          _ZN2at6native18elementwise_kernelILi128ELi2EZNS0_22gpu_kernel_impl_nocastIZZZNS0_17acosh_kernel_cudaERNS_18TensorIteratorBaseEENKUlvE0_clEvENKUlvE0_clEvEUlfE_EEvS4_RKT_EUliE_EEviT1_,@"STO_CUDA_ENTRY STV_DEFAULT"
_ZN2at6native18elementwise_kernelILi128ELi2EZNS0_22gpu_kernel_impl_nocastIZZZNS0_17acosh_kernel_cudaERNS_18TensorIteratorBaseEENKUlvE0_clEvENKUlvE0_clEvEUlfE_EEvS4_RKT_EUliE_EEviT1_:
.text._ZN2at6native18elementwise_kernelILi128ELi2EZNS0_22gpu_kernel_impl_nocastIZZZNS0_17acosh_kernel_cudaERNS_18TensorIteratorBaseEENKUlvE0_clEvENKUlvE0_clEvEUlfE_EEvS4_RKT_EUliE_EEviT1_:
[----:B------:R-:W-:Y:S02]  /*0000*/  MOV R1, c[0x0][0x28] ;  /* 0x00000a0000017a02 */ /* 0x000fe40000000f00 */
[----:B------:R-:W0:Y:S01]  /*0010*/  S2R R0, SR_CTAID.X ;  /* 0x0000000000007919 */ /* 0x000e220000002500 */
[----:B------:R-:W-:Y:S01]  /*0020*/  ULDC.64 UR4, c[0x0][0x118] ;  /* 0x0000460000047ab9 */ /* 0x000fe20000000a00 */
[----:B------:R-:W-:Y:S02]  /*0030*/  BSSY B0, `(.L_x_1955) ;  /* 0x000011e000007945 */ /* 0x000fe40003800000 */
[----:B------:R-:W0:Y:S02]  /*0040*/  S2R R3, SR_TID.X ;  /* 0x0000000000037919 */ /* 0x000e240000002100 */
[----:B0-----:R-:W-:-:S04]  /*0050*/  LEA R0, R0, R3, 0x8 ;  /* 0x0000000300007211 */ /* 0x001fc800078e40ff */
[----:B------:R-:W-:Y:S02]  /*0060*/  ISETP.GE.AND P0, PT, R0, c[0x0][0x160], PT ;  /* 0x0000580000007a0c */ /* 0x000fe40003f06270 */
[----:B------:R-:W-:-:S11]  /*0070*/  MOV R7, R0 ;  /* 0x0000000000077202 */ /* 0x000fd60000000f00 */
        /* <DEDUP_REMOVED lines=230> */
.L_x_1957:
[----:B------:R-:W-:-:S04]  /*0ee0*/  IADD3 R4, P0, R3, c[0x0][0x368], RZ ;  /* 0x0000da0003047a10 */ /* 0x000fc80007f1e0ff */
[----:B------:R-:W-:-:S05]  /*0ef0*/  IADD3.X R5, RZ, c[0x0][0x36c], RZ, P0, !PT ;  /* 0x0000db00ff057a10 */ /* 0x000fca00007fe4ff */
[----:B------:R-:W2:Y:S01]  /*0f00*/  LDG.E R4, [R4.64] ;  /* 0x0000000404047981 */ /* 0x000ea2000c1e1900 */
[----:B------:R-:W-:Y:S01]  /*0f10*/  BSSY B1, `(.L_x_1958) ;  /* 0x000002b000017945 */ /* 0x000fe20003800000 */
[----:B--2---:R-:W-:-:S04]  /*0f20*/  FFMA.FTZ R6, R4, R4, -1 ;  /* 0xbf80000004067423 */ /* 0x004fc80000010004 */
[----:B------:R-:W0:Y:S01]  /*0f30*/  MUFU.RSQ R3, R6 ;  /* 0x0000000600037308 */ /* 0x000e220000001400 */
[C---:B------:R-:W-:Y:S01]  /*0f40*/  FSETP.NEU.FTZ.AND P1, PT, R6.reuse, RZ, PT ;  /* 0x000000ff0600720b */ /* 0x040fe20003f3d000 */
[----:B0-----:R-:W-:Y:S02]  /*0f50*/  FMUL.FTZ R7, R6, R3 ;  /* 0x0000000306077220 */ /* 0x001fe40000410000 */
[----:B------:R-:W-:Y:S02]  /*0f60*/  FMUL.FTZ R8, R3, 0.5 ;  /* 0x3f00000003087820 */ /* 0x000fe40000410000 */
[----:B------:R-:W-:Y:S01]  /*0f70*/  FFMA.FTZ R9, -R7, R7, R6 ;  /* 0x0000000707097223 */ /* 0x000fe20000010106 */
[----:B------:R-:W-:Y:S01]  /*0f80*/  MOV R6, 0x3e800000 ;  /* 0x3e80000000067802 */ /* 0x000fe20000000f00 */
[----:B------:R-:W-:Y:S02]  /*0f90*/  FADD.FTZ R3, R4, -1 ;  /* 0xbf80000004037421 */ /* 0x000fe40000010000 */
[----:B------:R-:W-:-:S03]  /*0fa0*/  FFMA.FTZ R8, R8, R9, R7 ;  /* 0x0000000908087223 */ /* 0x000fc60000010007 */
[----:B------:R-:W-:Y:S02]  /*0fb0*/  ISETP.GT.U32.AND P0, PT, R3, 0x4b000000, PT ;  /* 0x4b0000000300780c */ /* 0x000fe40003f04070 */
[----:B------:R-:W-:Y:S02]  /*0fc0*/  FSEL R8, R8, RZ, P1 ;  /* 0x000000ff08087208 */ /* 0x000fe40000800000 */
[----:B------:R-:W-:Y:S02]  /*0fd0*/  IADD3 R2, P1, R2, c[0x0][0x360], RZ ;  /* 0x0000d80002027a10 */ /* 0x000fe40007f3e0ff */
[----:B------:R-:W-:-:S05]  /*0fe0*/  FSEL R8, R8, -1.0000001192092895508, !P0 ;  /* 0xbf80000108087808 */ /* 0x000fca0004000000 */
[----:B------:R-:W-:Y:S01]  /*0ff0*/  FADD.FTZ R7, R3, R8 ;  /* 0x0000000803077221 */ /* 0x000fe20000010000 */
[----:B------:R-:W-:-:S03]  /*1000*/  MOV R8, 0x3d39bf78 ;  /* 0x3d39bf7800087802 */ /* 0x000fc60000000f00 */
        /* <DEDUP_REMOVED lines=27> */
.L_x_1959:
[----:B------:R-:W-:Y:S05]  /*11c0*/  BSYNC B1 ;  /* 0x0000000000017941 */ /* 0x000fea0003800000 */
.L_x_1958:
[----:B------:R-:W-:Y:S01]  /*11d0*/  IADD3.X R3, RZ, c[0x0][0x364], RZ, P1, !PT ;  /* 0x0000d900ff037a10 */ /* 0x000fe20000ffe4ff */
[----:B------:R-:W-:Y:S01]  /*11e0*/  @P0 FADD.FTZ R5, R5, 0.69314718246459960938 ;  /* 0x3f31721805050421 */ /* 0x000fe20000010000 */
[----:B------:R-:W-:-:S04]  /*11f0*/  IADD3 R7, R0, 0x80, RZ ;  /* 0x0000008000077810 */ /* 0x000fc80007ffe0ff */
[----:B------:R0:W-:Y:S03]  /*1200*/  STG.E [R2.64], R5 ;  /* 0x0000000502007986 */ /* 0x0001e6000c101904 */
.L_x_1956:
[----:B------:R-:W-:Y:S05]  /*1210*/  BSYNC B0 ;  /* 0x0000000000007941 */ /* 0x000fea0003800000 */
.L_x_1955:
[----:B------:R-:W-:-:S13]  /*1220*/  ISETP.GE.AND P0, PT, R7, c[0x0][0x160], PT ;  /* 0x0000580007007a0c */ /* 0x000fda0003f06270 */
[----:B------:R-:W-:Y:S05]  /*1230*/  @P0 EXIT ;  /* 0x000000000000094d */ /* 0x000fea0003800000 */
[----:B------:R-:W-:Y:S01]  /*1240*/  ISETP.NE.AND P0, PT, RZ, c[0x0][0x168], PT ;  /* 0x00005a00ff007a0c */ /* 0x000fe20003f05270 */
[----:B0-----:R-:W-:Y:S01]  /*1250*/  HFMA2.MMA R2, -RZ, RZ, 0, 0 ;  /* 0x00000000ff027435 */ /* 0x001fe200000001ff */
[----:B------:R-:W-:-:S11]  /*1260*/  MOV R0, RZ ;  /* 0x000000ff00007202 */ /* 0x000fd60000000f00 */
[----:B------:R-:W-:Y:S05]  /*1270*/  @!P0 BRA `(.L_x_1960) ;  /* 0x00000e0000008947 */ /* 0x000fea0003800000 */
[----:B------:R-:W-:Y:S02]  /*1280*/  MOV R2, RZ ;  /* 0x000000ff00027202 */ /* 0x000fe40000000f00 */
[----:B------:R-:W-:-:S05]  /*1290*/  MOV R3, R7 ;  /* 0x0000000700037202 */ /* 0x000fca0000000f00 */
[----:B------:R-:W-:Y:S01]  /*12a0*/  IMAD.HI.U32 R4, R7, c[0x0][0x170], R2 ;  /* 0x00005c0007047a27 */ /* 0x000fe200078e0002 */
[----:B------:R-:W-:-:S04]  /*12b0*/  MOV R3, c[0x0][0x168] ;  /* 0x00005a0000037a02 */ /* 0x000fc80000000f00 */
[----:B------:R-:W-:Y:S02]  /*12c0*/  ISETP.NE.AND P0, PT, R3, 0x1, PT ;  /* 0x000000010300780c */ /* 0x000fe40003f05270 */
[----:B------:R-:W-:-:S04]  /*12d0*/  SHF.R.U32.HI R5, RZ, c[0x0][0x174], R4 ;  /* 0x00005d00ff057a19 */ /* 0x000fc80000011604 */
[----:B------:R-:W-:-:S05]  /*12e0*/  IADD3 R2, -R5, RZ, RZ ;  /* 0x000000ff05027210 */ /* 0x000fca0007ffe1ff */
[----:B------:R-:W-:-:S04]  /*12f0*/  IMAD R2, R2, c[0x0][0x16c], R7 ;  /* 0x00005b0002027a24 */ /* 0x000fc800078e0207 */
[C---:B------:R-:W-:Y:S02]  /*1300*/  IMAD R0, R2.reuse, c[0x0][0x298], RZ ;  /* 0x0000a60002007a24 */ /* 0x040fe400078e02ff */
[----:B------:R-:W-:Y:S01]  /*1310*/  IMAD R2, R2, c[0x0][0x29c], RZ ;  /* 0x0000a70002027a24 */ /* 0x000fe200078e02ff */
        /* <DEDUP_REMOVED lines=199> */
[----:B------:R-:W-:Y:S02]  /*1f90*/  ISETP.NE.AND P0, PT, R3, 0x18, PT ;  /* 0x000000180300780c */ /* 0x000fe40003f05270 */
[----:B------:R-:W-:-:S05]  /*1fa0*/  MOV R4, RZ ;  /* 0x000000ff00047202 */ /* 0x000fca0000000f00 */
        /* <DEDUP_REMOVED lines=13> */
.L_x_1960:
        /* <DEDUP_REMOVED lines=24> */
[----:B------:R-:W-:Y:S01]  /*2200*/  FFMA.FTZ R3, R3, R6, -1 ;  /* 0xbf80000003037423 */ /* 0x000fe20000010006 */
[----:B------:R-:W-:-:S03]  /*2210*/  MOV R6, 0x3d39bf78 ;  /* 0x3d39bf7800067802 */ /* 0x000fc60000000f00 */
        /* <DEDUP_REMOVED lines=9> */
[C---:B------:R-:W-:Y:S01]  /*22b0*/  FMUL.FTZ R6, R3.reuse, R2 ;  /* 0x0000000203067220 */ /* 0x040fe20000410000 */
[----:B------:R-:W-:Y:S01]  /*22c0*/  IADD3 R2, P1, R0, c[0x0][0x360], RZ ;  /* 0x0000d80000027a10 */ /* 0x000fe20007f3e0ff */
        /* <DEDUP_REMOVED lines=9> */
.L_x_1962:
[----:B------:R-:W-:Y:S05]  /*2360*/  BSYNC B0 ;  /* 0x0000000000007941 */ /* 0x000fea0003800000 */
.L_x_1961:
[----:B------:R-:W-:Y:S01]  /*2370*/  IADD3.X R3, RZ, c[0x0][0x364], RZ, P1, !PT ;  /* 0x0000d900ff037a10 */ /* 0x000fe20000ffe4ff */
[----:B------:R-:W-:-:S05]  /*2380*/  @P0 FADD.FTZ R0, R0, 0.69314718246459960938 ;  /* 0x3f31721800000421 */ /* 0x000fca0000010000 */
[----:B------:R-:W-:Y:S01]  /*2390*/  STG.E [R2.64], R0 ;  /* 0x0000000002007986 */ /* 0x000fe2000c101904 */
[----:B------:R-:W-:Y:S05]  /*23a0*/  EXIT ;  /* 0x000000000000794d */ /* 0x000fea0003800000 */
.L_x_1963:
        /* <DEDUP_REMOVED lines=13> */
.L_x_16543:


//--------------------- .text._ZN2at6native27unrolled_elementwise_kernelIZZZNS0_17acosh_kernel_cudaERNS_18TensorIteratorBaseEENKUlvE0_clEvENKUlvE0_clEvEUlfE_St5arrayIPcLm2EELi4E23TrivialOffsetCalculatorILi1EjESB_NS0_6memory15LoadWithoutCastENSC_16StoreWithoutCastEEEviT_T0_T2_T3_T4_T5_ --------------------------
	.section	.text._ZN2at6native27unrolled_elementwise_kernelIZZZNS0_17acosh_kernel_cudaERNS_18TensorIteratorBaseEENKUlvE0_clEvENKUlvE0_clEvEUlfE_St5arrayIPcLm2EELi4E23TrivialOffsetCalculatorILi1EjESB_NS0_6memory15LoadWithoutCastENSC_16StoreWithoutCastEEEviT_T0_T2_T3_T4_T5_,"ax",@progbits
	.sectioninfo	@"SHI_REGISTERS=19"
	.align	128
        .global         _ZN2at6native27unrolled_elementwise_kernelIZZZNS0_17acosh_kernel_cudaERNS_18TensorIteratorBaseEENKUlvE0_clEvENKUlvE0_clEvEUlfE_St5arrayIPcLm2EELi4E23TrivialOffsetCalculatorILi1EjESB_NS0_6memory15LoadWithoutCastENSC_16StoreWithoutCastEEEviT_T0_T2_T3_T4_T5_
        .type           _ZN2at6native27unrolled_elementwise_kernelIZZZNS0_17acosh_kernel_cudaERNS_18TensorIteratorBaseEENKUlvE0_clEvENKUlvE0_clEvEUlfE_St5arrayIPcLm2EELi4E23TrivialOffsetCalculatorILi1EjESB_NS0_6memory15LoadWithoutCastENSC_16StoreWithoutCastEEEviT_T0_T2_T3_T4_T5_,@function
        .size           _ZN2at6native27unrolled_elementwise_kernelIZZZNS0_17acosh_kernel_cudaERNS_18TensorIteratorBaseEENKUlvE0_clEvENKUlvE0_clEvEUlfE_St5arrayIPcLm2EELi4E23TrivialOffsetCalculatorILi1EjESB_NS0_6memory15LoadWithoutCastENSC_16StoreWithoutCastEEEviT_T0_T2_T3_T4_T5_,(.L_x_16544 - _ZN2at6native27unrolled_elementwise_kernelIZZZNS0_17acosh_kernel_cudaERNS_18TensorIteratorBaseEENKUlvE0_clEvENKUlvE0_clEvEUlfE_St5arrayIPcLm2EELi4E23TrivialOffsetCalculatorILi1EjESB_NS0_6memory15LoadWithoutCastENSC_16StoreWithoutCastEEEviT_T0_T2_T3_T4_T5_)
        .other          _ZN2at6native27unrolled_elementwise_kernelIZZZNS0_17acosh_kernel_cudaERNS_18TensorIteratorBaseEENKUlvE0_clEvENKUlvE0_clEvEUlfE_St5arrayIPcLm2EELi4E23TrivialOffsetCalculatorILi1EjESB_NS0_6memory15LoadWithoutCastENSC_16StoreWithoutCastEEEviT_T0_T2_T3_T4_T5_,@"STO_CUDA_ENTRY STV_DEFAULT"
_ZN2at6native27unrolled_elementwise_kernelIZZZNS0_17acosh_kernel_cudaERNS_18TensorIteratorBaseEENKUlvE0_clEvENKUlvE0_clEvEUlfE_St5arrayIPcLm2EELi4E23TrivialOffsetCalculatorILi1EjESB_NS0_6memory15LoadWithoutCastENSC_16StoreWithoutCastEEEviT_T0_T2_T3_T4_T5_:
.text._ZN2at6native27unrolled_elementwise_kernelIZZZNS0_17acosh_kernel_cudaERNS_18TensorIteratorBaseEENKUlvE0_clEvENKUlvE0_clEvEUlfE_St5arrayIPcLm2EELi4E23TrivialOffsetCalculatorILi1EjESB_NS0_6memory15LoadWithoutCastENSC_16StoreWithoutCastEEEviT_T0_T2_T3_T4_T5_:
[----:B------:R-:W-:Y:S02]  /*0000*/  MOV R1, c[0x0][0x28] ;  /* 0x00000a0000017a02 */ /* 0x000fe40000000f00 */
[----:B------:R-:W0:Y:S01]  /*0010*/  S2R R2, SR_CTAID.X ;  /* 0x0000000000027919 */ /* 0x000e220000002500 */
[----:B------:R-:W-:Y:S01]  /*0020*/  MOV R5, 0xfffffe00 ;  /* 0xfffffe0000057802 */ /* 0x000fe20000000f00 */
[----:B------:R-:W-:Y:S01]  /*0030*/  HFMA2.MMA R16, -RZ, RZ, 0, 0 ;  /* 0x00000000ff107435 */ /* 0x000fe200000001ff */
[----:B------:R-:W-:Y:S01]  /*0040*/  MOV R6, RZ ;  /* 0x000000ff00067202 */ /* 0x000fe20000000f00 */
[----:B------:R-:W1:Y:S01]  /*0050*/  S2R R3, SR_TID.X ;  /* 0x0000000000037919 */ /* 0x000e620000002100 */
[----:B------:R-:W-:Y:S01]  /*0060*/  ULDC.64 UR4, c[0x0][0x118] ;  /* 0x0000460000047ab9 */ /* 0x000fe20000000a00 */
[----:B0-----:R-:W-:Y:S02]  /*0070*/  IMAD R0, R2, R5, c[0x0][0x160] ;  /* 0x0000580002007624 */ /* 0x001fe400078e0205 */
[----:B------:R-:W-:Y:S01]  /*0080*/  CS2R R4, SRZ ;  /* 0x0000000000047805 */ /* 0x000fe2000001ff00 */
[----:B-1----:R-:W-:Y:S02]  /*0090*/  MOV R7, R3 ;  /* 0x0000000300077202 */ /* 0x002fe40000000f00 */
[----:B------:R-:W-:-:S13]  /*00a0*/  ISETP.GE.AND P2, PT, R3, R0, PT ;  /* 0x000000000300720c */ /* 0x000fda0003f46270 */
[----:B------:R-:W-:Y:S02]  /*00b0*/  @!P2 LEA R8, R2, R7, 0x9 ;  /* 0x000000070208a211 */ /* 0x000fe400078e48ff */
[----:B------:R-:W-:Y:S02]  /*00c0*/  @!P2 IADD3 R7, R7, 0x80, RZ ;  /* 0x000000800707a810 */ /* 0x000fe40007ffe0ff */
[----:B------:R-:W-:Y:S02]  /*00d0*/  @!P2 MOV R9, 0x4 ;  /* 0x000000040009a802 */ /* 0x000fe40000000f00 */
[----:B------:R-:W-:-:S03]  /*00e0*/  ISETP.GE.AND P0, PT, R7, R0, PT ;  /* 0x000000000700720c */ /* 0x000fc60003f06270 */
[----:B------:R-:W-:-:S05]  /*00f0*/  @!P2 IMAD.WIDE.U32 R8, R8, R9, c[0x0][0x170] ;  /* 0x00005c000808a625 */ /* 0x000fca00078e0009 */
[----:B------:R0:W5:Y:S05]  /*0100*/  @!P2 LDG.E R16, [R8.64] ;  /* 0x000000040810a981 */ /* 0x00016a000c1e1900 */
        /* <DEDUP_REMOVED lines=13> */
[----:B------:R-:W-:-:S05]  /*01e0*/  @!P1 MOV R13, 0x4 ;  /* 0x00000004000d9802 */ /* 0x000fca0000000f00 */
[----:B------:R-:W-:-:S05]  /*01f0*/  @!P1 IMAD.WIDE.U32 R12, R12, R13, c[0x0][0x170] ;  /* 0x00005c000c0c9625 */ /* 0x000fca00078e000d */
[----:B------:R0:W5:Y:S01]  /*0200*/  @!P1 LDG.E R4, [R12.64] ;  /* 0x000000040c049981 */ /* 0x000162000c1e1900 */
[----:B------:R-:W-:Y:S01]  /*0210*/  BSSY B0, `(.L_x_1964) ;  /* 0x000002f000007945 */ /* 0x000fe20003800000 */
[----:B------:R-:W-:Y:S05]  /*0220*/  @P2 BRA `(.L_x_1965) ;  /* 0x000002d000002947 */ /* 0x000fea0003800000 */
[----:B0----5:R-:W-:Y:S01]  /*0230*/  FFMA.FTZ R8, R16, R16, -1 ;  /* 0xbf80000010087423 */ /* 0x021fe20000010010 */
[----:B------:R-:W-:Y:S01]  /*0240*/  MOV R12, 0x3d39bf78 ;  /* 0x3d39bf78000c7802 */ /* 0x000fe20000000f00 */
[----:B------:R-:W-:Y:S02]  /*0250*/  BSSY B1, `(.L_x_1966) ;  /* 0x0000028000017945 */ /* 0x000fe40003800000 */
[----:B------:R-:W0:Y:S01]  /*0260*/  MUFU.RSQ R7, R8 ;  /* 0x0000000800077308 */ /* 0x000e220000001400 */
[C---:B------:R-:W-:Y:S01]  /*0270*/  FSETP.NEU.FTZ.AND P1, PT, R8.reuse, RZ, PT ;  /* 0x000000ff0800720b */ /* 0x040fe20003f3d000 */
[----:B0-----:R-:W-:Y:S02]  /*0280*/  FMUL.FTZ R9, R8, R7 ;  /* 0x0000000708097220 */ /* 0x001fe40000410000 */
[----:B------:R-:W-:-:S02]  /*0290*/  FMUL.FTZ R10, R7, 0.5 ;  /* 0x3f000000070a7820 */ /* 0x000fc40000410000 */
[----:B------:R-:W-:Y:S02]  /*02a0*/  FFMA.FTZ R11, -R9, R9, R8 ;  /* 0x00000009090b7223 */ /* 0x000fe40000010108 */
[----:B------:R-:W-:Y:S02]  /*02b0*/  FADD.FTZ R7, R16, -1 ;  /* 0xbf80000010077421 */ /* 0x000fe40000010000 */
[----:B------:R-:W-:Y:S01]  /*02c0*/  FFMA.FTZ R10, R10, R11, R9 ;  /* 0x0000000b0a0a7223 */ /* 0x000fe20000010009 */
[----:B------:R-:W-:Y:S02]  /*02d0*/  MOV R11, 0x3e800000 ;  /* 0x3e800000000b7802 */ /* 0x000fe40000000f00 */
        /* <DEDUP_REMOVED lines=31> */
.L_x_1967:
[----:B------:R-:W-:Y:S05]  /*04d0*/  BSYNC B1 ;  /* 0x0000000000017941 */ /* 0x000fea0003800000 */
.L_x_1966:
[----:B------:R-:W-:-:S05]  /*04e0*/  MOV R7, R9 ;  /* 0x0000000900077202 */ /* 0x000fca0000000f00 */
[----:B------:R-:W-:Y:S02]  /*04f0*/  @P0 FADD.FTZ R7, R7, 0.69314718246459960938 ;  /* 0x3f31721807070421 */ /* 0x000fe40000010000 */
.L_x_1965:
[----:B------:R-:W-:Y:S05]  /*0500*/  BSYNC B0 ;  /* 0x0000000000007941 */ /* 0x000fea0003800000 */
.L_x_1964:
[----:B0-----:R-:W-:Y:S01]  /*0510*/  IADD3 R9, R3, 0x80, RZ ;  /* 0x0000008003097810 */ /* 0x001fe20007ffe0ff */
[----:B------:R-:W-:Y:S03]  /*0520*/  BSSY B0, `(.L_x_1968) ;  /* 0x0000030000007945 */ /* 0x000fe60003800000 */
[----:B------:R-:W-:-:S13]  /*0530*/  ISETP.GE.AND P0, PT, R9, R0, PT ;  /* 0x000000000900720c */ /* 0x000fda0003f06270 */
[----:B------:R-:W-:Y:S05]  /*0540*/  @P0 BRA `(.L_x_1969) ;  /* 0x000002d000000947 */ /* 0x000fea0003800000 */
[C---:B-----5:R-:W-:Y:S01]  /*0550*/  FFMA.FTZ R8, R6.reuse, R6, -1 ;  /* 0xbf80000006087423 */ /* 0x060fe20000010006 */
[----:B------:R-:W-:Y:S01]  /*0560*/  MOV R15, 0x3d39bf78 ;  /* 0x3d39bf78000f7802 */ /* 0x000fe20000000f00 */
[----:B------:R-:W-:Y:S01]  /*0570*/  FADD.FTZ R6, R6, -1 ;  /* 0xbf80000006067421 */ /* 0x000fe20000010000 */
[----:B------:R-:W-:Y:S01]  /*0580*/  BSSY B1, `(.L_x_1970) ;  /* 0x0000027000017945 */ /* 0x000fe20003800000 */
[----:B------:R-:W0:Y:S01]  /*0590*/  MUFU.RSQ R11, R8 ;  /* 0x00000008000b7308 */ /* 0x000e220000001400 */
[----:B------:R-:W-:Y:S02]  /*05a0*/  FSETP.NEU.FTZ.AND P1, PT, R8, RZ, PT ;  /* 0x000000ff0800720b */ /* 0x000fe40003f3d000 */
[----:B------:R-:W-:Y:S01]  /*05b0*/  ISETP.GT.U32.AND P0, PT, R6, 0x4b000000, PT ;  /* 0x4b0000000600780c */ /* 0x000fe20003f04070 */
[----:B0-----:R-:W-:Y:S02]  /*05c0*/  FMUL.FTZ R13, R8, R11 ;  /* 0x0000000b080d7220 */ /* 0x001fe40000410000 */
[----:B------:R-:W-:-:S02]  /*05d0*/  FMUL.FTZ R10, R11, 0.5 ;  /* 0x3f0000000b0a7820 */ /* 0x000fc40000410000 */
        /* <DEDUP_REMOVED lines=33> */
.L_x_1971:
[----:B------:R-:W-:Y:S05]  /*07f0*/  BSYNC B1 ;  /* 0x0000000000017941 */ /* 0x000fea0003800000 */
.L_x_1970:
[----:B------:R-:W-:-:S05]  /*0800*/  MOV R6, R10 ;  /* 0x0000000a00067202 */ /* 0x000fca0000000f00 */
[----:B------:R-:W-:Y:S02]  /*0810*/  @P0 FADD.FTZ R6, R6, 0.69314718246459960938 ;  /* 0x3f31721806060421 */ /* 0x000fe40000010000 */
.L_x_1969:
[----:B------:R-:W-:Y:S05]  /*0820*/  BSYNC B0 ;  /* 0x0000000000007941 */ /* 0x000fea0003800000 */
.L_x_1968:
[----:B------:R-:W-:Y:S01]  /*0830*/  IADD3 R11, R3, 0x100, RZ ;  /* 0x00000100030b7810 */ /* 0x000fe20007ffe0ff */
[----:B------:R-:W-:Y:S03]  /*0840*/  BSSY B0, `(.L_x_1972) ;  /* 0x0000030000007945 */ /* 0x000fe60003800000 */
[----:B------:R-:W-:-:S13]  /*0850*/  ISETP.GE.AND P0, PT, R11, R0, PT ;  /* 0x000000000b00720c */ /* 0x000fda0003f06270 */
[----:B------:R-:W-:Y:S05]  /*0860*/  @P0 BRA `(.L_x_1973) ;  /* 0x000002d000000947 */ /* 0x000fea0003800000 */
[C---:B-----5:R-:W-:Y:S01]  /*0870*/  FFMA.FTZ R8, R5.reuse, R5, -1 ;  /* 0xbf80000005087423 */ /* 0x060fe20000010005 */
[----:B------:R-:W-:Y:S01]  /*0880*/  HFMA2.MMA R12, -RZ, RZ, 1.625, 0 ;  /* 0x3e800000ff0c7435 */ /* 0x000fe200000001ff */
[----:B------:R-:W-:Y:S01]  /*0890*/  FADD.FTZ R5, R5, -1 ;  /* 0xbf80000005057421 */ /* 0x000fe20000010000 */
[----:B------:R-:W-:Y:S01]  /*08a0*/  BSSY B1, `(.L_x_1974) ;  /* 0x0000027000017945 */ /* 0x000fe20003800000 */
        /* <DEDUP_REMOVED lines=38> */
.L_x_1975:
[----:B------:R-:W-:Y:S05]  /*0b10*/  BSYNC B1 ;  /* 0x0000000000017941 */ /* 0x000fea0003800000 */
.L_x_1974:
[----:B------:R-:W-:-:S05]  /*0b20*/  MOV R5, R10 ;  /* 0x0000000a00057202 */ /* 0x000fca0000000f00 */
[----:B------:R-:W-:Y:S02]  /*0b30*/  @P0 FADD.FTZ R5, R5, 0.69314718246459960938 ;  /* 0x3f31721805050421 */ /* 0x000fe40000010000 */
.L_x_1973:
[----:B------:R-:W-:Y:S05]  /*0b40*/  BSYNC B0 ;  /* 0x0000000000007941 */ /* 0x000fea0003800000 */
.L_x_1972:
[----:B------:R-:W-:Y:S01]  /*0b50*/  IADD3 R11, R3, 0x180, RZ ;  /* 0x00000180030b7810 */ /* 0x000fe20007ffe0ff */
        /* <DEDUP_REMOVED lines=45> */
.L_x_1979:
[----:B------:R-:W-:Y:S05]  /*0e30*/  BSYNC B1 ;  /* 0x0000000000017941 */ /* 0x000fea0003800000 */
.L_x_1978:
[----:B------:R-:W-:-:S05]  /*0e40*/  MOV R13, R10 ;  /* 0x0000000a000d7202 */ /* 0x000fca0000000f00 */
[----:B------:R-:W-:Y:S02]  /*0e50*/  @P0 FADD.FTZ R13, R13, 0.69314718246459960938 ;  /* 0x3f3172180d0d0421 */ /* 0x000fe40000010000 */
.L_x_1977:
[----:B------:R-:W-:Y:S05]  /*0e60*/  BSYNC B0 ;  /* 0x0000000000007941 */ /* 0x000fea0003800000 */
.L_x_1976:
[----:B------:R-:W-:Y:S01]  /*0e70*/  ISETP.GE.AND P0, PT, R3, R0, PT ;  /* 0x000000000300720c */ /* 0x000fe20003f06270 */
[----:B------:R-:W-:Y:S01]  /*0e80*/  BSSY B0, `(.L_x_1980) ;  /* 0x0000017000007945 */ /* 0x000fe20003800000 */
[----:B------:R-:W-:Y:S11]  /*0e90*/  BSSY B1, `(.L_x_1981) ;  /* 0x000000f000017945 */ /* 0x000ff60003800000 */
[----:B------:R-:W-:Y:S05]  /*0ea0*/  @P0 BRA `(.L_x_1982) ;  /* 0x000000d000000947 */ /* 0x000fea0003800000 */
[----:B------:R-:W-:Y:S01]  /*0eb0*/  HFMA2.MMA R11, -RZ, RZ, 0, 2.384185791015625e-07 ;  /* 0x00000004ff0b7435 */ /* 0x000fe200000001ff */
[----:B------:R-:W-:-:S02]  /*0ec0*/  LEA R10, R2, R3, 0x9 ;  /* 0x00000003020a7211 */ /* 0x000fc400078e48ff */
[----:B------:R-:W-:-:S04]  /*0ed0*/  MOV R3, R9 ;  /* 0x0000000900037202 */ /* 0x000fc80000000f00 */
[----:B------:R-:W-:-:S03]  /*0ee0*/  ISETP.GE.AND P0, PT, R3, R0, PT ;  /* 0x000000000300720c */ /* 0x000fc60003f06270 */
[----:B------:R-:W-:-:S05]  /*0ef0*/  IMAD.WIDE.U32 R10, R10, R11, c[0x0][0x168] ;  /* 0x00005a000a0a7625 */ /* 0x000fca00078e000b */
[----:B------:R0:W-:Y:S05]  /*0f00*/  STG.E [R10.64], R7 ;  /* 0x000000070a007986 */ /* 0x0001ea000c101904 */
[----:B------:R-:W-:Y:S01]  /*0f10*/  @P0 BREAK B1 ;  /* 0x0000000000010942 */ /* 0x000fe20003800000 */
[----:B------:R-:W-:Y:S05]  /*0f20*/  @P0 BRA `(.L_x_1983) ;  /* 0x000000c000000947 */ /* 0x000fea0003800000 */
[----:B------:R-:W-:Y:S02]  /*0f30*/  LEA R8, R2, R3, 0x9 ;  /* 0x0000000302087211 */ /* 0x000fe400078e48ff */
[----:B------:R-:W-:Y:S02]  /*0f40*/  MOV R9, 0x4 ;  /* 0x0000000400097802 */ /* 0x000fe40000000f00 */
[----:B------:R-:W-:-:S03]  /*0f50*/  IADD3 R3, R3, 0x80, RZ ;  /* 0x0000008003037810 */ /* 0x000fc60007ffe0ff */
[----:B------:R-:W-:-:S05]  /*0f60*/  IMAD.WIDE.U32 R8, R8, R9, c[0x0][0x168] ;  /* 0x00005a0008087625 */ /* 0x000fca00078e0009 */
[----:B-----5:R1:W-:Y:S02]  /*0f70*/  STG.E [R8.64], R6 ;  /* 0x0000000608007986 */ /* 0x0203e4000c101904 */
.L_x_1982:
[----:B------:R-:W-:Y:S05]  /*0f80*/  BSYNC B1 ;  /* 0x0000000000017941 */ /* 0x000fea0003800000 */
.L_x_1981:
[----:B------:R-:W-:-:S13]  /*0f90*/  ISETP.GE.AND P0, PT, R3, R0, PT ;  /* 0x000000000300720c */ /* 0x000fda0003f06270 */
[----:B-1---5:R-:W-:Y:S02]  /*0fa0*/  @!P0 LEA R6, R2, R3, 0x9 ;  /* 0x0000000302068211 */ /* 0x022fe400078e48ff */
[----:B0-----:R-:W-:Y:S02]  /*0fb0*/  @!P0 MOV R7, 0x4 ;  /* 0x0000000400078802 */ /* 0x001fe40000000f00 */
[----:B------:R-:W-:-:S03]  /*0fc0*/  @!P0 IADD3 R3, R3, 0x80, RZ ;  /* 0x0000008003038810 */ /* 0x000fc60007ffe0ff */
[----:B------:R-:W-:-:S05]  /*0fd0*/  @!P0 IMAD.WIDE.U32 R6, R6, R7, c[0x0][0x168] ;  /* 0x00005a0006068625 */ /* 0x000fca00078e0007 */
[----:B------:R0:W-:Y:S02]  /*0fe0*/  @!P0 STG.E [R6.64], R5 ;  /* 0x0000000506008986 */ /* 0x0001e4000c101904 */
.L_x_1983:
[----:B------:R-:W-:Y:S05]  /*0ff0*/  BSYNC B0 ;  /* 0x0000000000007941 */ /* 0x000fea0003800000 */
.L_x_1980:
[----:B------:R-:W-:Y:S01]  /*1000*/  WARPSYNC 0xffffffff ;  /* 0xffffffff00007948 */ /* 0x000fe20003800000 */
[----:B------:R-:W-:-:S13]  /*1010*/  ISETP.GE.AND P0, PT, R3, R0, PT ;  /* 0x000000000300720c */ /* 0x000fda0003f06270 */
[----:B------:R-:W-:Y:S05]  /*1020*/  @P0 EXIT ;  /* 0x000000000000094d */ /* 0x000fea0003800000 */
[----:B------:R-:W-:Y:S01]  /*1030*/  LEA R2, R2, R3, 0x9 ;  /* 0x0000000302027211 */ /* 0x000fe200078e48ff */
[----:B------:R-:W-:-:S10]  /*1040*/  HFMA2.MMA R3, -RZ, RZ, 0, 2.384185791015625e-07 ;  /* 0x00000004ff037435 */ /* 0x000fd400000001ff */
[----:B------:R-:W-:-:S05]  /*1050*/  IMAD.WIDE.U32 R2, R2, R3, c[0x0][0x168] ;  /* 0x00005a0002027625 */ /* 0x000fca00078e0003 */
[----:B------:R-:W-:Y:S01]  /*1060*/  STG.E [R2.64], R13 ;  /* 0x0000000d02007986 */ /* 0x000fe2000c101904 */
[----:B------:R-:W-:Y:S05]  /*1070*/  EXIT ;  /* 0x000000000000794d */ /* 0x000fea0003800000 */
.L_x_1984:
        /* <DEDUP_REMOVED lines=16> */
.L_x_16544:


//--------------------- .text._ZN2at6native29vectorized_elementwise_kernelILi2EZZZNS0_17acosh_kernel_cudaERNS_18TensorIteratorBaseEENKUlvE0_clEvENKUlvE0_clEvEUlfE_St5arrayIPcLm2EEEEviT0_T1_ --------------------------
	.section	.text._ZN2at6native29vectorized_elementwise_kernelILi2EZZZNS0_17acosh_kernel_cudaERNS_18TensorIteratorBaseEENKUlvE0_clEvENKUlvE0_clEvEUlfE_St5arrayIPcLm2EEEEviT0_T1_,"ax",@progbits
	.sectioninfo	@"SHI_REGISTERS=32"
	.align	128
        .global         _ZN2at6native29vectorized_elementwise_kernelILi2EZZZNS0_17acosh_kernel_cudaERNS_18TensorIteratorBaseEENKUlvE0_clEvENKUlvE0_clEvEUlfE_St5arrayIPcLm2EEEEviT0_T1_
        .type           _ZN2at6native29vectorized_elementwise_kernelILi2EZZZNS0_17acosh_kernel_cudaERNS_18TensorIteratorBaseEENKUlvE0_clEvENKUlvE0_clEvEUlfE_St5arrayIPcLm2EEEEviT0_T1_,@function
        .size           _ZN2at6native29vectorized_elementwise_kernelILi2EZZZNS0_17acosh_kernel_cudaERNS_18TensorIteratorBaseEENKUlvE0_clEvENKUlvE0_clEvEUlfE_St5arrayIPcLm2EEEEviT0_T1_,(.L_x_16545 - _ZN2at6native29vectorized_elementwise_kernelILi2EZZZNS0_17acosh_kernel_cudaERNS_18TensorIteratorBaseEENKUlvE0_clEvENKUlvE0_clEvEUlfE_St5arrayIPcLm2EEEEviT0_T1_)
        .other          _ZN2at6native29vectorized_elementwise_kernelILi2EZZZNS0_17acosh_kernel_cudaERNS_18TensorIteratorBaseEENKUlvE0_clEvENKUlvE0_clEvEUlfE_St5arrayIPcLm2EEEEviT0_T1_,@"STO_CUDA_ENTRY STV_DEFAULT"
_ZN2at6native29vectorized_elementwise_kernelILi2EZZZNS0_17acosh_kernel_cudaERNS_18TensorIteratorBaseEENKUlvE0_clEvENKUlvE0_clEvEUlfE_St5arrayIPcLm2EEEEviT0_T1_:
.text._ZN2at6native29vectorized_elementwise_kernelILi2EZZZNS0_17acosh_kernel_cudaERNS_18TensorIteratorBaseEENKUlvE0_clEvENKUlvE0_clEvEUlfE_St5arrayIPcLm2EEEEviT0_T1_:
        /* <DEDUP_REMOVED lines=8> */
[----:B------:R-:W-:-:S10]  /*0080*/  HFMA2.MMA R11, -RZ, RZ, 0, 2.384185791015625e-07 ;  /* 0x00000004ff0b7435 */ /* 0x000fd400000001ff */
[----:B------:R-:W-:-:S06]  /*0090*/  IMAD.WIDE R2, R0, R11, c[0x0][0x170] ;  /* 0x00005c0000027625 */ /* 0x000fcc00078e020b */
[----:B0-----:R-:W-:-:S05]  /*00a0*/  IMAD.WIDE.U32 R12, R10, 0x8, R2 ;  /* 0x000000080a0c7825 */ /* 0x001fca00078e0002 */
[----:B------:R-:W2:Y:S04]  /*00b0*/  LDG.E.64 R8, [R12.64] ;  /* 0x000000040c087981 */ /* 0x000ea8000c1e1b00 */
[----:B------:R0:W3:Y:S04]  /*00c0*/  LDG.E.64 R6, [R12.64+0x400] ;  /* 0x000400040c067981 */ /* 0x0000e8000c1e1b00 */
[----:B------:R0:W4:Y:S04]  /*00d0*/  LDG.E.64 R4, [R12.64+0x800] ;  /* 0x000800040c047981 */ /* 0x000128000c1e1b00 */
[----:B------:R0:W5:Y:S01]  /*00e0*/  LDG.E.64 R2, [R12.64+0xc00] ;  /* 0x000c00040c027981 */ /* 0x000162000c1e1b00 */
[----:B------:R-:W-:Y:S01]  /*00f0*/  BSSY B0, `(.L_x_1986) ;  /* 0x000005b000007945 */ /* 0x000fe20003800000 */
[----:B--2---:R-:W-:-:S02]  /*0100*/  FFMA.FTZ R14, R8, R8, -1 ;  /* 0xbf800000080e7423 */ /* 0x004fc40000010008 */
[C---:B------:R-:W-:Y:S02]  /*0110*/  FFMA.FTZ R18, R9.reuse, R9, -1 ;  /* 0xbf80000009127423 */ /* 0x040fe40000010009 */
[----:B------:R-:W1:Y:S01]  /*0120*/  MUFU.RSQ R15, R14 ;  /* 0x0000000e000f7308 */ /* 0x000e620000001400 */
[----:B------:R-:W-:Y:S01]  /*0130*/  FADD.FTZ R8, R8, -1 ;  /* 0xbf80000008087421 */ /* 0x000fe20000010000 */
[----:B------:R-:W-:Y:S01]  /*0140*/  FSETP.NEU.FTZ.AND P1, PT, R14, RZ, PT ;  /* 0x000000ff0e00720b */ /* 0x000fe20003f3d000 */
[----:B0-----:R-:W-:Y:S01]  /*0150*/  FADD.FTZ R12, R9, -1 ;  /* 0xbf800000090c7421 */ /* 0x001fe20000010000 */
[----:B------:R-:W-:Y:S02]  /*0160*/  FSETP.NEU.FTZ.AND P2, PT, R18, RZ, PT ;  /* 0x000000ff1200720b */ /* 0x000fe40003f5d000 */
[----:B------:R-:W-:Y:S02]  /*0170*/  ISETP.GT.U32.AND P0, PT, R8, 0x4b000000, PT ;  /* 0x4b0000000800780c */ /* 0x000fe40003f04070 */
[----:B------:R-:W0:Y:S01]  /*0180*/  MUFU.RSQ R19, R18 ;  /* 0x0000001200137308 */ /* 0x000e220000001400 */
[----:B------:R-:W-:-:S04]  /*0190*/  ISETP.GT.U32.AND P3, PT, R12, 0x4b000000, PT ;  /* 0x4b0000000c00780c */ /* 0x000fc80003f64070 */
[----:B------:R-:W-:Y:S01]  /*01a0*/  P2R R9, PR, RZ, 0x8 ;  /* 0x00000008ff097803 */ /* 0x000fe20000000000 */
[----:B-1----:R-:W-:Y:S02]  /*01b0*/  FMUL.FTZ R17, R14, R15 ;  /* 0x0000000f0e117220 */ /* 0x002fe40000410000 */
[----:B------:R-:W-:Y:S02]  /*01c0*/  FMUL.FTZ R16, R15, 0.5 ;  /* 0x3f0000000f107820 */ /* 0x000fe40000410000 */
[----:B------:R-:W-:Y:S02]  /*01d0*/  FFMA.FTZ R15, -R17, R17, R14 ;  /* 0x00000011110f7223 */ /* 0x000fe4000001010e */
[----:B0-----:R-:W-:Y:S02]  /*01e0*/  FMUL.FTZ R21, R18, R19 ;  /* 0x0000001312157220 */ /* 0x001fe40000410000 */
[----:B------:R-:W-:Y:S02]  /*01f0*/  FMUL.FTZ R20, R19, 0.5 ;  /* 0x3f00000013147820 */ /* 0x000fe40000410000 */
[----:B------:R-:W-:-:S02]  /*0200*/  FFMA.FTZ R13, -R21, R21, R18 ;  /* 0x00000015150d7223 */ /* 0x000fc40000010112 */
[----:B------:R-:W-:Y:S02]  /*0210*/  FFMA.FTZ R15, R16, R15, R17 ;  /* 0x0000000f100f7223 */ /* 0x000fe40000010011 */
[----:B------:R-:W-:Y:S02]  /*0220*/  FFMA.FTZ R13, R20, R13, R21 ;  /* 0x0000000d140d7223 */ /* 0x000fe40000010015 */
[C---:B---3--:R-:W-:Y:S01]  /*0230*/  FFMA.FTZ R17, R6.reuse, R6, -1 ;  /* 0xbf80000006117423 */ /* 0x048fe20000010006 */
[----:B------:R-:W-:Y:S01]  /*0240*/  FSEL R15, R15, RZ, P1 ;  /* 0x000000ff0f0f7208 */ /* 0x000fe20000800000 */
[----:B------:R-:W-:Y:S01]  /*0250*/  FADD.FTZ R6, R6, -1 ;  /* 0xbf80000006067421 */ /* 0x000fe20000010000 */
[----:B------:R-:W-:Y:S01]  /*0260*/  FSEL R13, R13, RZ, P2 ;  /* 0x000000ff0d0d7208 */ /* 0x000fe20001000000 */
[----:B------:R-:W0:Y:S01]  /*0270*/  MUFU.RSQ R18, R17 ;  /* 0x0000001100127308 */ /* 0x000e220000001400 */
[----:B------:R-:W-:Y:S02]  /*0280*/  FSEL R15, R15, -1.0000001192092895508, !P0 ;  /* 0xbf8000010f0f7808 */ /* 0x000fe40004000000 */
[----:B------:R-:W-:-:S02]  /*0290*/  FSEL R13, R13, -1.0000001192092895508, !P3 ;  /* 0xbf8000010d0d7808 */ /* 0x000fc40005800000 */
[----:B------:R-:W-:Y:S01]  /*02a0*/  FSETP.NEU.FTZ.AND P2, PT, R17, RZ, PT ;  /* 0x000000ff1100720b */ /* 0x000fe20003f5d000 */
[----:B------:R-:W-:Y:S01]  /*02b0*/  FADD.FTZ R16, R8, R15 ;  /* 0x0000000f08107221 */ /* 0x000fe20000010000 */
[----:B------:R-:W-:Y:S01]  /*02c0*/  ISETP.GT.U32.AND P1, PT, R6, 0x4b000000, PT ;  /* 0x4b0000000600780c */ /* 0x000fe20003f24070 */
[----:B------:R-:W-:Y:S02]  /*02d0*/  FADD.FTZ R13, R12, R13 ;  /* 0x0000000d0c0d7221 */ /* 0x000fe40000010000 */
[----:B------:R-:W-:Y:S02]  /*02e0*/  FADD.FTZ.RZ R8, R16, 1 ;  /* 0x3f80000010087421 */ /* 0x000fe4000001c000 */
[----:B------:R-:W-:-:S03]  /*02f0*/  FADD.FTZ.RZ R9, R13, 1 ;  /* 0x3f8000000d097421 */ /* 0x000fc6000001c000 */
[----:B------:R-:W-:Y:S01]  /*0300*/  IADD3 R8, R8, -0x3f400000, RZ ;  /* 0xc0c0000008087810 */ /* 0x000fe20007ffe0ff */
[----:B0-----:R-:W-:Y:S01]  /*0310*/  FMUL.FTZ R24, R17, R18 ;  /* 0x0000001211187220 */ /* 0x001fe20000410000 */
[----:B------:R-:W-:Y:S01]  /*0320*/  IADD3 R9, R9, -0x3f400000, RZ ;  /* 0xc0c0000009097810 */ /* 0x000fe20007ffe0ff */
[----:B------:R-:W-:Y:S01]  /*0330*/  FMUL.FTZ R15, R18, 0.5 ;  /* 0x3f000000120f7820 */ /* 0x000fe20000410000 */
[----:B------:R-:W-:Y:S01]  /*0340*/  LOP3.LUT R25, R8, 0xff800000, RZ, 0xc0, !PT ;  /* 0xff80000008197812 */ /* 0x000fe200078ec0ff */
[----:B------:R-:W-:Y:S01]  /*0350*/  FFMA.FTZ R23, -R24, R24, R17 ;  /* 0x0000001818177223 */ /* 0x000fe20000010111 */
        /* <DEDUP_REMOVED lines=8> */
[----:B------:R-:W-:Y:S01]  /*03e0*/  FFMA.FTZ R22, R22, R9, -1 ;  /* 0xbf80000016167423 */ /* 0x000fe20000010009 */
[----:B------:R-:W0:Y:S01]  /*03f0*/  I2F R25, R25 ;  /* 0x0000001900197306 */ /* 0x000e220000201400 */
[----:B------:R-:W-:Y:S02]  /*0400*/  FADD.FTZ R21, R21, R20 ;  /* 0x0000001415157221 */ /* 0x000fe40000010000 */
[----:B------:R-:W-:-:S04]  /*0410*/  FADD.FTZ R19, R19, R22 ;  /* 0x0000001613137221 */ /* 0x000fc80000010000 */
[-C--:B------:R-:W-:Y:S02]  /*0420*/  FFMA.FTZ R20, R21, -R8.reuse, 0.10546888411045074463 ;  /* 0x3dd8001215147423 */ /* 0x080fe40000010808 */
[----:B------:R-:W-:Y:S02]  /*0430*/  FFMA.FTZ R18, R19, -R8, 0.10546888411045074463 ;  /* 0x3dd8001213127423 */ /* 0x000fe40000010808 */
[----:B------:R-:W-:Y:S02]  /*0440*/  FFMA.FTZ R20, R21, R20, -0.13229703903198242188 ;  /* 0xbe0778e015147423 */ /* 0x000fe40000010014 */
[----:B------:R-:W-:Y:S02]  /*0450*/  FFMA.FTZ R22, R19, R18, -0.13229703903198242188 ;  /* 0xbe0778e013167423 */ /* 0x000fe40000010012 */
[----:B------:R-:W-:Y:S02]  /*0460*/  FFMA.FTZ R20, R21, R20, 0.14491446316242218018 ;  /* 0x3e14647515147423 */ /* 0x000fe40000010014 */
[----:B------:R-:W-:-:S02]  /*0470*/  FFMA.FTZ R18, R15, R23, R24 ;  /* 0x000000170f127223 */ /* 0x000fc40000010018 */
[----:B------:R-:W-:Y:S02]  /*0480*/  FFMA.FTZ R24, R19, R22, 0.14491446316242218018 ;  /* 0x3e14647513187423 */ /* 0x000fe40000010016 */
[----:B------:R-:W-:Y:S01]  /*0490*/  FFMA.FTZ R22, R21, R20, -0.16641564667224884033 ;  /* 0xbe2a68dd15167423 */ /* 0x000fe20000010014 */
[----:B------:R-:W-:Y:S01]  /*04a0*/  FSEL R18, R18, RZ, P2 ;  /* 0x000000ff12127208 */ /* 0x000fe20001000000 */
[----:B------:R-:W-:Y:S01]  /*04b0*/  FFMA.FTZ R24, R19, R24, -0.16641564667224884033 ;  /* 0xbe2a68dd13187423 */ /* 0x000fe20000010018 */
[----:B------:R-:W-:Y:S01]  /*04c0*/  ISETP.GE.U32.AND P2, PT, R16, 0x7f800000, PT ;  /* 0x7f8000001000780c */ /* 0x000fe20003f46070 */
[----:B------:R-:W-:Y:S01]  /*04d0*/  FFMA.FTZ R22, R21, R22, 0.19988867640495300293 ;  /* 0x3e4caf9e15167423 */ /* 0x000fe20000010016 */
[----:B------:R-:W-:Y:S01]  /*04e0*/  FSEL R17, R18, -1.0000001192092895508, !P1 ;  /* 0xbf80000112117808 */ /* 0x000fe20004800000 */
[----:B------:R-:W-:Y:S02]  /*04f0*/  FFMA.FTZ R24, R19, R24, 0.19988867640495300293 ;  /* 0x3e4caf9e13187423 */ /* 0x000fe40000010018 */
[----:B------:R-:W-:-:S02]  /*0500*/  FFMA.FTZ R15, R7, R7, -1 ;  /* 0xbf800000070f7423 */ /* 0x000fc40000010007 */
[----:B------:R-:W-:Y:S02]  /*0510*/  FFMA.FTZ R22, R21, R22, -0.25000196695327758789 ;  /* 0xbe80004215167423 */ /* 0x000fe40000010016 */
[----:B------:R-:W-:Y:S01]  /*0520*/  FFMA.FTZ R24, R19, R24, -0.25000196695327758789 ;  /* 0xbe80004213187423 */ /* 0x000fe20000010018 */
[----:B------:R-:W1:Y:S01]  /*0530*/  MUFU.RSQ R20, R15 ;  /* 0x0000000f00147308 */ /* 0x000e620000001400 */
[----:B------:R-:W-:Y:S02]  /*0540*/  FFMA.FTZ R22, R21, R22, 0.33333510160446166992 ;  /* 0x3eaaaae615167423 */ /* 0x000fe40000010016 */
[----:B----4-:R-:W-:Y:S02]  /*0550*/  FFMA.FTZ R18, R4, R4, -1 ;  /* 0xbf80000004127423 */ /* 0x010fe40000010004 */
[----:B------:R-:W-:Y:S02]  /*0560*/  FFMA.FTZ R24, R19, R24, 0.33333510160446166992 ;  /* 0x3eaaaae613187423 */ /* 0x000fe40000010018 */
[----:B------:R-:W-:Y:S01]  /*0570*/  FFMA.FTZ R22, R21, R22, -0.5 ;  /* 0xbf00000015167423 */ /* 0x000fe20000010016 */
[----:B------:R2:W3:Y:S01]  /*0580*/  MUFU.RSQ R23, R18 ;  /* 0x0000001200177308 */ /* 0x0004e20000001400 */
[----:B------:R-:W-:-:S02]  /*0590*/  FADD.FTZ R6, R6, R17 ;  /* 0x0000001106067221 */ /* 0x000fc40000010000 */
[----:B------:R-:W-:Y:S02]  /*05a0*/  FFMA.FTZ R24, R19, R24, -0.5 ;  /* 0xbf00000013187423 */ /* 0x000fe40000010018 */
[----:B------:R-:W-:Y:S02]  /*05b0*/  FMUL.FTZ R22, R21, R22 ;  /* 0x0000001615167220 */ /* 0x000fe40000410000 */
[----:B------:R-:W-:Y:S02]  /*05c0*/  FADD.FTZ.RZ R17, R6, 1 ;  /* 0x3f80000006117421 */ /* 0x000fe4000001c000 */
[----:B------:R-:W-:Y:S02]  /*05d0*/  FMUL.FTZ R26, R19, R24 ;  /* 0x00000018131a7220 */ /* 0x000fe40000410000 */
[----:B------:R-:W-:Y:S01]  /*05e0*/  FFMA.FTZ R24, R21, R22, R21 ;  /* 0x0000001615187223 */ /* 0x000fe20000010015 */
[----:B------:R-:W-:Y:S01]  /*05f0*/  IADD3 R21, R17, -0x3f400000, RZ ;  /* 0xc0c0000011157810 */ /* 0x000fe20007ffe0ff */
[----:B0-----:R-:W-:-:S02]  /*0600*/  FMUL.FTZ R25, R25, 1.1920928955078125e-07 ;  /* 0x3400000019197820 */ /* 0x001fc40000410000 */
[----:B------:R-:W-:Y:S02]  /*0610*/  FFMA.FTZ R19, R19, R26, R19 ;  /* 0x0000001a13137223 */ /* 0x000fe40000010013 */
[----:B-1----:R-:W-:Y:S02]  /*0620*/  FMUL.FTZ R22, R15, R20 ;  /* 0x000000140f167220 */ /* 0x002fe40000410000 */
[----:B------:R-:W-:Y:S01]  /*0630*/  FFMA.FTZ R17, R25, 0.69314718246459960938, R24 ;  /* 0x3f31721819117823 */ /* 0x000fe20000010018 */
[----:B------:R-:W-:Y:S05]  /*0640*/  @!P2 BRA `(.L_x_1987) ;  /* 0x000000500000a947 */ /* 0x000fea0003800000 */
[C---:B--23--:R-:W-:Y:S02]  /*0650*/  ISETP.GE.AND P2, PT, R16.reuse, -0x407fffff, PT ;  /* 0xbf8000011000780c */ /* 0x04cfe40003f46270 */
[----:B------:R-:W-:-:S11]  /*0660*/  FSETP.NEU.FTZ.AND P3, PT, R16, RZ, PT ;  /* 0x000000ff1000720b */ /* 0x000fd60003f7d000 */
[----:B------:R-:W-:-:S05]  /*0670*/  @P2 MOV R25, 0x7f800000 ;  /* 0x7f80000000192802 */ /* 0x000fca0000000f00 */
[----:B------:R-:W-:-:S05]  /*0680*/  @P2 FFMA.FTZ R17, R16, R25, +INF ;  /* 0x7f80000010112423 */ /* 0x000fca0000010019 */
[----:B------:R-:W-:Y:S02]  /*0690*/  FSEL R17, R17, -RZ, P3 ;  /* 0x800000ff11117208 */ /* 0x000fe40001800000 */
.L_x_1987:
[----:B--23--:R-:W-:Y:S05]  /*06a0*/  BSYNC B0 ;  /* 0x0000000000007941 */ /* 0x00cfea0003800000 */
.L_x_1986:
[----:B------:R-:W-:Y:S01]  /*06b0*/  LOP3.LUT R21, R21, 0xff800000, RZ, 0xc0, !PT ;  /* 0xff80000015157812 */ /* 0x000fe200078ec0ff */
[----:B------:R-:W-:Y:S01]  /*06c0*/  FMUL.FTZ R25, R20, 0.5 ;  /* 0x3f00000014197820 */ /* 0x000fe20000410000 */
[----:B------:R-:W-:Y:S01]  /*06d0*/  FSETP.NEU.FTZ.AND P4, PT, R15, RZ, PT ;  /* 0x000000ff0f00720b */ /* 0x000fe20003f9d000 */
[----:B------:R-:W-:Y:S01]  /*06e0*/  FFMA.FTZ R20, -R22, R22, R15 ;  /* 0x0000001616147223 */ /* 0x000fe2000001010f */
[----:B------:R-:W-:Y:S01]  /*06f0*/  IADD3 R24, -R21, 0x40800000, RZ ;  /* 0x4080000015187810 */ /* 0x000fe20007ffe1ff */
[----:B------:R-:W-:Y:S01]  /*0700*/  FFMA.FTZ R16, R5, R5, -1 ;  /* 0xbf80000005107423 */ /* 0x000fe20000010005 */
[----:B------:R-:W-:Y:S01]  /*0710*/  FSETP.NEU.FTZ.AND P5, PT, R18, RZ, PT ;  /* 0x000000ff1200720b */ /* 0x000fe20003fbd000 */
[----:B------:R-:W-:Y:S01]  /*0720*/  FFMA.FTZ R20, R25, R20, R22 ;  /* 0x0000001419147223 */ /* 0x000fe20000010016 */
[----:B------:R-:W-:Y:S01]  /*0730*/  IADD3 R22, R6, -R21, RZ ;  /* 0x8000001506167210 */ /* 0x000fe20007ffe0ff */
[----:B------:R-:W-:Y:S01]  /*0740*/  FFMA.FTZ R29, R24, R9, -1 ;  /* 0xbf800000181d7423 */ /* 0x000fe20000010009 */
[----:B------:R-:W0:Y:S01]  /*0750*/  MUFU.RSQ R25, R16 ;  /* 0x0000001000197308 */ /* 0x000e220000001400 */
[----:B------:R-:W-:Y:S01]  /*0760*/  FMUL.FTZ R27, R18, R23 ;  /* 0x00000017121b7220 */ /* 0x000fe20000410000 */
[----:B------:R-:W-:Y:S01]  /*0770*/  FSEL R20, R20, RZ, P4 ;  /* 0x000000ff14147208 */ /* 0x000fe20002000000 */
[----:B------:R-:W-:Y:S01]  /*0780*/  FADD.FTZ R15, R22, R29 ;  /* 0x0000001d160f7221 */ /* 0x000fe20000010000 */
[----:B------:R-:W-:Y:S01]  /*0790*/  FSETP.NEU.FTZ.AND P4, PT, R16, RZ, PT ;  /* 0x000000ff1000720b */ /* 0x000fe20003f9d000 */
[----:B------:R-:W-:Y:S01]  /*07a0*/  FADD.FTZ R22, R4, -1 ;  /* 0xbf80000004167421 */ /* 0x000fe20000010000 */
[----:B------:R-:W-:Y:S01]  /*07b0*/  BSSY B0, `(.L_x_1988) ;  /* 0x000002b000007945 */ /* 0x000fe20003800000 */
[----:B------:R-:W-:Y:S01]  /*07c0*/  FMUL.FTZ R24, R23, 0.5 ;  /* 0x3f00000017187820 */ /* 0x000fe20000410000 */
[----:B------:R-:W1:Y:S01]  /*07d0*/  I2F R14, R14 ;  /* 0x0000000e000e7306 */ /* 0x000e620000201400 */
[----:B------:R-:W-:Y:S01]  /*07e0*/  FFMA.FTZ R4, R15, -R8, 0.10546888411045074463 ;  /* 0x3dd800120f047423 */ /* 0x000fe20000010808 */
[----:B------:R-:W-:Y:S01]  /*07f0*/  ISETP.GT.U32.AND P3, PT, R22, 0x4b000000, PT ;  /* 0x4b0000001600780c */ /* 0x000fe20003f64070 */
[----:B------:R-:W-:-:S02]  /*0800*/  FFMA.FTZ R23, -R27, R27, R18 ;  /* 0x0000001b1b177223 */ /* 0x000fc40000010112 */
[----:B------:R-:W-:Y:S02]  /*0810*/  FADD.FTZ R7, R7, -1 ;  /* 0xbf80000007077421 */ /* 0x000fe40000010000 */
[----:B------:R-:W-:Y:S01]  /*0820*/  FFMA.FTZ R4, R15, R4, -0.13229703903198242188 ;  /* 0xbe0778e00f047423 */ /* 0x000fe20000010004 */
[----:B------:R-:W2:Y:S01]  /*0830*/  I2F R21, R21 ;  /* 0x0000001500157306 */ /* 0x000ea20000201400 */
[----:B------:R-:W-:Y:S01]  /*0840*/  FFMA.FTZ R24, R24, R23, R27 ;  /* 0x0000001718187223 */ /* 0x000fe2000001001b */
[----:B------:R-:W-:Y:S01]  /*0850*/  ISETP.GT.U32.AND P2, PT, R7, 0x4b000000, PT ;  /* 0x4b0000000700780c */ /* 0x000fe20003f44070 */
[----:B------:R-:W-:Y:S02]  /*0860*/  FFMA.FTZ R4, R15, R4, 0.14491446316242218018 ;  /* 0x3e1464750f047423 */ /* 0x000fe40000010004 */
[----:B0-----:R-:W-:Y:S02]  /*0870*/  FMUL.FTZ R23, R16, R25 ;  /* 0x0000001910177220 */ /* 0x001fe40000410000 */
[----:B------:R-:W-:Y:S01]  /*0880*/  FMUL.FTZ R18, R25, 0.5 ;  /* 0x3f00000019127820 */ /* 0x000fe20000410000 */
[----:B------:R-:W-:Y:S01]  /*0890*/  FSEL R25, R24, RZ, P5 ;  /* 0x000000ff18197208 */ /* 0x000fe20002800000 */
[----:B------:R-:W-:Y:S01]  /*08a0*/  FFMA.FTZ R26, -R23, R23, R16 ;  /* 0x00000017171a7223 */ /* 0x000fe20000010110 */
[----:B------:R-:W-:Y:S01]  /*08b0*/  FSEL R24, R20, -1.0000001192092895508, !P2 ;  /* 0xbf80000114187808 */ /* 0x000fe20005000000 */
[----:B------:R-:W-:Y:S01]  /*08c0*/  FFMA.FTZ R20, R15, R4, -0.16641564667224884033 ;  /* 0xbe2a68dd0f147423 */ /* 0x000fe20000010004 */
[----:B------:R-:W-:Y:S01]  /*08d0*/  ISETP.GE.U32.AND P5, PT, R13, 0x7f800000, PT ;  /* 0x7f8000000d00780c */ /* 0x000fe20003fa6070 */
[----:B------:R-:W-:Y:S01]  /*08e0*/  FFMA.FTZ R18, R18, R26, R23 ;  /* 0x0000001a12127223 */ /* 0x000fe20000010017 */
[----:B------:R-:W-:Y:S01]  /*08f0*/  FSEL R25, R25, -1.0000001192092895508, !P3 ;  /* 0xbf80000119197808 */ /* 0x000fe20005800000 */
[----:B------:R-:W-:-:S02]  /*0900*/  FFMA.FTZ R20, R15, R20, 0.19988867640495300293 ;  /* 0x3e4caf9e0f147423 */ /* 0x000fc40000010014 */
[----:B------:R-:W-:Y:S01]  /*0910*/  FADD.FTZ R4, R7, R24 ;  /* 0x0000001807047221 */ /* 0x000fe20000010000 */
[----:B------:R-:W-:Y:S01]  /*0920*/  FSEL R16, R18, RZ, P4 ;  /* 0x000000ff12107208 */ /* 0x000fe20002000000 */
[C---:B------:R-:W-:Y:S02]  /*0930*/  FFMA.FTZ R20, R15.reuse, R20, -0.25000196695327758789 ;  /* 0xbe8000420f147423 */ /* 0x040fe40000010014 */
[----:B------:R-:W-:Y:S02]  /*0940*/  FADD.FTZ.RZ R18, R4, 1 ;  /* 0x3f80000004127421 */ /* 0x000fe4000001c000 */
[----:B------:R-:W-:Y:S02]  /*0950*/  FFMA.FTZ R20, R15, R20, 0.33333510160446166992 ;  /* 0x3eaaaae60f147423 */ /* 0x000fe40000010014 */
[----:B------:R-:W-:Y:S01]  /*0960*/  FADD.FTZ R5, R5, -1 ;  /* 0xbf80000005057421 */ /* 0x000fe20000010000 */
[----:B------:R-:W-:Y:S01]  /*0970*/  IADD3 R18, R18, -0x3f400000, RZ ;  /* 0xc0c0000012127810 */ /* 0x000fe20007ffe0ff */
[----:B------:R-:W-:-:S02]  /*0980*/  FADD.FTZ R7, R22, R25 ;  /* 0x0000001916077221 */ /* 0x000fc40000010000 */
[----:B------:R-:W-:Y:S01]  /*0990*/  FFMA.FTZ R20, R15, R20, -0.5 ;  /* 0xbf0000000f147423 */ /* 0x000fe20000010014 */
[----:B------:R-:W-:Y:S01]  /*09a0*/  ISETP.GT.U32.AND P4, PT, R5, 0x4b000000, PT ;  /* 0x4b0000000500780c */ /* 0x000fe20003f84070 */
[----:B-1----:R-:W-:Y:S01]  /*09b0*/  FMUL.FTZ R14, R14, 1.1920928955078125e-07 ;  /* 0x340000000e0e7820 */ /* 0x002fe20000410000 */
[----:B------:R-:W-:Y:S01]  /*09c0*/  LOP3.LUT R23, R18, 0xff800000, RZ, 0xc0, !PT ;  /* 0xff80000012177812 */ /* 0x000fe200078ec0ff */
[----:B------:R-:W-:Y:S02]  /*09d0*/  FADD.FTZ.RZ R22, R7, 1 ;  /* 0x3f80000007167421 */ /* 0x000fe4000001c000 */
[----:B------:R-:W-:Y:S02]  /*09e0*/  FMUL.FTZ R20, R15, R20 ;  /* 0x000000140f147220 */ /* 0x000fe40000410000 */
[----:B------:R-:W-:Y:S01]  /*09f0*/  FFMA.FTZ R19, R14, 0.69314718246459960938, R19 ;  /* 0x3f3172180e137823 */ /* 0x000fe20000010013 */
[----:B------:R-:W-:Y:S05]  /*0a00*/  @!P5 BRA `(.L_x_1989) ;  /* 0x000000500000d947 */ /* 0x000fea0003800000 */
[----:B--2---:R-:W-:-:S13]  /*0a10*/  ISETP.GE.AND P5, PT, R13, -0x407fffff, PT ;  /* 0xbf8000010d00780c */ /* 0x004fda0003fa6270 */
[----:B------:R-:W-:-:S05]  /*0a20*/  @P5 MOV R14, 0x7f800000 ;  /* 0x7f800000000e5802 */ /* 0x000fca0000000f00 */
[C---:B------:R-:W-:Y:S01]  /*0a30*/  @P5 FFMA.FTZ R19, R13.reuse, R14, +INF ;  /* 0x7f8000000d135423 */ /* 0x040fe2000001000e */
[----:B------:R-:W-:-:S04]  /*0a40*/  FSETP.NEU.FTZ.AND P5, PT, R13, RZ, PT ;  /* 0x000000ff0d00720b */ /* 0x000fc80003fbd000 */
[----:B------:R-:W-:-:S04]  /*0a50*/  FSEL R19, R19, -RZ, P5 ;  /* 0x800000ff13137208 */ /* 0x000fc80002800000 */
.L_x_1989:
[----:B--2---:R-:W-:Y:S05]  /*0a60*/  BSYNC B0 ;  /* 0x0000000000007941 */ /* 0x004fea0003800000 */
.L_x_1988:
[----:B------:R-:W-:Y:S01]  /*0a70*/  IADD3 R14, -R23, 0x40800000, RZ ;  /* 0x40800000170e7810 */ /* 0x000fe20007ffe1ff */
[----:B------:R-:W-:Y:S01]  /*0a80*/  FFMA.FTZ R20, R15, R20, R15 ;  /* 0x000000140f147223 */ /* 0x000fe2000001000f */
[----:B------:R-:W-:Y:S01]  /*0a90*/  FSEL R18, R16, -1.0000001192092895508, !P4 ;  /* 0xbf80000110127808 */ /* 0x000fe20006000000 */
[----:B------:R-:W-:Y:S01]  /*0aa0*/  FMUL.FTZ R21, R21, 1.1920928955078125e-07 ;  /* 0x3400000015157820 */ /* 0x000fe20000410000 */
[----:B------:R-:W-:Y:S01]  /*0ab0*/  IADD3 R16, R22, -0x3f400000, RZ ;  /* 0xc0c0000016107810 */ /* 0x000fe20007ffe0ff */
[----:B------:R-:W-:Y:S01]  /*0ac0*/  FFMA.FTZ R14, R14, R9, -1 ;  /* 0xbf8000000e0e7423 */ /* 0x000fe20000010009 */
[----:B------:R-:W-:Y:S01]  /*0ad0*/  IADD3 R15, R4, -R23, RZ ;  /* 0x80000017040f7210 */ /* 0x000fe20007ffe0ff */
[----:B------:R-:W-:Y:S01]  /*0ae0*/  FADD.FTZ R13, R5, R18 ;  /* 0x00000012050d7221 */ /* 0x000fe20000010000 */
[----:B------:R-:W-:Y:S01]  /*0af0*/  LOP3.LUT R16, R16, 0xff800000, RZ, 0xc0, !PT ;  /* 0xff80000010107812 */ /* 0x000fe200078ec0ff */
[----:B------:R-:W-:Y:S01]  /*0b00*/  FFMA.FTZ R5, R21, 0.69314718246459960938, R20 ;  /* 0x3f31721815057823 */ /* 0x000fe20000010014 */
[----:B------:R-:W-:Y:S01]  /*0b10*/  ISETP.GE.U32.AND P5, PT, R6, 0x7f800000, PT ;  /* 0x7f8000000600780c */ /* 0x000fe20003fa6070 */
[----:B------:R-:W-:Y:S01]  /*0b20*/  FADD.FTZ R15, R15, R14 ;  /* 0x0000000e0f0f7221 */ /* 0x000fe20000010000 */
[----:B------:R-:W-:Y:S01]  /*0b30*/  IADD3 R20, -R16, 0x40800000, RZ ;  /* 0x4080000010147810 */ /* 0x000fe20007ffe1ff */
[----:B------:R-:W-:Y:S01]  /*0b40*/  FADD.FTZ.RZ R21, R13, 1 ;  /* 0x3f8000000d157421 */ /* 0x000fe2000001c000 */
[----:B------:R-:W-:Y:S01]  /*0b50*/  IADD3 R25, R7, -R16, RZ ;  /* 0x8000001007197210 */ /* 0x000fe20007ffe0ff */
[----:B------:R-:W-:Y:S01]  /*0b60*/  FFMA.FTZ R18, R15, -R8, 0.10546888411045074463 ;  /* 0x3dd800120f127423 */ /* 0x000fe20000010808 */
[----:B------:R-:W0:Y:S01]  /*0b70*/  I2F R23, R23 ;  /* 0x0000001700177306 */ /* 0x000e220000201400 */
[----:B------:R-:W-:Y:S01]  /*0b80*/  FFMA.FTZ R20, R20, R9, -1 ;  /* 0xbf80000014147423 */ /* 0x000fe20000010009 */
[----:B------:R-:W-:Y:S01]  /*0b90*/  IADD3 R22, R21, -0x3f400000, RZ ;  /* 0xc0c0000015167810 */ /* 0x000fe20007ffe0ff */
[----:B------:R-:W-:Y:S01]  /*0ba0*/  FFMA.FTZ R18, R15, R18, -0.13229703903198242188 ;  /* 0xbe0778e00f127423 */ /* 0x000fe20000010012 */
[----:B------:R-:W-:Y:S01]  /*0bb0*/  BSSY B0, `(.L_x_1990) ;  /* 0x0000018000007945 */ /* 0x000fe20003800000 */
[----:B------:R-:W-:-:S02]  /*0bc0*/  FADD.FTZ R25, R25, R20 ;  /* 0x0000001419197221 */ /* 0x000fc40000010000 */
[----:B-----5:R-:W-:Y:S02]  /*0bd0*/  FFMA.FTZ R14, R2, R2, -1 ;  /* 0xbf800000020e7423 */ /* 0x020fe40000010002 */
        /* <DEDUP_REMOVED lines=21> */
.L_x_1991:
[----:B012---:R-:W-:Y:S05]  /*0d30*/  BSYNC B0 ;  /* 0x0000000000007941 */ /* 0x007fea0003800000 */
.L_x_1990:
        /* <DEDUP_REMOVED lines=22> */
.L_x_1993:
[----:B0-----:R-:W-:Y:S05]  /*0ea0*/  BSYNC B0 ;  /* 0x0000000000007941 */ /* 0x001fea0003800000 */
.L_x_1992:
        /* <DEDUP_REMOVED lines=19> */
.L_x_1995:
[----:B0-----:R-:W-:Y:S05]  /*0fe0*/  BSYNC B0 ;  /* 0x0000000000007941 */ /* 0x001fea0003800000 */
.L_x_1994:
[----:B------:R-:W-:Y:S01]  /*0ff0*/  FFMA.FTZ R20, R20, R21, R15 ;  /* 0x0000001514147223 */ /* 0x000fe2000001000f */
        /* <DEDUP_REMOVED lines=16> */
.L_x_1997:
[----:B------:R-:W-:Y:S05]  /*1100*/  BSYNC B0 ;  /* 0x0000000000007941 */ /* 0x000fea0003800000 */
.L_x_1996:
        /* <DEDUP_REMOVED lines=31> */
.L_x_1999:
[----:B------:R-:W-:Y:S05]  /*1300*/  BSYNC B0 ;  /* 0x0000000000007941 */ /* 0x000fea0003800000 */
.L_x_1998:
[C---:B------:R-:W-:Y:S01]  /*1310*/  FFMA.FTZ R7, R3.reuse, R3, -1 ;  /* 0xbf80000003077423 */ /* 0x040fe20000010003 */
[----:B------:R-:W-:Y:S01]  /*1320*/  MOV R18, R17 ;  /* 0x0000001100127202 */ /* 0x000fe20000000f00 */
[----:B------:R-:W-:Y:S01]  /*1330*/  FADD.FTZ R3, R3, -1 ;  /* 0xbf80000003037421 */ /* 0x000fe20000010000 */
[----:B------:R-:W-:Y:S01]  /*1340*/  BSSY B0, `(.L_x_2000) ;  /* 0x0000027000007945 */ /* 0x000fe20003800000 */
[----:B------:R-:W0:Y:S02]  /*1350*/  MUFU.RSQ R14, R7 ;  /* 0x00000007000e7308 */ /* 0x000e240000001400 */
[----:B------:R-:W-:Y:S01]  /*1360*/  @P0 FADD.FTZ R18, R18, 0.69314718246459960938 ;  /* 0x3f31721812120421 */ /* 0x000fe20000010000 */
[C---:B------:R-:W-:Y:S01]  /*1370*/  FSETP.NEU.FTZ.AND P0, PT, R7.reuse, RZ, PT ;  /* 0x000000ff0700720b */ /* 0x040fe20003f1d000 */
[----:B0-----:R-:W-:Y:S02]  /*1380*/  FMUL.FTZ R16, R7, R14 ;  /* 0x0000000e07107220 */ /* 0x001fe40000410000 */
[----:B------:R-:W-:-:S02]  /*1390*/  FMUL.FTZ R15, R14, 0.5 ;  /* 0x3f0000000e0f7820 */ /* 0x000fc40000410000 */
        /* <DEDUP_REMOVED lines=33> */
.L_x_2001:
[----:B------:R-:W-:Y:S05]  /*15b0*/  BSYNC B0 ;  /* 0x0000000000007941 */ /* 0x000fea0003800000 */
.L_x_2000:
[----:B------:R-:W-:Y:S01]  /*15c0*/  ISETP.GT.U32.AND P6, PT, R12, 0x4b000000, PT ;  /* 0x4b0000000c00780c */ /* 0x000fe20003fc4070 */
[----:B------:R-:W-:Y:S01]  /*15d0*/  IMAD.WIDE.U32 R8, R0, R11, c[0x0][0x168] ;  /* 0x00005a0000087625 */ /* 0x000fe200078e000b */
[----:B------:R-:W-:Y:S02]  /*15e0*/  MOV R14, R5 ;  /* 0x00000005000e7202 */ /* 0x000fe40000000f00 */
[----:B------:R-:W-:Y:S01]  /*15f0*/  MOV R15, R6 ;  /* 0x00000006000f7202 */ /* 0x000fe20000000f00 */
[----:B------:R-:W-:Y:S01]  /*1600*/  @P3 FADD.FTZ R4, R4, 0.69314718246459960938 ;  /* 0x3f31721804043421 */ /* 0x000fe20000010000 */
[----:B------:R-:W-:Y:S01]  /*1610*/  MOV R5, R2 ;  /* 0x0000000200057202 */ /* 0x000fe20000000f00 */
[----:B------:R-:W-:Y:S01]  /*1620*/  IMAD.WIDE R8, R10, 0x8, R8 ;  /* 0x000000080a087825 */ /* 0x000fe200078e0208 */
[----:B------:R-:W-:-:S03]  /*1630*/  MOV R6, R13 ;  /* 0x0000000d00067202 */ /* 0x000fc60000000f00 */
[----:B------:R-:W-:Y:S02]  /*1640*/  @P1 FADD.FTZ R14, R14, 0.69314718246459960938 ;  /* 0x3f3172180e0e1421 */ /* 0x000fe40000010000 */
[----:B------:R-:W-:Y:S02]  /*1650*/  @P6 FADD.FTZ R19, R19, 0.69314718246459960938 ;  /* 0x3f31721813136421 */ /* 0x000fe40000010000 */
[----:B------:R-:W-:Y:S02]  /*1660*/  @P2 FADD.FTZ R15, R15, 0.69314718246459960938 ;  /* 0x3f3172180f0f2421 */ /* 0x000fe40000010000 */
[----:B------:R-:W-:Y:S01]  /*1670*/  @P4 FADD.FTZ R5, R5, 0.69314718246459960938 ;  /* 0x3f31721805054421 */ /* 0x000fe20000010000 */
[----:B------:R-:W-:Y:S01]  /*1680*/  STG.E.64 [R8.64], R18 ;  /* 0x0000001208007986 */ /* 0x000fe2000c101b04 */
[----:B------:R-:W-:Y:S02]  /*1690*/  @P5 FADD.FTZ R6, R6, 0.69314718246459960938 ;  /* 0x3f31721806065421 */ /* 0x000fe40000010000 */
[----:B------:R-:W-:Y:S01]  /*16a0*/  @P0 FADD.FTZ R7, R7, 0.69314718246459960938 ;  /* 0x3f31721807070421 */ /* 0x000fe20000010000 */
[----:B------:R-:W-:Y:S04]  /*16b0*/  STG.E.64 [R8.64+0x400], R14 ;  /* 0x0004000e08007986 */ /* 0x000fe8000c101b04 */
[----:B------:R-:W-:Y:S04]  /*16c0*/  STG.E.64 [R8.64+0x800], R4 ;  /* 0x0008000408007986 */ /* 0x000fe8000c101b04 */
[----:B------:R-:W-:Y:S01]  /*16d0*/  STG.E.64 [R8.64+0xc00], R6 ;  /* 0x000c000608007986 */ /* 0x000fe2000c101b04 */
[----:B------:R-:W-:Y:S05]  /*16e0*/  EXIT ;  /* 0x000000000000794d */ /* 0x000fea0003800000 */
.L_x_1985:
[----:B------:R-:W0:Y:S01]  /*16f0*/  S2R R14, SR_TID.X ;  /* 0x00000000000e7919 */ /* 0x000e220000002100 */
[----:B------:R-:W-:Y:S01]  /*1700*/  CS2R R20, SRZ ;  /* 0x0000000000147805 */ /* 0x000fe2000001ff00 */
[----:B------:R-:W-:Y:S01]  /*1710*/  HFMA2.MMA R12, -RZ, RZ, 0, 0 ;  /* 0x00000000ff0c7435 */ /* 0x000fe200000001ff */
[----:B0-----:R-:W-:-:S02]  /*1720*/  ISETP.GE.AND P0, PT, R14, R13, PT ;  /* 0x0000000d0e00720c */ /* 0x001fc40003f06270 */
[----:B------:R-:W-:-:S11]  /*1730*/  MOV R7, R14 ;  /* 0x0000000e00077202 */ /* 0x000fd60000000f00 */
[----:B------:R-:W-:Y:S02]  /*1740*/  @!P0 IADD3 R10, R0, R7, RZ ;  /* 0x00000007000a8210 */ /* 0x000fe40007ffe0ff */
[----:B------:R-:W-:Y:S02]  /*1750*/  @!P0 IADD3 R7, R7, 0x80, RZ ;  /* 0x0000008007078810 */ /* 0x000fe40007ffe0ff */
[----:B------:R-:W-:Y:S02]  /*1760*/  @!P0 MOV R11, 0x4 ;  /* 0x00000004000b8802 */ /* 0x000fe40000000f00 */
[----:B------:R-:W-:-:S03]  /*1770*/  ISETP.GE.AND P6, PT, R7, R13, PT ;  /* 0x0000000d0700720c */ /* 0x000fc60003fc6270 */
[----:B------:R-:W-:Y:S01]  /*1780*/  @!P0 IMAD.WIDE.U32 R10, R10, R11, c[0x0][0x170] ;  /* 0x00005c000a0a8625 */ /* 0x000fe200078e000b */
[----:B------:R-:W-:-:S04]  /*1790*/  HFMA2.MMA R15, -RZ, RZ, 0, 0 ;  /* 0x00000000ff0f7435 */ /* 0x000fc800000001ff */
[----:B------:R0:W5:Y:S05]  /*17a0*/  @!P0 LDG.E R21, [R10.64] ;  /* 0x000000040a158981 */ /* 0x00016a000c1e1900 */
[----:B------:R-:W-:Y:S02]  /*17b0*/  @!P6 IADD3 R2, R0, R7, RZ ;  /* 0x000000070002e210 */ /* 0x000fe40007ffe0ff */
[----:B------:R-:W-:Y:S02]  /*17c0*/  @!P6 IADD3 R7, R7, 0x80, RZ ;  /* 0x000000800707e810 */ /* 0x000fe40007ffe0ff */
[----:B------:R-:W-:Y:S02]  /*17d0*/  @!P6 MOV R3, 0x4 ;  /* 0x000000040003e802 */ /* 0x000fe40000000f00 */
[----:B------:R-:W-:-:S03]  /*17e0*/  ISETP.GE.AND P5, PT, R7, R13, PT ;  /* 0x0000000d0700720c */ /* 0x000fc60003fa6270 */
[----:B------:R-:W-:-:S05]  /*17f0*/  @!P6 IMAD.WIDE.U32 R2, R2, R3, c[0x0][0x170] ;  /* 0x00005c000202e625 */ /* 0x000fca00078e0003 */
[----:B------:R1:W5:Y:S05]  /*1800*/  @!P6 LDG.E R20, [R2.64] ;  /* 0x000000040214e981 */ /* 0x00036a000c1e1900 */
[----:B------:R-:W-:Y:S02]  /*1810*/  @!P5 IADD3 R22, R0, R7, RZ ;  /* 0x000000070016d210 */ /* 0x000fe40007ffe0ff */
[----:B------:R-:W-:Y:S02]  /*1820*/  @!P5 IADD3 R7, R7, 0x80, RZ ;  /* 0x000000800707d810 */ /* 0x000fe40007ffe0ff */
[----:B------:R-:W-:Y:S02]  /*1830*/  @!P5 MOV R23, 0x4 ;  /* 0x000000040017d802 */ /* 0x000fe40000000f00 */
[----:B------:R-:W-:Y:S01]  /*1840*/  ISETP.GE.AND P4, PT, R7, R13, PT ;  /* 0x0000000d0700720c */ /* 0x000fe20003f86270 */
[----:B------:R-:W-:Y:S01]  /*1850*/  CS2R R18, SRZ ;  /* 0x0000000000127805 */ /* 0x000fe2000001ff00 */
[----:B------:R-:W-:Y:S01]  /*1860*/  CS2R R16, SRZ ;  /* 0x0000000000107805 */ /* 0x000fe2000001ff00 */
[----:B------:R-:W-:-:S05]  /*1870*/  @!P5 IMAD.WIDE.U32 R22, R22, R23, c[0x0][0x170] ;  /* 0x00005c001616d625 */ /* 0x000fca00078e0017 */
[----:B------:R2:W5:Y:S05]  /*1880*/  @!P5 LDG.E R12, [R22.64] ;  /* 0x00000004160cd981 */ /* 0x00056a000c1e1900 */
        /* <DEDUP_REMOVED lines=20> */
[----:B------:R2:W5:Y:S03]  /*19d0*/  @!P4 LDG.E R19, [R2.64] ;  /* 0x000000040213c981 */ /* 0x000566000c1e1900 */
[----:B------:R-:W-:Y:S01]  /*19e0*/  @!P2 IMAD.WIDE.U32 R6, R6, R25, c[0x0][0x170] ;  /* 0x00005c000606a625 */ /* 0x000fe200078e0019 */
[----:B------:R2:W5:Y:S03]  /*19f0*/  @!P3 LDG.E R18, [R4.64] ;  /* 0x000000040412b981 */ /* 0x000566000c1e1900 */
[----:B------:R-:W-:Y:S01]  /*1a00*/  @!P1 IMAD.WIDE.U32 R8, R8, R27, c[0x0][0x170] ;  /* 0x00005c0008089625 */ /* 0x000fe200078e001b */
[----:B------:R2:W5:Y:S03]  /*1a10*/  @!P2 LDG.E R17, [R6.64] ;  /* 0x000000040611a981 */ /* 0x000566000c1e1900 */
[----:B------:R-:W-:Y:S01]  /*1a20*/  @!P6 IMAD.WIDE.U32 R10, R10, R11, c[0x0][0x170] ;  /* 0x00005c000a0ae625 */ /* 0x000fe200078e000b */
[----:B------:R2:W5:Y:S04]  /*1a30*/  @!P1 LDG.E R16, [R8.64] ;  /* 0x0000000408109981 */ /* 0x000568000c1e1900 */
[----:B------:R2:W5:Y:S01]  /*1a40*/  @!P6 LDG.E R15, [R10.64] ;  /* 0x000000040a0fe981 */ /* 0x000562000c1e1900 */
[----:B------:R-:W-:Y:S01]  /*1a50*/  BSSY B0, `(.L_x_2002) ;  /* 0x000002f000007945 */ /* 0x000fe20003800000 */
[----:B------:R-:W-:Y:S05]  /*1a60*/  @P0 BRA `(.L_x_2003) ;  /* 0x000002d000000947 */ /* 0x000fea0003800000 */
[----:B--2--5:R-:W-:Y:S01]  /*1a70*/  FFMA.FTZ R3, R21, R21, -1 ;  /* 0xbf80000015037423 */ /* 0x024fe20000010015 */
[----:B------:R-:W-:Y:S01]  /*1a80*/  MOV R7, 0x3d39bf78 ;  /* 0x3d39bf7800077802 */ /* 0x000fe20000000f00 */
[----:B------:R-:W-:Y:S02]  /*1a90*/  BSSY B1, `(.L_x_2004) ;  /* 0x0000028000017945 */ /* 0x000fe40003800000 */
[----:B------:R-:W0:Y:S01]  /*1aa0*/  MUFU.RSQ R2, R3 ;  /* 0x0000000300027308 */ /* 0x000e220000001400 */
[C---:B------:R-:W-:Y:S01]  /*1ab0*/  FSETP.NEU.FTZ.AND P0, PT, R3.reuse, RZ, PT ;  /* 0x000000ff0300720b */ /* 0x040fe20003f1d000 */
[----:B0-----:R-:W-:-:S02]  /*1ac0*/  FMUL.FTZ R4, R3, R2 ;  /* 0x0000000203047220 */ /* 0x001fc40000410000 */
[----:B------:R-:W-:Y:S02]  /*1ad0*/  FMUL.FTZ R5, R2, 0.5 ;  /* 0x3f00000002057820 */ /* 0x000fe40000410000 */
        /* <DEDUP_REMOVED lines=35> */
.L_x_2005:
[----:B------:R-:W-:Y:S05]  /*1d10*/  BSYNC B1 ;  /* 0x0000000000017941 */ /* 0x000fea0003800000 */
.L_x_2004:
[----:B------:R-:W-:-:S05]  /*1d20*/  MOV R2, R4 ;  /* 0x0000000400027202 */ /* 0x000fca0000000f00 */
[----:B------:R-:W-:Y:S02]  /*1d30*/  @P2 FADD.FTZ R2, R2, 0.69314718246459960938 ;  /* 0x3f31721802022421 */ /* 0x000fe40000010000 */
.L_x_2003:
[----:B------:R-:W-:Y:S05]  /*1d40*/  BSYNC B0 ;  /* 0x0000000000007941 */ /* 0x000fea0003800000 */
.L_x_2002:
[----:B--2---:R-:W-:Y:S01]  /*1d50*/  IADD3 R4, R14, 0x80, RZ ;  /* 0x000000800e047810 */ /* 0x004fe20007ffe0ff */
        /* <DEDUP_REMOVED lines=45> */
.L_x_2009:
[----:B------:R-:W-:Y:S05]  /*2030*/  BSYNC B1 ;  /* 0x0000000000017941 */ /* 0x000fea0003800000 */
.L_x_2008:
[----:B------:R-:W-:-:S05]  /*2040*/  MOV R3, R7 ;  /* 0x0000000700037202 */ /* 0x000fca0000000f00 */
[----:B------:R-:W-:Y:S02]  /*2050*/  @P2 FADD.FTZ R3, R3, 0.69314718246459960938 ;  /* 0x3f31721803032421 */ /* 0x000fe40000010000 */
.L_x_2007:
[----:B------:R-:W-:Y:S05]  /*2060*/  BSYNC B0 ;  /* 0x0000000000007941 */ /* 0x000fea0003800000 */
.L_x_2006:
[----:B------:R-:W-:Y:S01]  /*2070*/  IADD3 R6, R14, 0x100, RZ ;  /* 0x000001000e067810 */ /* 0x000fe20007ffe0ff */
[----:B------:R-:W-:Y:S03]  /*2080*/  BSSY B0, `(.L_x_2010) ;  /* 0x0000030000007945 */ /* 0x000fe60003800000 */
[----:B------:R-:W-:-:S13]  /*2090*/  ISETP.GE.AND P0, PT, R6, R13, PT ;  /* 0x0000000d0600720c */ /* 0x000fda0003f06270 */
[----:B------:R-:W-:Y:S05]  /*20a0*/  @P0 BRA `(.L_x_2011) ;  /* 0x000002d000000947 */ /* 0x000fea0003800000 */
[----:B-----5:R-:W-:Y:S01]  /*20b0*/  FFMA.FTZ R6, R12, R12, -1 ;  /* 0xbf8000000c067423 */ /* 0x020fe2000001000c */
[----:B------:R-:W-:Y:S01]  /*20c0*/  MOV R10, 0x3d39bf78 ;  /* 0x3d39bf78000a7802 */ /* 0x000fe20000000f00 */
[----:B------:R-:W-:Y:S02]  /*20d0*/  BSSY B1, `(.L_x_2012) ;  /* 0x0000028000017945 */ /* 0x000fe40003800000 */
[----:B------:R-:W0:Y:S01]  /*20e0*/  MUFU.RSQ R5, R6 ;  /* 0x0000000600057308 */ /* 0x000e220000001400 */
[C---:B------:R-:W-:Y:S01]  /*20f0*/  FSETP.NEU.FTZ.AND P0, PT, R6.reuse, RZ, PT ;  /* 0x000000ff0600720b */ /* 0x040fe20003f1d000 */
[----:B0-----:R-:W-:Y:S02]  /*2100*/  FMUL.FTZ R7, R6, R5 ;  /* 0x0000000506077220 */ /* 0x001fe40000410000 */
[----:B------:R-:W-:Y:S02]  /*2110*/  FMUL.FTZ R8, R5, 0.5 ;  /* 0x3f00000005087820 */ /* 0x000fe40000410000 */
[----:B------:R-:W-:-:S02]  /*2120*/  FFMA.FTZ R9, -R7, R7, R6 ;  /* 0x0000000707097223 */ /* 0x000fc40000010106 */
[----:B------:R-:W-:Y:S02]  /*2130*/  FADD.FTZ R5, R12, -1 ;  /* 0xbf8000000c057421 */ /* 0x000fe40000010000 */
[----:B------:R-:W-:Y:S01]  /*2140*/  FFMA.FTZ R8, R8, R9, R7 ;  /* 0x0000000908087223 */ /* 0x000fe20000010007 */
[----:B------:R-:W-:Y:S02]  /*2150*/  HFMA2.MMA R9, -RZ, RZ, 1.625, 0 ;  /* 0x3e800000ff097435 */ /* 0x000fe400000001ff */
        /* <DEDUP_REMOVED lines=31> */
.L_x_2013:
[----:B------:R-:W-:Y:S05]  /*2350*/  BSYNC B1 ;  /* 0x0000000000017941 */ /* 0x000fea0003800000 */
.L_x_2012:
[----:B------:R-:W-:-:S05]  /*2360*/  MOV R5, R7 ;  /* 0x0000000700057202 */ /* 0x000fca0000000f00 */
[----:B------:R-:W-:Y:S02]  /*2370*/  @P2 FADD.FTZ R5, R5, 0.69314718246459960938 ;  /* 0x3f31721805052421 */ /* 0x000fe40000010000 */
.L_x_2011:
[----:B------:R-:W-:Y:S05]  /*2380*/  BSYNC B0 ;  /* 0x0000000000007941 */ /* 0x000fea0003800000 */
.L_x_2010:
        /* <DEDUP_REMOVED lines=46> */
.L_x_2017:
[----:B------:R-:W-:Y:S05]  /*2670*/  BSYNC B1 ;  /* 0x0000000000017941 */ /* 0x000fea0003800000 */
.L_x_2016:
[----:B------:R-:W-:-:S05]  /*2680*/  MOV R6, R8 ;  /* 0x0000000800067202 */ /* 0x000fca0000000f00 */
[----:B------:R-:W-:Y:S02]  /*2690*/  @P2 FADD.FTZ R6, R6, 0.69314718246459960938 ;  /* 0x3f31721806062421 */ /* 0x000fe40000010000 */
.L_x_2015:
[----:B------:R-:W-:Y:S05]  /*26a0*/  BSYNC B0 ;  /* 0x0000000000007941 */ /* 0x000fea0003800000 */
.L_x_2014:
        /* <DEDUP_REMOVED lines=46> */
.L_x_2021:
[----:B------:R-:W-:Y:S05]  /*2990*/  BSYNC B1 ;  /* 0x0000000000017941 */ /* 0x000fea0003800000 */
.L_x_2020:
[----:B------:R-:W-:-:S05]  /*29a0*/  MOV R7, R9 ;  /* 0x0000000900077202 */ /* 0x000fca0000000f00 */
[----:B------:R-:W-:Y:S02]  /*29b0*/  @P2 FADD.FTZ R7, R7, 0.69314718246459960938 ;  /* 0x3f31721807072421 */ /* 0x000fe40000010000 */
.L_x_2019:
[----:B------:R-:W-:Y:S05]  /*29c0*/  BSYNC B0 ;  /* 0x0000000000007941 */ /* 0x000fea0003800000 */
.L_x_2018:
[----:B------:R-:W-:Y:S01]  /*29d0*/  IADD3 R8, R14, 0x280, RZ ;  /* 0x000002800e087810 */ /* 0x000fe20007ffe0ff */
[----:B------:R-:W-:Y:S03]  /*29e0*/  BSSY B0, `(.L_x_2022) ;  /* 0x0000030000007945 */ /* 0x000fe60003800000 */
[----:B------:R-:W-:-:S13]  /*29f0*/  ISETP.GE.AND P0, PT, R8, R13, PT ;  /* 0x0000000d0800720c */ /* 0x000fda0003f06270 */
[----:B------:R-:W-:Y:S05]  /*2a00*/  @P0 BRA `(.L_x_2023) ;  /* 0x000002d000000947 */ /* 0x000fea0003800000 */
[----:B-----5:R-:W-:Y:S01]  /*2a10*/  FFMA.FTZ R9, R17, R17, -1 ;  /* 0xbf80000011097423 */ /* 0x020fe20000010011 */
[----:B------:R-:W-:Y:S03]  /*2a20*/  BSSY B1, `(.L_x_2024) ;  /* 0x0000029000017945 */ /* 0x000fe60003800000 */
[----:B------:R-:W0:Y:S01]  /*2a30*/  MUFU.RSQ R8, R9 ;  /* 0x0000000900087308 */ /* 0x000e220000001400 */
[C---:B------:R-:W-:Y:S01]  /*2a40*/  FSETP.NEU.FTZ.AND P0, PT, R9.reuse, RZ, PT ;  /* 0x000000ff0900720b */ /* 0x040fe20003f1d000 */
[----:B0-----:R-:W-:Y:S02]  /*2a50*/  FMUL.FTZ R10, R9, R8 ;  /* 0x00000008090a7220 */ /* 0x001fe40000410000 */
[----:B------:R-:W-:Y:S02]  /*2a60*/  FMUL.FTZ R11, R8, 0.5 ;  /* 0x3f000000080b7820 */ /* 0x000fe40000410000 */
[----:B------:R-:W-:-:S02]  /*2a70*/  FFMA.FTZ R12, -R10, R10, R9 ;  /* 0x0000000a0a0c7223 */ /* 0x000fc40000010109 */
[----:B------:R-:W-:Y:S01]  /*2a80*/  FADD.FTZ R8, R17, -1 ;  /* 0xbf80000011087421 */ /* 0x000fe20000010000 */
[----:B------:R-:W-:Y:S01]  /*2a90*/  MOV R17, 0x3d39bf78 ;  /* 0x3d39bf7800117802 */ /* 0x000fe20000000f00 */
        /* <DEDUP_REMOVED lines=33> */
.L_x_2025:
[----:B------:R-:W-:Y:S05]  /*2cb0*/  BSYNC B1 ;  /* 0x0000000000017941 */ /* 0x000fea0003800000 */
.L_x_2024:
[----:B------:R-:W-:-:S05]  /*2cc0*/  MOV R8, R10 ;  /* 0x0000000a00087202 */ /* 0x000fca0000000f00 */
[----:B------:R-:W-:Y:S02]  /*2cd0*/  @P2 FADD.FTZ R8, R8, 0.69314718246459960938 ;  /* 0x3f31721808082421 */ /* 0x000fe40000010000 */
.L_x_2023:
[----:B------:R-:W-:Y:S05]  /*2ce0*/  BSYNC B0 ;  /* 0x0000000000007941 */ /* 0x000fea0003800000 */
.L_x_2022:
        /* <DEDUP_REMOVED lines=46> */
.L_x_2029:
[----:B------:R-:W-:Y:S05]  /*2fd0*/  BSYNC B1 ;  /* 0x0000000000017941 */ /* 0x000fea0003800000 */
.L_x_2028:
[----:B------:R-:W-:-:S05]  /*2fe0*/  MOV R9, R11 ;  /* 0x0000000b00097202 */ /* 0x000fca0000000f00 */
[----:B------:R-:W-:Y:S02]  /*2ff0*/  @P2 FADD.FTZ R9, R9, 0.69314718246459960938 ;  /* 0x3f31721809092421 */ /* 0x000fe40000010000 */
.L_x_2027:
[----:B------:R-:W-:Y:S05]  /*3000*/  BSYNC B0 ;  /* 0x0000000000007941 */ /* 0x000fea0003800000 */
.L_x_2026:
        /* <DEDUP_REMOVED lines=11> */
[----:B------:R-:W-:Y:S02]  /*30c0*/  FADD.FTZ R10, R15, -1 ;  /* 0xbf8000000f0a7421 */ /* 0x000fe40000010000 */
[----:B------:R-:W-:Y:S01]  /*30d0*/  FFMA.FTZ R16, R17, R16, R12 ;  /* 0x0000001011107223 */ /* 0x000fe2000001000c */
[----:B------:R-:W-:Y:S02]  /*30e0*/  MOV R17, 0x3d39bf78 ;  /* 0x3d39bf7800117802 */ /* 0x000fe40000000f00 */
        /* <DEDUP_REMOVED lines=32> */
.L_x_2033:
[----:B------:R-:W-:Y:S05]  /*32f0*/  BSYNC B1 ;  /* 0x0000000000017941 */ /* 0x000fea0003800000 */
.L_x_2032:
[----:B------:R-:W-:-:S05]  /*3300*/  MOV R10, R12 ;  /* 0x0000000c000a7202 */ /* 0x000fca0000000f00 */
[----:B------:R-:W-:Y:S02]  /*3310*/  @P2 FADD.FTZ R10, R10, 0.69314718246459960938 ;  /* 0x3f3172180a0a2421 */ /* 0x000fe40000010000 */
.L_x_2031:
[----:B------:R-:W-:Y:S05]  /*3320*/  BSYNC B0 ;  /* 0x0000000000007941 */ /* 0x000fea0003800000 */
.L_x_2030:
[----:B------:R-:W-:Y:S01]  /*3330*/  ISETP.GE.AND P0, PT, R14, R13, PT ;  /* 0x0000000d0e00720c */ /* 0x000fe20003f06270 */
[----:B------:R-:W-:Y:S01]  /*3340*/  BSSY B0, `(.L_x_2034) ;  /* 0x0000033000007945 */ /* 0x000fe20003800000 */
[----:B------:R-:W-:Y:S11]  /*3350*/  BSSY B1, `(.L_x_2035) ;  /* 0x000002b000017945 */ /* 0x000ff60003800000 */
[----:B------:R-:W-:Y:S05]  /*3360*/  @P0 BRA `(.L_x_2036) ;  /* 0x000000c000000947 */ /* 0x000fea0003800000 */
[----:B-----5:R-:W-:Y:S01]  /*3370*/  HFMA2.MMA R17, -RZ, RZ, 0, 2.384185791015625e-07 ;  /* 0x00000004ff117435 */ /* 0x020fe200000001ff */
[----:B------:R-:W-:-:S02]  /*3380*/  IADD3 R16, R0, R14, RZ ;  /* 0x0000000e00107210 */ /* 0x000fc40007ffe0ff */
[----:B------:R-:W-:-:S04]  /*3390*/  MOV R14, R4 ;  /* 0x00000004000e7202 */ /* 0x000fc80000000f00 */
[----:B------:R-:W-:-:S03]  /*33a0*/  ISETP.GE.AND P0, PT, R14, R13, PT ;  /* 0x0000000d0e00720c */ /* 0x000fc60003f06270 */
[----:B------:R-:W-:-:S05]  /*33b0*/  IMAD.WIDE.U32 R16, R16, R17, c[0x0][0x168] ;  /* 0x00005a0010107625 */ /* 0x000fca00078e0011 */
[----:B------:R0:W-:Y:S05]  /*33c0*/  STG.E [R16.64], R2 ;  /* 0x0000000210007986 */ /* 0x0001ea000c101904 */
[----:B------:R-:W-:Y:S05]  /*33d0*/  @P0 BRA `(.L_x_2037) ;  /* 0x000000c000000947 */ /* 0x000fea0003800000 */
[----:B0-----:R-:W-:Y:S02]  /*33e0*/  IADD3 R16, R0, R14, RZ ;  /* 0x0000000e00107210 */ /* 0x001fe40007ffe0ff */
[----:B------:R-:W-:Y:S02]  /*33f0*/  MOV R17, 0x4 ;  /* 0x0000000400117802 */ /* 0x000fe40000000f00 */
[----:B------:R-:W-:-:S03]  /*3400*/  IADD3 R14, R14, 0x80, RZ ;  /* 0x000000800e0e7810 */ /* 0x000fc60007ffe0ff */
[----:B------:R-:W-:-:S05]  /*3410*/  IMAD.WIDE.U32 R16, R16, R17, c[0x0][0x168] ;  /* 0x00005a0010107625 */ /* 0x000fca00078e0011 */
[----:B------:R0:W-:Y:S02]  /*3420*/  STG.E [R16.64], R3 ;  /* 0x0000000310007986 */ /* 0x0001e4000c101904 */
.L_x_2036:
[----:B------:R-:W-:-:S13]  /*3430*/  ISETP.GE.AND P0, PT, R14, R13, PT ;  /* 0x0000000d0e00720c */ /* 0x000fda0003f06270 */
[----:B------:R-:W-:Y:S05]  /*3440*/  @P0 BRA `(.L_x_2038) ;  /* 0x000000c000000947 */ /* 0x000fea0003800000 */
[----:B0-----:R-:W-:Y:S01]  /*3450*/  HFMA2.MMA R3, -RZ, RZ, 0, 2.384185791015625e-07 ;  /* 0x00000004ff037435 */ /* 0x001fe200000001ff */
[----:B------:R-:W-:Y:S02]  /*3460*/  IADD3 R2, R0, R14, RZ ;  /* 0x0000000e00027210 */ /* 0x000fe40007ffe0ff */
[----:B------:R-:W-:-:S07]  /*3470*/  IADD3 R14, R14, 0x80, RZ ;  /* 0x000000800e0e7810 */ /* 0x000fce0007ffe0ff */
[----:B------:R-:W-:-:S05]  /*3480*/  IMAD.WIDE.U32 R2, R2, R3, c[0x0][0x168] ;  /* 0x00005a0002027625 */ /* 0x000fca00078e0003 */
[----:B------:R0:W-:Y:S02]  /*3490*/  STG.E [R2.64], R5 ;  /* 0x0000000502007986 */ /* 0x0001e4000c101904 */
.L_x_2037:
[----:B------:R-:W-:-:S13]  /*34a0*/  ISETP.GE.AND P0, PT, R14, R13, PT ;  /* 0x0000000d0e00720c */ /* 0x000fda0003f06270 */
[----:B------:R-:W-:Y:S05]  /*34b0*/  @P0 BRA `(.L_x_2039) ;  /* 0x000000c000000947 */ /* 0x000fea0003800000 */
[----:B0-----:R-:W-:Y:S02]  /*34c0*/  IADD3 R2, R0, R14, RZ ;  /* 0x0000000e00027210 */ /* 0x001fe40007ffe0ff */
[----:B------:R-:W-:Y:S02]  /*34d0*/  MOV R3, 0x4 ;  /* 0x0000000400037802 */ /* 0x000fe40000000f00 */
[----:B------:R-:W-:-:S03]  /*34e0*/  IADD3 R14, R14, 0x80, RZ ;  /* 0x000000800e0e7810 */ /* 0x000fc60007ffe0ff */
[----:B------:R-:W-:-:S05]  /*34f0*/  IMAD.WIDE.U32 R2, R2, R3, c[0x0][0x168] ;  /* 0x00005a0002027625 */ /* 0x000fca00078e0003 */
[----:B------:R0:W-:Y:S02]  /*3500*/  STG.E [R2.64], R6 ;  /* 0x0000000602007986 */ /* 0x0001e4000c101904 */
.L_x_2038:
[----:B------:R-:W-:-:S13]  /*3510*/  ISETP.GE.AND P0, PT, R14, R13, PT ;  /* 0x0000000d0e00720c */ /* 0x000fda0003f06270 */
[----:B------:R-:W-:Y:S05]  /*3520*/  @P0 BRA `(.L_x_2040) ;  /* 0x000000d000000947 */ /* 0x000fea0003800000 */
[----:B0-----:R-:W-:Y:S01]  /*3530*/  HFMA2.MMA R3, -RZ, RZ, 0, 2.384185791015625e-07 ;  /* 0x00000004ff037435 */ /* 0x001fe200000001ff */
[----:B------:R-:W-:Y:S02]  /*3540*/  IADD3 R2, R0, R14, RZ ;  /* 0x0000000e00027210 */ /* 0x000fe40007ffe0ff */
[----:B------:R-:W-:-:S07]  /*3550*/  IADD3 R14, R14, 0x80, RZ ;  /* 0x000000800e0e7810 */ /* 0x000fce0007ffe0ff */
[----:B------:R-:W-:-:S05]  /*3560*/  IMAD.WIDE.U32 R2, R2, R3, c[0x0][0x168] ;  /* 0x00005a0002027625 */ /* 0x000fca00078e0003 */
[----:B------:R0:W-:Y:S02]  /*3570*/  STG.E [R2.64], R7 ;  /* 0x0000000702007986 */ /* 0x0001e4000c101904 */
.L_x_2039:
[----:B------:R-:W-:-:S13]  /*3580*/  ISETP.GE.AND P0, PT, R14, R13, PT ;  /* 0x0000000d0e00720c */ /* 0x000fda0003f06270 */
[----:B------:R-:W-:Y:S01]  /*3590*/  @P0 BREAK B1 ;  /* 0x0000000000010942 */ /* 0x000fe20003800000 */
[----:B------:R-:W-:Y:S05]  /*35a0*/  @P0 BRA `(.L_x_2041) ;  /* 0x000000c000000947 */ /* 0x000fea0003800000 */
[----:B0-----:R-:W-:Y:S02]  /*35b0*/  IADD3 R2, R0, R14, RZ ;  /* 0x0000000e00027210 */ /* 0x001fe40007ffe0ff */
[----:B------:R-:W-:Y:S02]  /*35c0*/  MOV R3, 0x4 ;  /* 0x0000000400037802 */ /* 0x000fe40000000f00 */
[----:B------:R-:W-:-:S03]  /*35d0*/  IADD3 R14, R14, 0x80, RZ ;  /* 0x000000800e0e7810 */ /* 0x000fc60007ffe0ff */
[----:B------:R-:W-:-:S05]  /*35e0*/  IMAD.WIDE.U32 R2, R2, R3, c[0x0][0x168] ;  /* 0x00005a0002027625 */ /* 0x000fca00078e0003 */
[----:B------:R0:W-:Y:S02]  /*35f0*/  STG.E [R2.64], R8 ;  /* 0x0000000802007986 */ /* 0x0001e4000c101904 */
.L_x_2040:
[----:B------:R-:W-:Y:S05]  /*3600*/  BSYNC B1 ;  /* 0x0000000000017941 */ /* 0x000fea0003800000 */
.L_x_2035:
[----:B------:R-:W-:-:S13]  /*3610*/  ISETP.GE.AND P0, PT, R14, R13, PT ;  /* 0x0000000d0e00720c */ /* 0x000fda0003f06270 */
[----:B0-----:R-:W-:Y:S02]  /*3620*/  @!P0 IADD3 R2, R0, R14, RZ ;  /* 0x0000000e00028210 */ /* 0x001fe40007ffe0ff */
[----:B------:R-:W-:Y:S02]  /*3630*/  @!P0 MOV R3, 0x4 ;  /* 0x0000000400038802 */ /* 0x000fe40000000f00 */
[----:B------:R-:W-:-:S03]  /*3640*/  @!P0 IADD3 R14, R14, 0x80, RZ ;  /* 0x000000800e0e8810 */ /* 0x000fc60007ffe0ff */
[----:B------:R-:W-:-:S05]  /*3650*/  @!P0 IMAD.WIDE.U32 R2, R2, R3, c[0x0][0x168] ;  /* 0x00005a0002028625 */ /* 0x000fca00078e0003 */
[----:B------:R0:W-:Y:S02]  /*3660*/  @!P0 STG.E [R2.64], R9 ;  /* 0x0000000902008986 */ /* 0x0001e4000c101904 */
.L_x_2041:
[----:B------:R-:W-:Y:S05]  /*3670*/  BSYNC B0 ;  /* 0x0000000000007941 */ /* 0x000fea0003800000 */
.L_x_2034:
[----:B------:R-:W-:Y:S01]  /*3680*/  WARPSYNC 0xffffffff ;  /* 0xffffffff00007948 */ /* 0x000fe20003800000 */
[----:B------:R-:W-:-:S13]  /*3690*/  ISETP.GE.AND P0, PT, R14, R13, PT ;  /* 0x0000000d0e00720c */ /* 0x000fda0003f06270 */
[----:B------:R-:W-:Y:S05]  /*36a0*/  @P0 EXIT ;  /* 0x000000000000094d */ /* 0x000fea0003800000 */
[----:B0-----:R-:W-:Y:S01]  /*36b0*/  HFMA2.MMA R3, -RZ, RZ, 0, 2.384185791015625e-07 ;  /* 0x00000004ff037435 */ /* 0x001fe200000001ff */
[----:B------:R-:W-:-:S09]  /*36c0*/  IADD3 R2, R0, R14, RZ ;  /* 0x0000000e00027210 */ /* 0x000fd20007ffe0ff */
[----:B------:R-:W-:-:S05]  /*36d0*/  IMAD.WIDE.U32 R2, R2, R3, c[0x0][0x168] ;  /* 0x00005a0002027625 */ /* 0x000fca00078e0003 */
[----:B------:R-:W-:Y:S01]  /*36e0*/  STG.E [R2.64], R10 ;  /* 0x0000000a02007986 */ /* 0x000fe2000c101904 */
[----:B------:R-:W-:Y:S05]  /*36f0*/  EXIT ;  /* 0x000000000000794d */ /* 0x000fea0003800000 */
.L_x_2042:
        /* <DEDUP_REMOVED lines=16> */
.L_x_16545:


//--------------------- .text._ZN2at6native29vectorized_elementwise_kernelILi4EZZZNS0_17acosh_kernel_cudaERNS_18TensorIteratorBaseEENKUlvE0_clEvENKUlvE0_clEvEUlfE_St5arrayIPcLm2EEEEviT0_T1_ --------------------------
	.section	.text._ZN2at6native29vectorized_elementwise_kernelILi4EZZZNS0_17acosh_kernel_cudaERNS_18TensorIteratorBaseEENKUlvE0_clEvENKUlvE0_clEvEUlfE_St5arrayIPcLm2EEEEviT0_T1_,"ax",@progbits
	.sectioninfo	@"SHI_REGISTERS=31"
	.align	128
        .global         _ZN2at6native29vectorized_elementwise_kernelILi4EZZZNS0_17acosh_kernel_cudaERNS_18TensorIteratorBaseEENKUlvE0_clEvENKUlvE0_clEvEUlfE_St5arrayIPcLm2EEEEviT0_T1_
        .type           _ZN2at6native29vectorized_elementwise_kernelILi4EZZZNS0_17acosh_kernel_cudaERNS_18TensorIteratorBaseEENKUlvE0_clEvENKUlvE0_clEvEUlfE_St5arrayIPcLm2EEEEviT0_T1_,@function
        .size           _ZN2at6native29vectorized_elementwise_kernelILi4EZZZNS0_17acosh_kernel_cudaERNS_18TensorIteratorBaseEENKUlvE0_clEvENKUlvE0_clEvEUlfE_St5arrayIPcLm2EEEEviT0_T1_,(.L_x_16546 - _ZN2at6native29vectorized_elementwise_kernelILi4EZZZNS0_17acosh_kernel_cudaERNS_18TensorIteratorBaseEENKUlvE0_clEvENKUlvE0_clEvEUlfE_St5arrayIPcLm2EEEEviT0_T1_)
        .other          _ZN2at6native29vectorized_elementwise_kernelILi4EZZZNS0_17acosh_kernel_cudaERNS_18TensorIteratorBaseEENKUlvE0_clEvENKUlvE0_clEvEUlfE_St5arrayIPcLm2EEEEviT0_T1_,@"STO_CUDA_ENTRY STV_DEFAULT"
_ZN2at6native29vectorized_elementwise_kernelILi4EZZZNS0_17acosh_kernel_cudaERNS_18TensorIteratorBaseEENKUlvE0_clEvENKUlvE0_clEvEUlfE_St5arrayIPcLm2EEEEviT0_T1_:
.text._ZN2at6native29vectorized_elementwise_kernelILi4EZZZNS0_17acosh_kernel_cudaERNS_18TensorIteratorBaseEENKUlvE0_clEvENKUlvE0_clEvEUlfE_St5arrayIPcLm2EEEEviT0_T1_:
        /* <DEDUP_REMOVED lines=11> */
[----:B------:R-:W2:Y:S04]  /*00b0*/  LDG.E.128 R8, [R12.64] ;  /* 0x000000040c087981 */ /* 0x000ea8000c1e1d00 */
[----:B------:R0:W3:Y:S01]  /*00c0*/  LDG.E.128 R4, [R12.64+0x800] ;  /* 0x000800040c047981 */ /* 0x0000e2000c1e1d00 */
[----:B------:R-:W-:Y:S01]  /*00d0*/  BSSY B0, `(.L_x_2044) ;  /* 0x000007a000007945 */ /* 0x000fe20003800000 */
[----:B--2---:R-:W-:Y:S02]  /*00e0*/  FFMA.FTZ R15, R8, R8, -1 ;  /* 0xbf800000080f7423 */ /* 0x004fe40000010008 */
[----:B------:R-:W-:Y:S02]  /*00f0*/  FFMA.FTZ R19, R9, R9, -1 ;  /* 0xbf80000009137423 */ /* 0x000fe40000010009 */
[----:B------:R-:W1:Y:S01]  /*0100*/  MUFU.RSQ R14, R15 ;  /* 0x0000000f000e7308 */ /* 0x000e620000001400 */
[----:B------:R-:W-:Y:S01]  /*0110*/  FSETP.NEU.FTZ.AND P1, PT, R15, RZ, PT ;  /* 0x000000ff0f00720b */ /* 0x000fe20003f3d000 */
[----:B------:R-:W-:-:S05]  /*0120*/  FADD.FTZ R9, R9, -1 ;  /* 0xbf80000009097421 */ /* 0x000fca0000010000 */
[----:B------:R-:W-:Y:S01]  /*0130*/  ISETP.GT.U32.AND P2, PT, R9, 0x4b000000, PT ;  /* 0x4b0000000900780c */ /* 0x000fe20003f44070 */
[----:B------:R-:W0:Y:S01]  /*0140*/  MUFU.RSQ R20, R19 ;  /* 0x0000001300147308 */ /* 0x000e220000001400 */
[----:B-1----:R-:W-:Y:S02]  /*0150*/  FMUL.FTZ R16, R15, R14 ;  /* 0x0000000e0f107220 */ /* 0x002fe40000410000 */
[----:B------:R-:W-:Y:S02]  /*0160*/  FMUL.FTZ R17, R14, 0.5 ;  /* 0x3f0000000e117820 */ /* 0x000fe40000410000 */
[----:B------:R-:W-:Y:S02]  /*0170*/  FFMA.FTZ R18, -R16, R16, R15 ;  /* 0x0000001010127223 */ /* 0x000fe4000001010f */
[----:B------:R-:W-:Y:S02]  /*0180*/  FADD.FTZ R14, R8, -1 ;  /* 0xbf800000080e7421 */ /* 0x000fe40000010000 */
[----:B------:R-:W-:-:S02]  /*0190*/  FFMA.FTZ R17, R17, R18, R16 ;  /* 0x0000001211117223 */ /* 0x000fc40000010010 */
[----:B0-----:R-:W-:Y:S01]  /*01a0*/  FMUL.FTZ R12, R19, R20 ;  /* 0x00000014130c7220 */ /* 0x001fe20000410000 */
[----:B------:R-:W-:Y:S01]  /*01b0*/  ISETP.GT.U32.AND P0, PT, R14, 0x4b000000, PT ;  /* 0x4b0000000e00780c */ /* 0x000fe20003f04070 */
[----:B------:R-:W-:Y:S01]  /*01c0*/  FMUL.FTZ R13, R20, 0.5 ;  /* 0x3f000000140d7820 */ /* 0x000fe20000410000 */
[----:B------:R-:W-:Y:S01]  /*01d0*/  FSEL R17, R17, RZ, P1 ;  /* 0x000000ff11117208 */ /* 0x000fe20000800000 */
[----:B------:R-:W-:Y:S01]  /*01e0*/  FFMA.FTZ R15, -R12, R12, R19 ;  /* 0x0000000c0c0f7223 */ /* 0x000fe20000010113 */
[----:B------:R-:W-:Y:S01]  /*01f0*/  FSETP.NEU.FTZ.AND P1, PT, R19, RZ, PT ;  /* 0x000000ff1300720b */ /* 0x000fe20003f3d000 */
[----:B------:R-:W-:Y:S01]  /*0200*/  FFMA.FTZ R8, R10, R10, -1 ;  /* 0xbf8000000a087423 */ /* 0x000fe2000001000a */
[----:B------:R-:W-:Y:S01]  /*0210*/  FSEL R17, R17, -1.0000001192092895508, !P0 ;  /* 0xbf80000111117808 */ /* 0x000fe20004000000 */
[----:B------:R-:W-:Y:S01]  /*0220*/  FFMA.FTZ R13, R13, R15, R12 ;  /* 0x0000000f0d0d7223 */ /* 0x000fe2000001000c */
[----:B------:R-:W-:Y:S01]  /*0230*/  P2R R15, PR, RZ, 0x4 ;  /* 0x00000004ff0f7803 */ /* 0x000fe20000000000 */
[----:B------:R-:W0:Y:S01]  /*0240*/  MUFU.RSQ R21, R8 ;  /* 0x0000000800157308 */ /* 0x000e220000001400 */
[----:B------:R-:W-:-:S02]  /*0250*/  FFMA.FTZ R15, R11, R11, -1 ;  /* 0xbf8000000b0f7423 */ /* 0x000fc4000001000b */
[----:B------:R-:W-:Y:S01]  /*0260*/  FADD.FTZ R14, R14, R17 ;  /* 0x000000110e0e7221 */ /* 0x000fe20000010000 */
[----:B------:R-:W-:Y:S01]  /*0270*/  FSEL R12, R13, RZ, P1 ;  /* 0x000000ff0d0c7208 */ /* 0x000fe20000800000 */
[----:B------:R-:W-:Y:S01]  /*0280*/  FADD.FTZ R11, R11, -1 ;  /* 0xbf8000000b0b7421 */ /* 0x000fe20000010000 */
[----:B------:R-:W-:Y:S01]  /*0290*/  FSETP.NEU.FTZ.AND P3, PT, R15, RZ, PT ;  /* 0x000000ff0f00720b */ /* 0x000fe20003f7d000 */
[----:B------:R-:W-:Y:S01]  /*02a0*/  FADD.FTZ.RZ R13, R14, 1 ;  /* 0x3f8000000e0d7421 */ /* 0x000fe2000001c000 */
[----:B------:R-:W-:Y:S01]  /*02b0*/  FSEL R16, R12, -1.0000001192092895508, !P2 ;  /* 0xbf8000010c107808 */ /* 0x000fe20005000000 */
[----:B------:R-:W-:Y:S01]  /*02c0*/  FADD.FTZ R12, R10, -1 ;  /* 0xbf8000000a0c7421 */ /* 0x000fe20000010000 */
[----:B------:R-:W-:Y:S01]  /*02d0*/  MOV R10, 0x3e800000 ;  /* 0x3e800000000a7802 */ /* 0x000fe20000000f00 */
[----:B------:R-:W1:Y:S01]  /*02e0*/  MUFU.RSQ R18, R15 ;  /* 0x0000000f00127308 */ /* 0x000e620000001400 */
[----:B------:R-:W-:Y:S01]  /*02f0*/  IADD3 R19, R13, -0x3f400000, RZ ;  /* 0xc0c000000d137810 */ /* 0x000fe20007ffe0ff */
[----:B------:R-:W-:Y:S01]  /*0300*/  FADD.FTZ R13, R9, R16 ;  /* 0x00000010090d7221 */ /* 0x000fe20000010000 */
[----:B------:R-:W-:-:S02]  /*0310*/  FSETP.NEU.FTZ.AND P2, PT, R8, RZ, PT ;  /* 0x000000ff0800720b */ /* 0x000fc40003f5d000 */
[----:B------:R-:W-:Y:S01]  /*0320*/  LOP3.LUT R19, R19, 0xff800000, RZ, 0xc0, !PT ;  /* 0xff80000013137812 */ /* 0x000fe200078ec0ff */
[----:B0-----:R-:W-:Y:S01]  /*0330*/  FMUL.FTZ R25, R8, R21 ;  /* 0x0000001508197220 */ /* 0x001fe20000410000 */
[----:B------:R-:W-:Y:S01]  /*0340*/  ISETP.GT.U32.AND P1, PT, R12, 0x4b000000, PT ;  /* 0x4b0000000c00780c */ /* 0x000fe20003f24070 */
[----:B------:R-:W-:Y:S01]  /*0350*/  FADD.FTZ.RZ R20, R13, 1 ;  /* 0x3f8000000d147421 */ /* 0x000fe2000001c000 */
[----:B------:R-:W-:Y:S01]  /*0360*/  IADD3 R17, -R19, 0x40800000, RZ ;  /* 0x4080000013117810 */ /* 0x000fe20007ffe1ff */
[----:B------:R-:W-:Y:S01]  /*0370*/  FMUL.FTZ R22, R21, 0.5 ;  /* 0x3f00000015167820 */ /* 0x000fe20000410000 */
[----:B------:R-:W-:Y:S01]  /*0380*/  IADD3 R23, R14, -R19, RZ ;  /* 0x800000130e177210 */ /* 0x000fe20007ffe0ff */
[----:B------:R-:W-:Y:S01]  /*0390*/  FFMA.FTZ R21, -R25, R25, R8 ;  /* 0x0000001919157223 */ /* 0x000fe20000010108 */
[----:B------:R-:W-:Y:S01]  /*03a0*/  IADD3 R20, R20, -0x3f400000, RZ ;  /* 0xc0c0000014147810 */ /* 0x000fe20007ffe0ff */
[----:B------:R-:W-:Y:S01]  /*03b0*/  FFMA.FTZ R16, R17, R10, -1 ;  /* 0xbf80000011107423 */ /* 0x000fe2000001000a */
[----:B------:R-:W-:Y:S01]  /*03c0*/  HFMA2.MMA R8, -RZ, RZ, 1.3056640625, -1.8671875 ;  /* 0x3d39bf78ff087435 */ /* 0x000fe200000001ff */
[----:B------:R-:W-:Y:S01]  /*03d0*/  FFMA.FTZ R21, R22, R21, R25 ;  /* 0x0000001516157223 */ /* 0x000fe20000010019 */
[----:B------:R-:W-:Y:S01]  /*03e0*/  I2F R19, R19 ;  /* 0x0000001300137306 */ /* 0x000fe20000201400 */
[----:B------:R-:W-:Y:S01]  /*03f0*/  FADD.FTZ R23, R23, R16 ;  /* 0x0000001017177221 */ /* 0x000fe20000010000 */
[----:B------:R-:W-:Y:S01]  /*0400*/  LOP3.LUT R16, R20, 0xff800000, RZ, 0xc0, !PT ;  /* 0xff80000014107812 */ /* 0x000fe200078ec0ff */
[----:B-1----:R-:W-:Y:S01]  /*0410*/  FMUL.FTZ R22, R15, R18 ;  /* 0x000000120f167220 */ /* 0x002fe20000410000 */
[----:B------:R-:W-:Y:S01]  /*0420*/  FSEL R21, R21, RZ, P2 ;  /* 0x000000ff15157208 */ /* 0x000fe20001000000 */
[----:B------:R-:W-:Y:S01]  /*0430*/  FMUL.FTZ R27, R18, 0.5 ;  /* 0x3f000000121b7820 */ /* 0x000fe20000410000 */
[----:B------:R-:W-:Y:S01]  /*0440*/  IADD3 R17, -R16, 0x40800000, RZ ;  /* 0x4080000010117810 */ /* 0x000fe20007ffe1ff */
[----:B------:R-:W-:Y:S01]  /*0450*/  FFMA.FTZ R24, -R22, R22, R15 ;  /* 0x0000001616187223 */ /* 0x000fe2000001010f */
[----:B------:R-:W-:Y:S01]  /*0460*/  FSEL R25, R21, -1.0000001192092895508, !P1 ;  /* 0xbf80000115197808 */ /* 0x000fe20004800000 */
[----:B------:R-:W-:Y:S01]  /*0470*/  FFMA.FTZ R18, R23, -R8, 0.10546888411045074463 ;  /* 0x3dd8001217127423 */ /* 0x000fe20000010808 */
[----:B------:R-:W-:Y:S01]  /*0480*/  IADD3 R21, R13, -R16, RZ ;  /* 0x800000100d157210 */ /* 0x000fe20007ffe0ff */
[----:B------:R-:W-:Y:S01]  /*0490*/  FFMA.FTZ R20, R17, R10, -1 ;  /* 0xbf80000011147423 */ /* 0x000fe2000001000a */
[----:B------:R-:W-:Y:S01]  /*04a0*/  ISETP.GT.U32.AND P2, PT, R11, 0x4b000000, PT ;  /* 0x4b0000000b00780c */ /* 0x000fe20003f44070 */
[----:B------:R-:W-:Y:S01]  /*04b0*/  FFMA.FTZ R15, R27, R24, R22 ;  /* 0x000000181b0f7223 */ /* 0x000fe20000010016 */
[----:B------:R-:W-:Y:S01]  /*04c0*/  ISETP.GE.U32.AND P4, PT, R14, 0x7f800000, PT ;  /* 0x7f8000000e00780c */ /* 0x000fe20003f86070 */
[----:B------:R-:W-:-:S02]  /*04d0*/  FADD.FTZ R21, R21, R20 ;  /* 0x0000001415157221 */ /* 0x000fc40000010000 */
[----:B------:R-:W-:Y:S01]  /*04e0*/  FFMA.FTZ R20, R23, R18, -0.13229703903198242188 ;  /* 0xbe0778e017147423 */ /* 0x000fe20000010012 */
[----:B------:R-:W-:Y:S01]  /*04f0*/  FSEL R15, R15, RZ, P3 ;  /* 0x000000ff0f0f7208 */ /* 0x000fe20001800000 */
[C---:B------:R-:W-:Y:S02]  /*0500*/  FFMA.FTZ R22, R21.reuse, -R8, 0.10546888411045074463 ;  /* 0x3dd8001215167423 */ /* 0x040fe40000010808 */
[----:B------:R-:W-:Y:S02]  /*0510*/  FADD.FTZ R12, R12, R25 ;  /* 0x000000190c0c7221 */ /* 0x000fe40000010000 */
[----:B------:R-:W-:Y:S02]  /*0520*/  FFMA.FTZ R22, R21, R22, -0.13229703903198242188 ;  /* 0xbe0778e015167423 */ /* 0x000fe40000010016 */
[----:B------:R-:W-:Y:S02]  /*0530*/  FFMA.FTZ R20, R23, R20, 0.14491446316242218018 ;  /* 0x3e14647517147423 */ /* 0x000fe40000010014 */
[----:B------:R-:W-:-:S02]  /*0540*/  FFMA.FTZ R24, R21, R22, 0.14491446316242218018 ;  /* 0x3e14647515187423 */ /* 0x000fc40000010016 */
[----:B------:R-:W-:Y:S02]  /*0550*/  FADD.FTZ.RZ R17, R12, 1 ;  /* 0x3f8000000c117421 */ /* 0x000fe4000001c000 */
[----:B------:R-:W-:Y:S02]  /*0560*/  FFMA.FTZ R20, R23, R20, -0.16641564667224884033 ;  /* 0xbe2a68dd17147423 */ /* 0x000fe40000010014 */
[----:B---3--:R-:W-:Y:S01]  /*0570*/  FFMA.FTZ R18, R4, R4, -1 ;  /* 0xbf80000004127423 */ /* 0x008fe20000010004 */
[----:B------:R-:W-:Y:S01]  /*0580*/  IADD3 R17, R17, -0x3f400000, RZ ;  /* 0xc0c0000011117810 */ /* 0x000fe20007ffe0ff */
[----:B------:R-:W-:Y:S02]  /*0590*/  FFMA.FTZ R24, R21, R24, -0.16641564667224884033 ;  /* 0xbe2a68dd15187423 */ /* 0x000fe40000010018 */
[----:B------:R-:W-:Y:S01]  /*05a0*/  FFMA.FTZ R22, R23, R20, 0.19988867640495300293 ;  /* 0x3e4caf9e17167423 */ /* 0x000fe20000010014 */
[----:B------:R-:W0:Y:S01]  /*05b0*/  MUFU.RSQ R25, R18 ;  /* 0x0000001200197308 */ /* 0x000e220000001400 */
[----:B------:R-:W-:Y:S01]  /*05c0*/  FFMA.FTZ R24, R21, R24, 0.19988867640495300293 ;  /* 0x3e4caf9e15187423 */ /* 0x000fe20000010018 */
[----:B------:R-:W-:Y:S01]  /*05d0*/  LOP3.LUT R17, R17, 0xff800000, RZ, 0xc0, !PT ;  /* 0xff80000011117812 */ /* 0x000fe200078ec0ff */
[----:B------:R-:W-:Y:S01]  /*05e0*/  FFMA.FTZ R22, R23, R22, -0.25000196695327758789 ;  /* 0xbe80004217167423 */ /* 0x000fe20000010016 */
[----:B------:R-:W-:Y:S01]  /*05f0*/  FSEL R20, R15, -1.0000001192092895508, !P2 ;  /* 0xbf8000010f147808 */ /* 0x000fe20005000000 */
[----:B------:R-:W-:Y:S01]  /*0600*/  FFMA.FTZ R24, R21, R24, -0.25000196695327758789 ;  /* 0xbe80004215187423 */ /* 0x000fe20000010018 */
[----:B------:R-:W-:Y:S01]  /*0610*/  IADD3 R27, -R17, 0x40800000, RZ ;  /* 0x40800000111b7810 */ /* 0x000fe20007ffe1ff */
[----:B------:R-:W-:Y:S01]  /*0620*/  FFMA.FTZ R22, R23, R22, 0.33333510160446166992 ;  /* 0x3eaaaae617167423 */ /* 0x000fe20000010016 */
[----:B------:R-:W-:Y:S01]  /*0630*/  IADD3 R15, R12, -R17, RZ ;  /* 0x800000110c0f7210 */ /* 0x000fe20007ffe0ff */
[----:B------:R-:W-:Y:S01]  /*0640*/  FFMA.FTZ R24, R21, R24, 0.33333510160446166992 ;  /* 0x3eaaaae615187423 */ /* 0x000fe20000010018 */
[----:B------:R-:W-:Y:S01]  /*0650*/  FSETP.NEU.FTZ.AND P5, PT, R18, RZ, PT ;  /* 0x000000ff1200720b */ /* 0x000fe20003fbd000 */
[----:B------:R-:W-:-:S02]  /*0660*/  FADD.FTZ R11, R11, R20 ;  /* 0x000000140b0b7221 */ /* 0x000fc40000010000 */
[----:B------:R-:W-:Y:S02]  /*0670*/  FFMA.FTZ R22, R23, R22, -0.5 ;  /* 0xbf00000017167423 */ /* 0x000fe40000010016 */
[----:B------:R-:W-:Y:S02]  /*0680*/  FFMA.FTZ R20, R27, R10, -1 ;  /* 0xbf8000001b147423 */ /* 0x000fe4000001000a */
[----:B------:R-:W-:Y:S02]  /*0690*/  FFMA.FTZ R24, R21, R24, -0.5 ;  /* 0xbf00000015187423 */ /* 0x000fe40000010018 */
[----:B------:R-:W-:Y:S02]  /*06a0*/  FMUL.FTZ R22, R23, R22 ;  /* 0x0000001617167220 */ /* 0x000fe40000410000 */
[----:B------:R-:W-:Y:S02]  /*06b0*/  FADD.FTZ R15, R15, R20 ;  /* 0x000000140f0f7221 */ /* 0x000fe40000010000 */
[----:B0-----:R-:W-:-:S02]  /*06c0*/  FMUL.FTZ R27, R18, R25 ;  /* 0x00000019121b7220 */ /* 0x001fc40000410000 */
[----:B------:R-:W-:Y:S02]  /*06d0*/  FMUL.FTZ R20, R21, R24 ;  /* 0x0000001815147220 */ /* 0x000fe40000410000 */
[----:B------:R-:W-:Y:S02]  /*06e0*/  FFMA.FTZ R22, R23, R22, R23 ;  /* 0x0000001617167223 */ /* 0x000fe40000010017 */
[----:B------:R-:W-:Y:S02]  /*06f0*/  FADD.FTZ R23, R4, -1 ;  /* 0xbf80000004177421 */ /* 0x000fe40000010000 */
[----:B------:R-:W-:Y:S02]  /*0700*/  FFMA.FTZ R24, -R27, R27, R18 ;  /* 0x0000001b1b187223 */ /* 0x000fe40000010112 */
[----:B------:R-:W-:Y:S01]  /*0710*/  FMUL.FTZ R4, R25, 0.5 ;  /* 0x3f00000019047820 */ /* 0x000fe20000410000 */
[----:B------:R-:W-:Y:S01]  /*0720*/  ISETP.GT.U32.AND P3, PT, R23, 0x4b000000, PT ;  /* 0x4b0000001700780c */ /* 0x000fe20003f64070 */
[----:B------:R-:W-:-:S02]  /*0730*/  FFMA.FTZ R20, R21, R20, R21 ;  /* 0x0000001415147223 */ /* 0x000fc40000010015 */
[----:B------:R-:W-:Y:S02]  /*0740*/  FFMA.FTZ R21, R5, R5, -1 ;  /* 0xbf80000005157423 */ /* 0x000fe40000010005 */
[----:B------:R-:W-:Y:S02]  /*0750*/  FFMA.FTZ R27, R4, R24, R27 ;  /* 0x00000018041b7223 */ /* 0x000fe4000001001b */
[----:B------:R0:W1:Y:S01]  /*0760*/  MUFU.RSQ R24, R21 ;  /* 0x0000001500187308 */ /* 0x0000620000001400 */
[----:B------:R-:W-:Y:S02]  /*0770*/  FADD.FTZ.RZ R18, R11, 1 ;  /* 0x3f8000000b127421 */ /* 0x000fe4000001c000 */
[----:B------:R-:W-:Y:S01]  /*0780*/  FFMA.FTZ R4, R15, -R8, 0.10546888411045074463 ;  /* 0x3dd800120f047423 */ /* 0x000fe20000010808 */
[----:B------:R-:W-:Y:S01]  /*0790*/  FSEL R27, R27, RZ, P5 ;  /* 0x000000ff1b1b7208 */ /* 0x000fe20002800000 */
[----:B------:R-:W-:Y:S01]  /*07a0*/  FMUL.FTZ R19, R19, 1.1920928955078125e-07 ;  /* 0x3400000013137820 */ /* 0x000fe20000410000 */
[----:B------:R-:W-:Y:S01]  /*07b0*/  IADD3 R18, R18, -0x3f400000, RZ ;  /* 0xc0c0000012127810 */ /* 0x000fe20007ffe0ff */
[----:B------:R-:W-:Y:S01]  /*07c0*/  FFMA.FTZ R4, R15, R4, -0.13229703903198242188 ;  /* 0xbe0778e00f047423 */ /* 0x000fe20000010004 */
[----:B------:R-:W-:-:S02]  /*07d0*/  FSEL R28, R27, -1.0000001192092895508, !P3 ;  /* 0xbf8000011b1c7808 */ /* 0x000fc40005800000 */
[----:B------:R-:W-:Y:S01]  /*07e0*/  LOP3.LUT R18, R18, 0xff800000, RZ, 0xc0, !PT ;  /* 0xff80000012127812 */ /* 0x000fe200078ec0ff */
[----:B------:R-:W-:Y:S02]  /*07f0*/  FFMA.FTZ R26, R15, R4, 0.14491446316242218018 ;  /* 0x3e1464750f1a7423 */ /* 0x000fe40000010004 */
[----:B------:R-:W-:Y:S01]  /*0800*/  FFMA.FTZ R4, R19, 0.69314718246459960938, R22 ;  /* 0x3f31721813047823 */ /* 0x000fe20000010016 */
[----:B------:R-:W-:Y:S05]  /*0810*/  @!P4 BRA `(.L_x_2045) ;  /* 0x000000500000c947 */ /* 0x000fea0003800000 */
[C---:B0-----:R-:W-:Y:S02]  /*0820*/  ISETP.GE.AND P4, PT, R14.reuse, -0x407fffff, PT ;  /* 0xbf8000010e00780c */ /* 0x041fe40003f86270 */
[----:B------:R-:W-:-:S11]  /*0830*/  FSETP.NEU.FTZ.AND P5, PT, R14, RZ, PT ;  /* 0x000000ff0e00720b */ /* 0x000fd60003fbd000 */
[----:B------:R-:W-:-:S05]  /*0840*/  @P4 MOV R19, 0x7f800000 ;  /* 0x7f80000000134802 */ /* 0x000fca0000000f00 */
[----:B------:R-:W-:-:S05]  /*0850*/  @P4 FFMA.FTZ R4, R14, R19, +INF ;  /* 0x7f8000000e044423 */ /* 0x000fca0000010013 */
[----:B------:R-:W-:Y:S02]  /*0860*/  FSEL R4, R4, -RZ, P5 ;  /* 0x800000ff04047208 */ /* 0x000fe40002800000 */
.L_x_2045:
[----:B0-----:R-:W-:Y:S05]  /*0870*/  BSYNC B0 ;  /* 0x0000000000007941 */ /* 0x001fea0003800000 */
.L_x_2044:
[----:B------:R-:W-:Y:S01]  /*0880*/  FFMA.FTZ R26, R15, R26, -0.16641564667224884033 ;  /* 0xbe2a68dd0f1a7423 */ /* 0x000fe2000001001a */
[----:B------:R-:W-:Y:S01]  /*0890*/  IADD3 R25, -R18, 0x40800000, RZ ;  /* 0x4080000012197810 */ /* 0x000fe20007ffe1ff */
[----:B-1----:R-:W-:Y:S01]  /*08a0*/  FMUL.FTZ R22, R21, R24 ;  /* 0x0000001815167220 */ /* 0x002fe20000410000 */
[----:B------:R-:W0:Y:S01]  /*08b0*/  I2F R16, R16 ;  /* 0x0000001000107306 */ /* 0x000e220000201400 */
[----:B------:R-:W-:Y:S01]  /*08c0*/  FADD.FTZ R14, R23, R28 ;  /* 0x0000001c170e7221 */ /* 0x000fe20000010000 */
[----:B------:R-:W-:Y:S01]  /*08d0*/  ISETP.GE.U32.AND P5, PT, R13, 0x7f800000, PT ;  /* 0x7f8000000d00780c */ /* 0x000fe20003fa6070 */
[----:B------:R-:W-:Y:S01]  /*08e0*/  FFMA.FTZ R26, R15, R26, 0.19988867640495300293 ;  /* 0x3e4caf9e0f1a7423 */ /* 0x000fe2000001001a */
[----:B------:R-:W-:Y:S01]  /*08f0*/  FSETP.NEU.FTZ.AND P4, PT, R21, RZ, PT ;  /* 0x000000ff1500720b */ /* 0x000fe20003f9d000 */
[----:B------:R-:W-:Y:S01]  /*0900*/  FMUL.FTZ R23, R24, 0.5 ;  /* 0x3f00000018177820 */ /* 0x000fe20000410000 */
[----:B------:R-:W-:Y:S01]  /*0910*/  IADD3 R19, R11, -R18, RZ ;  /* 0x800000120b137210 */ /* 0x000fe20007ffe0ff */
[----:B------:R-:W-:Y:S01]  /*0920*/  FFMA.FTZ R24, R25, R10, -1 ;  /* 0xbf80000019187423 */ /* 0x000fe2000001000a */
[----:B------:R-:W1:Y:S01]  /*0930*/  I2F R17, R17 ;  /* 0x0000001100117306 */ /* 0x000e620000201400 */
[----:B------:R-:W-:Y:S01]  /*0940*/  FFMA.FTZ R25, -R22, R22, R21 ;  /* 0x0000001616197223 */ /* 0x000fe20000010115 */
[----:B------:R-:W-:Y:S01]  /*0950*/  BSSY B0, `(.L_x_2046) ;  /* 0x0000018000007945 */ /* 0x000fe20003800000 */
[----:B------:R-:W-:-:S02]  /*0960*/  FFMA.FTZ R26, R15, R26, -0.25000196695327758789 ;  /* 0xbe8000420f1a7423 */ /* 0x000fc4000001001a */
[----:B------:R-:W-:Y:S02]  /*0970*/  FFMA.FTZ R22, R23, R25, R22 ;  /* 0x0000001917167223 */ /* 0x000fe40000010016 */
[----:B------:R-:W-:Y:S02]  /*0980*/  FFMA.FTZ R26, R15, R26, 0.33333510160446166992 ;  /* 0x3eaaaae60f1a7423 */ /* 0x000fe4000001001a */
[----:B------:R-:W-:Y:S01]  /*0990*/  FADD.FTZ.RZ R23, R14, 1 ;  /* 0x3f8000000e177421 */ /* 0x000fe2000001c000 */
[----:B------:R-:W-:Y:S01]  /*09a0*/  FSEL R22, R22, RZ, P4 ;  /* 0x000000ff16167208 */ /* 0x000fe20002000000 */
[----:B------:R-:W-:Y:S02]  /*09b0*/  FADD.FTZ R21, R5, -1 ;  /* 0xbf80000005157421 */ /* 0x000fe40000010000 */
[----:B------:R-:W-:Y:S01]  /*09c0*/  FFMA.FTZ R26, R15, R26, -0.5 ;  /* 0xbf0000000f1a7423 */ /* 0x000fe2000001001a */
[----:B------:R-:W-:Y:S01]  /*09d0*/  IADD3 R5, R23, -0x3f400000, RZ ;  /* 0xc0c0000017057810 */ /* 0x000fe20007ffe0ff */
[----:B0-----:R-:W-:Y:S01]  /*09e0*/  FMUL.FTZ R25, R16, 1.1920928955078125e-07 ;  /* 0x3400000010197820 */ /* 0x001fe20000410000 */
[----:B------:R-:W-:Y:S01]  /*09f0*/  ISETP.GT.U32.AND P4, PT, R21, 0x4b000000, PT ;  /* 0x4b0000001500780c */ /* 0x000fe20003f84070 */
[----:B------:R-:W-:Y:S01]  /*0a00*/  FMUL.FTZ R26, R15, R26 ;  /* 0x0000001a0f1a7220 */ /* 0x000fe20000410000 */
[----:B------:R-:W-:Y:S01]  /*0a10*/  LOP3.LUT R5, R5, 0xff800000, RZ, 0xc0, !PT ;  /* 0xff80000005057812 */ /* 0x000fe200078ec0ff */
[----:B------:R-:W-:Y:S01]  /*0a20*/  FADD.FTZ R19, R19, R24 ;  /* 0x0000001813137221 */ /* 0x000fe20000010000 */
[----:B------:R-:W-:Y:S01]  /*0a30*/  FSEL R16, R22, -1.0000001192092895508, !P4 ;  /* 0xbf80000116107808 */ /* 0x000fe20006000000 */
[----:B------:R-:W-:Y:S01]  /*0a40*/  FFMA.FTZ R23, R15, R26, R15 ;  /* 0x0000001a0f177223 */ /* 0x000fe2000001000f */
[----:B------:R-:W-:Y:S01]  /*0a50*/  IADD3 R15, -R5, 0x40800000, RZ ;  /* 0x40800000050f7810 */ /* 0x000fe20007ffe1ff */
[----:B------:R-:W-:Y:S01]  /*0a60*/  FFMA.FTZ R20, R25, 0.69314718246459960938, R20 ;  /* 0x3f31721819147823 */ /* 0x000fe20000010014 */
[----:B------:R-:W-:Y:S05]  /*0a70*/  @!P5 BRA `(.L_x_2047) ;  /* 0x000000500000d947 */ /* 0x000fea0003800000 */
[----:B-1----:R-:W-:-:S13]  /*0a80*/  ISETP.GE.AND P5, PT, R13, -0x407fffff, PT ;  /* 0xbf8000010d00780c */ /* 0x002fda0003fa6270 */
[----:B------:R-:W-:-:S05]  /*0a90*/  @P5 MOV R22, 0x7f800000 ;  /* 0x7f80000000165802 */ /* 0x000fca0000000f00 */
[C---:B------:R-:W-:Y:S01]  /*0aa0*/  @P5 FFMA.FTZ R20, R13.reuse, R22, +INF ;  /* 0x7f8000000d145423 */ /* 0x040fe20000010016 */
[----:B------:R-:W-:-:S04]  /*0ab0*/  FSETP.NEU.FTZ.AND P5, PT, R13, RZ, PT ;  /* 0x000000ff0d00720b */ /* 0x000fc80003fbd000 */
[----:B------:R-:W-:-:S04]  /*0ac0*/  FSEL R20, R20, -RZ, P5 ;  /* 0x800000ff14147208 */ /* 0x000fc80002800000 */
.L_x_2047:
[----:B-1----:R-:W-:Y:S05]  /*0ad0*/  BSYNC B0 ;  /* 0x0000000000007941 */ /* 0x002fea0003800000 */
.L_x_2046:
[----:B------:R-:W-:Y:S01]  /*0ae0*/  FFMA.FTZ R22, R19, -R8, 0.10546888411045074463 ;  /* 0x3dd8001213167423 */ /* 0x000fe20000010808 */
[----:B------:R-:W-:Y:S01]  /*0af0*/  ISETP.GE.U32.AND P5, PT, R12, 0x7f800000, PT ;  /* 0x7f8000000c00780c */ /* 0x000fe20003fa6070 */
[----:B------:R-:W-:Y:S01]  /*0b00*/  FFMA.FTZ R26, R15, R10, -1 ;  /* 0xbf8000000f1a7423 */ /* 0x000fe2000001000a */
[----:B------:R-:W-:Y:S01]  /*0b10*/  BSSY B0, `(.L_x_2048) ;  /* 0x0000017000007945 */ /* 0x000fe20003800000 */
[----:B------:R-:W-:Y:S02]  /*0b20*/  FFMA.FTZ R15, R6, R6, -1 ;  /* 0xbf800000060f7423 */ /* 0x000fe40000010006 */
[----:B------:R-:W-:Y:S01]  /*0b30*/  FADD.FTZ R16, R21, R16 ;  /* 0x0000001015107221 */ /* 0x000fe20000010000 */
[----:B------:R-:W-:Y:S01]  /*0b40*/  IADD3 R21, R14, -R5, RZ ;  /* 0x800000050e157210 */ /* 0x000fe20007ffe0ff */
[----:B------:R-:W-:Y:S02]  /*0b50*/  FFMA.FTZ R24, R19, R22, -0.13229703903198242188 ;  /* 0xbe0778e013187423 */ /* 0x000fe40000010016 */
[----:B------:R0:W1:Y:S01]  /*0b60*/  MUFU.RSQ R22, R15 ;  /* 0x0000000f00167308 */ /* 0x0000620000001400 */
[----:B------:R-:W-:-:S02]  /*0b70*/  FADD.FTZ.RZ R13, R16, 1 ;  /* 0x3f800000100d7421 */ /* 0x000fc4000001c000 */
[----:B------:R-:W-:Y:S02]  /*0b80*/  FFMA.FTZ R24, R19, R24, 0.14491446316242218018 ;  /* 0x3e14647513187423 */ /* 0x000fe40000010018 */
[----:B------:R-:W-:Y:S01]  /*0b90*/  FADD.FTZ R21, R21, R26 ;  /* 0x0000001a15157221 */ /* 0x000fe20000010000 */
[----:B------:R-:W-:Y:S01]  /*0ba0*/  IADD3 R13, R13, -0x3f400000, RZ ;  /* 0xc0c000000d0d7810 */ /* 0x000fe20007ffe0ff */
[----:B------:R-:W-:Y:S02]  /*0bb0*/  FFMA.FTZ R26, R19, R24, -0.16641564667224884033 ;  /* 0xbe2a68dd131a7423 */ /* 0x000fe40000010018 */
[----:B------:R-:W-:Y:S02]  /*0bc0*/  FFMA.FTZ R28, R21, -R8, 0.10546888411045074463 ;  /* 0x3dd80012151c7423 */ /* 0x000fe40000010808 */
[----:B------:R-:W-:Y:S01]  /*0bd0*/  FMUL.FTZ R24, R17, 1.1920928955078125e-07 ;  /* 0x3400000011187820 */ /* 0x000fe20000410000 */
[----:B------:R-:W-:Y:S01]  /*0be0*/  LOP3.LUT R17, R13, 0xff800000, RZ, 0xc0, !PT ;  /* 0xff8000000d117812 */ /* 0x000fe200078ec0ff */
[----:B------:R-:W-:-:S02]  /*0bf0*/  FFMA.FTZ R28, R21, R28, -0.13229703903198242188 ;  /* 0xbe0778e0151c7423 */ /* 0x000fc4000001001c */
[----:B------:R-:W-:Y:S02]  /*0c00*/  FFMA.FTZ R26, R19, R26, 0.19988867640495300293 ;  /* 0x3e4caf9e131a7423 */ /* 0x000fe4000001001a */
[----:B------:R-:W-:Y:S01]  /*0c10*/  FFMA.FTZ R13, R24, 0.69314718246459960938, R23 ;  /* 0x3f317218180d7823 */ /* 0x000fe20000010017 */
[----:B------:R-:W-:Y:S05]  /*0c20*/  @!P5 BRA `(.L_x_2049) ;  /* 0x000000500000d947 */ /* 0x000fea0003800000 */
[----:B01----:R-:W-:-:S13]  /*0c30*/  ISETP.GE.AND P5, PT, R12, -0x407fffff, PT ;  /* 0xbf8000010c00780c */ /* 0x003fda0003fa6270 */
[----:B------:R-:W-:-:S05]  /*0c40*/  @P5 MOV R23, 0x7f800000 ;  /* 0x7f80000000175802 */ /* 0x000fca0000000f00 */
[C---:B------:R-:W-:Y:S01]  /*0c50*/  @P5 FFMA.FTZ R13, R12.reuse, R23, +INF ;  /* 0x7f8000000c0d5423 */ /* 0x040fe20000010017 */
[----:B------:R-:W-:-:S04]  /*0c60*/  FSETP.NEU.FTZ.AND P5, PT, R12, RZ, PT ;  /* 0x000000ff0c00720b */ /* 0x000fc80003fbd000 */
[----:B------:R-:W-:-:S04]  /*0c70*/  FSEL R13, R13, -RZ, P5 ;  /* 0x800000ff0d0d7208 */ /* 0x000fc80002800000 */
.L_x_2049:
[----:B01----:R-:W-:Y:S05]  /*0c80*/  BSYNC B0 ;  /* 0x0000000000007941 */ /* 0x003fea0003800000 */
.L_x_2048:
[----:B------:R-:W-:Y:S01]  /*0c90*/  FFMA.FTZ R28, R21, R28, 0.14491446316242218018 ;  /* 0x3e146475151c7423 */ /* 0x000fe2000001001c */
[----:B------:R-:W-:Y:S01]  /*0ca0*/  IADD3 R25, -R17, 0x40800000, RZ ;  /* 0x4080000011197810 */ /* 0x000fe20007ffe1ff */
[----:B------:R-:W-:Y:S01]  /*0cb0*/  FFMA.FTZ R26, R19, R26, -0.25000196695327758789 ;  /* 0xbe800042131a7423 */ /* 0x000fe2000001001a */
[----:B------:R-:W0:Y:S01]  /*0cc0*/  I2F R18, R18 ;  /* 0x0000001200127306 */ /* 0x000e220000201400 */
[----:B------:R-:W-:Y:S01]  /*0cd0*/  FFMA.FTZ R28, R21, R28, -0.16641564667224884033 ;  /* 0xbe2a68dd151c7423 */ /* 0x000fe2000001001c */
[----:B------:R-:W-:Y:S01]  /*0ce0*/  IADD3 R23, R16, -R17, RZ ;  /* 0x8000001110177210 */ /* 0x000fe20007ffe0ff */
[----:B------:R-:W-:Y:S01]  /*0cf0*/  FFMA.FTZ R12, R25, R10, -1 ;  /* 0xbf800000190c7423 */ /* 0x000fe2000001000a */
[----:B------:R-:W-:Y:S01]  /*0d00*/  ISETP.GE.U32.AND P5, PT, R11, 0x7f800000, PT ;  /* 0x7f8000000b00780c */ /* 0x000fe20003fa6070 */
[----:B------:R-:W-:Y:S01]  /*0d10*/  FFMA.FTZ R26, R19, R26, 0.33333510160446166992 ;  /* 0x3eaaaae6131a7423 */ /* 0x000fe2000001001a */
[----:B------:R-:W-:Y:S01]  /*0d20*/  BSSY B0, `(.L_x_2050) ;  /* 0x0000016000007945 */ /* 0x000fe20003800000 */
[----:B------:R-:W-:Y:S01]  /*0d30*/  FFMA.FTZ R28, R21, R28, 0.19988867640495300293 ;  /* 0x3e4caf9e151c7423 */ /* 0x000fe2000001001c */
[----:B------:R-:W1:Y:S01]  /*0d40*/  I2F R5, R5 ;  /* 0x0000000500057306 */ /* 0x000e620000201400 */
[----:B------:R-:W-:-:S02]  /*0d50*/  FADD.FTZ R23, R23, R12 ;  /* 0x0000000c17177221 */ /* 0x000fc40000010000 */
[----:B------:R-:W-:Y:S02]  /*0d60*/  FFMA.FTZ R26, R19, R26, -0.5 ;  /* 0xbf000000131a7423 */ /* 0x000fe4000001001a */
[----:B------:R-:W-:Y:S02]  /*0d70*/  FFMA.FTZ R28, R21, R28, -0.25000196695327758789 ;  /* 0xbe800042151c7423 */ /* 0x000fe4000001001c */
[----:B------:R-:W-:Y:S02]  /*0d80*/  FFMA.FTZ R12, R23, -R8, 0.10546888411045074463 ;  /* 0x3dd80012170c7423 */ /* 0x000fe40000010808 */
[----:B------:R-:W-:Y:S02]  /*0d90*/  FMUL.FTZ R26, R19, R26 ;  /* 0x0000001a131a7220 */ /* 0x000fe40000410000 */
[----:B------:R-:W-:Y:S02]  /*0da0*/  FFMA.FTZ R28, R21, R28, 0.33333510160446166992 ;  /* 0x3eaaaae6151c7423 */ /* 0x000fe4000001001c */
[----:B------:R-:W-:-:S02]  /*0db0*/  FFMA.FTZ R12, R23, R12, -0.13229703903198242188 ;  /* 0xbe0778e0170c7423 */ /* 0x000fc4000001000c */
[----:B------:R-:W-:Y:S02]  /*0dc0*/  FFMA.FTZ R19, R19, R26, R19 ;  /* 0x0000001a13137223 */ /* 0x000fe40000010013 */
        /* <DEDUP_REMOVED lines=11> */
.L_x_2051:
[----:B-1----:R-:W-:Y:S05]  /*0e80*/  BSYNC B0 ;  /* 0x0000000000007941 */ /* 0x002fea0003800000 */
.L_x_2050:
[----:B------:R-:W-:Y:S01]  /*0e90*/  ISETP.GE.U32.AND P5, PT, R14, 0x7f800000, PT ;  /* 0x7f8000000e00780c */ /* 0x000fe20003fa6070 */
[----:B------:R-:W-:Y:S01]  /*0ea0*/  FFMA.FTZ R24, R23, R24, -0.16641564667224884033 ;  /* 0xbe2a68dd17187423 */ /* 0x000fe20000010018 */
[----:B------:R-:W0:Y:S01]  /*0eb0*/  I2F R17, R17 ;  /* 0x0000001100117306 */ /* 0x000e220000201400 */
[----:B------:R-:W-:Y:S01]  /*0ec0*/  FMUL.FTZ R26, R15, R22 ;  /* 0x000000160f1a7220 */ /* 0x000fe20000410000 */
[----:B------:R-:W-:Y:S01]  /*0ed0*/  BSSY B0, `(.L_x_2052) ;  /* 0x0000010000007945 */ /* 0x000fe20003800000 */
[----:B------:R-:W-:Y:S02]  /*0ee0*/  FFMA.FTZ R24, R23, R24, 0.19988867640495300293 ;  /* 0x3e4caf9e17187423 */ /* 0x000fe40000010018 */
[----:B------:R-:W-:Y:S02]  /*0ef0*/  FFMA.FTZ R11, R21, R28, R21 ;  /* 0x0000001c150b7223 */ /* 0x000fe40000010015 */
[----:B------:R-:W-:Y:S02]  /*0f00*/  FMUL.FTZ R19, R22, 0.5 ;  /* 0x3f00000016137820 */ /* 0x000fe40000410000 */
        /* <DEDUP_REMOVED lines=12> */
.L_x_2053:
[----:B0-----:R-:W-:Y:S05]  /*0fd0*/  BSYNC B0 ;  /* 0x0000000000007941 */ /* 0x001fea0003800000 */
.L_x_2052:
[----:B------:R-:W-:Y:S01]  /*0fe0*/  FSETP.NEU.FTZ.AND P5, PT, R15, RZ, PT ;  /* 0x000000ff0f00720b */ /* 0x000fe20003fbd000 */
[----:B------:R-:W-:Y:S01]  /*0ff0*/  FFMA.FTZ R24, R23, R24, -0.5 ;  /* 0xbf00000017187423 */ /* 0x000fe20000010018 */
[----:B------:R-:W-:Y:S01]  /*1000*/  BSSY B0, `(.L_x_2054) ;  /* 0x000000e000007945 */ /* 0x000fe20003800000 */
[----:B------:R-:W-:Y:S01]  /*1010*/  FMUL.FTZ R17, R17, 1.1920928955078125e-07 ;  /* 0x3400000011117820 */ /* 0x000fe20000410000 */
[----:B------:R-:W-:Y:S01]  /*1020*/  FSEL R19, R19, RZ, P5 ;  /* 0x000000ff13137208 */ /* 0x000fe20002800000 */
[C---:B------:R-:W-:Y:S01]  /*1030*/  FMUL.FTZ R24, R23.reuse, R24 ;  /* 0x0000001817187220 */ /* 0x040fe20000410000 */
        /* <DEDUP_REMOVED lines=10> */
.L_x_2055:
[----:B------:R-:W-:Y:S05]  /*10e0*/  BSYNC B0 ;  /* 0x0000000000007941 */ /* 0x000fea0003800000 */
.L_x_2054:
        /* <DEDUP_REMOVED lines=31> */
.L_x_2057:
[----:B------:R-:W-:Y:S05]  /*12e0*/  BSYNC B0 ;  /* 0x0000000000007941 */ /* 0x000fea0003800000 */
.L_x_2056:
[----:B------:R-:W-:Y:S01]  /*12f0*/  FFMA.FTZ R6, R7, R7, -1 ;  /* 0xbf80000007067423 */ /* 0x000fe20000010007 */
[----:B------:R-:W-:Y:S01]  /*1300*/  BSSY B0, `(.L_x_2058) ;  /* 0x0000028000007945 */ /* 0x000fe20003800000 */
[----:B------:R-:W-:Y:S02]  /*1310*/  @P0 FADD.FTZ R4, R4, 0.69314718246459960938 ;  /* 0x3f31721804040421 */ /* 0x000fe40000010000 */
[----:B------:R-:W0:Y:S01]  /*1320*/  MUFU.RSQ R5, R6 ;  /* 0x0000000600057308 */ /* 0x000e220000001400 */
[C---:B------:R-:W-:Y:S01]  /*1330*/  FSETP.NEU.FTZ.AND P0, PT, R6.reuse, RZ, PT ;  /* 0x000000ff0600720b */ /* 0x040fe20003f1d000 */
[----:B0-----:R-:W-:Y:S02]  /*1340*/  FMUL.FTZ R17, R6, R5 ;  /* 0x0000000506117220 */ /* 0x001fe40000410000 */
[----:B------:R-:W-:Y:S02]  /*1350*/  FMUL.FTZ R16, R5, 0.5 ;  /* 0x3f00000005107820 */ /* 0x000fe40000410000 */
[----:B------:R-:W-:-:S02]  /*1360*/  FFMA.FTZ R18, -R17, R17, R6 ;  /* 0x0000001111127223 */ /* 0x000fc40000010106 */
[----:B------:R-:W-:Y:S02]  /*1370*/  FADD.FTZ R5, R7, -1 ;  /* 0xbf80000007057421 */ /* 0x000fe40000010000 */
        /* <DEDUP_REMOVED lines=32> */
.L_x_2059:
[----:B------:R-:W-:Y:S05]  /*1580*/  BSYNC B0 ;  /* 0x0000000000007941 */ /* 0x000fea0003800000 */
.L_x_2058:
[----:B------:R-:W-:Y:S01]  /*1590*/  ISETP.GT.U32.AND P6, PT, R9, 0x4b000000, PT ;  /* 0x4b0000000900780c */ /* 0x000fe20003fc4070 */
[----:B------:R-:W-:Y:S01]  /*15a0*/  IMAD.WIDE.U32 R16, R0, R3, c[0x0][0x168] ;  /* 0x00005a0000107625 */ /* 0x000fe200078e0003 */
[----:B------:R-:W-:Y:S02]  /*15b0*/  MOV R6, R13 ;  /* 0x0000000d00067202 */ /* 0x000fe40000000f00 */
[----:B------:R-:W-:Y:S02]  /*15c0*/  MOV R13, R14 ;  /* 0x0000000e000d7202 */ /* 0x000fe40000000f00 */
[----:B------:R-:W-:Y:S01]  /*15d0*/  MOV R7, R12 ;  /* 0x0000000c00077202 */ /* 0x000fe20000000f00 */
[----:B------:R-:W-:Y:S01]  /*15e0*/  IMAD.WIDE R16, R2, 0x10, R16 ;  /* 0x0000001002107825 */ /* 0x000fe200078e0210 */
[----:B------:R-:W-:Y:S02]  /*15f0*/  MOV R14, R15 ;  /* 0x0000000f000e7202 */ /* 0x000fe40000000f00 */
[----:B------:R-:W-:Y:S01]  /*1600*/  MOV R5, R20 ;  /* 0x0000001400057202 */ /* 0x000fe20000000f00 */
[----:B------:R-:W-:Y:S01]  /*1610*/  @P1 FADD.FTZ R6, R6, 0.69314718246459960938 ;  /* 0x3f31721806061421 */ /* 0x000fe20000010000 */
[----:B------:R-:W-:Y:S01]  /*1620*/  MOV R12, R11 ;  /* 0x0000000b000c7202 */ /* 0x000fe20000000f00 */
[----:B------:R-:W-:Y:S01]  /*1630*/  @P2 FADD.FTZ R7, R7, 0.69314718246459960938 ;  /* 0x3f31721807072421 */ /* 0x000fe20000010000 */
[----:B------:R-:W-:Y:S01]  /*1640*/  MOV R15, R8 ;  /* 0x00000008000f7202 */ /* 0x000fe20000000f00 */
[----:B------:R-:W-:-:S02]  /*1650*/  @P6 FADD.FTZ R5, R5, 0.69314718246459960938 ;  /* 0x3f31721805056421 */ /* 0x000fc40000010000 */
[----:B------:R-:W-:Y:S02]  /*1660*/  @P3 FADD.FTZ R12, R12, 0.69314718246459960938 ;  /* 0x3f3172180c0c3421 */ /* 0x000fe40000010000 */
[----:B------:R-:W-:Y:S01]  /*1670*/  @P4 FADD.FTZ R13, R13, 0.69314718246459960938 ;  /* 0x3f3172180d0d4421 */ /* 0x000fe20000010000 */
[----:B------:R-:W-:Y:S01]  /*1680*/  STG.E.128 [R16.64], R4 ;  /* 0x0000000410007986 */ /* 0x000fe2000c101d04 */
[----:B------:R-:W-:Y:S02]  /*1690*/  @P5 FADD.FTZ R14, R14, 0.69314718246459960938 ;  /* 0x3f3172180e0e5421 */ /* 0x000fe40000010000 */
[----:B------:R-:W-:-:S05]  /*16a0*/  @P0 FADD.FTZ R15, R15, 0.69314718246459960938 ;  /* 0x3f3172180f0f0421 */ /* 0x000fca0000010000 */
[----:B------:R-:W-:Y:S01]  /*16b0*/  STG.E.128 [R16.64+0x800], R12 ;  /* 0x0008000c10007986 */ /* 0x000fe2000c101d04 */
[----:B------:R-:W-:Y:S05]  /*16c0*/  EXIT ;  /* 0x000000000000794d */ /* 0x000fea0003800000 */
.L_x_2043:
[----:B------:R-:W0:Y:S01]  /*16d0*/  S2R R14, SR_TID.X ;  /* 0x00000000000e7919 */ /* 0x000e220000002100 */
[----:B------:R-:W-:Y:S01]  /*16e0*/  CS2R R20, SRZ ;  /* 0x0000000000147805 */ /* 0x000fe2000001ff00 */
[----:B------:R-:W-:Y:S01]  /*16f0*/  HFMA2.MMA R12, -RZ, RZ, 0, 0 ;  /* 0x00000000ff0c7435 */ /* 0x000fe200000001ff */
[----:B0-----:R-:W-:Y:S02]  /*1700*/  ISETP.GE.AND P0, PT, R14, R13, PT ;  /* 0x0000000d0e00720c */ /* 0x001fe40003f06270 */
        /* <DEDUP_REMOVED lines=94> */
.L_x_2063:
[----:B------:R-:W-:Y:S05]  /*1cf0*/  BSYNC B1 ;  /* 0x0000000000017941 */ /* 0x000fea0003800000 */
.L_x_2062:
[----:B------:R-:W-:-:S05]  /*1d00*/  MOV R2, R4 ;  /* 0x0000000400027202 */ /* 0x000fca0000000f00 */
[----:B------:R-:W-:Y:S02]  /*1d10*/  @P2 FADD.FTZ R2, R2, 0.69314718246459960938 ;  /* 0x3f31721802022421 */ /* 0x000fe40000010000 */
.L_x_2061:
[----:B------:R-:W-:Y:S05]  /*1d20*/  BSYNC B0 ;  /* 0x0000000000007941 */ /* 0x000fea0003800000 */
.L_x_2060:
        /* <DEDUP_REMOVED lines=46> */
.L_x_2067:
[----:B------:R-:W-:Y:S05]  /*2010*/  BSYNC B1 ;  /* 0x0000000000017941 */ /* 0x000fea0003800000 */
.L_x_2066:
[----:B------:R-:W-:-:S05]  /*2020*/  MOV R3, R7 ;  /* 0x0000000700037202 */ /* 0x000fca0000000f00 */
[----:B------:R-:W-:Y:S02]  /*2030*/  @P2 FADD.FTZ R3, R3, 0.69314718246459960938 ;  /* 0x3f31721803032421 */ /* 0x000fe40000010000 */
.L_x_2065:
[----:B------:R-:W-:Y:S05]  /*2040*/  BSYNC B0 ;  /* 0x0000000000007941 */ /* 0x000fea0003800000 */
.L_x_2064:
        /* <DEDUP_REMOVED lines=46> */
.L_x_2071:
[----:B------:R-:W-:Y:S05]  /*2330*/  BSYNC B1 ;  /* 0x0000000000017941 */ /* 0x000fea0003800000 */
.L_x_2070:
[----:B------:R-:W-:-:S05]  /*2340*/  MOV R5, R7 ;  /* 0x0000000700057202 */ /* 0x000fca0000000f00 */
[----:B------:R-:W-:Y:S02]  /*2350*/  @P2 FADD.FTZ R5, R5, 0.69314718246459960938 ;  /* 0x3f31721805052421 */ /* 0x000fe40000010000 */
.L_x_2069:
[----:B------:R-:W-:Y:S05]  /*2360*/  BSYNC B0 ;  /* 0x0000000000007941 */ /* 0x000fea0003800000 */
.L_x_2068:
        /* <DEDUP_REMOVED lines=46> */
.L_x_2075:
[----:B------:R-:W-:Y:S05]  /*2650*/  BSYNC B1 ;  /* 0x0000000000017941 */ /* 0x000fea0003800000 */
.L_x_2074:
[----:B------:R-:W-:-:S05]  /*2660*/  MOV R6, R8 ;  /* 0x0000000800067202 */ /* 0x000fca0000000f00 */
[----:B------:R-:W-:Y:S02]  /*2670*/  @P2 FADD.FTZ R6, R6, 0.69314718246459960938 ;  /* 0x3f31721806062421 */ /* 0x000fe40000010000 */
.L_x_2073:
[----:B------:R-:W-:Y:S05]  /*2680*/  BSYNC B0 ;  /* 0x0000000000007941 */ /* 0x000fea0003800000 */
.L_x_2072:
        /* <DEDUP_REMOVED lines=46> */
.L_x_2079:
[----:B------:R-:W-:Y:S05]  /*2970*/  BSYNC B1 ;  /* 0x0000000000017941 */ /* 0x000fea0003800000 */
.L_x_2078:
[----:B------:R-:W-:-:S05]  /*2980*/  MOV R7, R9 ;  /* 0x0000000900077202 */ /* 0x000fca0000000f00 */
[----:B------:R-:W-:Y:S02]  /*2990*/  @P2 FADD.FTZ R7, R7, 0.69314718246459960938 ;  /* 0x3f31721807072421 */ /* 0x000fe40000010000 */
.L_x_2077:
[----:B------:R-:W-:Y:S05]  /*29a0*/  BSYNC B0 ;  /* 0x0000000000007941 */ /* 0x000fea0003800000 */
.L_x_2076:
        /* <DEDUP_REMOVED lines=46> */
.L_x_2083:
[----:B------:R-:W-:Y:S05]  /*2c90*/  BSYNC B1 ;  /* 0x0000000000017941 */ /* 0x000fea0003800000 */
.L_x_2082:
[----:B------:R-:W-:-:S05]  /*2ca0*/  MOV R8, R10 ;  /* 0x0000000a00087202 */ /* 0x000fca0000000f00 */
[----:B------:R-:W-:Y:S02]  /*2cb0*/  @P2 FADD.FTZ R8, R8, 0.69314718246459960938 ;  /* 0x3f31721808082421 */ /* 0x000fe40000010000 */
.L_x_2081:
[----:B------:R-:W-:Y:S05]  /*2cc0*/  BSYNC B0 ;  /* 0x0000000000007941 */ /* 0x000fea0003800000 */
.L_x_2080:
        /* <DEDUP_REMOVED lines=46> */
.L_x_2087:
[----:B------:R-:W-:Y:S05]  /*2fb0*/  BSYNC B1 ;  /* 0x0000000000017941 */ /* 0x000fea0003800000 */
.L_x_2086:
[----:B------:R-:W-:-:S05]  /*2fc0*/  MOV R9, R11 ;  /* 0x0000000b00097202 */ /* 0x000fca0000000f00 */
[----:B------:R-:W-:Y:S02]  /*2fd0*/  @P2 FADD.FTZ R9, R9, 0.69314718246459960938 ;  /* 0x3f31721809092421 */ /* 0x000fe40000010000 */
.L_x_2085:
[----:B------:R-:W-:Y:S05]  /*2fe0*/  BSYNC B0 ;  /* 0x0000000000007941 */ /* 0x000fea0003800000 */
.L_x_2084:
        /* <DEDUP_REMOVED lines=46> */
.L_x_2091:
[----:B------:R-:W-:Y:S05]  /*32d0*/  BSYNC B1 ;  /* 0x0000000000017941 */ /* 0x000fea0003800000 */
.L_x_2090:
[----:B------:R-:W-:-:S05]  /*32e0*/  MOV R10, R12 ;  /* 0x0000000c000a7202 */ /* 0x000fca0000000f00 */
[----:B------:R-:W-:Y:S02]  /*32f0*/  @P2 FADD.FTZ R10, R10, 0.69314718246459960938 ;  /* 0x3f3172180a0a2421 */ /* 0x000fe40000010000 */
.L_x_2089:
[----:B------:R-:W-:Y:S05]  /*3300*/  BSYNC B0 ;  /* 0x0000000000007941 */ /* 0x000fea0003800000 */
.L_x_2088:
        /* <DEDUP_REMOVED lines=16> */
.L_x_2094:
[----:B------:R-:W-:-:S13]  /*3410*/  ISETP.GE.AND P0, PT, R14, R13, PT ;  /* 0x0000000d0e00720c */ /* 0x000fda0003f06270 */
[----:B------:R-:W-:Y:S05]  /*3420*/  @P0 BRA `(.L_x_2096) ;  /* 0x000000c000000947 */ /* 0x000fea0003800000 */
[----:B0-----:R-:W-:Y:S01]  /*3430*/  HFMA2.MMA R3, -RZ, RZ, 0, 2.384185791015625e-07 ;  /* 0x00000004ff037435 */ /* 0x001fe200000001ff */
[----:B------:R-:W-:Y:S02]  /*3440*/  IADD3 R2, R0, R14, RZ ;  /* 0x0000000e00027210 */ /* 0x000fe40007ffe0ff */
[----:B------:R-:W-:-:S07]  /*3450*/  IADD3 R14, R14, 0x80, RZ ;  /* 0x000000800e0e7810 */ /* 0x000fce0007ffe0ff */
[----:B------:R-:W-:-:S05]  /*3460*/  IMAD.WIDE.U32 R2, R2, R3, c[0x0][0x168] ;  /* 0x00005a0002027625 */ /* 0x000fca00078e0003 */
[----:B------:R0:W-:Y:S02]  /*3470*/  STG.E [R2.64], R5 ;  /* 0x0000000502007986 */ /* 0x0001e4000c101904 */
.L_x_2095:
[----:B------:R-:W-:-:S13]  /*3480*/  ISETP.GE.AND P0, PT, R14, R13, PT ;  /* 0x0000000d0e00720c */ /* 0x000fda0003f06270 */
[----:B------:R-:W-:Y:S05]  /*3490*/  @P0 BRA `(.L_x_2097) ;  /* 0x000000c000000947 */ /* 0x000fea0003800000 */
[----:B0-----:R-:W-:Y:S02]  /*34a0*/  IADD3 R2, R0, R14, RZ ;  /* 0x0000000e00027210 */ /* 0x001fe40007ffe0ff */
[----:B------:R-:W-:Y:S02]  /*34b0*/  MOV R3, 0x4 ;  /* 0x0000000400037802 */ /* 0x000fe40000000f00 */
[----:B------:R-:W-:-:S03]  /*34c0*/  IADD3 R14, R14, 0x80, RZ ;  /* 0x000000800e0e7810 */ /* 0x000fc60007ffe0ff */
[----:B------:R-:W-:-:S05]  /*34d0*/  IMAD.WIDE.U32 R2, R2, R3, c[0x0][0x168] ;  /* 0x00005a0002027625 */ /* 0x000fca00078e0003 */
[----:B------:R0:W-:Y:S02]  /*34e0*/  STG.E [R2.64], R6 ;  /* 0x0000000602007986 */ /* 0x0001e4000c101904 */
.L_x_2096:
[----:B------:R-:W-:-:S13]  /*34f0*/  ISETP.GE.AND P0, PT, R14, R13, PT ;  /* 0x0000000d0e00720c */ /* 0x000fda0003f06270 */
[----:B------:R-:W-:Y:S05]  /*3500*/  @P0 BRA `(.L_x_2098) ;  /* 0x000000d000000947 */ /* 0x000fea0003800000 */
[----:B0-----:R-:W-:Y:S01]  /*3510*/  HFMA2.MMA R3, -RZ, RZ, 0, 2.384185791015625e-07 ;  /* 0x00000004ff037435 */ /* 0x001fe200000001ff */
[----:B------:R-:W-:Y:S02]  /*3520*/  IADD3 R2, R0, R14, RZ ;  /* 0x0000000e00027210 */ /* 0x000fe40007ffe0ff */
[----:B------:R-:W-:-:S07]  /*3530*/  IADD3 R14, R14, 0x80, RZ ;  /* 0x000000800e0e7810 */ /* 0x000fce0007ffe0ff */
[----:B------:R-:W-:-:S05]  /*3540*/  IMAD.WIDE.U32 R2, R2, R3, c[0x0][0x168] ;  /* 0x00005a0002027625 */ /* 0x000fca00078e0003 */
[----:B------:R0:W-:Y:S02]  /*3550*/  STG.E [R2.64], R7 ;  /* 0x0000000702007986 */ /* 0x0001e4000c101904 */
.L_x_2097:
        /* <DEDUP_REMOVED lines=8> */
.L_x_2098:
[----:B------:R-:W-:Y:S05]  /*35e0*/  BSYNC B1 ;  /* 0x0000000000017941 */ /* 0x000fea0003800000 */
.L_x_2093:
[----:B------:R-:W-:-:S13]  /*35f0*/  ISETP.GE.AND P0, PT, R14, R13, PT ;  /* 0x0000000d0e00720c */ /* 0x000fda0003f06270 */
[----:B0-----:R-:W-:Y:S02]  /*3600*/  @!P0 IADD3 R2, R0, R14, RZ ;  /* 0x0000000e00028210 */ /* 0x001fe40007ffe0ff */
[----:B------:R-:W-:Y:S02]  /*3610*/  @!P0 MOV R3, 0x4 ;  /* 0x0000000400038802 */ /* 0x000fe40000000f00 */
[----:B------:R-:W-:-:S03]  /*3620*/  @!P0 IADD3 R14, R14, 0x80, RZ ;  /* 0x000000800e0e8810 */ /* 0x000fc60007ffe0ff */
[----:B------:R-:W-:-:S05]  /*3630*/  @!P0 IMAD.WIDE.U32 R2, R2, R3, c[0x0][0x168] ;  /* 0x00005a0002028625 */ /* 0x000fca00078e0003 */
[----:B------:R0:W-:Y:S02]  /*3640*/  @!P0 STG.E [R2.64], R9 ;  /* 0x0000000902008986 */ /* 0x0001e4000c101904 */
.L_x_2099:
[----:B------:R-:W-:Y:S05]  /*3650*/  BSYNC B0 ;  /* 0x0000000000007941 */ /* 0x000fea0003800000 */
.L_x_2092:
        /* <DEDUP_REMOVED lines=8> */
.L_x_2100:
        /* <DEDUP_REMOVED lines=10> */
.L_x_16546:


//--------------------- .text._ZN2at6native29vectorized_elementwise_kernelILi8EZZZNS0_17acosh_kernel_cudaERNS_18TensorIteratorBaseEENKUlvE0_clEvENKUlvE0_clEvEUlfE_St5arrayIPcLm2EEEEviT0_T1_ --------------------------
	.section	.text._ZN2at6native29vectorized_elementwise_kernelILi8EZZZNS0_17acosh_kernel_cudaERNS_18TensorIteratorBaseEENKUlvE0_clEvENKUlvE0_clEvEUlfE_St5arrayIPcLm2EEEEviT0_T1_,"ax",@progbits
	.sectioninfo	@"SHI_REGISTERS=4"
	.align	128
        .global         _ZN2at6native29vectorized_elementwise_kernelILi8EZZZNS0_17acosh_kernel_cudaERNS_18TensorIteratorBaseEENKUlvE0_clEvENKUlvE0_clEvEUlfE_St5arrayIPcLm2EEEEviT0_T1_
        .type           _ZN2at6native29vectorized_elementwise_kernelILi8EZZZNS0_17acosh_kernel_cudaERNS_18TensorIteratorBaseEENKUlvE0_clEvENKUlvE0_clEvEUlfE_St5arrayIPcLm2EEEEviT0_T1_,@function
        .size           _ZN2at6native29vectorized_elementwise_kernelILi8EZZZNS0_17acosh_kernel_cudaERNS_18TensorIteratorBaseEENKUlvE0_clEvENKUlvE0_clEvEUlfE_St5arrayIPcLm2EEEEviT0_T1_,(.L_x_16547 - _ZN2at6native29vectorized_elementwise_kernelILi8EZZZNS0_17acosh_kernel_cudaERNS_18TensorIteratorBaseEENKUlvE0_clEvENKUlvE0_clEvEUlfE_St5arrayIPcLm2EEEEviT0_T1_)
        .other          _ZN2at6native29vectorized_elementwise_kernelILi8EZZZNS0_17acosh_kernel_cudaERNS_18TensorIteratorBaseEENKUlvE0_clEvENKUlvE0_clEvEUlfE_St5arrayIPcLm2EEEEviT0_T1_,@"STO_CUDA_ENTRY STV_DEFAULT"
_ZN2at6native29vectorized_elementwise_kernelILi8EZZZNS0_17acosh_kernel_cudaERNS_18TensorIteratorBaseEENKUlvE0_clEvENKUlvE0_clEvEUlfE_St5arrayIPcLm2EEEEviT0_T1_:
.text._ZN2at6native29vectorized_elementwise_kernelILi8EZZZNS0_17acosh_kernel_cudaERNS_18TensorIteratorBaseEENKUlvE0_clEvENKUlvE0_clEvEUlfE_St5arrayIPcLm2EEEEviT0_T1_:
[----:B------:R-:W-:Y:S02]  /*0000*/  MOV R1, c[0x0][0x28] ;  /* 0x00000a0000017a02 */ /* 0x000fe40000000f00 */
[----:B------:R-:W-:Y:S05]  /*0010*/  EXIT ;  /* 0x000000000000794d */ /* 0x000fea0003800000 */
.L_x_2101:
        /* <DEDUP_REMOVED lines=14> */
.L_x_16547:


//--------------------- .text._ZN2at6native18elementwise_kernelILi128ELi4EZNS0_15gpu_kernel_implIZZZNS0_17acosh_kernel_cudaERNS_18TensorIteratorBaseEENKUlvE0_clEvENKUlvE_clEvEUldE_EEvS4_RKT_EUliE_EEviT1_ --------------------------
	.section	.text._ZN2at6native18elementwise_kernelILi128ELi4EZNS0_15gpu_kernel_implIZZZNS0_17acosh_kernel_cudaERNS_18TensorIteratorBaseEENKUlvE0_clEvENKUlvE_clEvEUldE_EEvS4_RKT_EUliE_EEviT1_,"ax",@progbits
	.sectioninfo	@"SHI_REGISTERS=32"
	.align	128
        .global         _ZN2at6native18elementwise_kernelILi128ELi4EZNS0_15gpu_kernel_implIZZZNS0_17acosh_kernel_cudaERNS_18TensorIteratorBaseEENKUlvE0_clEvENKUlvE_clEvEUldE_EEvS4_RKT_EUliE_EEviT1_
        .type           _ZN2at6native18elementwise_kernelILi128ELi4EZNS0_15gpu_kernel_implIZZZNS0_17acosh_kernel_cudaERNS_18TensorIteratorBaseEENKUlvE0_clEvENKUlvE_clEvEUldE_EEvS4_RKT_EUliE_EEviT1_,@function
        .size           _ZN2at6native18elementwise_kernelILi128ELi4EZNS0_15gpu_kernel_implIZZZNS0_17acosh_kernel_cudaERNS_18TensorIteratorBaseEENKUlvE0_clEvENKUlvE_clEvEUldE_EEvS4_RKT_EUliE_EEviT1_,(.L_x_16497 - _ZN2at6native18elementwise_kernelILi128ELi4EZNS0_15gpu_kernel_implIZZZNS0_17acosh_kernel_cudaERNS_18TensorIteratorBaseEENKUlvE0_clEvENKUlvE_clEvEUldE_EEvS4_RKT_EUliE_EEviT1_)
        .other          _ZN2at6native18elementwise_kernelILi128ELi4EZNS0_15gpu_kernel_implIZZZNS0_17acosh_kernel_cudaERNS_18TensorIteratorBaseEENKUlvE0_clEvENKUlvE_clEvEUldE_EEvS4_RKT_EUliE_EEviT1_,@"STO_CUDA_ENTRY STV_DEFAULT"
_ZN2at6native18elementwise_kernelILi128ELi4EZNS0_15gpu_kernel_implIZZZNS0_17acosh_kernel_cudaERNS_18TensorIteratorBaseEENKUlvE0_clEvENKUlvE_clEvEUldE_EEvS4_RKT_EUliE_EEviT1_:
.text._ZN2at6native18elementwise_kernelILi128ELi4EZNS0_15gpu_kernel_implIZZZNS0_17acosh_kernel_cudaERNS_18TensorIteratorBaseEENKUlvE0_clEvENKUlvE_clEvEUldE_EEvS4_RKT_EUliE_EEviT1_:
        /* <DEDUP_REMOVED lines=237> */
.L_x_2104:
        /* <DEDUP_REMOVED lines=17> */
[----:B--2---:R-:W0:Y:S01]  /*0fe0*/  I2F.F64.S16 R4, R4 ;  /* 0x0000000400047312 */ /* 0x004e220000101c00 */
[----:B------:R-:W-:Y:S05]  /*0ff0*/  BRA `(.L_x_2110) ;  /* 0x00000e2000007947 */ /* 0x000fea0003800000 */
.L_x_2108:
[----:B------:R-:W2:Y:S02]  /*1000*/  LDG.E.U8 R4, [R6.64] ;  /* 0x0000002406047981 */ /* 0x000ea4000c1e1100 */
[----:B--2---:R-:W0:Y:S01]  /*1010*/  I2F.F64.U16 R4, R4 ;  /* 0x0000000400047312 */ /* 0x004e220000101800 */
[----:B------:R-:W-:Y:S05]  /*1020*/  BRA `(.L_x_2110) ;  /* 0x00000df000007947 */ /* 0x000fea0003800000 */
.L_x_2107:
[----:B------:R-:W-:-:S13]  /*1030*/  ISETP.NE.AND P0, PT, R3, 0x2, PT ;  /* 0x000000020300780c */ /* 0x000fda0003f05270 */
[----:B------:R-:W-:Y:S05]  /*1040*/  @!P0 BRA `(.L_x_2111) ;  /* 0x000000a000008947 */ /* 0x000fea0003800000 */
[----:B------:R-:W-:-:S13]  /*1050*/  ISETP.NE.AND P0, PT, R3, 0x3, PT ;  /* 0x000000030300780c */ /* 0x000fda0003f05270 */
[----:B------:R-:W-:Y:S05]  /*1060*/  @!P0 BRA `(.L_x_2112) ;  /* 0x0000005000008947 */ /* 0x000fea0003800000 */
[----:B------:R-:W-:-:S13]  /*1070*/  ISETP.NE.AND P0, PT, R3, 0x4, PT ;  /* 0x000000040300780c */ /* 0x000fda0003f05270 */
[----:B------:R-:W-:Y:S05]  /*1080*/  @P0 BRA `(.L_x_2109) ;  /* 0x00000bf000000947 */ /* 0x000fea0003800000 */
[----:B------:R-:W2:Y:S02]  /*1090*/  LDG.E.64 R4, [R6.64] ;  /* 0x0000002406047981 */ /* 0x000ea4000c1e1b00 */
[----:B--2---:R-:W0:Y:S01]  /*10a0*/  I2F.F64.S64 R4, R4 ;  /* 0x0000000400047312 */ /* 0x004e220000301c00 */
[----:B------:R-:W-:Y:S05]  /*10b0*/  BRA `(.L_x_2110) ;  /* 0x00000d6000007947 */ /* 0x000fea0003800000 */
.L_x_2112:
[----:B------:R-:W2:Y:S02]  /*10c0*/  LDG.E R4, [R6.64] ;  /* 0x0000002406047981 */ /* 0x000ea4000c1e1900 */
[----:B--2---:R-:W0:Y:S01]  /*10d0*/  I2F.F64 R4, R4 ;  /* 0x0000000400047312 */ /* 0x004e220000201c00 */
[----:B------:R-:W-:Y:S05]  /*10e0*/  BRA `(.L_x_2110) ;  /* 0x00000d3000007947 */ /* 0x000fea0003800000 */
.L_x_2111:
[----:B------:R-:W2:Y:S02]  /*10f0*/  LDG.E.U16 R4, [R6.64] ;  /* 0x0000002406047981 */ /* 0x000ea4000c1e1500 */
[----:B--2---:R-:W0:Y:S01]  /*1100*/  I2F.F64.S16 R4, R4 ;  /* 0x0000000400047312 */ /* 0x004e220000101c00 */
[----:B------:R-:W-:Y:S05]  /*1110*/  BRA `(.L_x_2110) ;  /* 0x00000d0000007947 */ /* 0x000fea0003800000 */
.L_x_2106:
[----:B------:R-:W-:-:S13]  /*1120*/  ISETP.GT.AND P0, PT, R3, 0x6, PT ;  /* 0x000000060300780c */ /* 0x000fda0003f04270 */
[----:B------:R-:W-:Y:S05]  /*1130*/  @P0 BRA `(.L_x_2113) ;  /* 0x000000d000000947 */ /* 0x000fea0003800000 */
[----:B------:R-:W-:-:S13]  /*1140*/  ISETP.NE.AND P0, PT, R3, 0x5, PT ;  /* 0x000000050300780c */ /* 0x000fda0003f05270 */
[----:B------:R-:W-:Y:S05]  /*1150*/  @!P0 BRA `(.L_x_2114) ;  /* 0x0000006000008947 */ /* 0x000fea0003800000 */
[----:B------:R-:W-:-:S13]  /*1160*/  ISETP.NE.AND P0, PT, R3, 0x6, PT ;  /* 0x000000060300780c */ /* 0x000fda0003f05270 */
[----:B------:R-:W-:Y:S05]  /*1170*/  @P0 BRA `(.L_x_2109) ;  /* 0x00000b0000000947 */ /* 0x000fea0003800000 */
[----:B------:R-:W2:Y:S02]  /*1180*/  LDG.E R4, [R6.64] ;  /* 0x0000002406047981 */ /* 0x000ea4000c1e1900 */
[----:B--2---:R-:W-:-:S06]  /*1190*/  FMUL.FTZ R4, R4, 1 ;  /* 0x3f80000004047820 */ /* 0x004fcc0000410000 */
[----:B------:R-:W0:Y:S01]  /*11a0*/  F2F.F64.F32 R4, R4 ;  /* 0x0000000400047310 */ /* 0x000e220000201800 */
[----:B------:R-:W-:Y:S05]  /*11b0*/  BRA `(.L_x_2110) ;  /* 0x00000c6000007947 */ /* 0x000fea0003800000 */
.L_x_2114:
[----:B------:R-:W2:Y:S02]  /*11c0*/  LDG.E.U16 R0, [R6.64] ;  /* 0x0000002406007981 */ /* 0x000ea4000c1e1500 */
[----:B--2---:R-:W-:-:S05]  /*11d0*/  HADD2.F32 R0, -RZ, R0.H0_H0 ;  /* 0x20000000ff007230 */ /* 0x004fca0000004100 */
[----:B------:R-:W-:-:S04]  /*11e0*/  FMUL.FTZ R0, R0, 1 ;  /* 0x3f80000000007820 */ /* 0x000fc80000410000 */
[----:B------:R0:W1:Y:S01]  /*11f0*/  F2F.F64.F32 R4, R0 ;  /* 0x0000000000047310 */ /* 0x0000620000201800 */
[----:B------:R-:W-:Y:S05]  /*1200*/  BRA `(.L_x_2110) ;  /* 0x00000c1000007947 */ /* 0x000fea0003800000 */
.L_x_2113:
[----:B------:R-:W-:-:S13]  /*1210*/  ISETP.NE.AND P0, PT, R3, 0x7, PT ;  /* 0x000000070300780c */ /* 0x000fda0003f05270 */
[----:B------:R-:W-:Y:S05]  /*1220*/  @!P0 BRA `(.L_x_2115) ;  /* 0x000000d000008947 */ /* 0x000fea0003800000 */
        /* <DEDUP_REMOVED lines=8> */
.L_x_2116:
[----:B------:R-:W2:Y:S02]  /*12b0*/  LDG.E.U16 R6, [R6.64] ;  /* 0x0000002406067981 */ /* 0x000ea4000c1e1500 */
[----:B--2---:R-:W-:-:S05]  /*12c0*/  HADD2.F32 R0, -RZ, R6.H0_H0 ;  /* 0x20000006ff007230 */ /* 0x004fca0000004100 */
[----:B------:R-:W-:-:S04]  /*12d0*/  FMUL.FTZ R0, R0, 1 ;  /* 0x3f80000000007820 */ /* 0x000fc80000410000 */
[----:B------:R0:W1:Y:S01]  /*12e0*/  F2F.F64.F32 R4, R0 ;  /* 0x0000000000047310 */ /* 0x0000620000201800 */
[----:B------:R-:W-:Y:S05]  /*12f0*/  BRA `(.L_x_2110) ;  /* 0x00000b2000007947 */ /* 0x000fea0003800000 */
.L_x_2115:
[----:B------:R0:W5:Y:S01]  /*1300*/  LDG.E.64 R4, [R6.64] ;  /* 0x0000002406047981 */ /* 0x000162000c1e1b00 */
[----:B------:R-:W-:Y:S05]  /*1310*/  BRA `(.L_x_2110) ;  /* 0x00000b0000007947 */ /* 0x000fea0003800000 */
.L_x_2105:
        /* <DEDUP_REMOVED lines=8> */
[----:B------:R-:W2:Y:S01]  /*13a0*/  LDG.E.U8 R6, [R6.64] ;  /* 0x0000002406067981 */ /* 0x000ea2000c1e1100 */
[----:B------:R-:W-:Y:S01]  /*13b0*/  IMAD.MOV.U32 R4, RZ, RZ, RZ ;  /* 0x000000ffff047224 */ /* 0x000fe200078e00ff */
[----:B--2---:R-:W-:-:S04]  /*13c0*/  ISETP.NE.AND P0, PT, R6, RZ, PT ;  /* 0x000000ff0600720c */ /* 0x004fc80003f05270 */
[----:B------:R-:W-:Y:S01]  /*13d0*/  FSEL R5, RZ, 1.875, !P0 ;  /* 0x3ff00000ff057808 */ /* 0x000fe20004000000 */
[----:B------:R-:W-:Y:S05]  /*13e0*/  BRA `(.L_x_2110) ;  /* 0x00000a3000007947 */ /* 0x000fea0003800000 */
.L_x_2119:
[----:B------:R0:W5:Y:S01]  /*13f0*/  LDG.E.64 R4, [R6.64] ;  /* 0x0000002406047981 */ /* 0x000162000c1e1b00 */
[----:B------:R-:W-:Y:S05]  /*1400*/  BRA `(.L_x_2110) ;  /* 0x00000a1000007947 */ /* 0x000fea0003800000 */
.L_x_2118:
        /* <DEDUP_REMOVED lines=24> */
[----:B------:R-:W-:-:S05]  /*1590*/  LOP3.LUT R5, R5, 0x80000000, R0, 0xf8, !PT ;  /* 0x8000000005057812 */ /* 0x000fca00078ef800 */
[----:B------:R-:W-:-:S06]  /*15a0*/  FMUL.FTZ R5, R5, 1 ;  /* 0x3f80000005057820 */ /* 0x000fcc0000410000 */
[----:B------:R-:W0:Y:S01]  /*15b0*/  F2F.F64.F32 R4, R5 ;  /* 0x0000000500047310 */ /* 0x000e220000201800 */
[----:B------:R-:W-:Y:S05]  /*15c0*/  BRA `(.L_x_2110) ;  /* 0x0000085000007947 */ /* 0x000fea0003800000 */
.L_x_2121:
        /* <DEDUP_REMOVED lines=11> */
[----:B------:R-:W-:-:S05]  /*1680*/  LOP3.LUT R0, R3, 0x80000000, R0, 0xf8, !PT ;  /* 0x8000000003007812 */ /* 0x000fca00078ef800 */
[----:B------:R-:W-:-:S04]  /*1690*/  FMUL.FTZ R0, R0, 1 ;  /* 0x3f80000000007820 */ /* 0x000fc80000410000 */
[----:B------:R0:W1:Y:S01]  /*16a0*/  F2F.F64.F32 R4, R0 ;  /* 0x0000000000047310 */ /* 0x0000620000201800 */
[----:B------:R-:W-:Y:S05]  /*16b0*/  BRA `(.L_x_2110) ;  /* 0x0000076000007947 */ /* 0x000fea0003800000 */
.L_x_2120:
[----:B------:R-:W2:Y:S02]  /*16c0*/  LDG.E.U16 R0, [R6.64] ;  /* 0x0000002406007981 */ /* 0x000ea4000c1e1500 */
[----:B--2---:R-:W-:-:S05]  /*16d0*/  PRMT R0, RZ, 0x5410, R0 ;  /* 0x00005410ff007816 */ /* 0x004fca0000000000 */
[----:B------:R-:W-:-:S04]  /*16e0*/  FMUL.FTZ R0, R0, 1 ;  /* 0x3f80000000007820 */ /* 0x000fc80000410000 */
[----:B------:R0:W1:Y:S01]  /*16f0*/  F2F.F64.F32 R4, R0 ;  /* 0x0000000000047310 */ /* 0x0000620000201800 */
[----:B------:R-:W-:Y:S05]  /*1700*/  BRA `(.L_x_2110) ;  /* 0x0000071000007947 */ /* 0x000fea0003800000 */
.L_x_2117:
        /* <DEDUP_REMOVED lines=9> */
[----:B--2---:R-:W0:Y:S01]  /*17a0*/  I2F.F64.U16 R4, R4 ;  /* 0x0000000400047312 */ /* 0x004e220000101800 */
[----:B------:R-:W-:Y:S05]  /*17b0*/  BRA `(.L_x_2110) ;  /* 0x0000066000007947 */ /* 0x000fea0003800000 */
.L_x_2124:
        /* <DEDUP_REMOVED lines=21> */
.L_x_2128:
[----:B------:R-:W-:Y:S05]  /*1910*/  BSYNC B1 ;  /* 0x0000000000017941 */ /* 0x000fea0003800000 */
.L_x_2127:
[----:B------:R-:W-:Y:S01]  /*1920*/  LEA R5, R0, 0x3b800000, 0x17 ;  /* 0x3b80000000057811 */ /* 0x000fe200078eb8ff */
[----:B------:R-:W-:-:S05]  /*1930*/  IMAD.SHL.U32 R0, R3, 0x100000, RZ ;  /* 0x0010000003007824 */ /* 0x000fca00078e00ff */
[----:B------:R-:W-:Y:S02]  /*1940*/  LOP3.LUT R0, R5, R0, R6, 0xfe, !PT ;  /* 0x0000000005007212 */ /* 0x000fe400078efe06 */
.L_x_2126:
[----:B------:R-:W-:Y:S05]  /*1950*/  BSYNC B0 ;  /* 0x0000000000007941 */ /* 0x000fea0003800000 */
.L_x_2125:
[----:B------:R-:W-:-:S04]  /*1960*/  FMUL.FTZ R0, R0, 1 ;  /* 0x3f80000000007820 */ /* 0x000fc80000410000 */
[----:B------:R0:W1:Y:S01]  /*1970*/  F2F.F64.F32 R4, R0 ;  /* 0x0000000000047310 */ /* 0x0000620000201800 */
[----:B------:R-:W-:Y:S05]  /*1980*/  BRA `(.L_x_2110) ;  /* 0x0000049000007947 */ /* 0x000fea0003800000 */
.L_x_2123:
        /* <DEDUP_REMOVED lines=21> */
.L_x_2132:
[----:B------:R-:W-:Y:S05]  /*1ae0*/  BSYNC B1 ;  /* 0x0000000000017941 */ /* 0x000fea0003800000 */
.L_x_2131:
[----:B------:R-:W-:Y:S01]  /*1af0*/  LEA R5, R0, 0x37800000, 0x17 ;  /* 0x3780000000057811 */ /* 0x000fe200078eb8ff */
[----:B------:R-:W-:-:S05]  /*1b00*/  IMAD.SHL.U32 R0, R3, 0x200000, RZ ;  /* 0x0020000003007824 */ /* 0x000fca00078e00ff */
[----:B------:R-:W-:Y:S02]  /*1b10*/  LOP3.LUT R0, R5, R0, R6, 0xfe, !PT ;  /* 0x0000000005007212 */ /* 0x000fe400078efe06 */
.L_x_2130:
[----:B------:R-:W-:Y:S05]  /*1b20*/  BSYNC B0 ;  /* 0x0000000000007941 */ /* 0x000fea0003800000 */
.L_x_2129:
[----:B------:R-:W-:-:S04]  /*1b30*/  FMUL.FTZ R0, R0, 1 ;  /* 0x3f80000000007820 */ /* 0x000fc80000410000 */
[----:B------:R0:W1:Y:S01]  /*1b40*/  F2F.F64.F32 R4, R0 ;  /* 0x0000000000047310 */ /* 0x0000620000201800 */
[----:B------:R-:W-:Y:S05]  /*1b50*/  BRA `(.L_x_2110) ;  /* 0x000002c000007947 */ /* 0x000fea0003800000 */
.L_x_2122:
        /* <DEDUP_REMOVED lines=14> */
.L_x_2136:
[----:B------:R-:W-:Y:S05]  /*1c40*/  BSYNC B0 ;  /* 0x0000000000007941 */ /* 0x000fea0003800000 */
.L_x_2135:
[----:B------:R-:W-:-:S04]  /*1c50*/  FMUL.FTZ R0, R0, 1 ;  /* 0x3f80000000007820 */ /* 0x000fc80000410000 */
[----:B------:R0:W1:Y:S01]  /*1c60*/  F2F.F64.F32 R4, R0 ;  /* 0x0000000000047310 */ /* 0x0000620000201800 */
[----:B------:R-:W-:Y:S05]  /*1c70*/  BRA `(.L_x_2110) ;  /* 0x000001a000007947 */ /* 0x000fea0003800000 */
.L_x_2109:
        /* <DEDUP_REMOVED lines=19> */
[----:B------:R-:W-:Y:S01]  /*1db0*/  CS2R R4, SRZ ;  /* 0x0000000000047805 */ /* 0x000fe2000001ff00 */
[----:B------:R-:W-:Y:S05]  /*1dc0*/  BRA `(.L_x_2110) ;  /* 0x0000005000007947 */ /* 0x000fea0003800000 */
.L_x_2134:
[----:B------:R-:W2:Y:S02]  /*1dd0*/  LDG.E.64 R4, [R6.64] ;  /* 0x0000002406047981 */ /* 0x000ea4000c1e1b00 */
[----:B--2---:R-:W0:Y:S01]  /*1de0*/  I2F.F64.U64 R4, R4 ;  /* 0x0000000400047312 */ /* 0x004e220000301800 */
[----:B------:R-:W-:Y:S05]  /*1df0*/  BRA `(.L_x_2110) ;  /* 0x0000002000007947 */ /* 0x000fea0003800000 */
.L_x_2133:
[----:B------:R-:W2:Y:S02]  /*1e00*/  LDG.E R4, [R6.64] ;  /* 0x0000002406047981 */ /* 0x000ea4000c1e1900 */
[----:B--2---:R-:W0:Y:S02]  /*1e10*/  I2F.F64.U32 R4, R4 ;  /* 0x0000000400047312 */ /* 0x004e240000201800 */
.L_x_2110:
[C---:B01---5:R-:W0:Y:S01]  /*1e20*/  DFMA R6, R4.reuse, R4, -1 ;  /* 0xbff000000406742b */ /* 0x063e220000000004 */
[----:B------:R-:W-:Y:S01]  /*1e30*/  IMAD.MOV.U32 R8, RZ, RZ, RZ ;  /* 0x000000ffff087224 */ /* 0x000fe200078e00ff */
[----:B------:R-:W-:Y:S01]  /*1e40*/  BSSY B0, `(.L_x_2137) ;  /* 0x000007a000007945 */ /* 0x000fe20003800000 */
[----:B------:R-:W-:Y:S01]  /*1e50*/  IMAD.MOV.U32 R10, RZ, RZ, RZ ;  /* 0x000000ffff0a7224 */ /* 0x000fe200078e00ff */
[----:B------:R-:W1:-:S02]  /*1e60*/  DADD R4, R4, -1 ;  /* 0xbff0000004047429 */ /* 0x000e440000000000 */
[----:B0-----:R-:W0:Y:S08]  /*1e70*/  MUFU.RSQ64H R9, R7 ;  /* 0x0000000700097308 */ /* 0x001e300000001c00 */
[C---:B-1----:R-:W-:Y:S02]  /*1e80*/  ISETP.NE.AND P0, PT, R5.reuse, RZ, PT ;  /* 0x000000ff0500720c */ /* 0x042fe40003f05270 */
[----:B------:R-:W-:Y:S01]  /*1e90*/  ISETP.GT.U32.AND P4, PT, R5, 0x432fffff, PT ;  /* 0x432fffff0500780c */ /* 0x000fe20003f84070 */
[----:B0-----:R-:W0:Y:S01]  /*1ea0*/  DMUL R12, R6, R8 ;  /* 0x00000008060c7228 */ /* 0x001e220000000000 */
[----:B------:R-:W-:-:S05]  /*1eb0*/  IADD3 R11, R9, -0x100000, RZ ;  /* 0xfff00000090b7810 */ /* 0x000fca0007ffe0ff */
[----:B0-----:R-:W0:-:S06]  /*1ec0*/  DFMA R14, R12, -R12, R6 ;  /* 0x8000000c0c0e722b */ /* 0x001e0c0000000006 */
[----:B0-----:R-:W0:-:S06]  /*1ed0*/  DFMA R14, R10, R14, R12 ;  /* 0x0000000e0a0e722b */ /* 0x001e0c000000000c */
[----:B0-----:R-:W0:-:S04]  /*1ee0*/  DFMA R8, R8, -R14, 1 ;  /* 0x3ff000000808742b */ /* 0x001e08000000080e */
[----:B------:R-:W-:-:S04]  /*1ef0*/  DFMA R12, R14, -R14, R6 ;  /* 0x8000000e0e0c722b */ /* 0x000fc80000000006 */
[----:B0-----:R-:W0:-:S06]  /*1f00*/  DFMA R8, R10, R8, R10 ;  /* 0x000000080a08722b */ /* 0x001e0c000000000a */
[----:B0-----:R-:W0:-:S10]  /*1f10*/  DFMA R8, R8, R12, R14 ;  /* 0x0000000c0808722b */ /* 0x001e14000000000e */
[----:B0-----:R-:W-:Y:S02]  /*1f20*/  FSEL R20, R8, RZ, P0 ;  /* 0x000000ff08147208 */ /* 0x001fe40000000000 */
[----:B------:R-:W-:Y:S02]  /*1f30*/  FSEL R8, R9, RZ, P0 ;  /* 0x000000ff09087208 */ /* 0x000fe40000000000 */
[----:B------:R-:W-:Y:S02]  /*1f40*/  FSEL R20, R20, 1.4012984643248170709e-45, !P4 ;  /* 0x0000000114147808 */ /* 0x000fe40006000000 */
[----:B------:R-:W-:-:S06]  /*1f50*/  FSEL R21, R8, -1.875, !P4 ;  /* 0xbff0000008157808 */ /* 0x000fcc0006000000 */
[----:B------:R-:W0:-:S10]  /*1f60*/  DADD R20, R4, R20 ;  /* 0x0000000004147229 */ /* 0x000e140000000014 */
[C---:B0-----:R-:W-:Y:S02]  /*1f70*/  FSETP.GEU.FTZ.AND P1, PT, R21.reuse, 1.7916666269302368164, PT ;  /* 0x3fe555551500780b */ /* 0x041fe40003f3e000 */
[----:B------:R-:W-:-:S13]  /*1f80*/  FSETP.GT.FTZ.AND P0, PT, R21, -1.6999999284744262695, PT ;  /* 0xbfd999991500780b */ /* 0x000fda0003f14000 */
[----:B------:R-:W-:Y:S05]  /*1f90*/  @P0 BRA !P1, `(.L_x_2138) ;  /* 0x000003e000000947 */ /* 0x000fea0004800000 */
[----:B------:R-:W0:-:S10]  /*1fa0*/  DADD R20, R20, 1 ;  /* 0x3ff0000014147429 */ /* 0x000e140000000000 */
[----:B0-----:R-:W-:Y:S01]  /*1fb0*/  ISETP.GT.AND P0, PT, R21, 0xfffff, PT ;  /* 0x000fffff1500780c */ /* 0x001fe20003f04270 */
[----:B------:R-:W-:Y:S02]  /*1fc0*/  IMAD.MOV.U32 R4, RZ, RZ, R20 ;  /* 0x000000ffff047224 */ /* 0x000fe400078e0014 */
[--C-:B------:R-:W-:Y:S02]  /*1fd0*/  IMAD.MOV.U32 R5, RZ, RZ, R21.reuse ;  /* 0x000000ffff057224 */ /* 0x100fe400078e0015 */
[----:B------:R-:W-:-:S08]  /*1fe0*/  IMAD.MOV.U32 R3, RZ, RZ, R21 ;  /* 0x000000ffff037224 */ /* 0x000fd000078e0015 */
[----:B------:R-:W0:-:S10]  /*1ff0*/  @!P0 DMUL R4, R4, 1.80143985094819840000e+16 ;  /* 0x4350000004048828 */ /* 0x000e140000000000 */
[----:B0-----:R-:W-:Y:S02]  /*2000*/  @!P0 IMAD.MOV.U32 R3, RZ, RZ, R5 ;  /* 0x000000ffff038224 */ /* 0x001fe400078e0005 */
[----:B------:R-:W-:-:S03]  /*2010*/  @!P0 IMAD.MOV.U32 R20, RZ, RZ, R4 ;  /* 0x000000ffff148224 */ /* 0x000fc600078e0004 */
[----:B------:R-:W-:-:S04]  /*2020*/  IADD3 R0, R3, -0x1, RZ ;  /* 0xffffffff03007810 */ /* 0x000fc80007ffe0ff */
[----:B------:R-:W-:Y:S01]  /*2030*/  ISETP.GE.U32.AND P1, PT, R0, 0x7fefffff, PT ;  /* 0x7fefffff0000780c */ /* 0x000fe20003f26070 */
[----:B------:R-:W-:Y:S02]  /*2040*/  IMAD.MOV.U32 R0, RZ, RZ, -0x3ff ;  /* 0xfffffc01ff007424 */ /* 0x000fe400078e00ff */
[----:B------:R-:W-:-:S10]  /*2050*/  @!P0 IMAD.MOV.U32 R0, RZ, RZ, -0x435 ;  /* 0xfffffbcbff008424 */ /* 0x000fd400078e00ff */
[----:B------:R-:W-:Y:S01]  /*2060*/  @P1 IMAD.MOV.U32 R6, RZ, RZ, 0x0 ;  /* 0x00000000ff061424 */ /* 0x000fe200078e00ff */
[----:B------:R-:W-:Y:S01]  /*2070*/  @P1 FSETP.NEU.FTZ.AND P2, PT, R5, RZ, PT ;  /* 0x000000ff0500120b */ /* 0x000fe20003f5d000 */
[----:B------:R-:W-:-:S06]  /*2080*/  @P1 IMAD.MOV.U32 R7, RZ, RZ, 0x7ff00000 ;  /* 0x7ff00000ff071424 */ /* 0x000fcc00078e00ff */
[----:B------:R-:W0:-:S10]  /*2090*/  @P1 DFMA R6, R4, R6, +INF ;  /* 0x7ff000000406142b */ /* 0x000e140000000006 */
[----:B0-----:R-:W-:Y:S02]  /*20a0*/  @P1 FSEL R10, R6, RZ, P2 ;  /* 0x000000ff060a1208 */ /* 0x001fe40001000000 */
[----:B------:R-:W-:Y:S01]  /*20b0*/  @P1 FSEL R11, R7, -QNAN , P2 ;  /* 0xfff00000070b1808 */ /* 0x000fe20001000000 */
[----:B------:R-:W-:Y:S05]  /*20c0*/  @P1 BRA `(.L_x_2139) ;  /* 0x0000051000001947 */ /* 0x000fea0003800000 */
[C---:B------:R-:W-:Y:S01]  /*20d0*/  LOP3.LUT R4, R3.reuse, 0x800fffff, RZ, 0xc0, !PT ;  /* 0x800fffff03047812 */ /* 0x040fe200078ec0ff */
[----:B------:R-:W-:Y:S01]  /*20e0*/  IMAD.MOV.U32 R6, RZ, RZ, RZ ;  /* 0x000000ffff067224 */ /* 0x000fe200078e00ff */
[----:B------:R-:W-:Y:S01]  /*20f0*/  LEA.HI R0, R3, R0, RZ, 0xc ;  /* 0x0000000003007211 */ /* 0x000fe200078f60ff */
[----:B------:R-:W-:Y:S01]  /*2100*/  IMAD.MOV.U32 R14, RZ, RZ, 0x3ae80f1e ;  /* 0x3ae80f1eff0e7424 */ /* 0x000fe200078e00ff */
[----:B------:R-:W-:Y:S01]  /*2110*/  LOP3.LUT R5, R4, 0x3ff00000, RZ, 0xfc, !PT ;  /* 0x3ff0000004057812 */ /* 0x000fe200078efcff */
[----:B------:R-:W-:Y:S02]  /*2120*/  IMAD.MOV.U32 R4, RZ, RZ, R20 ;  /* 0x000000ffff047224 */ /* 0x000fe400078e0014 */
[----:B------:R-:W-:Y:S01]  /*2130*/  IMAD.MOV.U32 R15, RZ, RZ, 0x3eb1380b ;  /* 0x3eb1380bff0f7424 */ /* 0x000fe200078e00ff */
[----:B------:R-:W-:-:S13]  /*2140*/  ISETP.GE.AND P0, PT, R5, 0x3ff6a09f, PT ;  /* 0x3ff6a09f0500780c */ /* 0x000fda0003f06270 */
[----:B------:R-:W-:Y:S02]  /*2150*/  @P0 IADD3 R7, R5, -0x100000, RZ ;  /* 0xfff0000005070810 */ /* 0x000fe40007ffe0ff */
[----:B------:R-:W-:-:S03]  /*2160*/  @P0 IADD3 R0, R0, 0x1, RZ ;  /* 0x0000000100000810 */ /* 0x000fc60007ffe0ff */
[----:B------:R-:W-:-:S06]  /*2170*/  @P0 IMAD.MOV.U32 R5, RZ, RZ, R7 ;  /* 0x000000ffff050224 */ /* 0x000fcc00078e0007 */
[----:B------:R-:W0:-:S04]  /*2180*/  DADD R12, R4, 1 ;  /* 0x3ff00000040c7429 */ /* 0x000e080000000000 */
[----:B------:R-:W-:Y:S02]  /*2190*/  DADD R4, R4, -1 ;  /* 0xbff0000004047429 */ /* 0x000fe40000000000 */
[----:B0-----:R-:W0:Y:S02]  /*21a0*/  MUFU.RCP64H R7, R13 ;  /* 0x0000000d00077308 */ /* 0x001e240000001800 */
[----:B0-----:R0:W1:Y:S02]  /*21b0*/  DFMA R8, -R12, R6, 1 ;  /* 0x3ff000000c08742b */ /* 0x0010640000000106 */
[----:B0-----:R-:W-:Y:S01]  /*21c0*/  LOP3.LUT R12, R0, 0x80000000, RZ, 0x3c, !PT ;  /* 0x80000000000c7812 */ /* 0x001fe200078e3cff */
[----:B------:R-:W-:-:S03]  /*21d0*/  IMAD.MOV.U32 R13, RZ, RZ, 0x43300000 ;  /* 0x43300000ff0d7424 */ /* 0x000fc600078e00ff */
[----:B-1----:R-:W0:-:S04]  /*21e0*/  DFMA R8, R8, R8, R8 ;  /* 0x000000080808722b */ /* 0x002e080000000008 */
[----:B------:R-:W-:-:S04]  /*21f0*/  DADD R12, R12, c[0x2][0x38] ;  /* 0x00800e000c0c7629 */ /* 0x000fc80000000000 */
[----:B0-----:R-:W0:-:S06]  /*2200*/  DFMA R6, R6, R8, R6 ;  /* 0x000000080606722b */ /* 0x001e0c0000000006 */
[----:B0-----:R-:W0:-:S06]  /*2210*/  DMUL R8, R6, R4 ;  /* 0x0000000406087228 */ /* 0x001e0c0000000000 */
[----:B0-----:R-:W0:-:S06]  /*2220*/  DFMA R8, R6, R4, R8 ;  /* 0x000000040608722b */ /* 0x001e0c0000000008 */
[----:B0-----:R-:W0:-:S04]  /*2230*/  DMUL R10, R8, R8 ;  /* 0x00000008080a7228 */ /* 0x001e080000000000 */
[----:B------:R-:W1:-:S04]  /*2240*/  DADD R18, R4, -R8 ;  /* 0x0000000004127229 */ /* 0x000e480000000808 */
[----:B0-----:R-:W0:-:S04]  /*2250*/  DFMA R14, R10, R14, c[0x2][0x0] ;  /* 0x008000000a0e762b */ /* 0x001e08000000000e */
[----:B-1----:R-:W1:-:S04]  /*2260*/  DADD R20, R18, R18 ;  /* 0x0000000012147229 */ /* 0x002e480000000012 */
[----:B0-----:R-:W0:-:S04]  /*2270*/  DFMA R14, R10, R14, c[0x2][0x8] ;  /* 0x008002000a0e762b */ /* 0x001e08000000000e */
[----:B-1----:R-:W1:-:S04]  /*2280*/  DFMA R20, R4, -R8, R20 ;  /* 0x800000080414722b */ /* 0x002e480000000014 */
[----:B0-----:R-:W0:-:S04]  /*2290*/  DFMA R14, R10, R14, c[0x2][0x10] ;  /* 0x008004000a0e762b */ /* 0x001e08000000000e */
[----:B-1----:R-:W-:-:S04]  /*22a0*/  DMUL R20, R6, R20 ;  /* 0x0000001406147228 */ /* 0x002fc80000000000 */
[----:B0-----:R-:W0:-:S06]  /*22b0*/  DFMA R14, R10, R14, c[0x2][0x18] ;  /* 0x008006000a0e762b */ /* 0x001e0c000000000e */
[----:B0-----:R-:W0:-:S06]  /*22c0*/  DFMA R14, R10, R14, c[0x2][0x20] ;  /* 0x008008000a0e762b */ /* 0x001e0c000000000e */
[----:B0-----:R-:W0:-:S04]  /*22d0*/  DFMA R18, R10, R14, c[0x2][0x28] ;  /* 0x00800a000a12762b */ /* 0x001e08000000000e */
[----:B------:R-:W1:-:S04]  /*22e0*/  DFMA R14, R12, c[0x2][0x40], R8 ;  /* 0x008010000c0e7a2b */ /* 0x000e480000000008 */
[----:B0-----:R-:W0:-:S04]  /*22f0*/  DFMA R18, R10, R18, c[0x2][0x30] ;  /* 0x00800c000a12762b */ /* 0x001e080000000012 */
[----:B-1----:R-:W1:-:S04]  /*2300*/  DFMA R4, -R12, c[0x2][0x40], R14 ;  /* 0x008010000c047a2b */ /* 0x002e48000000010e */
[----:B0-----:R-:W0:-:S04]  /*2310*/  DMUL R18, R10, R18 ;  /* 0x000000120a127228 */ /* 0x001e080000000000 */
[----:B-1----:R-:W-:-:S04]  /*2320*/  DADD R4, -R8, R4 ;  /* 0x0000000008047229 */ /* 0x002fc80000000104 */
[----:B0-----:R-:W0:-:S06]  /*2330*/  DFMA R18, R8, R18, R20 ;  /* 0x000000120812722b */ /* 0x001e0c0000000014 */
[----:B0-----:R-:W0:-:S06]  /*2340*/  DADD R4, R18, -R4 ;  /* 0x0000000012047229 */ /* 0x001e0c0000000804 */
[----:B0-----:R-:W0:-:S06]  /*2350*/  DFMA R4, R12, c[0x2][0x48], R4 ;  /* 0x008012000c047a2b */ /* 0x001e0c0000000004 */
[----:B0-----:R0:W1:Y:S01]  /*2360*/  DADD R10, R14, R4 ;  /* 0x000000000e0a7229 */ /* 0x0010620000000004 */
[----:B------:R-:W-:Y:S05]  /*2370*/  BRA `(.L_x_2139) ;  /* 0x0000026000007947 */ /* 0x000fea0003800000 */
.L_x_2138:
[----:B------:R-:W0:Y:S01]  /*2380*/  DADD R6, R20, 2 ;  /* 0x4000000014067429 */ /* 0x000e220000000000 */
[----:B------:R-:W-:Y:S01]  /*2390*/  IMAD.MOV.U32 R4, RZ, RZ, 0x1 ;  /* 0x00000001ff047424 */ /* 0x000fe200078e00ff */
[----:B------:R-:W-:Y:S01]  /*23a0*/  FSETP.GEU.AND P1, PT, |R21|, 6.5827683646048100446e-37, PT ;  /* 0x036000001500780b */ /* 0x000fe20003f2e200 */
[----:B------:R-:W-:Y:S03]  /*23b0*/  BSSY B1, `(.L_x_2140) ;  /* 0x0000013000017945 */ /* 0x000fe60003800000 */
[----:B0-----:R-:W0:Y:S02]  /*23c0*/  MUFU.RCP64H R5, R7 ;  /* 0x0000000700057308 */ /* 0x001e240000001800 */
[----:B0-----:R-:W0:-:S06]  /*23d0*/  DFMA R8, -R6, R4, 1 ;  /* 0x3ff000000608742b */ /* 0x001e0c0000000104 */
[----:B0-----:R-:W0:-:S06]  /*23e0*/  DFMA R8, R8, R8, R8 ;  /* 0x000000080808722b */ /* 0x001e0c0000000008 */
[----:B0-----:R-:W0:-:S06]  /*23f0*/  DFMA R8, R4, R8, R4 ;  /* 0x000000080408722b */ /* 0x001e0c0000000004 */
[----:B0-----:R-:W0:-:S06]  /*2400*/  DFMA R4, -R6, R8, 1 ;  /* 0x3ff000000604742b */ /* 0x001e0c0000000108 */
[----:B0-----:R-:W0:-:S06]  /*2410*/  DFMA R4, R8, R4, R8 ;  /* 0x000000040804722b */ /* 0x001e0c0000000008 */
[----:B0-----:R-:W0:-:S06]  /*2420*/  DMUL R8, R20, R4 ;  /* 0x0000000414087228 */ /* 0x001e0c0000000000 */
[----:B0-----:R-:W0:-:S06]  /*2430*/  DFMA R10, -R6, R8, R20 ;  /* 0x00000008060a722b */ /* 0x001e0c0000000114 */
[----:B0-----:R-:W0:-:S10]  /*2440*/  DFMA R4, R4, R10, R8 ;  /* 0x0000000a0404722b */ /* 0x001e140000000008 */
[----:B0-----:R-:W-:-:S05]  /*2450*/  FFMA R0, RZ, R7, R5 ;  /* 0x00000007ff007223 */ /* 0x001fca0000000005 */
[----:B------:R-:W-:-:S13]  /*2460*/  FSETP.GT.AND P0, PT, |R0|, 1.469367938527859385e-39, PT ;  /* 0x001000000000780b */ /* 0x000fda0003f04200 */
[----:B------:R-:W-:Y:S05]  /*2470*/  @P0 BRA P1, `(.L_x_2141) ;  /* 0x0000006000000947 */ /* 0x000fea0000800000 */
[----:B------:R-:W-:Y:S01]  /*2480*/  IMAD.MOV.U32 R4, RZ, RZ, R20 ;  /* 0x000000ffff047224 */ /* 0x000fe200078e0014 */
[----:B------:R-:W-:Y:S01]  /*2490*/  MOV R0, 0x24c0 ;  /* 0x000024c000007802 */ /* 0x000fe20000000f00 */
[----:B------:R-:W-:Y:S02]  /*24a0*/  IMAD.MOV.U32 R5, RZ, RZ, R21 ;  /* 0x000000ffff057224 */ /* 0x000fe400078e0015 */
[----:B------:R-:W-:Y:S05]  /*24b0*/  CALL.REL.NOINC `($__internal_0_$__cuda_sm20_div_rn_f64_full) ;  /* 0x0000b2e000007944 */ /* 0x000fea0003c00000 */
[----:B------:R-:W-:Y:S02]  /*24c0*/  IMAD.MOV.U32 R4, RZ, RZ, R24 ;  /* 0x000000ffff047224 */ /* 0x000fe400078e0018 */
[----:B------:R-:W-:Y:S02]  /*24d0*/  IMAD.MOV.U32 R5, RZ, RZ, R25 ;  /* 0x000000ffff057224 */ /* 0x000fe400078e0019 */
.L_x_2141:
[----:B------:R-:W-:Y:S05]  /*24e0*/  BSYNC B1 ;  /* 0x0000000000017941 */ /* 0x000fea0003800000 */
.L_x_2140:
[----:B------:R-:W0:Y:S01]  /*24f0*/  DMUL R6, R20, R4 ;  /* 0x0000000414067228 */ /* 0x000e220000000000 */
[----:B------:R-:W-:Y:S02]  /*2500*/  IMAD.MOV.U32 R10, RZ, RZ, 0x2fbe14b5 ;  /* 0x2fbe14b5ff0a7424 */ /* 0x000fe400078e00ff */
[----:B------:R-:W-:-:S03]  /*2510*/  IMAD.MOV.U32 R11, RZ, RZ, 0x3eb372fb ;  /* 0x3eb372fbff0b7424 */ /* 0x000fc600078e00ff */
[----:B0-----:R-:W0:-:S06]  /*2520*/  DADD R4, R20, -R6 ;  /* 0x0000000014047229 */ /* 0x001e0c0000000806 */
[----:B0-----:R-:W0:-:S06]  /*2530*/  DMUL R8, R4, R4 ;  /* 0x0000000404087228 */ /* 0x001e0c0000000000 */
[----:B0-----:R-:W0:-:S06]  /*2540*/  DFMA R10, R8, R10, c[0x2][0x50] ;  /* 0x00801400080a762b */ /* 0x001e0c000000000a */
[----:B0-----:R-:W0:-:S06]  /*2550*/  DFMA R10, R8, R10, c[0x2][0x58] ;  /* 0x00801600080a762b */ /* 0x001e0c000000000a */
[----:B0-----:R-:W0:-:S06]  /*2560*/  DFMA R10, R8, R10, c[0x2][0x60] ;  /* 0x00801800080a762b */ /* 0x001e0c000000000a */
[----:B0-----:R-:W0:-:S06]  /*2570*/  DFMA R10, R8, R10, c[0x2][0x68] ;  /* 0x00801a00080a762b */ /* 0x001e0c000000000a */
[----:B0-----:R-:W0:-:S06]  /*2580*/  DFMA R10, R8, R10, c[0x2][0x70] ;  /* 0x00801c00080a762b */ /* 0x001e0c000000000a */
[----:B0-----:R-:W0:-:S06]  /*2590*/  DFMA R10, R8, R10, c[0x2][0x78] ;  /* 0x00801e00080a762b */ /* 0x001e0c000000000a */
[----:B0-----:R-:W0:-:S06]  /*25a0*/  DFMA R10, R8, R10, c[0x2][0x80] ;  /* 0x00802000080a762b */ /* 0x001e0c000000000a */
[----:B0-----:R-:W0:-:S06]  /*25b0*/  DMUL R10, R8, R10 ;  /* 0x0000000a080a7228 */ /* 0x001e0c0000000000 */
[----:B0-----:R-:W0:-:S06]  /*25c0*/  DFMA R10, R4, R10, -R6 ;  /* 0x0000000a040a722b */ /* 0x001e0c0000000806 */
[----:B0-----:R0:W1:-:S06]  /*25d0*/  DADD R10, R20, R10 ;  /* 0x00000000140a7229 */ /* 0x00104c000000000a */
.L_x_2139:
[----:B------:R-:W-:Y:S05]  /*25e0*/  BSYNC B0 ;  /* 0x0000000000007941 */ /* 0x000fea0003800000 */
.L_x_2137:
[----:B------:R-:W2:Y:S01]  /*25f0*/  LDC.U8 R3, c[0x0][0x371] ;  /* 0x0000dc40ff037b82 */ /* 0x000ea20000000000 */
[----:B01----:R-:W0:-:S10]  /*2600*/  DADD R4, R10, c[0x2][0x40] ;  /* 0x008010000a047629 */ /* 0x003e140000000000 */
[----:B0-----:R-:W-:Y:S02]  /*2610*/  FSEL R4, R4, R10, P4 ;  /* 0x0000000a04047208 */ /* 0x001fe40002000000 */
[----:B------:R-:W-:Y:S02]  /*2620*/  FSEL R5, R5, R11, P4 ;  /* 0x0000000b05057208 */ /* 0x000fe40002000000 */
[----:B--2---:R-:W-:-:S04]  /*2630*/  PRMT R0, R3, 0x9910, RZ ;  /* 0x0000991003007816 */ /* 0x004fc800000000ff */
        /* <DEDUP_REMOVED lines=10> */
[----:B------:R-:W0:Y:S02]  /*26e0*/  F2I.F64.TRUNC R5, R4 ;  /* 0x0000000400057311 */ /* 0x000e24000030d100 */
[----:B0-----:R0:W-:Y:S01]  /*26f0*/  STG.E.U8 [R16.64], R5 ;  /* 0x0000000510007986 */ /* 0x0011e2000c101124 */
[----:B------:R-:W-:Y:S05]  /*2700*/  BRA `(.L_x_2147) ;  /* 0x00000f1000007947 */ /* 0x000fea0003800000 */
.L_x_2145:
[----:B------:R-:W0:Y:S02]  /*2710*/  F2I.S64.F64.TRUNC R4, R4 ;  /* 0x0000000400047311 */ /* 0x000e24000030d900 */
[----:B0-----:R-:W-:-:S05]  /*2720*/  IMAD.MOV.U32 R3, RZ, RZ, R4 ;  /* 0x000000ffff037224 */ /* 0x001fca00078e0004 */
[----:B------:R0:W-:Y:S01]  /*2730*/  STG.E.U8 [R16.64], R3 ;  /* 0x0000000310007986 */ /* 0x0001e2000c101124 */
[----:B------:R-:W-:Y:S05]  /*2740*/  BRA `(.L_x_2147) ;  /* 0x00000ed000007947 */ /* 0x000fea0003800000 */
.L_x_2144:
[----:B------:R-:W-:-:S13]  /*2750*/  ISETP.NE.AND P0, PT, R0, 0x2, PT ;  /* 0x000000020000780c */ /* 0x000fda0003f05270 */
[----:B------:R-:W-:Y:S05]  /*2760*/  @!P0 BRA `(.L_x_2148) ;  /* 0x000000a000008947 */ /* 0x000fea0003800000 */
[----:B------:R-:W-:-:S13]  /*2770*/  ISETP.NE.AND P0, PT, R0, 0x3, PT ;  /* 0x000000030000780c */ /* 0x000fda0003f05270 */
[----:B------:R-:W-:Y:S05]  /*2780*/  @!P0 BRA `(.L_x_2149) ;  /* 0x0000005000008947 */ /* 0x000fea0003800000 */
[----:B------:R-:W-:-:S13]  /*2790*/  ISETP.NE.AND P0, PT, R0, 0x4, PT ;  /* 0x000000040000780c */ /* 0x000fda0003f05270 */
[----:B------:R-:W-:Y:S05]  /*27a0*/  @P0 BRA `(.L_x_2146) ;  /* 0x00000ce000000947 */ /* 0x000fea0003800000 */
[----:B------:R-:W0:Y:S02]  /*27b0*/  F2I.S64.F64.TRUNC R4, R4 ;  /* 0x0000000400047311 */ /* 0x000e24000030d900 */
[----:B0-----:R0:W-:Y:S01]  /*27c0*/  STG.E.64 [R16.64], R4 ;  /* 0x0000000410007986 */ /* 0x0011e2000c101b24 */
[----:B------:R-:W-:Y:S05]  /*27d0*/  BRA `(.L_x_2147) ;  /* 0x00000e4000007947 */ /* 0x000fea0003800000 */
.L_x_2149:
[----:B------:R-:W0:Y:S02]  /*27e0*/  F2I.F64.TRUNC R5, R4 ;  /* 0x0000000400057311 */ /* 0x000e24000030d100 */
[----:B0-----:R0:W-:Y:S01]  /*27f0*/  STG.E [R16.64], R5 ;  /* 0x0000000510007986 */ /* 0x0011e2000c101924 */
[----:B------:R-:W-:Y:S05]  /*2800*/  BRA `(.L_x_2147) ;  /* 0x00000e1000007947 */ /* 0x000fea0003800000 */
.L_x_2148:
[----:B------:R-:W0:Y:S02]  /*2810*/  F2I.F64.TRUNC R5, R4 ;  /* 0x0000000400057311 */ /* 0x000e24000030d100 */
[----:B0-----:R0:W-:Y:S01]  /*2820*/  STG.E.U16 [R16.64], R5 ;  /* 0x0000000510007986 */ /* 0x0011e2000c101524 */
[----:B------:R-:W-:Y:S05]  /*2830*/  BRA `(.L_x_2147) ;  /* 0x00000de000007947 */ /* 0x000fea0003800000 */
.L_x_2143:
[----:B------:R-:W-:-:S13]  /*2840*/  ISETP.GT.AND P0, PT, R0, 0x6, PT ;  /* 0x000000060000780c */ /* 0x000fda0003f04270 */
[----:B------:R-:W-:Y:S05]  /*2850*/  @P0 BRA `(.L_x_2150) ;  /* 0x000000f000000947 */ /* 0x000fea0003800000 */
[----:B------:R-:W-:-:S13]  /*2860*/  ISETP.NE.AND P0, PT, R0, 0x5, PT ;  /* 0x000000050000780c */ /* 0x000fda0003f05270 */
[----:B------:R-:W-:Y:S05]  /*2870*/  @!P0 BRA `(.L_x_2151) ;  /* 0x0000007000008947 */ /* 0x000fea0003800000 */
[----:B------:R-:W-:-:S13]  /*2880*/  ISETP.NE.AND P0, PT, R0, 0x6, PT ;  /* 0x000000060000780c */ /* 0x000fda0003f05270 */
[----:B------:R-:W-:Y:S05]  /*2890*/  @P0 BRA `(.L_x_2146) ;  /* 0x00000bf000000947 */ /* 0x000fea0003800000 */
[----:B------:R-:W0:Y:S01]  /*28a0*/  F2F.F32.F64 R3, R4 ;  /* 0x0000000400037310 */ /* 0x000e220000301000 */
[----:B------:R-:W0:-:S14]  /*28b0*/  DSETP.GEU.AND P0, PT, |R4|, c[0x2][0x88], PT ;  /* 0x008022000400762a */ /* 0x000e1c0003f0e200 */
[----:B0-----:R-:W-:-:S05]  /*28c0*/  @!P0 FMUL R3, R3, 1.175494350822287508e-38 ;  /* 0x0080000003038820 */ /* 0x001fca0000400000 */
[----:B------:R0:W-:Y:S01]  /*28d0*/  STG.E [R16.64], R3 ;  /* 0x0000000310007986 */ /* 0x0001e2000c101924 */
[----:B------:R-:W-:Y:S05]  /*28e0*/  BRA `(.L_x_2147) ;  /* 0x00000d3000007947 */ /* 0x000fea0003800000 */
.L_x_2151:
[----:B------:R-:W0:Y:S01]  /*28f0*/  F2F.F32.F64 R0, R4 ;  /* 0x0000000400007310 */ /* 0x000e220000301000 */
[----:B------:R-:W0:-:S14]  /*2900*/  DSETP.GEU.AND P0, PT, |R4|, c[0x2][0x88], PT ;  /* 0x008022000400762a */ /* 0x000e1c0003f0e200 */
[----:B0-----:R-:W-:-:S05]  /*2910*/  @!P0 FMUL R0, R0, 1.175494350822287508e-38 ;  /* 0x0080000000008820 */ /* 0x001fca0000400000 */
[----:B------:R-:W-:-:S05]  /*2920*/  F2FP.PACK_AB R0, RZ, R0 ;  /* 0x00000000ff00723e */ /* 0x000fca00000000ff */
[----:B------:R0:W-:Y:S01]  /*2930*/  STG.E.U16 [R16.64], R0 ;  /* 0x0000000010007986 */ /* 0x0001e2000c101524 */
[----:B------:R-:W-:Y:S05]  /*2940*/  BRA `(.L_x_2147) ;  /* 0x00000cd000007947 */ /* 0x000fea0003800000 */
.L_x_2150:
[----:B------:R-:W-:-:S13]  /*2950*/  ISETP.NE.AND P0, PT, R0, 0x7, PT ;  /* 0x000000070000780c */ /* 0x000fda0003f05270 */
[----:B------:R-:W-:Y:S05]  /*2960*/  @!P0 BRA `(.L_x_2152) ;  /* 0x0000011000008947 */ /* 0x000fea0003800000 */
[----:B------:R-:W-:-:S13]  /*2970*/  ISETP.NE.AND P0, PT, R0, 0x8, PT ;  /* 0x000000080000780c */ /* 0x000fda0003f05270 */
[----:B------:R-:W-:Y:S05]  /*2980*/  @!P0 BRA `(.L_x_2153) ;  /* 0x0000008000008947 */ /* 0x000fea0003800000 */
[----:B------:R-:W-:-:S13]  /*2990*/  ISETP.NE.AND P0, PT, R0, 0x9, PT ;  /* 0x000000090000780c */ /* 0x000fda0003f05270 */
[----:B------:R-:W-:Y:S05]  /*29a0*/  @P0 BRA `(.L_x_2146) ;  /* 0x00000ae000000947 */ /* 0x000fea0003800000 */
[----:B------:R-:W0:Y:S01]  /*29b0*/  F2F.F32.F64 R6, R4 ;  /* 0x0000000400067310 */ /* 0x000e220000301000 */
[----:B------:R-:W0:Y:S01]  /*29c0*/  DSETP.GEU.AND P0, PT, |R4|, c[0x2][0x88], PT ;  /* 0x008022000400762a */ /* 0x000e220003f0e200 */
[----:B------:R-:W-:-:S13]  /*29d0*/  IMAD.MOV.U32 R7, RZ, RZ, RZ ;  /* 0x000000ffff077224 */ /* 0x000fda00078e00ff */
[----:B0-----:R-:W-:-:S05]  /*29e0*/  @!P0 FMUL R6, R6, 1.175494350822287508e-38 ;  /* 0x0080000006068820 */ /* 0x001fca0000400000 */
[----:B------:R0:W-:Y:S01]  /*29f0*/  STG.E.64 [R16.64], R6 ;  /* 0x0000000610007986 */ /* 0x0001e2000c101b24 */
[----:B------:R-:W-:Y:S05]  /*2a00*/  BRA `(.L_x_2147) ;  /* 0x00000c1000007947 */ /* 0x000fea0003800000 */
.L_x_2153:
[----:B------:R-:W0:Y:S01]  /*2a10*/  F2F.F32.F64 R0, R4 ;  /* 0x0000000400007310 */ /* 0x000e220000301000 */
[----:B------:R-:W0:-:S14]  /*2a20*/  DSETP.GEU.AND P0, PT, |R4|, c[0x2][0x88], PT ;  /* 0x008022000400762a */ /* 0x000e1c0003f0e200 */
[----:B0-----:R-:W-:-:S05]  /*2a30*/  @!P0 FMUL R0, R0, 1.175494350822287508e-38 ;  /* 0x0080000000008820 */ /* 0x001fca0000400000 */
[----:B------:R-:W-:-:S04]  /*2a40*/  F2FP.PACK_AB R3, RZ, R0 ;  /* 0x00000000ff03723e */ /* 0x000fc800000000ff */
[----:B------:R-:W-:-:S05]  /*2a50*/  PRMT R3, R3, 0x5410, RZ ;  /* 0x0000541003037816 */ /* 0x000fca00000000ff */
[----:B------:R0:W-:Y:S01]  /*2a60*/  STG.E [R16.64], R3 ;  /* 0x0000000310007986 */ /* 0x0001e2000c101924 */
[----:B------:R-:W-:Y:S05]  /*2a70*/  BRA `(.L_x_2147) ;  /* 0x00000ba000007947 */ /* 0x000fea0003800000 */
.L_x_2152:
[----:B------:R0:W-:Y:S01]  /*2a80*/  STG.E.64 [R16.64], R4 ;  /* 0x0000000410007986 */ /* 0x0001e2000c101b24 */
[----:B------:R-:W-:Y:S05]  /*2a90*/  BRA `(.L_x_2147) ;  /* 0x00000b8000007947 */ /* 0x000fea0003800000 */
.L_x_2142:
        /* <DEDUP_REMOVED lines=8> */
[----:B------:R-:W0:-:S06]  /*2b20*/  DSETP.NEU.AND P0, PT, R4, RZ, PT ;  /* 0x000000ff0400722a */ /* 0x000e0c0003f0d000 */
[----:B0-----:R-:W-:-:S05]  /*2b30*/  SEL R3, RZ, 0x1, !P0 ;  /* 0x00000001ff037807 */ /* 0x001fca0004000000 */
[----:B------:R0:W-:Y:S01]  /*2b40*/  STG.E.U8 [R16.64], R3 ;  /* 0x0000000310007986 */ /* 0x0001e2000c101124 */
[----:B------:R-:W-:Y:S05]  /*2b50*/  BRA `(.L_x_2147) ;  /* 0x00000ac000007947 */ /* 0x000fea0003800000 */
.L_x_2156:
[----:B------:R-:W-:-:S05]  /*2b60*/  CS2R R6, SRZ ;  /* 0x0000000000067805 */ /* 0x000fca000001ff00 */
[----:B------:R0:W-:Y:S01]  /*2b70*/  STG.E.128 [R16.64], R4 ;  /* 0x0000000410007986 */ /* 0x0001e2000c101d24 */
[----:B------:R-:W-:Y:S05]  /*2b80*/  BRA `(.L_x_2147) ;  /* 0x00000a9000007947 */ /* 0x000fea0003800000 */
.L_x_2155:
        /* <DEDUP_REMOVED lines=8> */
[----:B------:R-:W-:-:S13]  /*2c10*/  BSSY B0, `(.L_x_2159) ;  /* 0x000000f000007945 */ /* 0x000fda0003800000 */
[----:B0-----:R-:W-:-:S05]  /*2c20*/  @!P0 FMUL R9, R9, 1.175494350822287508e-38 ;  /* 0x0080000009098820 */ /* 0x001fca0000400000 */
        /* <DEDUP_REMOVED lines=13> */
.L_x_2160:
[----:B------:R-:W-:Y:S05]  /*2d00*/  BSYNC B0 ;  /* 0x0000000000007941 */ /* 0x000fea0003800000 */
.L_x_2159:
[----:B------:R-:W-:-:S05]  /*2d10*/  LOP3.LUT R7, R0, R7, RZ, 0xfc, !PT ;  /* 0x0000000700077212 */ /* 0x000fca00078efcff */
[----:B------:R0:W-:Y:S01]  /*2d20*/  STG.E.U8 [R16.64], R7 ;  /* 0x0000000710007986 */ /* 0x0001e2000c101124 */
[----:B------:R-:W-:Y:S05]  /*2d30*/  BRA `(.L_x_2147) ;  /* 0x000008e000007947 */ /* 0x000fea0003800000 */
.L_x_2158:
[----:B------:R-:W0:Y:S01]  /*2d40*/  F2F.F32.F64 R7, R4 ;  /* 0x0000000400077310 */ /* 0x000e220000301000 */
[----:B------:R-:W0:Y:S01]  /*2d50*/  DSETP.GEU.AND P0, PT, |R4|, c[0x2][0x88], PT ;  /* 0x008022000400762a */ /* 0x000e220003f0e200 */
[----:B------:R-:W-:-:S13]  /*2d60*/  BSSY B0, `(.L_x_2161) ;  /* 0x0000010000007945 */ /* 0x000fda0003800000 */
[----:B0-----:R-:W-:-:S05]  /*2d70*/  @!P0 FMUL R7, R7, 1.175494350822287508e-38 ;  /* 0x0080000007078820 */ /* 0x001fca0000400000 */
        /* <DEDUP_REMOVED lines=11> */
.L_x_2162:
[----:B------:R-:W-:Y:S01]  /*2e30*/  IMAD.MOV.U32 R0, RZ, RZ, 0x7f ;  /* 0x0000007fff007424 */ /* 0x000fe200078e00ff */
[----:B------:R-:W-:-:S04]  /*2e40*/  ISETP.GT.U32.AND P0, PT, R3, 0x7f800000, PT ;  /* 0x7f8000000300780c */ /* 0x000fc80003f04070 */
[----:B------:R-:W-:-:S04]  /*2e50*/  SEL R0, R0, 0x7c, P0 ;  /* 0x0000007c00007807 */ /* 0x000fc80000000000 */
.L_x_2163:
[----:B------:R-:W-:Y:S05]  /*2e60*/  BSYNC B0 ;  /* 0x0000000000007941 */ /* 0x000fea0003800000 */
.L_x_2161:
[----:B------:R-:W-:-:S04]  /*2e70*/  LOP3.LUT R3, R7, 0x80000000, RZ, 0xc0, !PT ;  /* 0x8000000007037812 */ /* 0x000fc800078ec0ff */
[----:B------:R-:W-:-:S04]  /*2e80*/  SHF.R.U32.HI R3, RZ, 0x18, R3 ;  /* 0x00000018ff037819 */ /* 0x000fc80000011603 */
[----:B------:R-:W-:-:S05]  /*2e90*/  LOP3.LUT R3, R0, R3, RZ, 0xfc, !PT ;  /* 0x0000000300037212 */ /* 0x000fca00078efcff */
[----:B------:R0:W-:Y:S01]  /*2ea0*/  STG.E.U8 [R16.64], R3 ;  /* 0x0000000310007986 */ /* 0x0001e2000c101124 */
[----:B------:R-:W-:Y:S05]  /*2eb0*/  BRA `(.L_x_2147) ;  /* 0x0000076000007947 */ /* 0x000fea0003800000 */
.L_x_2157:
[----:B------:R-:W0:Y:S01]  /*2ec0*/  F2F.F32.F64 R0, R4 ;  /* 0x0000000400007310 */ /* 0x000e220000301000 */
[----:B------:R-:W0:-:S14]  /*2ed0*/  DSETP.GEU.AND P0, PT, |R4|, c[0x2][0x88], PT ;  /* 0x008022000400762a */ /* 0x000e1c0003f0e200 */
[----:B0-----:R-:W-:-:S05]  /*2ee0*/  @!P0 FMUL R0, R0, 1.175494350822287508e-38 ;  /* 0x0080000000008820 */ /* 0x001fca0000400000 */
[----:B------:R-:W-:-:S05]  /*2ef0*/  F2FP.BF16.PACK_AB R0, RZ, R0 ;  /* 0x00000000ff00723e */ /* 0x000fca00000010ff */
[----:B------:R0:W-:Y:S01]  /*2f00*/  STG.E.U16 [R16.64], R0 ;  /* 0x0000000010007986 */ /* 0x0001e2000c101524 */
[----:B------:R-:W-:Y:S05]  /*2f10*/  BRA `(.L_x_2147) ;  /* 0x0000070000007947 */ /* 0x000fea0003800000 */
.L_x_2154:
        /* <DEDUP_REMOVED lines=8> */
[----:B------:R-:W0:Y:S02]  /*2fa0*/  F2I.U32.F64.TRUNC R5, R4 ;  /* 0x0000000400057311 */ /* 0x000e24000030d000 */
[----:B0-----:R0:W-:Y:S01]  /*2fb0*/  STG.E.U16 [R16.64], R5 ;  /* 0x0000000510007986 */ /* 0x0011e2000c101524 */
[----:B------:R-:W-:Y:S05]  /*2fc0*/  BRA `(.L_x_2147) ;  /* 0x0000065000007947 */ /* 0x000fea0003800000 */
.L_x_2166:
[----:B------:R-:W0:Y:S01]  /*2fd0*/  F2F.F32.F64 R7, R4 ;  /* 0x0000000400077310 */ /* 0x000e220000301000 */
[----:B------:R-:W0:Y:S01]  /*2fe0*/  DSETP.GEU.AND P0, PT, |R4|, c[0x2][0x88], PT ;  /* 0x008022000400762a */ /* 0x000e220003f0e200 */
[----:B------:R-:W-:Y:S01]  /*2ff0*/  BSSY B0, `(.L_x_2167) ;  /* 0x0000015000007945 */ /* 0x000fe20003800000 */
[----:B------:R-:W-:-:S12]  /*3000*/  IMAD.MOV.U32 R8, RZ, RZ, 0x80 ;  /* 0x00000080ff087424 */ /* 0x000fd800078e00ff */
[----:B0-----:R-:W-:-:S05]  /*3010*/  @!P0 FMUL R7, R7, 1.175494350822287508e-38 ;  /* 0x0080000007078820 */ /* 0x001fca0000400000 */
        /* <DEDUP_REMOVED lines=14> */
.L_x_2169:
[----:B------:R-:W-:-:S04]  /*3100*/  LOP3.LUT R3, R7, 0x80000000, RZ, 0xc0, !PT ;  /* 0x8000000007037812 */ /* 0x000fc800078ec0ff */
[----:B------:R-:W-:-:S04]  /*3110*/  SHF.R.U32.HI R3, RZ, 0x18, R3 ;  /* 0x00000018ff037819 */ /* 0x000fc80000011603 */
[----:B------:R-:W-:-:S04]  /*3120*/  LOP3.LUT R0, R0, R3, RZ, 0xfc, !PT ;  /* 0x0000000300007212 */ /* 0x000fc800078efcff */
[----:B------:R-:W-:Y:S02]  /*3130*/  PRMT R8, R0, 0x7610, R8 ;  /* 0x0000761000087816 */ /* 0x000fe40000000008 */
.L_x_2168:
[----:B------:R-:W-:Y:S05]  /*3140*/  BSYNC B0 ;  /* 0x0000000000007941 */ /* 0x000fea0003800000 */
.L_x_2167:
[----:B------:R0:W-:Y:S01]  /*3150*/  STG.E.U8 [R16.64], R8 ;  /* 0x0000000810007986 */ /* 0x0001e2000c101124 */
[----:B------:R-:W-:Y:S05]  /*3160*/  BRA `(.L_x_2147) ;  /* 0x000004b000007947 */ /* 0x000fea0003800000 */
.L_x_2165:
        /* <DEDUP_REMOVED lines=19> */
.L_x_2172:
[----:B------:R-:W-:-:S04]  /*32a0*/  LOP3.LUT R3, R7, 0x80000000, RZ, 0xc0, !PT ;  /* 0x8000000007037812 */ /* 0x000fc800078ec0ff */
[----:B------:R-:W-:-:S04]  /*32b0*/  SHF.R.U32.HI R3, RZ, 0x18, R3 ;  /* 0x00000018ff037819 */ /* 0x000fc80000011603 */
[----:B------:R-:W-:-:S04]  /*32c0*/  LOP3.LUT R0, R0, R3, RZ, 0xfc, !PT ;  /* 0x0000000300007212 */ /* 0x000fc800078efcff */
[----:B------:R-:W-:Y:S02]  /*32d0*/  PRMT R8, R0, 0x7610, R8 ;  /* 0x0000761000087816 */ /* 0x000fe40000000008 */
.L_x_2171:
[----:B------:R-:W-:Y:S05]  /*32e0*/  BSYNC B0 ;  /* 0x0000000000007941 */ /* 0x000fea0003800000 */
.L_x_2170:
[----:B------:R0:W-:Y:S01]  /*32f0*/  STG.E.U8 [R16.64], R8 ;  /* 0x0000000810007986 */ /* 0x0001e2000c101124 */
[----:B------:R-:W-:Y:S05]  /*3300*/  BRA `(.L_x_2147) ;  /* 0x0000031000007947 */ /* 0x000fea0003800000 */
.L_x_2164:
[----:B------:R-:W-:-:S13]  /*3310*/  ISETP.NE.AND P0, PT, R0, 0x1c, PT ;  /* 0x0000001c0000780c */ /* 0x000fda0003f05270 */
[----:B------:R-:W-:Y:S05]  /*3320*/  @!P0 BRA `(.L_x_2173) ;  /* 0x000002d000008947 */ /* 0x000fea0003800000 */
[----:B------:R-:W-:-:S13]  /*3330*/  ISETP.NE.AND P0, PT, R0, 0x1d, PT ;  /* 0x0000001d0000780c */ /* 0x000fda0003f05270 */
[----:B------:R-:W-:Y:S05]  /*3340*/  @!P0 BRA `(.L_x_2174) ;  /* 0x0000028000008947 */ /* 0x000fea0003800000 */
[----:B------:R-:W-:-:S13]  /*3350*/  ISETP.NE.AND P0, PT, R0, 0x2c, PT ;  /* 0x0000002c0000780c */ /* 0x000fda0003f05270 */
[----:B------:R-:W-:Y:S05]  /*3360*/  @P0 BRA `(.L_x_2146) ;  /* 0x0000012000000947 */ /* 0x000fea0003800000 */
[----:B------:R-:W0:Y:S01]  /*3370*/  F2F.F32.F64 R8, R4 ;  /* 0x0000000400087310 */ /* 0x000e220000301000 */
[----:B------:R-:W0:-:S14]  /*3380*/  DSETP.GEU.AND P0, PT, |R4|, c[0x2][0x88], PT ;  /* 0x008022000400762a */ /* 0x000e1c0003f0e200 */
[----:B0-----:R-:W-:Y:S01]  /*3390*/  @!P0 FMUL R8, R8, 1.175494350822287508e-38 ;  /* 0x0080000008088820 */ /* 0x001fe20000400000 */
        /* <DEDUP_REMOVED lines=15> */
.L_x_2146:
        /* <DEDUP_REMOVED lines=20> */
.L_x_2174:
[----:B------:R-:W0:Y:S02]  /*35d0*/  F2I.U64.F64.TRUNC R4, R4 ;  /* 0x0000000400047311 */ /* 0x000e24000030d800 */
[----:B0-----:R0:W-:Y:S01]  /*35e0*/  STG.E.64 [R16.64], R4 ;  /* 0x0000000410007986 */ /* 0x0011e2000c101b24 */
[----:B------:R-:W-:Y:S05]  /*35f0*/  BRA `(.L_x_2147) ;  /* 0x0000002000007947 */ /* 0x000fea0003800000 */
.L_x_2173:
[----:B------:R-:W0:Y:S02]  /*3600*/  F2I.U32.F64.TRUNC R5, R4 ;  /* 0x0000000400057311 */ /* 0x000e24000030d000 */
[----:B0-----:R0:W-:Y:S02]  /*3610*/  STG.E [R16.64], R5 ;  /* 0x0000000510007986 */ /* 0x0011e4000c101924 */
.L_x_2147:
[----:B------:R-:W-:-:S05]  /*3620*/  IMAD R2, R23, 0x200, R2 ;  /* 0x0000020017027824 */ /* 0x000fca00078e0202 */
[----:B------:R-:W-:Y:S02]  /*3630*/  IADD3 R19, R2, 0x80, RZ ;  /* 0x0000008002137810 */ /* 0x000fe40007ffe0ff */
.L_x_2103:
[----:B------:R-:W-:Y:S05]  /*3640*/  BSYNC B6 ;  /* 0x0000000000067941 */ /* 0x000fea0003800000 */
.L_x_2102:
        /* <DEDUP_REMOVED lines=231> */
.L_x_2177:
        /* <DEDUP_REMOVED lines=19> */
.L_x_2181:
[----:B------:R-:W2:Y:S02]  /*45f0*/  LDG.E.U8 R2, [R4.64] ;  /* 0x0000002404027981 */ /* 0x000ea4000c1e1100 */
[----:B--2---:R-:W0:Y:S01]  /*4600*/  I2F.F64.U16 R2, R2 ;  /* 0x0000000200027312 */ /* 0x004e220000101800 */
[----:B------:R-:W-:Y:S05]  /*4610*/  BRA `(.L_x_2183) ;  /* 0x00000df000007947 */ /* 0x000fea0003800000 */
.L_x_2180:
        /* <DEDUP_REMOVED lines=9> */
.L_x_2185:
[----:B------:R-:W2:Y:S02]  /*46b0*/  LDG.E R2, [R4.64] ;  /* 0x0000002404027981 */ /* 0x000ea4000c1e1900 */
[----:B--2---:R-:W0:Y:S01]  /*46c0*/  I2F.F64 R2, R2 ;  /* 0x0000000200027312 */ /* 0x004e220000201c00 */
[----:B------:R-:W-:Y:S05]  /*46d0*/  BRA `(.L_x_2183) ;  /* 0x00000d3000007947 */ /* 0x000fea0003800000 */
.L_x_2184:
[----:B------:R-:W2:Y:S02]  /*46e0*/  LDG.E.U16 R2, [R4.64] ;  /* 0x0000002404027981 */ /* 0x000ea4000c1e1500 */
[----:B--2---:R-:W0:Y:S01]  /*46f0*/  I2F.F64.S16 R2, R2 ;  /* 0x0000000200027312 */ /* 0x004e220000101c00 */
[----:B------:R-:W-:Y:S05]  /*4700*/  BRA `(.L_x_2183) ;  /* 0x00000d0000007947 */ /* 0x000fea0003800000 */
.L_x_2179:
        /* <DEDUP_REMOVED lines=10> */
.L_x_2187:
[----:B------:R-:W2:Y:S02]  /*47b0*/  LDG.E.U16 R0, [R4.64] ;  /* 0x0000002404007981 */ /* 0x000ea4000c1e1500 */
[----:B--2---:R-:W-:-:S05]  /*47c0*/  HADD2.F32 R0, -RZ, R0.H0_H0 ;  /* 0x20000000ff007230 */ /* 0x004fca0000004100 */
[----:B------:R-:W-:-:S04]  /*47d0*/  FMUL.FTZ R0, R0, 1 ;  /* 0x3f80000000007820 */ /* 0x000fc80000410000 */
[----:B------:R0:W1:Y:S01]  /*47e0*/  F2F.F64.F32 R2, R0 ;  /* 0x0000000000027310 */ /* 0x0000620000201800 */
[----:B------:R-:W-:Y:S05]  /*47f0*/  BRA `(.L_x_2183) ;  /* 0x00000c1000007947 */ /* 0x000fea0003800000 */
.L_x_2186:
        /* <DEDUP_REMOVED lines=10> */
.L_x_2189:
[----:B------:R-:W2:Y:S02]  /*48a0*/  LDG.E.U16 R4, [R4.64] ;  /* 0x0000002404047981 */ /* 0x000ea4000c1e1500 */
[----:B--2---:R-:W-:-:S05]  /*48b0*/  HADD2.F32 R0, -RZ, R4.H0_H0 ;  /* 0x20000004ff007230 */ /* 0x004fca0000004100 */
[----:B------:R-:W-:-:S04]  /*48c0*/  FMUL.FTZ R0, R0, 1 ;  /* 0x3f80000000007820 */ /* 0x000fc80000410000 */
[----:B------:R0:W1:Y:S01]  /*48d0*/  F2F.F64.F32 R2, R0 ;  /* 0x0000000000027310 */ /* 0x0000620000201800 */
[----:B------:R-:W-:Y:S05]  /*48e0*/  BRA `(.L_x_2183) ;  /* 0x00000b2000007947 */ /* 0x000fea0003800000 */
.L_x_2188:
[----:B------:R0:W5:Y:S01]  /*48f0*/  LDG.E.64 R2, [R4.64] ;  /* 0x0000002404027981 */ /* 0x000162000c1e1b00 */
[----:B------:R-:W-:Y:S05]  /*4900*/  BRA `(.L_x_2183) ;  /* 0x00000b0000007947 */ /* 0x000fea0003800000 */
.L_x_2178:
        /* <DEDUP_REMOVED lines=13> */
.L_x_2192:
[----:B------:R0:W5:Y:S01]  /*49e0*/  LDG.E.64 R2, [R4.64] ;  /* 0x0000002404027981 */ /* 0x000162000c1e1b00 */
[----:B------:R-:W-:Y:S05]  /*49f0*/  BRA `(.L_x_2183) ;  /* 0x00000a1000007947 */ /* 0x000fea0003800000 */
.L_x_2191:
        /* <DEDUP_REMOVED lines=28> */
.L_x_2194:
[----:B------:R-:W2:Y:S02]  /*4bc0*/  LDG.E.U8 R3, [R4.64] ;  /* 0x0000002404037981 */ /* 0x000ea4000c1e1100 */
[----:B--2---:R-:W-:-:S05]  /*4bd0*/  IMAD.SHL.U32 R0, R3, 0x2000000, RZ ;  /* 0x0200000003007824 */ /* 0x004fca00078e00ff */
[----:B------:R-:W-:-:S13]  /*4be0*/  ISETP.GE.U32.AND P0, PT, R0, 0x8000000, PT ;  /* 0x080000000000780c */ /* 0x000fda0003f06070 */
[C---:B------:R-:W-:Y:S02]  /*4bf0*/  @!P0 IMAD.SHL.U32 R0, R3.reuse, 0x100, RZ ;  /* 0x0000010003008824 */ /* 0x040fe400078e00ff */
[C---:B------:R-:W-:Y:S02]  /*4c00*/  @P0 IMAD.SHL.U32 R2, R3.reuse, 0x200000, RZ ;  /* 0x0020000003020824 */ /* 0x040fe400078e00ff */
[----:B------:R-:W-:Y:S01]  /*4c10*/  IMAD.SHL.U32 R3, R3, 0x1000000, RZ ;  /* 0x0100000003037824 */ /* 0x000fe200078e00ff */
[----:B------:R-:W-:Y:S02]  /*4c20*/  @!P0 LOP3.LUT R0, R0, 0x7f00, RZ, 0xc0, !PT ;  /* 0x00007f0000008812 */ /* 0x000fe400078ec0ff */
[----:B------:R-:W-:Y:S02]  /*4c30*/  @P0 LOP3.LUT R2, R2, 0x70000000, RZ, 0xfc, !PT ;  /* 0x7000000002020812 */ /* 0x000fe400078efcff */
[----:B------:R-:W-:-:S03]  /*4c40*/  @!P0 LOP3.LUT R0, R0, 0x3f000000, RZ, 0xfc, !PT ;  /* 0x3f00000000008812 */ /* 0x000fc600078efcff */
[----:B------:R-:W-:Y:S02]  /*4c50*/  @P0 FMUL.FTZ R2, R2, 1.9259299443872358531e-34 ;  /* 0x0780000002020820 */ /* 0x000fe40000410000 */
[----:B------:R-:W-:-:S05]  /*4c60*/  @!P0 FADD.FTZ R2, R0, -0.5 ;  /* 0xbf00000000028421 */ /* 0x000fca0000010000 */
[----:B------:R-:W-:-:S05]  /*4c70*/  LOP3.LUT R2, R2, 0x80000000, R3, 0xf8, !PT ;  /* 0x8000000002027812 */ /* 0x000fca00078ef803 */
[----:B------:R-:W-:-:S06]  /*4c80*/  FMUL.FTZ R2, R2, 1 ;  /* 0x3f80000002027820 */ /* 0x000fcc0000410000 */
[----:B------:R-:W0:Y:S01]  /*4c90*/  F2F.F64.F32 R2, R2 ;  /* 0x0000000200027310 */ /* 0x000e220000201800 */
[----:B------:R-:W-:Y:S05]  /*4ca0*/  BRA `(.L_x_2183) ;  /* 0x0000076000007947 */ /* 0x000fea0003800000 */
.L_x_2193:
[----:B------:R-:W2:Y:S02]  /*4cb0*/  LDG.E.U16 R0, [R4.64] ;  /* 0x0000002404007981 */ /* 0x000ea4000c1e1500 */
[----:B--2---:R-:W-:-:S05]  /*4cc0*/  PRMT R0, RZ, 0x5410, R0 ;  /* 0x00005410ff007816 */ /* 0x004fca0000000000 */
[----:B------:R-:W-:-:S04]  /*4cd0*/  FMUL.FTZ R0, R0, 1 ;  /* 0x3f80000000007820 */ /* 0x000fc80000410000 */
[----:B------:R0:W1:Y:S01]  /*4ce0*/  F2F.F64.F32 R2, R0 ;  /* 0x0000000000027310 */ /* 0x0000620000201800 */
[----:B------:R-:W-:Y:S05]  /*4cf0*/  BRA `(.L_x_2183) ;  /* 0x0000071000007947 */ /* 0x000fea0003800000 */
.L_x_2190:
        /* <DEDUP_REMOVED lines=11> */
.L_x_2197:
        /* <DEDUP_REMOVED lines=21> */
.L_x_2201:
[----:B------:R-:W-:Y:S05]  /*4f00*/  BSYNC B1 ;  /* 0x0000000000017941 */ /* 0x000fea0003800000 */
.L_x_2200:
[----:B------:R-:W-:Y:S01]  /*4f10*/  LEA R3, R0, 0x3b800000, 0x17 ;  /* 0x3b80000000037811 */ /* 0x000fe200078eb8ff */
[----:B------:R-:W-:-:S05]  /*4f20*/  IMAD.SHL.U32 R0, R2, 0x100000, RZ ;  /* 0x0010000002007824 */ /* 0x000fca00078e00ff */
[----:B------:R-:W-:Y:S02]  /*4f30*/  LOP3.LUT R0, R3, R0, R4, 0xfe, !PT ;  /* 0x0000000003007212 */ /* 0x000fe400078efe04 */
.L_x_2199:
[----:B------:R-:W-:Y:S05]  /*4f40*/  BSYNC B0 ;  /* 0x0000000000007941 */ /* 0x000fea0003800000 */
.L_x_2198:
[----:B------:R-:W-:-:S04]  /*4f50*/  FMUL.FTZ R0, R0, 1 ;  /* 0x3f80000000007820 */ /* 0x000fc80000410000 */
[----:B------:R0:W1:Y:S01]  /*4f60*/  F2F.F64.F32 R2, R0 ;  /* 0x0000000000027310 */ /* 0x0000620000201800 */
[----:B------:R-:W-:Y:S05]  /*4f70*/  BRA `(.L_x_2183) ;  /* 0x0000049000007947 */ /* 0x000fea0003800000 */
.L_x_2196:
        /* <DEDUP_REMOVED lines=21> */
.L_x_2205:
[----:B------:R-:W-:Y:S05]  /*50d0*/  BSYNC B1 ;  /* 0x0000000000017941 */ /* 0x000fea0003800000 */
.L_x_2204:
[----:B------:R-:W-:Y:S01]  /*50e0*/  LEA R3, R0, 0x37800000, 0x17 ;  /* 0x3780000000037811 */ /* 0x000fe200078eb8ff */
[----:B------:R-:W-:-:S05]  /*50f0*/  IMAD.SHL.U32 R0, R2, 0x200000, RZ ;  /* 0x0020000002007824 */ /* 0x000fca00078e00ff */
[----:B------:R-:W-:Y:S02]  /*5100*/  LOP3.LUT R0, R3, R0, R4, 0xfe, !PT ;  /* 0x0000000003007212 */ /* 0x000fe400078efe04 */
.L_x_2203:
[----:B------:R-:W-:Y:S05]  /*5110*/  BSYNC B0 ;  /* 0x0000000000007941 */ /* 0x000fea0003800000 */
.L_x_2202:
[----:B------:R-:W-:-:S04]  /*5120*/  FMUL.FTZ R0, R0, 1 ;  /* 0x3f80000000007820 */ /* 0x000fc80000410000 */
[----:B------:R0:W1:Y:S01]  /*5130*/  F2F.F64.F32 R2, R0 ;  /* 0x0000000000027310 */ /* 0x0000620000201800 */
[----:B------:R-:W-:Y:S05]  /*5140*/  BRA `(.L_x_2183) ;  /* 0x000002c000007947 */ /* 0x000fea0003800000 */
.L_x_2195:
        /* <DEDUP_REMOVED lines=14> */
.L_x_2209:
[----:B------:R-:W-:Y:S05]  /*5230*/  BSYNC B0 ;  /* 0x0000000000007941 */ /* 0x000fea0003800000 */
.L_x_2208:
[----:B------:R-:W-:-:S04]  /*5240*/  FMUL.FTZ R0, R0, 1 ;  /* 0x3f80000000007820 */ /* 0x000fc80000410000 */
[----:B------:R0:W1:Y:S01]  /*5250*/  F2F.F64.F32 R2, R0 ;  /* 0x0000000000027310 */ /* 0x0000620000201800 */
[----:B------:R-:W-:Y:S05]  /*5260*/  BRA `(.L_x_2183) ;  /* 0x000001a000007947 */ /* 0x000fea0003800000 */
.L_x_2182:
        /* <DEDUP_REMOVED lines=21> */
.L_x_2207:
[----:B------:R-:W2:Y:S02]  /*53c0*/  LDG.E.64 R2, [R4.64] ;  /* 0x0000002404027981 */ /* 0x000ea4000c1e1b00 */
[----:B--2---:R-:W0:Y:S01]  /*53d0*/  I2F.F64.U64 R2, R2 ;  /* 0x0000000200027312 */ /* 0x004e220000301800 */
[----:B------:R-:W-:Y:S05]  /*53e0*/  BRA `(.L_x_2183) ;  /* 0x0000002000007947 */ /* 0x000fea0003800000 */
.L_x_2206:
[----:B------:R-:W2:Y:S02]  /*53f0*/  LDG.E R2, [R4.64] ;  /* 0x0000002404027981 */ /* 0x000ea4000c1e1900 */
[----:B--2---:R-:W0:Y:S02]  /*5400*/  I2F.F64.U32 R2, R2 ;  /* 0x0000000200027312 */ /* 0x004e240000201800 */
.L_x_2183:
        /* <DEDUP_REMOVED lines=27> */
[----:B------:R-:W-:-:S10]  /*55c0*/  IMAD.MOV.U32 R5, RZ, RZ, R3 ;  /* 0x000000ffff057224 */ /* 0x000fd400078e0003 */
        /* <DEDUP_REMOVED lines=24> */
[----:B------:R-:W-:Y:S01]  /*5750*/  @P0 IMAD.MOV.U32 R5, RZ, RZ, R7 ;  /* 0x000000ffff050224 */ /* 0x000fe200078e0007 */
[----:B------:R-:W-:Y:S01]  /*5760*/  LOP3.LUT R2, R3, 0x80000000, RZ, 0x3c, !PT ;  /* 0x8000000003027812 */ /* 0x000fe200078e3cff */
[----:B------:R-:W-:-:S04]  /*5770*/  IMAD.MOV.U32 R3, RZ, RZ, 0x43300000 ;  /* 0x43300000ff037424 */ /* 0x000fc800078e00ff */
[----:B------:R-:W0:-:S04]  /*5780*/  DADD R12, R4, 1 ;  /* 0x3ff00000040c7429 */ /* 0x000e080000000000 */
[----:B------:R-:W-:Y:S02]  /*5790*/  DADD R4, R4, -1 ;  /* 0xbff0000004047429 */ /* 0x000fe40000000000 */
[----:B0-----:R-:W0:Y:S02]  /*57a0*/  MUFU.RCP64H R7, R13 ;  /* 0x0000000d00077308 */ /* 0x001e240000001800 */
[----:B------:R-:W-:-:S04]  /*57b0*/  DADD R2, R2, c[0x2][0x38] ;  /* 0x00800e0002027629 */ /* 0x000fc80000000000 */
[----:B0-----:R-:W0:-:S06]  /*57c0*/  DFMA R8, -R12, R6, 1 ;  /* 0x3ff000000c08742b */ /* 0x001e0c0000000106 */
[----:B0-----:R-:W0:-:S06]  /*57d0*/  DFMA R8, R8, R8, R8 ;  /* 0x000000080808722b */ /* 0x001e0c0000000008 */
[----:B0-----:R-:W0:-:S06]  /*57e0*/  DFMA R6, R6, R8, R6 ;  /* 0x000000080606722b */ /* 0x001e0c0000000006 */
[----:B0-----:R-:W0:-:S06]  /*57f0*/  DMUL R8, R6, R4 ;  /* 0x0000000406087228 */ /* 0x001e0c0000000000 */
[----:B0-----:R-:W0:-:S06]  /*5800*/  DFMA R8, R6, R4, R8 ;  /* 0x000000040608722b */ /* 0x001e0c0000000008 */
[----:B0-----:R-:W0:-:S04]  /*5810*/  DMUL R10, R8, R8 ;  /* 0x00000008080a7228 */ /* 0x001e080000000000 */
[----:B------:R-:W1:-:S04]  /*5820*/  DADD R12, R4, -R8 ;  /* 0x00000000040c7229 */ /* 0x000e480000000808 */
[----:B0-----:R-:W0:-:S04]  /*5830*/  DFMA R14, R10, R14, c[0x2][0x0] ;  /* 0x008000000a0e762b */ /* 0x001e08000000000e */
[----:B-1----:R-:W-:-:S04]  /*5840*/  DADD R20, R12, R12 ;  /* 0x000000000c147229 */ /* 0x002fc8000000000c */
[----:B0-----:R-:W0:-:S04]  /*5850*/  DFMA R14, R10, R14, c[0x2][0x8] ;  /* 0x008002000a0e762b */ /* 0x001e08000000000e */
[----:B------:R-:W-:-:S04]  /*5860*/  DFMA R12, R2, c[0x2][0x40], R8 ;  /* 0x00801000020c7a2b */ /* 0x000fc80000000008 */
[----:B0-----:R-:W0:-:S04]  /*5870*/  DFMA R14, R10, R14, c[0x2][0x10] ;  /* 0x008004000a0e762b */ /* 0x001e08000000000e */
[----:B------:R-:W-:-:S04]  /*5880*/  DFMA R20, R4, -R8, R20 ;  /* 0x800000080414722b */ /* 0x000fc80000000014 */
[----:B0-----:R-:W0:-:S04]  /*5890*/  DFMA R14, R10, R14, c[0x2][0x18] ;  /* 0x008006000a0e762b */ /* 0x001e08000000000e */
[----:B------:R-:W-:-:S04]  /*58a0*/  DFMA R4, -R2, c[0x2][0x40], R12 ;  /* 0x0080100002047a2b */ /* 0x000fc8000000010c */
[----:B0-----:R-:W0:-:S04]  /*58b0*/  DFMA R14, R10, R14, c[0x2][0x20] ;  /* 0x008008000a0e762b */ /* 0x001e08000000000e */
[----:B------:R-:W-:-:S04]  /*58c0*/  DMUL R20, R6, R20 ;  /* 0x0000001406147228 */ /* 0x000fc80000000000 */
[----:B0-----:R-:W0:-:S04]  /*58d0*/  DFMA R14, R10, R14, c[0x2][0x28] ;  /* 0x00800a000a0e762b */ /* 0x001e08000000000e */
[----:B------:R-:W-:-:S04]  /*58e0*/  DADD R4, -R8, R4 ;  /* 0x0000000008047229 */ /* 0x000fc80000000104 */
[----:B0-----:R-:W0:-:S06]  /*58f0*/  DFMA R14, R10, R14, c[0x2][0x30] ;  /* 0x00800c000a0e762b */ /* 0x001e0c000000000e */
[----:B0-----:R-:W0:-:S06]  /*5900*/  DMUL R14, R10, R14 ;  /* 0x0000000e0a0e7228 */ /* 0x001e0c0000000000 */
[----:B0-----:R-:W0:-:S06]  /*5910*/  DFMA R14, R8, R14, R20 ;  /* 0x0000000e080e722b */ /* 0x001e0c0000000014 */
[----:B0-----:R-:W0:-:S06]  /*5920*/  DADD R4, R14, -R4 ;  /* 0x000000000e047229 */ /* 0x001e0c0000000804 */
[----:B0-----:R-:W0:-:S06]  /*5930*/  DFMA R4, R2, c[0x2][0x48], R4 ;  /* 0x0080120002047a2b */ /* 0x001e0c0000000004 */
[----:B0-----:R0:W1:Y:S01]  /*5940*/  DADD R8, R12, R4 ;  /* 0x000000000c087229 */ /* 0x0010620000000004 */
[----:B------:R-:W-:Y:S05]  /*5950*/  BRA `(.L_x_2212) ;  /* 0x0000026000007947 */ /* 0x000fea0003800000 */
.L_x_2211:
        /* <DEDUP_REMOVED lines=22> */
.L_x_2214:
[----:B------:R-:W-:Y:S05]  /*5ac0*/  BSYNC B1 ;  /* 0x0000000000017941 */ /* 0x000fea0003800000 */
.L_x_2213:
        /* <DEDUP_REMOVED lines=15> */
.L_x_2212:
[----:B------:R-:W-:Y:S05]  /*5bc0*/  BSYNC B0 ;  /* 0x0000000000007941 */ /* 0x000fea0003800000 */
.L_x_2210:
[----:B------:R-:W2:Y:S01]  /*5bd0*/  LDC.U8 R6, c[0x0][0x371] ;  /* 0x0000dc40ff067b82 */ /* 0x000ea20000000000 */
[----:B-1----:R-:W1:-:S10]  /*5be0*/  DADD R2, R8, c[0x2][0x40] ;  /* 0x0080100008027629 */ /* 0x002e540000000000 */
[----:B01----:R-:W-:Y:S02]  /*5bf0*/  FSEL R4, R2, R8, P4 ;  /* 0x0000000802047208 */ /* 0x003fe40002000000 */
        /* <DEDUP_REMOVED lines=15> */
.L_x_2218:
[----:B------:R-:W0:Y:S02]  /*5cf0*/  F2I.S64.F64.TRUNC R4, R4 ;  /* 0x0000000400047311 */ /* 0x000e24000030d900 */
[----:B0-----:R-:W-:-:S05]  /*5d00*/  IMAD.MOV.U32 R3, RZ, RZ, R4 ;  /* 0x000000ffff037224 */ /* 0x001fca00078e0004 */
[----:B------:R0:W-:Y:S01]  /*5d10*/  STG.E.U8 [R16.64], R3 ;  /* 0x0000000310007986 */ /* 0x0001e2000c101124 */
[----:B------:R-:W-:Y:S05]  /*5d20*/  BRA `(.L_x_2220) ;  /* 0x00000ed000007947 */ /* 0x000fea0003800000 */
.L_x_2217:
        /* <DEDUP_REMOVED lines=9> */
.L_x_2222:
[----:B------:R-:W0:Y:S02]  /*5dc0*/  F2I.F64.TRUNC R5, R4 ;  /* 0x0000000400057311 */ /* 0x000e24000030d100 */
[----:B0-----:R0:W-:Y:S01]  /*5dd0*/  STG.E [R16.64], R5 ;  /* 0x0000000510007986 */ /* 0x0011e2000c101924 */
[----:B------:R-:W-:Y:S05]  /*5de0*/  BRA `(.L_x_2220) ;  /* 0x00000e1000007947 */ /* 0x000fea0003800000 */
.L_x_2221:
[----:B------:R-:W0:Y:S02]  /*5df0*/  F2I.F64.TRUNC R5, R4 ;  /* 0x0000000400057311 */ /* 0x000e24000030d100 */
[----:B0-----:R0:W-:Y:S01]  /*5e00*/  STG.E.U16 [R16.64], R5 ;  /* 0x0000000510007986 */ /* 0x0011e2000c101524 */
[----:B------:R-:W-:Y:S05]  /*5e10*/  BRA `(.L_x_2220) ;  /* 0x00000de000007947 */ /* 0x000fea0003800000 */
.L_x_2216:
        /* <DEDUP_REMOVED lines=11> */
.L_x_2224:
[----:B------:R-:W0:Y:S01]  /*5ed0*/  F2F.F32.F64 R0, R4 ;  /* 0x0000000400007310 */ /* 0x000e220000301000 */
[----:B------:R-:W0:-:S14]  /*5ee0*/  DSETP.GEU.AND P0, PT, |R4|, c[0x2][0x88], PT ;  /* 0x008022000400762a */ /* 0x000e1c0003f0e200 */
[----:B0-----:R-:W-:-:S05]  /*5ef0*/  @!P0 FMUL R0, R0, 1.175494350822287508e-38 ;  /* 0x0080000000008820 */ /* 0x001fca0000400000 */
[----:B------:R-:W-:-:S05]  /*5f00*/  F2FP.PACK_AB R0, RZ, R0 ;  /* 0x00000000ff00723e */ /* 0x000fca00000000ff */
[----:B------:R0:W-:Y:S01]  /*5f10*/  STG.E.U16 [R16.64], R0 ;  /* 0x0000000010007986 */ /* 0x0001e2000c101524 */
[----:B------:R-:W-:Y:S05]  /*5f20*/  BRA `(.L_x_2220) ;  /* 0x00000cd000007947 */ /* 0x000fea0003800000 */
.L_x_2223:
        /* <DEDUP_REMOVED lines=12> */
.L_x_2226:
[----:B------:R-:W0:Y:S01]  /*5ff0*/  F2F.F32.F64 R0, R4 ;  /* 0x0000000400007310 */ /* 0x000e220000301000 */
[----:B------:R-:W0:-:S14]  /*6000*/  DSETP.GEU.AND P0, PT, |R4|, c[0x2][0x88], PT ;  /* 0x008022000400762a */ /* 0x000e1c0003f0e200 */
[----:B0-----:R-:W-:-:S05]  /*6010*/  @!P0 FMUL R0, R0, 1.175494350822287508e-38 ;  /* 0x0080000000008820 */ /* 0x001fca0000400000 */
[----:B------:R-:W-:-:S04]  /*6020*/  F2FP.PACK_AB R3, RZ, R0 ;  /* 0x00000000ff03723e */ /* 0x000fc800000000ff */
[----:B------:R-:W-:-:S05]  /*6030*/  PRMT R3, R3, 0x5410, RZ ;  /* 0x0000541003037816 */ /* 0x000fca00000000ff */
[----:B------:R0:W-:Y:S01]  /*6040*/  STG.E [R16.64], R3 ;  /* 0x0000000310007986 */ /* 0x0001e2000c101924 */
[----:B------:R-:W-:Y:S05]  /*6050*/  BRA `(.L_x_2220) ;  /* 0x00000ba000007947 */ /* 0x000fea0003800000 */
.L_x_2225:
[----:B------:R0:W-:Y:S01]  /*6060*/  STG.E.64 [R16.64], R4 ;  /* 0x0000000410007986 */ /* 0x0001e2000c101b24 */
[----:B------:R-:W-:Y:S05]  /*6070*/  BRA `(.L_x_2220) ;  /* 0x00000b8000007947 */ /* 0x000fea0003800000 */
.L_x_2215:
        /* <DEDUP_REMOVED lines=12> */
.L_x_2229:
[----:B------:R-:W-:-:S05]  /*6140*/  CS2R R6, SRZ ;  /* 0x0000000000067805 */ /* 0x000fca000001ff00 */
[----:B------:R0:W-:Y:S01]  /*6150*/  STG.E.128 [R16.64], R4 ;  /* 0x0000000410007986 */ /* 0x0001e2000c101d24 */
[----:B------:R-:W-:Y:S05]  /*6160*/  BRA `(.L_x_2220) ;  /* 0x00000a9000007947 */ /* 0x000fea0003800000 */
.L_x_2228:
        /* <DEDUP_REMOVED lines=23> */
.L_x_2233:
[----:B------:R-:W-:Y:S05]  /*62e0*/  BSYNC B0 ;  /* 0x0000000000007941 */ /* 0x000fea0003800000 */
.L_x_2232:
[----:B------:R-:W-:-:S05]  /*62f0*/  LOP3.LUT R3, R0, R3, RZ, 0xfc, !PT ;  /* 0x0000000300037212 */ /* 0x000fca00078efcff */
[----:B------:R0:W-:Y:S01]  /*6300*/  STG.E.U8 [R16.64], R3 ;  /* 0x0000000310007986 */ /* 0x0001e2000c101124 */
[----:B------:R-:W-:Y:S05]  /*6310*/  BRA `(.L_x_2220) ;  /* 0x000008e000007947 */ /* 0x000fea0003800000 */
.L_x_2231:
        /* <DEDUP_REMOVED lines=15> */
.L_x_2235:
[----:B------:R-:W-:Y:S01]  /*6410*/  IMAD.MOV.U32 R0, RZ, RZ, 0x7f ;  /* 0x0000007fff007424 */ /* 0x000fe200078e00ff */
[----:B------:R-:W-:-:S04]  /*6420*/  ISETP.GT.U32.AND P0, PT, R2, 0x7f800000, PT ;  /* 0x7f8000000200780c */ /* 0x000fc80003f04070 */
[----:B------:R-:W-:-:S04]  /*6430*/  SEL R0, R0, 0x7c, P0 ;  /* 0x0000007c00007807 */ /* 0x000fc80000000000 */
.L_x_2236:
[----:B------:R-:W-:Y:S05]  /*6440*/  BSYNC B0 ;  /* 0x0000000000007941 */ /* 0x000fea0003800000 */
.L_x_2234:
[----:B------:R-:W-:-:S04]  /*6450*/  LOP3.LUT R2, R3, 0x80000000, RZ, 0xc0, !PT ;  /* 0x8000000003027812 */ /* 0x000fc800078ec0ff */
[----:B------:R-:W-:-:S04]  /*6460*/  SHF.R.U32.HI R3, RZ, 0x18, R2 ;  /* 0x00000018ff037819 */ /* 0x000fc80000011602 */
[----:B------:R-:W-:-:S05]  /*6470*/  LOP3.LUT R3, R0, R3, RZ, 0xfc, !PT ;  /* 0x0000000300037212 */ /* 0x000fca00078efcff */
[----:B------:R0:W-:Y:S01]  /*6480*/  STG.E.U8 [R16.64], R3 ;  /* 0x0000000310007986 */ /* 0x0001e2000c101124 */
[----:B------:R-:W-:Y:S05]  /*6490*/  BRA `(.L_x_2220) ;  /* 0x0000076000007947 */ /* 0x000fea0003800000 */
.L_x_2230:
[----:B------:R-:W0:Y:S01]  /*64a0*/  F2F.F32.F64 R0, R4 ;  /* 0x0000000400007310 */ /* 0x000e220000301000 */
[----:B------:R-:W0:-:S14]  /*64b0*/  DSETP.GEU.AND P0, PT, |R4|, c[0x2][0x88], PT ;  /* 0x008022000400762a */ /* 0x000e1c0003f0e200 */
[----:B0-----:R-:W-:-:S05]  /*64c0*/  @!P0 FMUL R0, R0, 1.175494350822287508e-38 ;  /* 0x0080000000008820 */ /* 0x001fca0000400000 */
[----:B------:R-:W-:-:S05]  /*64d0*/  F2FP.BF16.PACK_AB R0, RZ, R0 ;  /* 0x00000000ff00723e */ /* 0x000fca00000010ff */
[----:B------:R0:W-:Y:S01]  /*64e0*/  STG.E.U16 [R16.64], R0 ;  /* 0x0000000010007986 */ /* 0x0001e2000c101524 */
[----:B------:R-:W-:Y:S05]  /*64f0*/  BRA `(.L_x_2220) ;  /* 0x0000070000007947 */ /* 0x000fea0003800000 */
.L_x_2227:
        /* <DEDUP_REMOVED lines=11> */
.L_x_2239:
        /* <DEDUP_REMOVED lines=19> */
.L_x_2242:
[----:B------:R-:W-:-:S04]  /*66e0*/  LOP3.LUT R2, R3, 0x80000000, RZ, 0xc0, !PT ;  /* 0x8000000003027812 */ /* 0x000fc800078ec0ff */
[----:B------:R-:W-:-:S04]  /*66f0*/  SHF.R.U32.HI R3, RZ, 0x18, R2 ;  /* 0x00000018ff037819 */ /* 0x000fc80000011602 */
[----:B------:R-:W-:-:S04]  /*6700*/  LOP3.LUT R0, R0, R3, RZ, 0xfc, !PT ;  /* 0x0000000300007212 */ /* 0x000fc800078efcff */
[----:B------:R-:W-:Y:S02]  /*6710*/  PRMT R8, R0, 0x7610, R8 ;  /* 0x0000761000087816 */ /* 0x000fe40000000008 */
.L_x_2241:
[----:B------:R-:W-:Y:S05]  /*6720*/  BSYNC B0 ;  /* 0x0000000000007941 */ /* 0x000fea0003800000 */
.L_x_2240:
[----:B------:R0:W-:Y:S01]  /*6730*/  STG.E.U8 [R16.64], R8 ;  /* 0x0000000810007986 */ /* 0x0001e2000c101124 */
[----:B------:R-:W-:Y:S05]  /*6740*/  BRA `(.L_x_2220) ;  /* 0x000004b000007947 */ /* 0x000fea0003800000 */
.L_x_2238:
        /* <DEDUP_REMOVED lines=19> */
.L_x_2245:
[----:B------:R-:W-:-:S04]  /*6880*/  LOP3.LUT R2, R3, 0x80000000, RZ, 0xc0, !PT ;  /* 0x8000000003027812 */ /* 0x000fc800078ec0ff */
[----:B------:R-:W-:-:S04]  /*6890*/  SHF.R.U32.HI R3, RZ, 0x18, R2 ;  /* 0x00000018ff037819 */ /* 0x000fc80000011602 */
[----:B------:R-:W-:-:S04]  /*68a0*/  LOP3.LUT R0, R0, R3, RZ, 0xfc, !PT ;  /* 0x0000000300007212 */ /* 0x000fc800078efcff */
[----:B------:R-:W-:Y:S02]  /*68b0*/  PRMT R8, R0, 0x7610, R8 ;  /* 0x0000761000087816 */ /* 0x000fe40000000008 */
.L_x_2244:
[----:B------:R-:W-:Y:S05]  /*68c0*/  BSYNC B0 ;  /* 0x0000000000007941 */ /* 0x000fea0003800000 */
.L_x_2243:
[----:B------:R0:W-:Y:S01]  /*68d0*/  STG.E.U8 [R16.64], R8 ;  /* 0x0000000810007986 */ /* 0x0001e2000c101124 */
[----:B------:R-:W-:Y:S05]  /*68e0*/  BRA `(.L_x_2220) ;  /* 0x0000031000007947 */ /* 0x000fea0003800000 */
.L_x_2237:
        /* <DEDUP_REMOVED lines=24> */
.L_x_2219:
        /* <DEDUP_REMOVED lines=20> */
.L_x_2247:
[----:B------:R-:W0:Y:S02]  /*6bb0*/  F2I.U64.F64.TRUNC R4, R4 ;  /* 0x0000000400047311 */ /* 0x000e24000030d800 */
[----:B0-----:R0:W-:Y:S01]  /*6bc0*/  STG.E.64 [R16.64], R4 ;  /* 0x0000000410007986 */ /* 0x0011e2000c101b24 */
[----:B------:R-:W-:Y:S05]  /*6bd0*/  BRA `(.L_x_2220) ;  /* 0x0000002000007947 */ /* 0x000fea0003800000 */
.L_x_2246:
[----:B------:R-:W0:Y:S02]  /*6be0*/  F2I.U32.F64.TRUNC R5, R4 ;  /* 0x0000000400057311 */ /* 0x000e24000030d000 */
[----:B0-----:R0:W-:Y:S02]  /*6bf0*/  STG.E [R16.64], R5 ;  /* 0x0000000510007986 */ /* 0x0011e4000c101924 */
.L_x_2220:
        /* <DEDUP_REMOVED lines=231> */
.L_x_2248:
        /* <DEDUP_REMOVED lines=19> */
.L_x_2252:
[----:B------:R-:W2:Y:S02]  /*7ba0*/  LDG.E.U8 R2, [R4.64] ;  /* 0x0000002404027981 */ /* 0x000ea4000c1e1100 */
[----:B--2---:R-:W0:Y:S01]  /*7bb0*/  I2F.F64.U16 R2, R2 ;  /* 0x0000000200027312 */ /* 0x004e220000101800 */
[----:B------:R-:W-:Y:S05]  /*7bc0*/  BRA `(.L_x_2254) ;  /* 0x00000df000007947 */ /* 0x000fea0003800000 */
.L_x_2251:
        /* <DEDUP_REMOVED lines=9> */
.L_x_2256:
[----:B------:R-:W2:Y:S02]  /*7c60*/  LDG.E R2, [R4.64] ;  /* 0x0000002404027981 */ /* 0x000ea4000c1e1900 */
[----:B--2---:R-:W0:Y:S01]  /*7c70*/  I2F.F64 R2, R2 ;  /* 0x0000000200027312 */ /* 0x004e220000201c00 */
[----:B------:R-:W-:Y:S05]  /*7c80*/  BRA `(.L_x_2254) ;  /* 0x00000d3000007947 */ /* 0x000fea0003800000 */
.L_x_2255:
[----:B------:R-:W2:Y:S02]  /*7c90*/  LDG.E.U16 R2, [R4.64] ;  /* 0x0000002404027981 */ /* 0x000ea4000c1e1500 */
[----:B--2---:R-:W0:Y:S01]  /*7ca0*/  I2F.F64.S16 R2, R2 ;  /* 0x0000000200027312 */ /* 0x004e220000101c00 */
[----:B------:R-:W-:Y:S05]  /*7cb0*/  BRA `(.L_x_2254) ;  /* 0x00000d0000007947 */ /* 0x000fea0003800000 */
.L_x_2250:
        /* <DEDUP_REMOVED lines=10> */
.L_x_2258:
[----:B------:R-:W2:Y:S02]  /*7d60*/  LDG.E.U16 R0, [R4.64] ;  /* 0x0000002404007981 */ /* 0x000ea4000c1e1500 */
[----:B--2---:R-:W-:-:S05]  /*7d70*/  HADD2.F32 R0, -RZ, R0.H0_H0 ;  /* 0x20000000ff007230 */ /* 0x004fca0000004100 */
[----:B------:R-:W-:-:S04]  /*7d80*/  FMUL.FTZ R0, R0, 1 ;  /* 0x3f80000000007820 */ /* 0x000fc80000410000 */
[----:B------:R0:W1:Y:S01]  /*7d90*/  F2F.F64.F32 R2, R0 ;  /* 0x0000000000027310 */ /* 0x0000620000201800 */
[----:B------:R-:W-:Y:S05]  /*7da0*/  BRA `(.L_x_2254) ;  /* 0x00000c1000007947 */ /* 0x000fea0003800000 */
.L_x_2257:
        /* <DEDUP_REMOVED lines=10> */
.L_x_2260:
[----:B------:R-:W2:Y:S02]  /*7e50*/  LDG.E.U16 R4, [R4.64] ;  /* 0x0000002404047981 */ /* 0x000ea4000c1e1500 */
[----:B--2---:R-:W-:-:S05]  /*7e60*/  HADD2.F32 R0, -RZ, R4.H0_H0 ;  /* 0x20000004ff007230 */ /* 0x004fca0000004100 */
[----:B------:R-:W-:-:S04]  /*7e70*/  FMUL.FTZ R0, R0, 1 ;  /* 0x3f80000000007820 */ /* 0x000fc80000410000 */
[----:B------:R0:W1:Y:S01]  /*7e80*/  F2F.F64.F32 R2, R0 ;  /* 0x0000000000027310 */ /* 0x0000620000201800 */
[----:B------:R-:W-:Y:S05]  /*7e90*/  BRA `(.L_x_2254) ;  /* 0x00000b2000007947 */ /* 0x000fea0003800000 */
.L_x_2259:
[----:B------:R0:W5:Y:S01]  /*7ea0*/  LDG.E.64 R2, [R4.64] ;  /* 0x0000002404027981 */ /* 0x000162000c1e1b00 */
[----:B------:R-:W-:Y:S05]  /*7eb0*/  BRA `(.L_x_2254) ;  /* 0x00000b0000007947 */ /* 0x000fea0003800000 */
.L_x_2249:
        /* <DEDUP_REMOVED lines=13> */
.L_x_2263:
[----:B------:R0:W5:Y:S01]  /*7f90*/  LDG.E.64 R2, [R4.64] ;  /* 0x0000002404027981 */ /* 0x000162000c1e1b00 */
[----:B------:R-:W-:Y:S05]  /*7fa0*/  BRA `(.L_x_2254) ;  /* 0x00000a1000007947 */ /* 0x000fea0003800000 */
.L_x_2262:
        /* <DEDUP_REMOVED lines=28> */
.L_x_2265:
        /* <DEDUP_REMOVED lines=15> */
.L_x_2264:
[----:B------:R-:W2:Y:S02]  /*8260*/  LDG.E.U16 R0, [R4.64] ;  /* 0x0000002404007981 */ /* 0x000ea4000c1e1500 */
[----:B--2---:R-:W-:-:S05]  /*8270*/  PRMT R0, RZ, 0x5410, R0 ;  /* 0x00005410ff007816 */ /* 0x004fca0000000000 */
[----:B------:R-:W-:-:S04]  /*8280*/  FMUL.FTZ R0, R0, 1 ;  /* 0x3f80000000007820 */ /* 0x000fc80000410000 */
[----:B------:R0:W1:Y:S01]  /*8290*/  F2F.F64.F32 R2, R0 ;  /* 0x0000000000027310 */ /* 0x0000620000201800 */
[----:B------:R-:W-:Y:S05]  /*82a0*/  BRA `(.L_x_2254) ;  /* 0x0000071000007947 */ /* 0x000fea0003800000 */
.L_x_2261:
        /* <DEDUP_REMOVED lines=11> */
.L_x_2268:
        /* <DEDUP_REMOVED lines=21> */
.L_x_2272:
[----:B------:R-:W-:Y:S05]  /*84b0*/  BSYNC B1 ;  /* 0x0000000000017941 */ /* 0x000fea0003800000 */
.L_x_2271:
[----:B------:R-:W-:Y:S01]  /*84c0*/  LEA R3, R0, 0x3b800000, 0x17 ;  /* 0x3b80000000037811 */ /* 0x000fe200078eb8ff */
[----:B------:R-:W-:-:S05]  /*84d0*/  IMAD.SHL.U32 R0, R2, 0x100000, RZ ;  /* 0x0010000002007824 */ /* 0x000fca00078e00ff */
[----:B------:R-:W-:Y:S02]  /*84e0*/  LOP3.LUT R0, R3, R0, R4, 0xfe, !PT ;  /* 0x0000000003007212 */ /* 0x000fe400078efe04 */
.L_x_2270:
[----:B------:R-:W-:Y:S05]  /*84f0*/  BSYNC B0 ;  /* 0x0000000000007941 */ /* 0x000fea0003800000 */
.L_x_2269:
[----:B------:R-:W-:-:S04]  /*8500*/  FMUL.FTZ R0, R0, 1 ;  /* 0x3f80000000007820 */ /* 0x000fc80000410000 */
[----:B------:R0:W1:Y:S01]  /*8510*/  F2F.F64.F32 R2, R0 ;  /* 0x0000000000027310 */ /* 0x0000620000201800 */
[----:B------:R-:W-:Y:S05]  /*8520*/  BRA `(.L_x_2254) ;  /* 0x0000049000007947 */ /* 0x000fea0003800000 */
.L_x_2267:
        /* <DEDUP_REMOVED lines=21> */
.L_x_2276:
[----:B------:R-:W-:Y:S05]  /*8680*/  BSYNC B1 ;  /* 0x0000000000017941 */ /* 0x000fea0003800000 */
.L_x_2275:
[----:B------:R-:W-:Y:S01]  /*8690*/  LEA R3, R0, 0x37800000, 0x17 ;  /* 0x3780000000037811 */ /* 0x000fe200078eb8ff */
[----:B------:R-:W-:-:S05]  /*86a0*/  IMAD.SHL.U32 R0, R2, 0x200000, RZ ;  /* 0x0020000002007824 */ /* 0x000fca00078e00ff */
[----:B------:R-:W-:Y:S02]  /*86b0*/  LOP3.LUT R0, R3, R0, R4, 0xfe, !PT ;  /* 0x0000000003007212 */ /* 0x000fe400078efe04 */
.L_x_2274:
[----:B------:R-:W-:Y:S05]  /*86c0*/  BSYNC B0 ;  /* 0x0000000000007941 */ /* 0x000fea0003800000 */
.L_x_2273:
[----:B------:R-:W-:-:S04]  /*86d0*/  FMUL.FTZ R0, R0, 1 ;  /* 0x3f80000000007820 */ /* 0x000fc80000410000 */
[----:B------:R0:W1:Y:S01]  /*86e0*/  F2F.F64.F32 R2, R0 ;  /* 0x0000000000027310 */ /* 0x0000620000201800 */
[----:B------:R-:W-:Y:S05]  /*86f0*/  BRA `(.L_x_2254) ;  /* 0x000002c000007947 */ /* 0x000fea0003800000 */
.L_x_2266:
        /* <DEDUP_REMOVED lines=14> */
.L_x_2280:
[----:B------:R-:W-:Y:S05]  /*87e0*/  BSYNC B0 ;  /* 0x0000000000007941 */ /* 0x000fea0003800000 */
.L_x_2279:
[----:B------:R-:W-:-:S04]  /*87f0*/  FMUL.FTZ R0, R0, 1 ;  /* 0x3f80000000007820 */ /* 0x000fc80000410000 */
[----:B------:R0:W1:Y:S01]  /*8800*/  F2F.F64.F32 R2, R0 ;  /* 0x0000000000027310 */ /* 0x0000620000201800 */
[----:B------:R-:W-:Y:S05]  /*8810*/  BRA `(.L_x_2254) ;  /* 0x000001a000007947 */ /* 0x000fea0003800000 */
.L_x_2253:
        /* <DEDUP_REMOVED lines=21> */
.L_x_2278:
[----:B------:R-:W2:Y:S02]  /*8970*/  LDG.E.64 R2, [R4.64] ;  /* 0x0000002404027981 */ /* 0x000ea4000c1e1b00 */
[----:B--2---:R-:W0:Y:S01]  /*8980*/  I2F.F64.U64 R2, R2 ;  /* 0x0000000200027312 */ /* 0x004e220000301800 */
[----:B------:R-:W-:Y:S05]  /*8990*/  BRA `(.L_x_2254) ;  /* 0x0000002000007947 */ /* 0x000fea0003800000 */
.L_x_2277:
[----:B------:R-:W2:Y:S02]  /*89a0*/  LDG.E R2, [R4.64] ;  /* 0x0000002404027981 */ /* 0x000ea4000c1e1900 */
[----:B--2---:R-:W0:Y:S02]  /*89b0*/  I2F.F64.U32 R2, R2 ;  /* 0x0000000200027312 */ /* 0x004e240000201800 */
.L_x_2254:
        /* <DEDUP_REMOVED lines=85> */
.L_x_2282:
        /* <DEDUP_REMOVED lines=22> */
.L_x_2285:
[----:B------:R-:W-:Y:S05]  /*9070*/  BSYNC B1 ;  /* 0x0000000000017941 */ /* 0x000fea0003800000 */
.L_x_2284:
        /* <DEDUP_REMOVED lines=15> */
.L_x_2283:
[----:B------:R-:W-:Y:S05]  /*9170*/  BSYNC B0 ;  /* 0x0000000000007941 */ /* 0x000fea0003800000 */
.L_x_2281:
        /* <DEDUP_REMOVED lines=18> */
.L_x_2289:
[----:B------:R-:W0:Y:S02]  /*92a0*/  F2I.S64.F64.TRUNC R4, R4 ;  /* 0x0000000400047311 */ /* 0x000e24000030d900 */
[----:B0-----:R-:W-:-:S05]  /*92b0*/  IMAD.MOV.U32 R3, RZ, RZ, R4 ;  /* 0x000000ffff037224 */ /* 0x001fca00078e0004 */
[----:B------:R0:W-:Y:S01]  /*92c0*/  STG.E.U8 [R16.64], R3 ;  /* 0x0000000310007986 */ /* 0x0001e2000c101124 */
[----:B------:R-:W-:Y:S05]  /*92d0*/  BRA `(.L_x_2291) ;  /* 0x00000ed000007947 */ /* 0x000fea0003800000 */
.L_x_2288:
        /* <DEDUP_REMOVED lines=9> */
.L_x_2293:
[----:B------:R-:W0:Y:S02]  /*9370*/  F2I.F64.TRUNC R5, R4 ;  /* 0x0000000400057311 */ /* 0x000e24000030d100 */
[----:B0-----:R0:W-:Y:S01]  /*9380*/  STG.E [R16.64], R5 ;  /* 0x0000000510007986 */ /* 0x0011e2000c101924 */
[----:B------:R-:W-:Y:S05]  /*9390*/  BRA `(.L_x_2291) ;  /* 0x00000e1000007947 */ /* 0x000fea0003800000 */
.L_x_2292:
[----:B------:R-:W0:Y:S02]  /*93a0*/  F2I.F64.TRUNC R5, R4 ;  /* 0x0000000400057311 */ /* 0x000e24000030d100 */
[----:B0-----:R0:W-:Y:S01]  /*93b0*/  STG.E.U16 [R16.64], R5 ;  /* 0x0000000510007986 */ /* 0x0011e2000c101524 */
[----:B------:R-:W-:Y:S05]  /*93c0*/  BRA `(.L_x_2291) ;  /* 0x00000de000007947 */ /* 0x000fea0003800000 */
.L_x_2287:
        /* <DEDUP_REMOVED lines=11> */
.L_x_2295:
[----:B------:R-:W0:Y:S01]  /*9480*/  F2F.F32.F64 R0, R4 ;  /* 0x0000000400007310 */ /* 0x000e220000301000 */
[----:B------:R-:W0:-:S14]  /*9490*/  DSETP.GEU.AND P0, PT, |R4|, c[0x2][0x88], PT ;  /* 0x008022000400762a */ /* 0x000e1c0003f0e200 */
[----:B0-----:R-:W-:-:S05]  /*94a0*/  @!P0 FMUL R0, R0, 1.175494350822287508e-38 ;  /* 0x0080000000008820 */ /* 0x001fca0000400000 */
[----:B------:R-:W-:-:S05]  /*94b0*/  F2FP.PACK_AB R0, RZ, R0 ;  /* 0x00000000ff00723e */ /* 0x000fca00000000ff */
[----:B------:R0:W-:Y:S01]  /*94c0*/  STG.E.U16 [R16.64], R0 ;  /* 0x0000000010007986 */ /* 0x0001e2000c101524 */
[----:B------:R-:W-:Y:S05]  /*94d0*/  BRA `(.L_x_2291) ;  /* 0x00000cd000007947 */ /* 0x000fea0003800000 */
.L_x_2294:
        /* <DEDUP_REMOVED lines=12> */
.L_x_2297:
[----:B------:R-:W0:Y:S01]  /*95a0*/  F2F.F32.F64 R0, R4 ;  /* 0x0000000400007310 */ /* 0x000e220000301000 */
[----:B------:R-:W0:-:S14]  /*95b0*/  DSETP.GEU.AND P0, PT, |R4|, c[0x2][0x88], PT ;  /* 0x008022000400762a */ /* 0x000e1c0003f0e200 */
[----:B0-----:R-:W-:-:S05]  /*95c0*/  @!P0 FMUL R0, R0, 1.175494350822287508e-38 ;  /* 0x0080000000008820 */ /* 0x001fca0000400000 */
[----:B------:R-:W-:-:S04]  /*95d0*/  F2FP.PACK_AB R3, RZ, R0 ;  /* 0x00000000ff03723e */ /* 0x000fc800000000ff */
[----:B------:R-:W-:-:S05]  /*95e0*/  PRMT R3, R3, 0x5410, RZ ;  /* 0x0000541003037816 */ /* 0x000fca00000000ff */
[----:B------:R0:W-:Y:S01]  /*95f0*/  STG.E [R16.64], R3 ;  /* 0x0000000310007986 */ /* 0x0001e2000c101924 */
[----:B------:R-:W-:Y:S05]  /*9600*/  BRA `(.L_x_2291) ;  /* 0x00000ba000007947 */ /* 0x000fea0003800000 */
.L_x_2296:
[----:B------:R0:W-:Y:S01]  /*9610*/  STG.E.64 [R16.64], R4 ;  /* 0x0000000410007986 */ /* 0x0001e2000c101b24 */
[----:B------:R-:W-:Y:S05]  /*9620*/  BRA `(.L_x_2291) ;  /* 0x00000b8000007947 */ /* 0x000fea0003800000 */
.L_x_2286:
        /* <DEDUP_REMOVED lines=12> */
.L_x_2300:
[----:B------:R-:W-:-:S05]  /*96f0*/  CS2R R6, SRZ ;  /* 0x0000000000067805 */ /* 0x000fca000001ff00 */
[----:B------:R0:W-:Y:S01]  /*9700*/  STG.E.128 [R16.64], R4 ;  /* 0x0000000410007986 */ /* 0x0001e2000c101d24 */
[----:B------:R-:W-:Y:S05]  /*9710*/  BRA `(.L_x_2291) ;  /* 0x00000a9000007947 */ /* 0x000fea0003800000 */
.L_x_2299:
        /* <DEDUP_REMOVED lines=23> */
.L_x_2304:
[----:B------:R-:W-:Y:S05]  /*9890*/  BSYNC B0 ;  /* 0x0000000000007941 */ /* 0x000fea0003800000 */
.L_x_2303:
[----:B------:R-:W-:-:S05]  /*98a0*/  LOP3.LUT R3, R0, R3, RZ, 0xfc, !PT ;  /* 0x0000000300037212 */ /* 0x000fca00078efcff */
[----:B------:R0:W-:Y:S01]  /*98b0*/  STG.E.U8 [R16.64], R3 ;  /* 0x0000000310007986 */ /* 0x0001e2000c101124 */
[----:B------:R-:W-:Y:S05]  /*98c0*/  BRA `(.L_x_2291) ;  /* 0x000008e000007947 */ /* 0x000fea0003800000 */
.L_x_2302:
        /* <DEDUP_REMOVED lines=15> */
.L_x_2306:
[----:B------:R-:W-:Y:S01]  /*99c0*/  IMAD.MOV.U32 R0, RZ, RZ, 0x7f ;  /* 0x0000007fff007424 */ /* 0x000fe200078e00ff */
[----:B------:R-:W-:-:S04]  /*99d0*/  ISETP.GT.U32.AND P0, PT, R2, 0x7f800000, PT ;  /* 0x7f8000000200780c */ /* 0x000fc80003f04070 */
[----:B------:R-:W-:-:S04]  /*99e0*/  SEL R0, R0, 0x7c, P0 ;  /* 0x0000007c00007807 */ /* 0x000fc80000000000 */
.L_x_2307:
[----:B------:R-:W-:Y:S05]  /*99f0*/  BSYNC B0 ;  /* 0x0000000000007941 */ /* 0x000fea0003800000 */
.L_x_2305:
[----:B------:R-:W-:-:S04]  /*9a00*/  LOP3.LUT R2, R3, 0x80000000, RZ, 0xc0, !PT ;  /* 0x8000000003027812 */ /* 0x000fc800078ec0ff */
[----:B------:R-:W-:-:S04]  /*9a10*/  SHF.R.U32.HI R3, RZ, 0x18, R2 ;  /* 0x00000018ff037819 */ /* 0x000fc80000011602 */
[----:B------:R-:W-:-:S05]  /*9a20*/  LOP3.LUT R3, R0, R3, RZ, 0xfc, !PT ;  /* 0x0000000300037212 */ /* 0x000fca00078efcff */
[----:B------:R0:W-:Y:S01]  /*9a30*/  STG.E.U8 [R16.64], R3 ;  /* 0x0000000310007986 */ /* 0x0001e2000c101124 */
[----:B------:R-:W-:Y:S05]  /*9a40*/  BRA `(.L_x_2291) ;  /* 0x0000076000007947 */ /* 0x000fea0003800000 */
.L_x_2301:
[----:B------:R-:W0:Y:S01]  /*9a50*/  F2F.F32.F64 R0, R4 ;  /* 0x0000000400007310 */ /* 0x000e220000301000 */
[----:B------:R-:W0:-:S14]  /*9a60*/  DSETP.GEU.AND P0, PT, |R4|, c[0x2][0x88], PT ;  /* 0x008022000400762a */ /* 0x000e1c0003f0e200 */
[----:B0-----:R-:W-:-:S05]  /*9a70*/  @!P0 FMUL R0, R0, 1.175494350822287508e-38 ;  /* 0x0080000000008820 */ /* 0x001fca0000400000 */
[----:B------:R-:W-:-:S05]  /*9a80*/  F2FP.BF16.PACK_AB R0, RZ, R0 ;  /* 0x00000000ff00723e */ /* 0x000fca00000010ff */
[----:B------:R0:W-:Y:S01]  /*9a90*/  STG.E.U16 [R16.64], R0 ;  /* 0x0000000010007986 */ /* 0x0001e2000c101524 */
[----:B------:R-:W-:Y:S05]  /*9aa0*/  BRA `(.L_x_2291) ;  /* 0x0000070000007947 */ /* 0x000fea0003800000 */
.L_x_2298:
        /* <DEDUP_REMOVED lines=11> */
.L_x_2310:
        /* <DEDUP_REMOVED lines=19> */
.L_x_2313:
[----:B------:R-:W-:-:S04]  /*9c90*/  LOP3.LUT R2, R3, 0x80000000, RZ, 0xc0, !PT ;  /* 0x8000000003027812 */ /* 0x000fc800078ec0ff */
[----:B------:R-:W-:-:S04]  /*9ca0*/  SHF.R.U32.HI R3, RZ, 0x18, R2 ;  /* 0x00000018ff037819 */ /* 0x000fc80000011602 */
[----:B------:R-:W-:-:S04]  /*9cb0*/  LOP3.LUT R0, R0, R3, RZ, 0xfc, !PT ;  /* 0x0000000300007212 */ /* 0x000fc800078efcff */
[----:B------:R-:W-:Y:S02]  /*9cc0*/  PRMT R8, R0, 0x7610, R8 ;  /* 0x0000761000087816 */ /* 0x000fe40000000008 */
.L_x_2312:
[----:B------:R-:W-:Y:S05]  /*9cd0*/  BSYNC B0 ;  /* 0x0000000000007941 */ /* 0x000fea0003800000 */
.L_x_2311:
[----:B------:R0:W-:Y:S01]  /*9ce0*/  STG.E.U8 [R16.64], R8 ;  /* 0x0000000810007986 */ /* 0x0001e2000c101124 */
[----:B------:R-:W-:Y:S05]  /*9cf0*/  BRA `(.L_x_2291) ;  /* 0x000004b000007947 */ /* 0x000fea0003800000 */
.L_x_2309:
        /* <DEDUP_REMOVED lines=19> */
.L_x_2316:
[----:B------:R-:W-:-:S04]  /*9e30*/  LOP3.LUT R2, R3, 0x80000000, RZ, 0xc0, !PT ;  /* 0x8000000003027812 */ /* 0x000fc800078ec0ff */
[----:B------:R-:W-:-:S04]  /*9e40*/  SHF.R.U32.HI R3, RZ, 0x18, R2 ;  /* 0x00000018ff037819 */ /* 0x000fc80000011602 */
[----:B------:R-:W-:-:S04]  /*9e50*/  LOP3.LUT R0, R0, R3, RZ, 0xfc, !PT ;  /* 0x0000000300007212 */ /* 0x000fc800078efcff */
[----:B------:R-:W-:Y:S02]  /*9e60*/  PRMT R8, R0, 0x7610, R8 ;  /* 0x0000761000087816 */ /* 0x000fe40000000008 */
.L_x_2315:
[----:B------:R-:W-:Y:S05]  /*9e70*/  BSYNC B0 ;  /* 0x0000000000007941 */ /* 0x000fea0003800000 */
.L_x_2314:
[----:B------:R0:W-:Y:S01]  /*9e80*/  STG.E.U8 [R16.64], R8 ;  /* 0x0000000810007986 */ /* 0x0001e2000c101124 */
[----:B------:R-:W-:Y:S05]  /*9e90*/  BRA `(.L_x_2291) ;  /* 0x0000031000007947 */ /* 0x000fea0003800000 */
.L_x_2308:
        /* <DEDUP_REMOVED lines=24> */
.L_x_2290:
        /* <DEDUP_REMOVED lines=20> */
.L_x_2318:
[----:B------:R-:W0:Y:S02]  /*a160*/  F2I.U64.F64.TRUNC R4, R4 ;  /* 0x0000000400047311 */ /* 0x000e24000030d800 */
[----:B0-----:R0:W-:Y:S01]  /*a170*/  STG.E.64 [R16.64], R4 ;  /* 0x0000000410007986 */ /* 0x0011e2000c101b24 */
[----:B------:R-:W-:Y:S05]  /*a180*/  BRA `(.L_x_2291) ;  /* 0x0000002000007947 */ /* 0x000fea0003800000 */
.L_x_2317:
[----:B------:R-:W0:Y:S02]  /*a190*/  F2I.U32.F64.TRUNC R5, R4 ;  /* 0x0000000400057311 */ /* 0x000e24000030d000 */
[----:B0-----:R0:W-:Y:S02]  /*a1a0*/  STG.E [R16.64], R5 ;  /* 0x0000000510007986 */ /* 0x0011e4000c101924 */
.L_x_2291:
[----:B------:R-:W-:Y:S02]  /*a1b0*/  IADD3 R19, R19, 0x80, RZ ;  /* 0x0000008013137810 */ /* 0x000fe40007ffe0ff */
.L_x_2176:
[----:B------:R-:W-:Y:S05]  /*a1c0*/  BSYNC B6 ;  /* 0x0000000000067941 */ /* 0x000fea0003800000 */
.L_x_2175:
        /* <DEDUP_REMOVED lines=230> */
.L_x_2319:
        /* <DEDUP_REMOVED lines=19> */
.L_x_2323:
[----:B------:R-:W2:Y:S02]  /*b160*/  LDG.E.U8 R2, [R4.64] ;  /* 0x0000002404027981 */ /* 0x000ea4000c1e1100 */
[----:B--2---:R-:W0:Y:S01]  /*b170*/  I2F.F64.U16 R2, R2 ;  /* 0x0000000200027312 */ /* 0x004e220000101800 */
[----:B------:R-:W-:Y:S05]  /*b180*/  BRA `(.L_x_2325) ;  /* 0x00000df000007947 */ /* 0x000fea0003800000 */
.L_x_2322:
        /* <DEDUP_REMOVED lines=9> */
.L_x_2327:
[----:B------:R-:W2:Y:S02]  /*b220*/  LDG.E R2, [R4.64] ;  /* 0x0000002404027981 */ /* 0x000ea4000c1e1900 */
[----:B--2---:R-:W0:Y:S01]  /*b230*/  I2F.F64 R2, R2 ;  /* 0x0000000200027312 */ /* 0x004e220000201c00 */
[----:B------:R-:W-:Y:S05]  /*b240*/  BRA `(.L_x_2325) ;  /* 0x00000d3000007947 */ /* 0x000fea0003800000 */
.L_x_2326:
[----:B------:R-:W2:Y:S02]  /*b250*/  LDG.E.U16 R2, [R4.64] ;  /* 0x0000002404027981 */ /* 0x000ea4000c1e1500 */
[----:B--2---:R-:W0:Y:S01]  /*b260*/  I2F.F64.S16 R2, R2 ;  /* 0x0000000200027312 */ /* 0x004e220000101c00 */
[----:B------:R-:W-:Y:S05]  /*b270*/  BRA `(.L_x_2325) ;  /* 0x00000d0000007947 */ /* 0x000fea0003800000 */
.L_x_2321:
        /* <DEDUP_REMOVED lines=10> */
.L_x_2329:
[----:B------:R-:W2:Y:S02]  /*b320*/  LDG.E.U16 R0, [R4.64] ;  /* 0x0000002404007981 */ /* 0x000ea4000c1e1500 */
[----:B--2---:R-:W-:-:S05]  /*b330*/  HADD2.F32 R0, -RZ, R0.H0_H0 ;  /* 0x20000000ff007230 */ /* 0x004fca0000004100 */
[----:B------:R-:W-:-:S04]  /*b340*/  FMUL.FTZ R0, R0, 1 ;  /* 0x3f80000000007820 */ /* 0x000fc80000410000 */
[----:B------:R0:W1:Y:S01]  /*b350*/  F2F.F64.F32 R2, R0 ;  /* 0x0000000000027310 */ /* 0x0000620000201800 */
[----:B------:R-:W-:Y:S05]  /*b360*/  BRA `(.L_x_2325) ;  /* 0x00000c1000007947 */ /* 0x000fea0003800000 */
.L_x_2328:
        /* <DEDUP_REMOVED lines=10> */
.L_x_2331:
[----:B------:R-:W2:Y:S02]  /*b410*/  LDG.E.U16 R4, [R4.64] ;  /* 0x0000002404047981 */ /* 0x000ea4000c1e1500 */
[----:B--2---:R-:W-:-:S05]  /*b420*/  HADD2.F32 R0, -RZ, R4.H0_H0 ;  /* 0x20000004ff007230 */ /* 0x004fca0000004100 */
[----:B------:R-:W-:-:S04]  /*b430*/  FMUL.FTZ R0, R0, 1 ;  /* 0x3f80000000007820 */ /* 0x000fc80000410000 */
[----:B------:R0:W1:Y:S01]  /*b440*/  F2F.F64.F32 R2, R0 ;  /* 0x0000000000027310 */ /* 0x0000620000201800 */
[----:B------:R-:W-:Y:S05]  /*b450*/  BRA `(.L_x_2325) ;  /* 0x00000b2000007947 */ /* 0x000fea0003800000 */
.L_x_2330:
[----:B------:R0:W5:Y:S01]  /*b460*/  LDG.E.64 R2, [R4.64] ;  /* 0x0000002404027981 */ /* 0x000162000c1e1b00 */
[----:B------:R-:W-:Y:S05]  /*b470*/  BRA `(.L_x_2325) ;  /* 0x00000b0000007947 */ /* 0x000fea0003800000 */
.L_x_2320:
        /* <DEDUP_REMOVED lines=13> */
.L_x_2334:
[----:B------:R0:W5:Y:S01]  /*b550*/  LDG.E.64 R2, [R4.64] ;  /* 0x0000002404027981 */ /* 0x000162000c1e1b00 */
[----:B------:R-:W-:Y:S05]  /*b560*/  BRA `(.L_x_2325) ;  /* 0x00000a1000007947 */ /* 0x000fea0003800000 */
.L_x_2333:
        /* <DEDUP_REMOVED lines=28> */
.L_x_2336:
        /* <DEDUP_REMOVED lines=15> */
.L_x_2335:
[----:B------:R-:W2:Y:S02]  /*b820*/  LDG.E.U16 R0, [R4.64] ;  /* 0x0000002404007981 */ /* 0x000ea4000c1e1500 */
[----:B--2---:R-:W-:-:S05]  /*b830*/  PRMT R0, RZ, 0x5410, R0 ;  /* 0x00005410ff007816 */ /* 0x004fca0000000000 */
[----:B------:R-:W-:-:S04]  /*b840*/  FMUL.FTZ R0, R0, 1 ;  /* 0x3f80000000007820 */ /* 0x000fc80000410000 */
[----:B------:R0:W1:Y:S01]  /*b850*/  F2F.F64.F32 R2, R0 ;  /* 0x0000000000027310 */ /* 0x0000620000201800 */
[----:B------:R-:W-:Y:S05]  /*b860*/  BRA `(.L_x_2325) ;  /* 0x0000071000007947 */ /* 0x000fea0003800000 */
.L_x_2332:
        /* <DEDUP_REMOVED lines=11> */
.L_x_2339:
        /* <DEDUP_REMOVED lines=21> */
.L_x_2343:
[----:B------:R-:W-:Y:S05]  /*ba70*/  BSYNC B1 ;  /* 0x0000000000017941 */ /* 0x000fea0003800000 */
.L_x_2342:
[----:B------:R-:W-:Y:S01]  /*ba80*/  LEA R3, R0, 0x3b800000, 0x17 ;  /* 0x3b80000000037811 */ /* 0x000fe200078eb8ff */
[----:B------:R-:W-:-:S05]  /*ba90*/  IMAD.SHL.U32 R0, R2, 0x100000, RZ ;  /* 0x0010000002007824 */ /* 0x000fca00078e00ff */
[----:B------:R-:W-:Y:S02]  /*baa0*/  LOP3.LUT R0, R3, R0, R4, 0xfe, !PT ;  /* 0x0000000003007212 */ /* 0x000fe400078efe04 */
.L_x_2341:
[----:B------:R-:W-:Y:S05]  /*bab0*/  BSYNC B0 ;  /* 0x0000000000007941 */ /* 0x000fea0003800000 */
.L_x_2340:
[----:B------:R-:W-:-:S04]  /*bac0*/  FMUL.FTZ R0, R0, 1 ;  /* 0x3f80000000007820 */ /* 0x000fc80000410000 */
[----:B------:R0:W1:Y:S01]  /*bad0*/  F2F.F64.F32 R2, R0 ;  /* 0x0000000000027310 */ /* 0x0000620000201800 */
[----:B------:R-:W-:Y:S05]  /*bae0*/  BRA `(.L_x_2325) ;  /* 0x0000049000007947 */ /* 0x000fea0003800000 */
.L_x_2338:
        /* <DEDUP_REMOVED lines=21> */
.L_x_2347:
[----:B------:R-:W-:Y:S05]  /*bc40*/  BSYNC B1 ;  /* 0x0000000000017941 */ /* 0x000fea0003800000 */
.L_x_2346:
[----:B------:R-:W-:Y:S01]  /*bc50*/  LEA R3, R0, 0x37800000, 0x17 ;  /* 0x3780000000037811 */ /* 0x000fe200078eb8ff */
[----:B------:R-:W-:-:S05]  /*bc60*/  IMAD.SHL.U32 R0, R2, 0x200000, RZ ;  /* 0x0020000002007824 */ /* 0x000fca00078e00ff */
[----:B------:R-:W-:Y:S02]  /*bc70*/  LOP3.LUT R0, R3, R0, R4, 0xfe, !PT ;  /* 0x0000000003007212 */ /* 0x000fe400078efe04 */
.L_x_2345:
[----:B------:R-:W-:Y:S05]  /*bc80*/  BSYNC B0 ;  /* 0x0000000000007941 */ /* 0x000fea0003800000 */
.L_x_2344:
[----:B------:R-:W-:-:S04]  /*bc90*/  FMUL.FTZ R0, R0, 1 ;  /* 0x3f80000000007820 */ /* 0x000fc80000410000 */
[----:B------:R0:W1:Y:S01]  /*bca0*/  F2F.F64.F32 R2, R0 ;  /* 0x0000000000027310 */ /* 0x0000620000201800 */
[----:B------:R-:W-:Y:S05]  /*bcb0*/  BRA `(.L_x_2325) ;  /* 0x000002c000007947 */ /* 0x000fea0003800000 */
.L_x_2337:
        /* <DEDUP_REMOVED lines=14> */
.L_x_2351:
[----:B------:R-:W-:Y:S05]  /*bda0*/  BSYNC B0 ;  /* 0x0000000000007941 */ /* 0x000fea0003800000 */
.L_x_2350:
[----:B------:R-:W-:-:S04]  /*bdb0*/  FMUL.FTZ R0, R0, 1 ;  /* 0x3f80000000007820 */ /* 0x000fc80000410000 */
[----:B------:R0:W1:Y:S01]  /*bdc0*/  F2F.F64.F32 R2, R0 ;  /* 0x0000000000027310 */ /* 0x0000620000201800 */
[----:B------:R-:W-:Y:S05]  /*bdd0*/  BRA `(.L_x_2325) ;  /* 0x000001a000007947 */ /* 0x000fea0003800000 */
.L_x_2324:
        /* <DEDUP_REMOVED lines=21> */
.L_x_2349:
[----:B------:R-:W2:Y:S02]  /*bf30*/  LDG.E.64 R2, [R4.64] ;  /* 0x0000002404027981 */ /* 0x000ea4000c1e1b00 */
[----:B--2---:R-:W0:Y:S01]  /*bf40*/  I2F.F64.U64 R2, R2 ;  /* 0x0000000200027312 */ /* 0x004e220000301800 */
[----:B------:R-:W-:Y:S05]  /*bf50*/  BRA `(.L_x_2325) ;  /* 0x0000002000007947 */ /* 0x000fea0003800000 */
.L_x_2348:
[----:B------:R-:W2:Y:S02]  /*bf60*/  LDG.E R2, [R4.64] ;  /* 0x0000002404027981 */ /* 0x000ea4000c1e1900 */
[----:B--2---:R-:W0:Y:S02]  /*bf70*/  I2F.F64.U32 R2, R2 ;  /* 0x0000000200027312 */ /* 0x004e240000201800 */
.L_x_2325:
        /* <DEDUP_REMOVED lines=85> */
.L_x_2353:
        /* <DEDUP_REMOVED lines=19> */
[----:B------:R-:W-:Y:S02]  /*c600*/  IMAD.MOV.U32 R4, RZ, RZ, R20 ;  /* 0x000000ffff047224 */ /* 0x000fe400078e0014 */
[----:B------:R-:W-:Y:S02]  /*c610*/  IMAD.MOV.U32 R5, RZ, RZ, R21 ;  /* 0x000000ffff057224 */ /* 0x000fe400078e0015 */
[----:B------:R-:W-:Y:S05]  /*c620*/  CALL.REL.NOINC `($__internal_0_$__cuda_sm20_div_rn_f64_full) ;  /* 0x0000117000007944 */ /* 0x000fea0003c00000 */
[----:B------:R-:W-:Y:S02]  /*c630*/  IMAD.MOV.U32 R2, RZ, RZ, R24 ;  /* 0x000000ffff027224 */ /* 0x000fe400078e0018 */
[----:B------:R-:W-:Y:S02]  /*c640*/  IMAD.MOV.U32 R3, RZ, RZ, R25 ;  /* 0x000000ffff037224 */ /* 0x000fe400078e0019 */
.L_x_2356:
[----:B------:R-:W-:Y:S05]  /*c650*/  BSYNC B1 ;  /* 0x0000000000017941 */ /* 0x000fea0003800000 */
.L_x_2355:
        /* <DEDUP_REMOVED lines=15> */
.L_x_2354:
[----:B------:R-:W-:Y:S05]  /*c750*/  BSYNC B0 ;  /* 0x0000000000007941 */ /* 0x000fea0003800000 */
.L_x_2352:
        /* <DEDUP_REMOVED lines=16> */
[----:B0-----:R-:W-:Y:S01]  /*c860*/  STG.E.U8 [R16.64], R5 ;  /* 0x0000000510007986 */ /* 0x001fe2000c101124 */
[----:B------:R-:W-:Y:S05]  /*c870*/  EXIT ;  /* 0x000000000000794d */ /* 0x000fea0003800000 */
.L_x_2360:
[----:B------:R-:W0:Y:S02]  /*c880*/  F2I.S64.F64.TRUNC R4, R4 ;  /* 0x0000000400047311 */ /* 0x000e24000030d900 */
[----:B0-----:R-:W-:-:S05]  /*c890*/  IMAD.MOV.U32 R3, RZ, RZ, R4 ;  /* 0x000000ffff037224 */ /* 0x001fca00078e0004 */
[----:B------:R-:W-:Y:S01]  /*c8a0*/  STG.E.U8 [R16.64], R3 ;  /* 0x0000000310007986 */ /* 0x000fe2000c101124 */
[----:B------:R-:W-:Y:S05]  /*c8b0*/  EXIT ;  /* 0x000000000000794d */ /* 0x000fea0003800000 */
.L_x_2359:
[----:B------:R-:W-:-:S13]  /*c8c0*/  ISETP.NE.AND P0, PT, R0, 0x2, PT ;  /* 0x000000020000780c */ /* 0x000fda0003f05270 */
[----:B------:R-:W-:Y:S05]  /*c8d0*/  @!P0 BRA `(.L_x_2362) ;  /* 0x000000a000008947 */ /* 0x000fea0003800000 */
[----:B------:R-:W-:-:S13]  /*c8e0*/  ISETP.NE.AND P0, PT, R0, 0x3, PT ;  /* 0x000000030000780c */ /* 0x000fda0003f05270 */
[----:B------:R-:W-:Y:S05]  /*c8f0*/  @!P0 BRA `(.L_x_2363) ;  /* 0x0000005000008947 */ /* 0x000fea0003800000 */
[----:B------:R-:W-:-:S13]  /*c900*/  ISETP.NE.AND P0, PT, R0, 0x4, PT ;  /* 0x000000040000780c */ /* 0x000fda0003f05270 */
[----:B------:R-:W-:Y:S05]  /*c910*/  @P0 BRA `(.L_x_2361) ;  /* 0x00000ce000000947 */ /* 0x000fea0003800000 */
[----:B------:R-:W0:Y:S02]  /*c920*/  F2I.S64.F64.TRUNC R4, R4 ;  /* 0x0000000400047311 */ /* 0x000e24000030d900 */
[----:B0-----:R-:W-:Y:S01]  /*c930*/  STG.E.64 [R16.64], R4 ;  /* 0x0000000410007986 */ /* 0x001fe2000c101b24 */
[----:B------:R-:W-:Y:S05]  /*c940*/  EXIT ;  /* 0x000000000000794d */ /* 0x000fea0003800000 */
.L_x_2363:
[----:B------:R-:W0:Y:S02]  /*c950*/  F2I.F64.TRUNC R5, R4 ;  /* 0x0000000400057311 */ /* 0x000e24000030d100 */
[----:B0-----:R-:W-:Y:S01]  /*c960*/  STG.E [R16.64], R5 ;  /* 0x0000000510007986 */ /* 0x001fe2000c101924 */
[----:B------:R-:W-:Y:S05]  /*c970*/  EXIT ;  /* 0x000000000000794d */ /* 0x000fea0003800000 */
.L_x_2362:
[----:B------:R-:W0:Y:S02]  /*c980*/  F2I.F64.TRUNC R5, R4 ;  /* 0x0000000400057311 */ /* 0x000e24000030d100 */
[----:B0-----:R-:W-:Y:S01]  /*c990*/  STG.E.U16 [R16.64], R5 ;  /* 0x0000000510007986 */ /* 0x001fe2000c101524 */
[----:B------:R-:W-:Y:S05]  /*c9a0*/  EXIT ;  /* 0x000000000000794d */ /* 0x000fea0003800000 */
.L_x_2358:
        /* <DEDUP_REMOVED lines=9> */
[----:B------:R-:W-:Y:S01]  /*ca40*/  STG.E [R16.64], R3 ;  /* 0x0000000310007986 */ /* 0x000fe2000c101924 */
[----:B------:R-:W-:Y:S05]  /*ca50*/  EXIT ;  /* 0x000000000000794d */ /* 0x000fea0003800000 */
.L_x_2365:
[----:B------:R-:W0:Y:S01]  /*ca60*/  F2F.F32.F64 R0, R4 ;  /* 0x0000000400007310 */ /* 0x000e220000301000 */
[----:B------:R-:W0:-:S14]  /*ca70*/  DSETP.GEU.AND P0, PT, |R4|, c[0x2][0x88], PT ;  /* 0x008022000400762a */ /* 0x000e1c0003f0e200 */
[----:B0-----:R-:W-:-:S05]  /*ca80*/  @!P0 FMUL R0, R0, 1.175494350822287508e-38 ;  /* 0x0080000000008820 */ /* 0x001fca0000400000 */
[----:B------:R-:W-:-:S05]  /*ca90*/  F2FP.PACK_AB R0, RZ, R0 ;  /* 0x00000000ff00723e */ /* 0x000fca00000000ff */
[----:B------:R-:W-:Y:S01]  /*caa0*/  STG.E.U16 [R16.64], R0 ;  /* 0x0000000010007986 */ /* 0x000fe2000c101524 */
[----:B------:R-:W-:Y:S05]  /*cab0*/  EXIT ;  /* 0x000000000000794d */ /* 0x000fea0003800000 */
.L_x_2364:
        /* <DEDUP_REMOVED lines=10> */
[----:B------:R-:W-:Y:S01]  /*cb60*/  STG.E.64 [R16.64], R2 ;  /* 0x0000000210007986 */ /* 0x000fe2000c101b24 */
[----:B------:R-:W-:Y:S05]  /*cb70*/  EXIT ;  /* 0x000000000000794d */ /* 0x000fea0003800000 */
.L_x_2367:
[----:B------:R-:W0:Y:S01]  /*cb80*/  F2F.F32.F64 R0, R4 ;  /* 0x0000000400007310 */ /* 0x000e220000301000 */
[----:B------:R-:W0:-:S14]  /*cb90*/  DSETP.GEU.AND P0, PT, |R4|, c[0x2][0x88], PT ;  /* 0x008022000400762a */ /* 0x000e1c0003f0e200 */
[----:B0-----:R-:W-:-:S05]  /*cba0*/  @!P0 FMUL R0, R0, 1.175494350822287508e-38 ;  /* 0x0080000000008820 */ /* 0x001fca0000400000 */
[----:B------:R-:W-:-:S04]  /*cbb0*/  F2FP.PACK_AB R3, RZ, R0 ;  /* 0x00000000ff03723e */ /* 0x000fc800000000ff */
[----:B------:R-:W-:-:S05]  /*cbc0*/  PRMT R3, R3, 0x5410, RZ ;  /* 0x0000541003037816 */ /* 0x000fca00000000ff */
[----:B------:R-:W-:Y:S01]  /*cbd0*/  STG.E [R16.64], R3 ;  /* 0x0000000310007986 */ /* 0x000fe2000c101924 */
[----:B------:R-:W-:Y:S05]  /*cbe0*/  EXIT ;  /* 0x000000000000794d */ /* 0x000fea0003800000 */
.L_x_2366:
[----:B------:R-:W-:Y:S01]  /*cbf0*/  STG.E.64 [R16.64], R4 ;  /* 0x0000000410007986 */ /* 0x000fe2000c101b24 */
[----:B------:R-:W-:Y:S05]  /*cc00*/  EXIT ;  /* 0x000000000000794d */ /* 0x000fea0003800000 */
.L_x_2357:
        /* <DEDUP_REMOVED lines=10> */
[----:B------:R-:W-:Y:S01]  /*ccb0*/  STG.E.U8 [R16.64], R3 ;  /* 0x0000000310007986 */ /* 0x000fe2000c101124 */
[----:B------:R-:W-:Y:S05]  /*ccc0*/  EXIT ;  /* 0x000000000000794d */ /* 0x000fea0003800000 */
.L_x_2370:
[----:B------:R-:W-:-:S05]  /*ccd0*/  CS2R R6, SRZ ;  /* 0x0000000000067805 */ /* 0x000fca000001ff00 */
[----:B------:R-:W-:Y:S01]  /*cce0*/  STG.E.128 [R16.64], R4 ;  /* 0x0000000410007986 */ /* 0x000fe2000c101d24 */
[----:B------:R-:W-:Y:S05]  /*ccf0*/  EXIT ;  /* 0x000000000000794d */ /* 0x000fea0003800000 */
.L_x_2369:
        /* <DEDUP_REMOVED lines=23> */
.L_x_2374:
[----:B------:R-:W-:Y:S05]  /*ce70*/  BSYNC B0 ;  /* 0x0000000000007941 */ /* 0x000fea0003800000 */
.L_x_2373:
[----:B------:R-:W-:-:S05]  /*ce80*/  LOP3.LUT R3, R0, R3, RZ, 0xfc, !PT ;  /* 0x0000000300037212 */ /* 0x000fca00078efcff */
[----:B------:R-:W-:Y:S01]  /*ce90*/  STG.E.U8 [R16.64], R3 ;  /* 0x0000000310007986 */ /* 0x000fe2000c101124 */
[----:B------:R-:W-:Y:S05]  /*cea0*/  EXIT ;  /* 0x000000000000794d */ /* 0x000fea0003800000 */
.L_x_2372:
        /* <DEDUP_REMOVED lines=15> */
.L_x_2376:
[----:B------:R-:W-:Y:S01]  /*cfa0*/  IMAD.MOV.U32 R0, RZ, RZ, 0x7f ;  /* 0x0000007fff007424 */ /* 0x000fe200078e00ff */
[----:B------:R-:W-:-:S04]  /*cfb0*/  ISETP.GT.U32.AND P0, PT, R2, 0x7f800000, PT ;  /* 0x7f8000000200780c */ /* 0x000fc80003f04070 */
[----:B------:R-:W-:-:S04]  /*cfc0*/  SEL R0, R0, 0x7c, P0 ;  /* 0x0000007c00007807 */ /* 0x000fc80000000000 */
.L_x_2377:
[----:B------:R-:W-:Y:S05]  /*cfd0*/  BSYNC B0 ;  /* 0x0000000000007941 */ /* 0x000fea0003800000 */
.L_x_2375:
[----:B------:R-:W-:-:S04]  /*cfe0*/  LOP3.LUT R2, R3, 0x80000000, RZ, 0xc0, !PT ;  /* 0x8000000003027812 */ /* 0x000fc800078ec0ff */
[----:B------:R-:W-:-:S04]  /*cff0*/  SHF.R.U32.HI R3, RZ, 0x18, R2 ;  /* 0x00000018ff037819 */ /* 0x000fc80000011602 */
[----:B------:R-:W-:-:S05]  /*d000*/  LOP3.LUT R3, R0, R3, RZ, 0xfc, !PT ;  /* 0x0000000300037212 */ /* 0x000fca00078efcff */
[----:B------:R-:W-:Y:S01]  /*d010*/  STG.E.U8 [R16.64], R3 ;  /* 0x0000000310007986 */ /* 0x000fe2000c101124 */
[----:B------:R-:W-:Y:S05]  /*d020*/  EXIT ;  /* 0x000000000000794d */ /* 0x000fea0003800000 */
.L_x_2371:
[----:B------:R-:W0:Y:S01]  /*d030*/  F2F.F32.F64 R0, R4 ;  /* 0x0000000400007310 */ /* 0x000e220000301000 */
[----:B------:R-:W0:-:S14]  /*d040*/  DSETP.GEU.AND P0, PT, |R4|, c[0x2][0x88], PT ;  /* 0x008022000400762a */ /* 0x000e1c0003f0e200 */
[----:B0-----:R-:W-:-:S05]  /*d050*/  @!P0 FMUL R0, R0, 1.175494350822287508e-38 ;  /* 0x0080000000008820 */ /* 0x001fca0000400000 */
[----:B------:R-:W-:-:S05]  /*d060*/  F2FP.BF16.PACK_AB R0, RZ, R0 ;  /* 0x00000000ff00723e */ /* 0x000fca00000010ff */
[----:B------:R-:W-:Y:S01]  /*d070*/  STG.E.U16 [R16.64], R0 ;  /* 0x0000000010007986 */ /* 0x000fe2000c101524 */
[----:B------:R-:W-:Y:S05]  /*d080*/  EXIT ;  /* 0x000000000000794d */ /* 0x000fea0003800000 */
.L_x_2368:
        /* <DEDUP_REMOVED lines=9> */
[----:B0-----:R-:W-:Y:S01]  /*d120*/  STG.E.U16 [R16.64], R5 ;  /* 0x0000000510007986 */ /* 0x001fe2000c101524 */
[----:B------:R-:W-:Y:S05]  /*d130*/  EXIT ;  /* 0x000000000000794d */ /* 0x000fea0003800000 */
.L_x_2380:
        /* <DEDUP_REMOVED lines=19> */
.L_x_2383:
[----:B------:R-:W-:-:S04]  /*d270*/  LOP3.LUT R2, R3, 0x80000000, RZ, 0xc0, !PT ;  /* 0x8000000003027812 */ /* 0x000fc800078ec0ff */
[----:B------:R-:W-:-:S04]  /*d280*/  SHF.R.U32.HI R3, RZ, 0x18, R2 ;  /* 0x00000018ff037819 */ /* 0x000fc80000011602 */
[----:B------:R-:W-:-:S04]  /*d290*/  LOP3.LUT R0, R0, R3, RZ, 0xfc, !PT ;  /* 0x0000000300007212 */ /* 0x000fc800078efcff */
[----:B------:R-:W-:Y:S02]  /*d2a0*/  PRMT R8, R0, 0x7610, R8 ;  /* 0x0000761000087816 */ /* 0x000fe40000000008 */
.L_x_2382:
[----:B------:R-:W-:Y:S05]  /*d2b0*/  BSYNC B0 ;  /* 0x0000000000007941 */ /* 0x000fea0003800000 */
.L_x_2381:
[----:B------:R-:W-:Y:S01]  /*d2c0*/  STG.E.U8 [R16.64], R8 ;  /* 0x0000000810007986 */ /* 0x000fe2000c101124 */
[----:B------:R-:W-:Y:S05]  /*d2d0*/  EXIT ;  /* 0x000000000000794d */ /* 0x000fea0003800000 */
.L_x_2379:
        /* <DEDUP_REMOVED lines=19> */
.L_x_2386:
[----:B------:R-:W-:-:S04]  /*d410*/  LOP3.LUT R2, R3, 0x80000000, RZ, 0xc0, !PT ;  /* 0x8000000003027812 */ /* 0x000fc800078ec0ff */
[----:B------:R-:W-:-:S04]  /*d420*/  SHF.R.U32.HI R3, RZ, 0x18, R2 ;  /* 0x00000018ff037819 */ /* 0x000fc80000011602 */
[----:B------:R-:W-:-:S04]  /*d430*/  LOP3.LUT R0, R0, R3, RZ, 0xfc, !PT ;  /* 0x0000000300007212 */ /* 0x000fc800078efcff */
[----:B------:R-:W-:Y:S02]  /*d440*/  PRMT R8, R0, 0x7610, R8 ;  /* 0x0000761000087816 */ /* 0x000fe40000000008 */
.L_x_2385:
[----:B------:R-:W-:Y:S05]  /*d450*/  BSYNC B0 ;  /* 0x0000000000007941 */ /* 0x000fea0003800000 */
.L_x_2384:
[----:B------:R-:W-:Y:S01]  /*d460*/  STG.E.U8 [R16.64], R8 ;  /* 0x0000000810007986 */ /* 0x000fe2000c101124 */
[----:B------:R-:W-:Y:S05]  /*d470*/  EXIT ;  /* 0x000000000000794d */ /* 0x000fea0003800000 */
.L_x_2378:
        /* <DEDUP_REMOVED lines=24> */
.L_x_2361:
        /* <DEDUP_REMOVED lines=20> */
.L_x_2388:
[----:B------:R-:W0:Y:S02]  /*d740*/  F2I.U64.F64.TRUNC R4, R4 ;  /* 0x0000000400047311 */ /* 0x000e24000030d800 */
[----:B0-----:R-:W-:Y:S01]  /*d750*/  STG.E.64 [R16.64], R4 ;  /* 0x0000000410007986 */ /* 0x001fe2000c101b24 */
[----:B------:R-:W-:Y:S05]  /*d760*/  EXIT ;  /* 0x000000000000794d */ /* 0x000fea0003800000 */
.L_x_2387:
[----:B------:R-:W0:Y:S02]  /*d770*/  F2I.U32.F64.TRUNC R5, R4 ;  /* 0x0000000400057311 */ /* 0x000e24000030d000 */
[----:B0-----:R-:W-:Y:S01]  /*d780*/  STG.E [R16.64], R5 ;  /* 0x0000000510007986 */ /* 0x001fe2000c101924 */
[----:B------:R-:W-:Y:S05]  /*d790*/  EXIT ;  /* 0x000000000000794d */ /* 0x000fea0003800000 */
        .weak           $__internal_0_$__cuda_sm20_div_rn_f64_full
        .type           $__internal_0_$__cuda_sm20_div_rn_f64_full,@function
        .size           $__internal_0_$__cuda_sm20_div_rn_f64_full,(.L_x_16497 - $__internal_0_$__cuda_sm20_div_rn_f64_full)
$__internal_0_$__cuda_sm20_div_rn_f64_full:
[C---:B------:R-:W-:Y:S01]  /*d7a0*/  FSETP.GEU.AND P0, PT, |R7|.reuse, 1.469367938527859385e-39, PT ;  /* 0x001000000700780b */ /* 0x040fe20003f0e200 */
[----:B------:R-:W-:Y:S01]  /*d7b0*/  IMAD.MOV.U32 R14, RZ, RZ, 0x1ca00000 ;  /* 0x1ca00000ff0e7424 */ /* 0x000fe200078e00ff */
[----:B------:R-:W-:Y:S01]  /*d7c0*/  LOP3.LUT R8, R7, 0x800fffff, RZ, 0xc0, !PT ;  /* 0x800fffff07087812 */ /* 0x000fe200078ec0ff */
[----:B------:R-:W-:Y:S01]  /*d7d0*/  IMAD.MOV.U32 R24, RZ, RZ, 0x1 ;  /* 0x00000001ff187424 */ /* 0x000fe200078e00ff */
[C---:B------:R-:W-:Y:S01]  /*d7e0*/  FSETP.GEU.AND P1, PT, |R5|.reuse, 1.469367938527859385e-39, PT ;  /* 0x001000000500780b */ /* 0x040fe20003f2e200 */
[----:B------:R-:W-:Y:S01]  /*d7f0*/  BSSY B2, `(.L_x_2389) ;  /* 0x0000053000027945 */ /* 0x000fe20003800000 */
[----:B------:R-:W-:Y:S01]  /*d800*/  LOP3.LUT R9, R8, 0x3ff00000, RZ, 0xfc, !PT ;  /* 0x3ff0000008097812 */ /* 0x000fe200078efcff */
[----:B------:R-:W-:Y:S01]  /*d810*/  IMAD.MOV.U32 R8, RZ, RZ, R6 ;  /* 0x000000ffff087224 */ /* 0x000fe200078e0006 */
[----:B------:R-:W-:-:S02]  /*d820*/  LOP3.LUT R3, R5, 0x7ff00000, RZ, 0xc0, !PT ;  /* 0x7ff0000005037812 */ /* 0x000fc400078ec0ff */
[----:B------:R-:W-:-:S03]  /*d830*/  LOP3.LUT R18, R7, 0x7ff00000, RZ, 0xc0, !PT ;  /* 0x7ff0000007127812 */ /* 0x000fc600078ec0ff */
[----:B------:R-:W0:Y:S01]  /*d840*/  @!P0 DMUL R8, R6, 8.98846567431157953865e+307 ;  /* 0x7fe0000006088828 */ /* 0x000e220000000000 */
[----:B------:R-:W-:Y:S01]  /*d850*/  ISETP.GE.U32.AND P3, PT, R3, R18, PT ;  /* 0x000000120300720c */ /* 0x000fe20003f66070 */
[----:B------:R-:W-:Y:S02]  /*d860*/  IMAD.MOV.U32 R15, RZ, RZ, R3 ;  /* 0x000000ffff0f7224 */ /* 0x000fe400078e0003 */
[----:B------:R-:W-:Y:S01]  /*d870*/  @!P1 LOP3.LUT R10, R7, 0x7ff00000, RZ, 0xc0, !PT ;  /* 0x7ff00000070a9812 */ /* 0x000fe200078ec0ff */
[----:B------:R-:W-:Y:S01]  /*d880*/  @!P1 IMAD.MOV.U32 R12, RZ, RZ, RZ ;  /* 0x000000ffff0c9224 */ /* 0x000fe200078e00ff */
[----:B0-----:R-:W0:Y:S01]  /*d890*/  MUFU.RCP64H R25, R9 ;  /* 0x0000000900197308 */ /* 0x001e220000001800 */
[----:B------:R-:W-:Y:S02]  /*d8a0*/  SEL R11, R14, 0x63400000, !P3 ;  /* 0x634000000e0b7807 */ /* 0x000fe40005800000 */
[----:B------:R-:W-:Y:S02]  /*d8b0*/  @!P1 ISETP.GE.U32.AND P2, PT, R3, R10, PT ;  /* 0x0000000a0300920c */ /* 0x000fe40003f46070 */
[----:B------:R-:W-:-:S02]  /*d8c0*/  LOP3.LUT R11, R11, 0x800fffff, R5, 0xf8, !PT ;  /* 0x800fffff0b0b7812 */ /* 0x000fc400078ef805 */
[----:B------:R-:W-:Y:S02]  /*d8d0*/  @!P1 SEL R13, R14, 0x63400000, !P2 ;  /* 0x634000000e0d9807 */ /* 0x000fe40005000000 */
[----:B------:R-:W-:Y:S02]  /*d8e0*/  @!P0 LOP3.LUT R18, R9, 0x7ff00000, RZ, 0xc0, !PT ;  /* 0x7ff0000009128812 */ /* 0x000fe400078ec0ff */
[----:B------:R-:W-:-:S04]  /*d8f0*/  @!P1 LOP3.LUT R10, R13, 0x80000000, R5, 0xf8, !PT ;  /* 0x800000000d0a9812 */ /* 0x000fc800078ef805 */
[----:B------:R-:W-:Y:S01]  /*d900*/  @!P1 LOP3.LUT R13, R10, 0x100000, RZ, 0xfc, !PT ;  /* 0x001000000a0d9812 */ /* 0x000fe200078efcff */
[----:B0-----:R-:W0:Y:S01]  /*d910*/  DFMA R26, R24, -R8, 1 ;  /* 0x3ff00000181a742b */ /* 0x001e220000000808 */
[----:B------:R-:W-:-:S05]  /*d920*/  IMAD.MOV.U32 R10, RZ, RZ, R4 ;  /* 0x000000ffff0a7224 */ /* 0x000fca00078e0004 */
[----:B0-----:R-:W0:-:S04]  /*d930*/  DFMA R26, R26, R26, R26 ;  /* 0x0000001a1a1a722b */ /* 0x001e08000000001a */
[----:B------:R-:W-:-:S04]  /*d940*/  @!P1 DFMA R10, R10, 2, -R12 ;  /* 0x400000000a0a982b */ /* 0x000fc8000000080c */
[----:B0-----:R-:W0:-:S06]  /*d950*/  DFMA R24, R24, R26, R24 ;  /* 0x0000001a1818722b */ /* 0x001e0c0000000018 */
[----:B0-----:R-:W0:Y:S01]  /*d960*/  DFMA R12, R24, -R8, 1 ;  /* 0x3ff00000180c742b */ /* 0x001e220000000808 */
[----:B------:R-:W-:-:S05]  /*d970*/  @!P1 LOP3.LUT R15, R11, 0x7ff00000, RZ, 0xc0, !PT ;  /* 0x7ff000000b0f9812 */ /* 0x000fca00078ec0ff */
[----:B0-----:R0:W1:Y:S02]  /*d980*/  DFMA R24, R24, R12, R24 ;  /* 0x0000000c1818722b */ /* 0x0010640000000018 */
[----:B0-----:R-:W-:Y:S02]  /*d990*/  IADD3 R12, R15, -0x1, RZ ;  /* 0xffffffff0f0c7810 */ /* 0x001fe40007ffe0ff */
[----:B------:R-:W-:Y:S02]  /*d9a0*/  IADD3 R13, R18, -0x1, RZ ;  /* 0xffffffff120d7810 */ /* 0x000fe40007ffe0ff */
[----:B------:R-:W-:Y:S01]  /*d9b0*/  ISETP.GT.U32.AND P0, PT, R12, 0x7feffffe, PT ;  /* 0x7feffffe0c00780c */ /* 0x000fe20003f04070 */
[----:B-1----:R-:W0:-:S03]  /*d9c0*/  DMUL R26, R24, R10 ;  /* 0x0000000a181a7228 */ /* 0x002e060000000000 */
[----:B------:R-:W-:-:S03]  /*d9d0*/  ISETP.GT.U32.OR P0, PT, R13, 0x7feffffe, P0 ;  /* 0x7feffffe0d00780c */ /* 0x000fc60000704470 */
[----:B0-----:R-:W0:-:S06]  /*d9e0*/  DFMA R28, R26, -R8, R10 ;  /* 0x800000081a1c722b */ /* 0x001e0c000000000a */
[----:B0-----:R0:W1:-:S04]  /*d9f0*/  DFMA R12, R24, R28, R26 ;  /* 0x0000001c180c722b */ /* 0x001048000000001a */
[----:B------:R-:W-:Y:S05]  /*da00*/  @P0 BRA `(.L_x_2390) ;  /* 0x000001c000000947 */ /* 0x000fea0003800000 */
[----:B01----:R-:W-:-:S04]  /*da10*/  LOP3.LUT R4, R7, 0x7ff00000, RZ, 0xc0, !PT ;  /* 0x7ff0000007047812 */ /* 0x003fc800078ec0ff */
[C---:B------:R-:W-:Y:S01]  /*da20*/  ISETP.GE.U32.AND P0, PT, R3.reuse, R4, PT ;  /* 0x000000040300720c */ /* 0x040fe20003f06070 */
[----:B------:R-:W-:-:S03]  /*da30*/  IMAD.IADD R5, R3, 0x1, -R4 ;  /* 0x0000000103057824 */ /* 0x000fc600078e0a04 */
[----:B------:R-:W-:Y:S02]  /*da40*/  SEL R14, R14, 0x63400000, !P0 ;  /* 0x634000000e0e7807 */ /* 0x000fe40004000000 */
[----:B------:R-:W-:-:S04]  /*da50*/  IMNMX R5, R5, -0x46a00000, !PT ;  /* 0xb960000005057817 */ /* 0x000fc80007800200 */
[----:B------:R-:W-:-:S05]  /*da60*/  IMNMX R5, R5, 0x46a00000, PT ;  /* 0x46a0000005057817 */ /* 0x000fca0003800200 */
[----:B------:R-:W-:Y:S02]  /*da70*/  IMAD.IADD R5, R5, 0x1, -R14 ;  /* 0x0000000105057824 */ /* 0x000fe400078e0a0e */
[----:B------:R-:W-:-:S03]  /*da80*/  IMAD.MOV.U32 R14, RZ, RZ, RZ ;  /* 0x000000ffff0e7224 */ /* 0x000fc600078e00ff */
[----:B------:R-:W-:-:S06]  /*da90*/  IADD3 R15, R5, 0x7fe00000, RZ ;  /* 0x7fe00000050f7810 */ /* 0x000fcc0007ffe0ff */
[----:B------:R-:W0:-:S10]  /*daa0*/  DMUL R24, R12, R14 ;  /* 0x0000000e0c187228 */ /* 0x000e140000000000 */
[----:B0-----:R-:W-:-:S13]  /*dab0*/  FSETP.GTU.AND P0, PT, |R25|, 1.469367938527859385e-39, PT ;  /* 0x001000001900780b */ /* 0x001fda0003f0c200 */
[----:B------:R-:W-:Y:S05]  /*dac0*/  @P0 BRA `(.L_x_2391) ;  /* 0x0000025000000947 */ /* 0x000fea0003800000 */
[----:B------:R-:W0:Y:S01]  /*dad0*/  DFMA R8, R12, -R8, R10 ;  /* 0x800000080c08722b */ /* 0x000e22000000000a */
[----:B------:R-:W-:-:S09]  /*dae0*/  IMAD.MOV.U32 R14, RZ, RZ, RZ ;  /* 0x000000ffff0e7224 */ /* 0x000fd200078e00ff */
[C---:B0-----:R-:W-:Y:S02]  /*daf0*/  FSETP.NEU.AND P0, PT, R9.reuse, RZ, PT ;  /* 0x000000ff0900720b */ /* 0x041fe40003f0d000 */
[----:B------:R-:W-:-:S04]  /*db00*/  LOP3.LUT R7, R9, 0x80000000, R7, 0x48, !PT ;  /* 0x8000000009077812 */ /* 0x000fc800078e4807 */
[----:B------:R-:W-:-:S07]  /*db10*/  LOP3.LUT R15, R7, R15, RZ, 0xfc, !PT ;  /* 0x0000000f070f7212 */ /* 0x000fce00078efcff */
[----:B------:R-:W-:Y:S05]  /*db20*/  @!P0 BRA `(.L_x_2391) ;  /* 0x000001f000008947 */ /* 0x000fea0003800000 */
[----:B------:R-:W-:Y:S01]  /*db30*/  IMAD.MOV R9, RZ, RZ, -R5 ;  /* 0x000000ffff097224 */ /* 0x000fe200078e0a05 */
[----:B------:R-:W-:Y:S01]  /*db40*/  IADD3 R5, -R5, -0x43300000, RZ ;  /* 0xbcd0000005057810 */ /* 0x000fe20007ffe1ff */
[----:B------:R-:W-:-:S06]  /*db50*/  IMAD.MOV.U32 R8, RZ, RZ, RZ ;  /* 0x000000ffff087224 */ /* 0x000fcc00078e00ff */
[----:B------:R-:W0:-:S04]  /*db60*/  DFMA R8, R24, -R8, R12 ;  /* 0x800000081808722b */ /* 0x000e08000000000c */
[----:B------:R-:W1:-:S06]  /*db70*/  DMUL.RP R12, R12, R14 ;  /* 0x0000000e0c0c7228 */ /* 0x000e4c0000008000 */
[----:B0-----:R-:W-:-:S04]  /*db80*/  FSETP.NEU.AND P0, PT, |R9|, R5, PT ;  /* 0x000000050900720b */ /* 0x001fc80003f0d200 */
[----:B-1----:R-:W-:Y:S02]  /*db90*/  LOP3.LUT R7, R13, R7, RZ, 0x3c, !PT ;  /* 0x000000070d077212 */ /* 0x002fe400078e3cff */
[----:B------:R-:W-:Y:S02]  /*dba0*/  FSEL R24, R12, R24, !P0 ;  /* 0x000000180c187208 */ /* 0x000fe40004000000 */
[----:B------:R-:W-:Y:S01]  /*dbb0*/  FSEL R25, R7, R25, !P0 ;  /* 0x0000001907197208 */ /* 0x000fe20004000000 */
[----:B------:R-:W-:Y:S05]  /*dbc0*/  BRA `(.L_x_2391) ;  /* 0x0000015000007947 */ /* 0x000fea0003800000 */
.L_x_2390:
[----:B01----:R-:W0:-:S14]  /*dbd0*/  DSETP.NAN.AND P0, PT, R4, R4, PT ;  /* 0x000000040400722a */ /* 0x003e1c0003f08000 */
[----:B0-----:R-:W-:Y:S05]  /*dbe0*/  @P0 BRA `(.L_x_2392) ;  /* 0x0000011000000947 */ /* 0x001fea0003800000 */
[----:B------:R-:W0:-:S14]  /*dbf0*/  DSETP.NAN.AND P0, PT, R6, R6, PT ;  /* 0x000000060600722a */ /* 0x000e1c0003f08000 */
[----:B0-----:R-:W-:Y:S05]  /*dc00*/  @P0 BRA `(.L_x_2393) ;  /* 0x000000c000000947 */ /* 0x001fea0003800000 */
[----:B------:R-:W-:Y:S01]  /*dc10*/  ISETP.NE.AND P0, PT, R15, R18, PT ;  /* 0x000000120f00720c */ /* 0x000fe20003f05270 */
[----:B------:R-:W-:Y:S02]  /*dc20*/  IMAD.MOV.U32 R24, RZ, RZ, 0x0 ;  /* 0x00000000ff187424 */ /* 0x000fe400078e00ff */
[----:B------:R-:W-:-:S10]  /*dc30*/  IMAD.MOV.U32 R25, RZ, RZ, -0x80000 ;  /* 0xfff80000ff197424 */ /* 0x000fd400078e00ff */
[----:B------:R-:W-:Y:S05]  /*dc40*/  @!P0 BRA `(.L_x_2391) ;  /* 0x000000d000008947 */ /* 0x000fea0003800000 */
[----:B------:R-:W-:Y:S02]  /*dc50*/  ISETP.NE.AND P0, PT, R15, 0x7ff00000, PT ;  /* 0x7ff000000f00780c */ /* 0x000fe40003f05270 */
[----:B------:R-:W-:Y:S02]  /*dc60*/  LOP3.LUT R25, R5, 0x80000000, R7, 0x48, !PT ;  /* 0x8000000005197812 */ /* 0x000fe400078e4807 */
[----:B------:R-:W-:-:S13]  /*dc70*/  ISETP.EQ.OR P0, PT, R18, RZ, !P0 ;  /* 0x000000ff1200720c */ /* 0x000fda0004702670 */
[----:B------:R-:W-:Y:S01]  /*dc80*/  @P0 LOP3.LUT R3, R25, 0x7ff00000, RZ, 0xfc, !PT ;  /* 0x7ff0000019030812 */ /* 0x000fe200078efcff */
[----:B------:R-:W-:Y:S02]  /*dc90*/  @!P0 IMAD.MOV.U32 R24, RZ, RZ, RZ ;  /* 0x000000ffff188224 */ /* 0x000fe400078e00ff */
[----:B------:R-:W-:Y:S02]  /*dca0*/  @P0 IMAD.MOV.U32 R24, RZ, RZ, RZ ;  /* 0x000000ffff180224 */ /* 0x000fe400078e00ff */
[----:B------:R-:W-:Y:S01]  /*dcb0*/  @P0 IMAD.MOV.U32 R25, RZ, RZ, R3 ;  /* 0x000000ffff190224 */ /* 0x000fe200078e0003 */
[----:B------:R-:W-:Y:S05]  /*dcc0*/  BRA `(.L_x_2391) ;  /* 0x0000005000007947 */ /* 0x000fea0003800000 */
.L_x_2393:
[----:B------:R-:W-:Y:S01]  /*dcd0*/  LOP3.LUT R25, R7, 0x80000, RZ, 0xfc, !PT ;  /* 0x0008000007197812 */ /* 0x000fe200078efcff */
[----:B------:R-:W-:Y:S01]  /*dce0*/  IMAD.MOV.U32 R24, RZ, RZ, R6 ;  /* 0x000000ffff187224 */ /* 0x000fe200078e0006 */
[----:B------:R-:W-:Y:S05]  /*dcf0*/  BRA `(.L_x_2391) ;  /* 0x0000002000007947 */ /* 0x000fea0003800000 */
.L_x_2392:
[----:B------:R-:W-:Y:S01]  /*dd00*/  LOP3.LUT R25, R5, 0x80000, RZ, 0xfc, !PT ;  /* 0x0008000005197812 */ /* 0x000fe200078efcff */
[----:B------:R-:W-:Y:S02]  /*dd10*/  IMAD.MOV.U32 R24, RZ, RZ, R4 ;  /* 0x000000ffff187224 */ /* 0x000fe400078e0004 */
.L_x_2391:
[----:B------:R-:W-:Y:S05]  /*dd20*/  BSYNC B2 ;  /* 0x0000000000027941 */ /* 0x000fea0003800000 */
.L_x_2389:
[----:B------:R-:W-:Y:S02]  /*dd30*/  IMAD.MOV.U32 R4, RZ, RZ, R0 ;  /* 0x000000ffff047224 */ /* 0x000fe400078e0000 */
[----:B------:R-:W-:-:S04]  /*dd40*/  IMAD.MOV.U32 R5, RZ, RZ, 0x0 ;  /* 0x00000000ff057424 */ /* 0x000fc800078e00ff */
[----:B------:R-:W-:Y:S05]  /*dd50*/  RET.REL.NODEC R4 `(_ZN2at6native18elementwise_kernelILi128ELi4EZNS0_15gpu_kernel_implIZZZNS0_17acosh_kernel_cudaERNS_18TensorIteratorBaseEENKUlvE0_clEvENKUlvE_clEvEUldE_EEvS4_RKT_EUliE_EEviT1_) ;  /* 0xffff22a004007950 */ /* 0x000fea0003c3ffff */
.L_x_2394:
        /* <DEDUP_REMOVED lines=10> */
.L_x_16497:


//--------------------- .text._ZN2at6native27unrolled_elementwise_kernelIZZZNS0_17acosh_kernel_cudaERNS_18TensorIteratorBaseEENKUlvE0_clEvENKUlvE_clEvEUldE_St5arrayIPcLm2EELi4E23TrivialOffsetCalculatorILi1EjESB_NS0_6memory12LoadWithCastILi1EEENSC_13StoreWithCastILi1EEEEEviT_T0_T2_T3_T4_T5_ --------------------------
	.section	.text._ZN2at6native27unrolled_elementwise_kernelIZZZNS0_17acosh_kernel_cudaERNS_18TensorIteratorBaseEENKUlvE0_clEvENKUlvE_clEvEUldE_St5arrayIPcLm2EELi4E23TrivialOffsetCalculatorILi1EjESB_NS0_6memory12LoadWithCastILi1EEENSC_13StoreWithCastILi1EEEEEviT_T0_T2_T3_T4_T5_,"ax",@progbits
	.sectioninfo	@"SHI_REGISTERS=36"
	.align	128
        .global         _ZN2at6native27unrolled_elementwise_kernelIZZZNS0_17acosh_kernel_cudaERNS_18TensorIteratorBaseEENKUlvE0_clEvENKUlvE_clEvEUldE_St5arrayIPcLm2EELi4E23TrivialOffsetCalculatorILi1EjESB_NS0_6memory12LoadWithCastILi1EEENSC_13StoreWithCastILi1EEEEEviT_T0_T2_T3_T4_T5_
        .type           _ZN2at6native27unrolled_elementwise_kernelIZZZNS0_17acosh_kernel_cudaERNS_18TensorIteratorBaseEENKUlvE0_clEvENKUlvE_clEvEUldE_St5arrayIPcLm2EELi4E23TrivialOffsetCalculatorILi1EjESB_NS0_6memory12LoadWithCastILi1EEENSC_13StoreWithCastILi1EEEEEviT_T0_T2_T3_T4_T5_,@function
        .size           _ZN2at6native27unrolled_elementwise_kernelIZZZNS0_17acosh_kernel_cudaERNS_18TensorIteratorBaseEENKUlvE0_clEvENKUlvE_clEvEUldE_St5arrayIPcLm2EELi4E23TrivialOffsetCalculatorILi1EjESB_NS0_6memory12LoadWithCastILi1EEENSC_13StoreWithCastILi1EEEEEviT_T0_T2_T3_T4_T5_,(.L_x_16498 - _ZN2at6native27unrolled_elementwise_kernelIZZZNS0_17acosh_kernel_cudaERNS_18TensorIteratorBaseEENKUlvE0_clEvENKUlvE_clEvEUldE_St5arrayIPcLm2EELi4E23TrivialOffsetCalculatorILi1EjESB_NS0_6memory12LoadWithCastILi1EEENSC_13StoreWithCastILi1EEEEEviT_T0_T2_T3_T4_T5_)
        .other          _ZN2at6native27unrolled_elementwise_kernelIZZZNS0_17acosh_kernel_cudaERNS_18TensorIteratorBaseEENKUlvE0_clEvENKUlvE_clEvEUldE_St5arrayIPcLm2EELi4E23TrivialOffsetCalculatorILi1EjESB_NS0_6memory12LoadWithCastILi1EEENSC_13StoreWithCastILi1EEEEEviT_T0_T2_T3_T4_T5_,@"STO_CUDA_ENTRY STV_DEFAULT"
_ZN2at6native27unrolled_elementwise_kernelIZZZNS0_17acosh_kernel_cudaERNS_18TensorIteratorBaseEENKUlvE0_clEvENKUlvE_clEvEUldE_St5arrayIPcLm2EELi4E23TrivialOffsetCalculatorILi1EjESB_NS0_6memory12LoadWithCastILi1EEENSC_13StoreWithCastILi1EEEEEviT_T0_T2_T3_T4_T5_:
.text._ZN2at6native27unrolled_elementwise_kernelIZZZNS0_17acosh_kernel_cudaERNS_18TensorIteratorBaseEENKUlvE0_clEvENKUlvE_clEvEUldE_St5arrayIPcLm2EELi4E23TrivialOffsetCalculatorILi1EjESB_NS0_6memory12LoadWithCastILi1EEENSC_13StoreWithCastILi1EEEEEviT_T0_T2_T3_T4_T5_:
        /* <DEDUP_REMOVED lines=8> */
[----:B------:R-:W-:Y:S01]  /*0080*/  CS2R R26, SRZ ;  /* 0x00000000001a7805 */ /* 0x000fe2000001ff00 */
        /* <DEDUP_REMOVED lines=19> */
[----:B--2---:R0:W1:Y:S01]  /*01c0*/  I2F.F64.S16 R26, R4 ;  /* 0x00000004001a7312 */ /* 0x0040620000101c00 */
[----:B------:R-:W-:Y:S05]  /*01d0*/  BRA `(.L_x_2402) ;  /* 0x00000e3000007947 */ /* 0x000fea0003800000 */
.L_x_2400:
[----:B------:R-:W2:Y:S02]  /*01e0*/  LDG.E.U8 R4, [R4.64] ;  /* 0x0000002404047981 */ /* 0x000ea4000c1e1100 */
[----:B--2---:R0:W1:Y:S01]  /*01f0*/  I2F.F64.U16 R26, R4 ;  /* 0x00000004001a7312 */ /* 0x0040620000101800 */
[----:B------:R-:W-:Y:S05]  /*0200*/  BRA `(.L_x_2402) ;  /* 0x00000e0000007947 */ /* 0x000fea0003800000 */
.L_x_2399:
        /* <DEDUP_REMOVED lines=9> */
.L_x_2404:
[----:B------:R-:W2:Y:S02]  /*02a0*/  LDG.E R4, [R4.64] ;  /* 0x0000002404047981 */ /* 0x000ea4000c1e1900 */
[----:B--2---:R0:W1:Y:S01]  /*02b0*/  I2F.F64 R26, R4 ;  /* 0x00000004001a7312 */ /* 0x0040620000201c00 */
[----:B------:R-:W-:Y:S05]  /*02c0*/  BRA `(.L_x_2402) ;  /* 0x00000d4000007947 */ /* 0x000fea0003800000 */
.L_x_2403:
[----:B------:R-:W2:Y:S02]  /*02d0*/  LDG.E.U16 R4, [R4.64] ;  /* 0x0000002404047981 */ /* 0x000ea4000c1e1500 */
[----:B--2---:R0:W1:Y:S01]  /*02e0*/  I2F.F64.S16 R26, R4 ;  /* 0x00000004001a7312 */ /* 0x0040620000101c00 */
[----:B------:R-:W-:Y:S05]  /*02f0*/  BRA `(.L_x_2402) ;  /* 0x00000d1000007947 */ /* 0x000fea0003800000 */
.L_x_2398:
        /* <DEDUP_REMOVED lines=10> */
.L_x_2406:
[----:B------:R-:W2:Y:S02]  /*03a0*/  LDG.E.U16 R0, [R4.64] ;  /* 0x0000002404007981 */ /* 0x000ea4000c1e1500 */
[----:B--2---:R-:W-:-:S05]  /*03b0*/  HADD2.F32 R0, -RZ, R0.H0_H0 ;  /* 0x20000000ff007230 */ /* 0x004fca0000004100 */
[----:B------:R-:W-:-:S04]  /*03c0*/  FMUL.FTZ R0, R0, 1 ;  /* 0x3f80000000007820 */ /* 0x000fc80000410000 */
[----:B------:R0:W1:Y:S01]  /*03d0*/  F2F.F64.F32 R26, R0 ;  /* 0x00000000001a7310 */ /* 0x0000620000201800 */
[----:B------:R-:W-:Y:S05]  /*03e0*/  BRA `(.L_x_2402) ;  /* 0x00000c2000007947 */ /* 0x000fea0003800000 */
.L_x_2405:
        /* <DEDUP_REMOVED lines=10> */
.L_x_2408:
[----:B------:R-:W2:Y:S02]  /*0490*/  LDG.E.U16 R4, [R4.64] ;  /* 0x0000002404047981 */ /* 0x000ea4000c1e1500 */
[----:B--2---:R-:W-:-:S05]  /*04a0*/  HADD2.F32 R0, -RZ, R4.H0_H0 ;  /* 0x20000004ff007230 */ /* 0x004fca0000004100 */
[----:B------:R-:W-:-:S04]  /*04b0*/  FMUL.FTZ R0, R0, 1 ;  /* 0x3f80000000007820 */ /* 0x000fc80000410000 */
[----:B------:R0:W1:Y:S01]  /*04c0*/  F2F.F64.F32 R26, R0 ;  /* 0x00000000001a7310 */ /* 0x0000620000201800 */
[----:B------:R-:W-:Y:S05]  /*04d0*/  BRA `(.L_x_2402) ;  /* 0x00000b3000007947 */ /* 0x000fea0003800000 */
.L_x_2407:
[----:B------:R0:W5:Y:S01]  /*04e0*/  LDG.E.64 R26, [R4.64] ;  /* 0x00000024041a7981 */ /* 0x000162000c1e1b00 */
[----:B------:R-:W-:Y:S05]  /*04f0*/  BRA `(.L_x_2402) ;  /* 0x00000b1000007947 */ /* 0x000fea0003800000 */
.L_x_2397:
        /* <DEDUP_REMOVED lines=13> */
.L_x_2411:
[----:B------:R0:W5:Y:S01]  /*05d0*/  LDG.E.64 R26, [R4.64] ;  /* 0x00000024041a7981 */ /* 0x000162000c1e1b00 */
[----:B------:R-:W-:Y:S05]  /*05e0*/  BRA `(.L_x_2402) ;  /* 0x00000a2000007947 */ /* 0x000fea0003800000 */
.L_x_2410:
        /* <DEDUP_REMOVED lines=24> */
[----:B------:R-:W-:-:S05]  /*0770*/  LOP3.LUT R7, R7, 0x80000000, R0, 0xf8, !PT ;  /* 0x8000000007077812 */ /* 0x000fca00078ef800 */
[----:B------:R-:W-:-:S04]  /*0780*/  FMUL.FTZ R7, R7, 1 ;  /* 0x3f80000007077820 */ /* 0x000fc80000410000 */
[----:B------:R0:W1:Y:S01]  /*0790*/  F2F.F64.F32 R26, R7 ;  /* 0x00000007001a7310 */ /* 0x0000620000201800 */
[----:B------:R-:W-:Y:S05]  /*07a0*/  BRA `(.L_x_2402) ;  /* 0x0000086000007947 */ /* 0x000fea0003800000 */
.L_x_2413:
        /* <DEDUP_REMOVED lines=16> */
.L_x_2412:
[----:B------:R-:W2:Y:S02]  /*08b0*/  LDG.E.U16 R0, [R4.64] ;  /* 0x0000002404007981 */ /* 0x000ea4000c1e1500 */
[----:B--2---:R-:W-:-:S05]  /*08c0*/  PRMT R0, RZ, 0x5410, R0 ;  /* 0x00005410ff007816 */ /* 0x004fca0000000000 */
[----:B------:R-:W-:-:S04]  /*08d0*/  FMUL.FTZ R0, R0, 1 ;  /* 0x3f80000000007820 */ /* 0x000fc80000410000 */
[----:B------:R0:W1:Y:S01]  /*08e0*/  F2F.F64.F32 R26, R0 ;  /* 0x00000000001a7310 */ /* 0x0000620000201800 */
[----:B------:R-:W-:Y:S05]  /*08f0*/  BRA `(.L_x_2402) ;  /* 0x0000071000007947 */ /* 0x000fea0003800000 */
.L_x_2409:
        /* <DEDUP_REMOVED lines=9> */
[----:B--2---:R0:W1:Y:S01]  /*0990*/  I2F.F64.U16 R26, R4 ;  /* 0x00000004001a7312 */ /* 0x0040620000101800 */
[----:B------:R-:W-:Y:S05]  /*09a0*/  BRA `(.L_x_2402) ;  /* 0x0000066000007947 */ /* 0x000fea0003800000 */
.L_x_2416:
        /* <DEDUP_REMOVED lines=21> */
.L_x_2420:
[----:B------:R-:W-:Y:S05]  /*0b00*/  BSYNC B1 ;  /* 0x0000000000017941 */ /* 0x000fea0003800000 */
.L_x_2419:
[----:B------:R-:W-:Y:S01]  /*0b10*/  LEA R5, R0, 0x3b800000, 0x17 ;  /* 0x3b80000000057811 */ /* 0x000fe200078eb8ff */
[----:B------:R-:W-:-:S05]  /*0b20*/  IMAD.SHL.U32 R0, R3, 0x100000, RZ ;  /* 0x0010000003007824 */ /* 0x000fca00078e00ff */
[----:B------:R-:W-:Y:S02]  /*0b30*/  LOP3.LUT R0, R5, R0, R6, 0xfe, !PT ;  /* 0x0000000005007212 */ /* 0x000fe400078efe06 */
.L_x_2418:
[----:B------:R-:W-:Y:S05]  /*0b40*/  BSYNC B0 ;  /* 0x0000000000007941 */ /* 0x000fea0003800000 */
.L_x_2417:
[----:B------:R-:W-:-:S04]  /*0b50*/  FMUL.FTZ R0, R0, 1 ;  /* 0x3f80000000007820 */ /* 0x000fc80000410000 */
[----:B------:R0:W1:Y:S01]  /*0b60*/  F2F.F64.F32 R26, R0 ;  /* 0x00000000001a7310 */ /* 0x0000620000201800 */
[----:B------:R-:W-:Y:S05]  /*0b70*/  BRA `(.L_x_2402) ;  /* 0x0000049000007947 */ /* 0x000fea0003800000 */
.L_x_2415:
        /* <DEDUP_REMOVED lines=21> */
.L_x_2424:
[----:B------:R-:W-:Y:S05]  /*0cd0*/  BSYNC B1 ;  /* 0x0000000000017941 */ /* 0x000fea0003800000 */
.L_x_2423:
[----:B------:R-:W-:Y:S01]  /*0ce0*/  LEA R5, R0, 0x37800000, 0x17 ;  /* 0x3780000000057811 */ /* 0x000fe200078eb8ff */
[----:B------:R-:W-:-:S05]  /*0cf0*/  IMAD.SHL.U32 R0, R3, 0x200000, RZ ;  /* 0x0020000003007824 */ /* 0x000fca00078e00ff */
[----:B------:R-:W-:Y:S02]  /*0d00*/  LOP3.LUT R0, R5, R0, R6, 0xfe, !PT ;  /* 0x0000000005007212 */ /* 0x000fe400078efe06 */
.L_x_2422:
[----:B------:R-:W-:Y:S05]  /*0d10*/  BSYNC B0 ;  /* 0x0000000000007941 */ /* 0x000fea0003800000 */
.L_x_2421:
[----:B------:R-:W-:-:S04]  /*0d20*/  FMUL.FTZ R0, R0, 1 ;  /* 0x3f80000000007820 */ /* 0x000fc80000410000 */
[----:B------:R0:W1:Y:S01]  /*0d30*/  F2F.F64.F32 R26, R0 ;  /* 0x00000000001a7310 */ /* 0x0000620000201800 */
[----:B------:R-:W-:Y:S05]  /*0d40*/  BRA `(.L_x_2402) ;  /* 0x000002c000007947 */ /* 0x000fea0003800000 */
.L_x_2414:
        /* <DEDUP_REMOVED lines=14> */
.L_x_2428:
[----:B------:R-:W-:Y:S05]  /*0e30*/  BSYNC B0 ;  /* 0x0000000000007941 */ /* 0x000fea0003800000 */
.L_x_2427:
[----:B------:R-:W-:-:S04]  /*0e40*/  FMUL.FTZ R0, R0, 1 ;  /* 0x3f80000000007820 */ /* 0x000fc80000410000 */
[----:B------:R0:W1:Y:S01]  /*0e50*/  F2F.F64.F32 R26, R0 ;  /* 0x00000000001a7310 */ /* 0x0000620000201800 */
[----:B------:R-:W-:Y:S05]  /*0e60*/  BRA `(.L_x_2402) ;  /* 0x000001a000007947 */ /* 0x000fea0003800000 */
.L_x_2401:
        /* <DEDUP_REMOVED lines=21> */
.L_x_2426:
[----:B------:R-:W2:Y:S02]  /*0fc0*/  LDG.E.64 R26, [R4.64] ;  /* 0x00000024041a7981 */ /* 0x000ea4000c1e1b00 */
[----:B--2---:R-:W0:Y:S01]  /*0fd0*/  I2F.F64.U64 R26, R26 ;  /* 0x0000001a001a7312 */ /* 0x004e220000301800 */
[----:B------:R-:W-:Y:S05]  /*0fe0*/  BRA `(.L_x_2402) ;  /* 0x0000002000007947 */ /* 0x000fea0003800000 */
.L_x_2425:
[----:B------:R-:W2:Y:S02]  /*0ff0*/  LDG.E R4, [R4.64] ;  /* 0x0000002404047981 */ /* 0x000ea4000c1e1900 */
[----:B--2---:R0:W1:Y:S02]  /*1000*/  I2F.F64.U32 R26, R4 ;  /* 0x00000004001a7312 */ /* 0x0040640000201800 */
.L_x_2402:
[----:B------:R-:W2:Y:S02]  /*1010*/  S2R R29, SR_TID.X ;  /* 0x00000000001d7919 */ /* 0x000ea40000002100 */
[----:B--2---:R-:W-:Y:S02]  /*1020*/  IADD3 R29, R29, 0x80, RZ ;  /* 0x000000801d1d7810 */ /* 0x004fe40007ffe0ff */
.L_x_2396:
[----:B-1----:R-:W-:Y:S05]  /*1030*/  BSYNC B6 ;  /* 0x0000000000067941 */ /* 0x002fea0003800000 */
.L_x_2395:
        /* <DEDUP_REMOVED lines=22> */
.L_x_2434:
[----:B------:R-:W2:Y:S02]  /*11a0*/  LDG.E.U8 R4, [R4.64] ;  /* 0x0000002404047981 */ /* 0x000ea4000c1e1100 */
[----:B--2---:R0:W1:Y:S01]  /*11b0*/  I2F.F64.U16 R24, R4 ;  /* 0x0000000400187312 */ /* 0x0040620000101800 */
[----:B------:R-:W-:Y:S05]  /*11c0*/  BRA `(.L_x_2436) ;  /* 0x00000df000007947 */ /* 0x000fea0003800000 */
.L_x_2433:
        /* <DEDUP_REMOVED lines=9> */
.L_x_2438:
[----:B------:R-:W2:Y:S02]  /*1260*/  LDG.E R4, [R4.64] ;  /* 0x0000002404047981 */ /* 0x000ea4000c1e1900 */
[----:B--2---:R0:W1:Y:S01]  /*1270*/  I2F.F64 R24, R4 ;  /* 0x0000000400187312 */ /* 0x0040620000201c00 */
[----:B------:R-:W-:Y:S05]  /*1280*/  BRA `(.L_x_2436) ;  /* 0x00000d3000007947 */ /* 0x000fea0003800000 */
.L_x_2437:
[----:B------:R-:W2:Y:S02]  /*1290*/  LDG.E.U16 R4, [R4.64] ;  /* 0x0000002404047981 */ /* 0x000ea4000c1e1500 */
[----:B--2---:R0:W1:Y:S01]  /*12a0*/  I2F.F64.S16 R24, R4 ;  /* 0x0000000400187312 */ /* 0x0040620000101c00 */
[----:B------:R-:W-:Y:S05]  /*12b0*/  BRA `(.L_x_2436) ;  /* 0x00000d0000007947 */ /* 0x000fea0003800000 */
.L_x_2432:
        /* <DEDUP_REMOVED lines=10> */
.L_x_2440:
[----:B------:R-:W2:Y:S02]  /*1360*/  LDG.E.U16 R0, [R4.64] ;  /* 0x0000002404007981 */ /* 0x000ea4000c1e1500 */
[----:B--2---:R-:W-:-:S05]  /*1370*/  HADD2.F32 R0, -RZ, R0.H0_H0 ;  /* 0x20000000ff007230 */ /* 0x004fca0000004100 */
[----:B------:R-:W-:-:S04]  /*1380*/  FMUL.FTZ R0, R0, 1 ;  /* 0x3f80000000007820 */ /* 0x000fc80000410000 */
[----:B------:R0:W1:Y:S01]  /*1390*/  F2F.F64.F32 R24, R0 ;  /* 0x0000000000187310 */ /* 0x0000620000201800 */
[----:B------:R-:W-:Y:S05]  /*13a0*/  BRA `(.L_x_2436) ;  /* 0x00000c1000007947 */ /* 0x000fea0003800000 */
.L_x_2439:
        /* <DEDUP_REMOVED lines=10> */
.L_x_2442:
[----:B------:R-:W2:Y:S02]  /*1450*/  LDG.E.U16 R4, [R4.64] ;  /* 0x0000002404047981 */ /* 0x000ea4000c1e1500 */
[----:B--2---:R-:W-:-:S05]  /*1460*/  HADD2.F32 R0, -RZ, R4.H0_H0 ;  /* 0x20000004ff007230 */ /* 0x004fca0000004100 */
[----:B------:R-:W-:-:S04]  /*1470*/  FMUL.FTZ R0, R0, 1 ;  /* 0x3f80000000007820 */ /* 0x000fc80000410000 */
[----:B------:R0:W1:Y:S01]  /*1480*/  F2F.F64.F32 R24, R0 ;  /* 0x0000000000187310 */ /* 0x0000620000201800 */
[----:B------:R-:W-:Y:S05]  /*1490*/  BRA `(.L_x_2436) ;  /* 0x00000b2000007947 */ /* 0x000fea0003800000 */
.L_x_2441:
[----:B------:R0:W5:Y:S01]  /*14a0*/  LDG.E.64 R24, [R4.64] ;  /* 0x0000002404187981 */ /* 0x000162000c1e1b00 */
[----:B------:R-:W-:Y:S05]  /*14b0*/  BRA `(.L_x_2436) ;  /* 0x00000b0000007947 */ /* 0x000fea0003800000 */
.L_x_2431:
        /* <DEDUP_REMOVED lines=13> */
.L_x_2445:
[----:B------:R0:W5:Y:S01]  /*1590*/  LDG.E.64 R24, [R4.64] ;  /* 0x0000002404187981 */ /* 0x000162000c1e1b00 */
[----:B------:R-:W-:Y:S05]  /*15a0*/  BRA `(.L_x_2436) ;  /* 0x00000a1000007947 */ /* 0x000fea0003800000 */
.L_x_2444:
        /* <DEDUP_REMOVED lines=28> */
.L_x_2447:
        /* <DEDUP_REMOVED lines=15> */
.L_x_2446:
[----:B------:R-:W2:Y:S02]  /*1860*/  LDG.E.U16 R0, [R4.64] ;  /* 0x0000002404007981 */ /* 0x000ea4000c1e1500 */
[----:B--2---:R-:W-:-:S05]  /*1870*/  PRMT R0, RZ, 0x5410, R0 ;  /* 0x00005410ff007816 */ /* 0x004fca0000000000 */
[----:B------:R-:W-:-:S04]  /*1880*/  FMUL.FTZ R0, R0, 1 ;  /* 0x3f80000000007820 */ /* 0x000fc80000410000 */
[----:B------:R0:W1:Y:S01]  /*1890*/  F2F.F64.F32 R24, R0 ;  /* 0x0000000000187310 */ /* 0x0000620000201800 */
[----:B------:R-:W-:Y:S05]  /*18a0*/  BRA `(.L_x_2436) ;  /* 0x0000071000007947 */ /* 0x000fea0003800000 */
.L_x_2443:
        /* <DEDUP_REMOVED lines=11> */
.L_x_2450:
        /* <DEDUP_REMOVED lines=21> */
.L_x_2454:
[----:B------:R-:W-:Y:S05]  /*1ab0*/  BSYNC B1 ;  /* 0x0000000000017941 */ /* 0x000fea0003800000 */
.L_x_2453:
[----:B------:R-:W-:Y:S01]  /*1ac0*/  LEA R5, R0, 0x3b800000, 0x17 ;  /* 0x3b80000000057811 */ /* 0x000fe200078eb8ff */
[----:B------:R-:W-:-:S05]  /*1ad0*/  IMAD.SHL.U32 R0, R3, 0x100000, RZ ;  /* 0x0010000003007824 */ /* 0x000fca00078e00ff */
[----:B------:R-:W-:Y:S02]  /*1ae0*/  LOP3.LUT R0, R5, R0, R6, 0xfe, !PT ;  /* 0x0000000005007212 */ /* 0x000fe400078efe06 */
.L_x_2452:
[----:B------:R-:W-:Y:S05]  /*1af0*/  BSYNC B0 ;  /* 0x0000000000007941 */ /* 0x000fea0003800000 */
.L_x_2451:
[----:B------:R-:W-:-:S04]  /*1b00*/  FMUL.FTZ R0, R0, 1 ;  /* 0x3f80000000007820 */ /* 0x000fc80000410000 */
[----:B------:R0:W1:Y:S01]  /*1b10*/  F2F.F64.F32 R24, R0 ;  /* 0x0000000000187310 */ /* 0x0000620000201800 */
[----:B------:R-:W-:Y:S05]  /*1b20*/  BRA `(.L_x_2436) ;  /* 0x0000049000007947 */ /* 0x000fea0003800000 */
.L_x_2449:
        /* <DEDUP_REMOVED lines=21> */
.L_x_2458:
[----:B------:R-:W-:Y:S05]  /*1c80*/  BSYNC B1 ;  /* 0x0000000000017941 */ /* 0x000fea0003800000 */
.L_x_2457:
[----:B------:R-:W-:Y:S01]  /*1c90*/  LEA R5, R0, 0x37800000, 0x17 ;  /* 0x3780000000057811 */ /* 0x000fe200078eb8ff */
[----:B------:R-:W-:-:S05]  /*1ca0*/  IMAD.SHL.U32 R0, R3, 0x200000, RZ ;  /* 0x0020000003007824 */ /* 0x000fca00078e00ff */
[----:B------:R-:W-:Y:S02]  /*1cb0*/  LOP3.LUT R0, R5, R0, R6, 0xfe, !PT ;  /* 0x0000000005007212 */ /* 0x000fe400078efe06 */
.L_x_2456:
[----:B------:R-:W-:Y:S05]  /*1cc0*/  BSYNC B0 ;  /* 0x0000000000007941 */ /* 0x000fea0003800000 */
.L_x_2455:
[----:B------:R-:W-:-:S04]  /*1cd0*/  FMUL.FTZ R0, R0, 1 ;  /* 0x3f80000000007820 */ /* 0x000fc80000410000 */
[----:B------:R0:W1:Y:S01]  /*1ce0*/  F2F.F64.F32 R24, R0 ;  /* 0x0000000000187310 */ /* 0x0000620000201800 */
[----:B------:R-:W-:Y:S05]  /*1cf0*/  BRA `(.L_x_2436) ;  /* 0x000002c000007947 */ /* 0x000fea0003800000 */
.L_x_2448:
        /* <DEDUP_REMOVED lines=14> */
.L_x_2462:
[----:B------:R-:W-:Y:S05]  /*1de0*/  BSYNC B0 ;  /* 0x0000000000007941 */ /* 0x000fea0003800000 */
.L_x_2461:
[----:B------:R-:W-:-:S04]  /*1df0*/  FMUL.FTZ R0, R0, 1 ;  /* 0x3f80000000007820 */ /* 0x000fc80000410000 */
[----:B------:R0:W1:Y:S01]  /*1e00*/  F2F.F64.F32 R24, R0 ;  /* 0x0000000000187310 */ /* 0x0000620000201800 */
[----:B------:R-:W-:Y:S05]  /*1e10*/  BRA `(.L_x_2436) ;  /* 0x000001a000007947 */ /* 0x000fea0003800000 */
.L_x_2435:
        /* <DEDUP_REMOVED lines=19> */
[----:B------:R-:W-:Y:S01]  /*1f50*/  CS2R R24, SRZ ;  /* 0x0000000000187805 */ /* 0x000fe2000001ff00 */
[----:B------:R-:W-:Y:S05]  /*1f60*/  BRA `(.L_x_2436) ;  /* 0x0000005000007947 */ /* 0x000fea0003800000 */
.L_x_2460:
[----:B------:R-:W2:Y:S02]  /*1f70*/  LDG.E.64 R24, [R4.64] ;  /* 0x0000002404187981 */ /* 0x000ea4000c1e1b00 */
[----:B--2---:R-:W0:Y:S01]  /*1f80*/  I2F.F64.U64 R24, R24 ;  /* 0x0000001800187312 */ /* 0x004e220000301800 */
[----:B------:R-:W-:Y:S05]  /*1f90*/  BRA `(.L_x_2436) ;  /* 0x0000002000007947 */ /* 0x000fea0003800000 */
.L_x_2459:
[----:B------:R-:W2:Y:S02]  /*1fa0*/  LDG.E R4, [R4.64] ;  /* 0x0000002404047981 */ /* 0x000ea4000c1e1900 */
[----:B--2---:R0:W1:Y:S02]  /*1fb0*/  I2F.F64.U32 R24, R4 ;  /* 0x0000000400187312 */ /* 0x0040640000201800 */
.L_x_2436:
[----:B------:R-:W-:-:S03]  /*1fc0*/  IADD3 R29, R29, 0x80, RZ ;  /* 0x000000801d1d7810 */ /* 0x000fc60007ffe0ff */
.L_x_2430:
[----:B------:R-:W-:Y:S05]  /*1fd0*/  BSYNC B6 ;  /* 0x0000000000067941 */ /* 0x000fea0003800000 */
.L_x_2429:
[----:B------:R-:W-:Y:S01]  /*1fe0*/  ISETP.GE.AND P0, PT, R29, R2, PT ;  /* 0x000000021d00720c */ /* 0x000fe20003f06270 */
[----:B------:R-:W-:Y:S01]  /*1ff0*/  BSSY B6, `(.L_x_2463) ;  /* 0x00000fa000067945 */ /* 0x000fe20003800000 */
[----:B------:R-:W-:Y:S01]  /*2000*/  CS2R R16, SRZ ;  /* 0x0000000000107805 */ /* 0x000fe2000001ff00 */
[----:B------:R-:W-:-:S10]  /*2010*/  CS2R R18, SRZ ;  /* 0x0000000000127805 */ /* 0x000fd4000001ff00 */
        /* <DEDUP_REMOVED lines=18> */
[----:B--2---:R0:W2:Y:S01]  /*2140*/  I2F.F64.S16 R18, R4 ;  /* 0x0000000400127312 */ /* 0x0040a20000101c00 */
[----:B------:R-:W-:Y:S05]  /*2150*/  BRA `(.L_x_2470) ;  /* 0x00000e2000007947 */ /* 0x000fea0003800000 */
.L_x_2468:
[----:B------:R-:W2:Y:S02]  /*2160*/  LDG.E.U8 R4, [R4.64] ;  /* 0x0000002404047981 */ /* 0x000ea4000c1e1100 */
[----:B--2---:R0:W2:Y:S01]  /*2170*/  I2F.F64.U16 R18, R4 ;  /* 0x0000000400127312 */ /* 0x0040a20000101800 */
[----:B------:R-:W-:Y:S05]  /*2180*/  BRA `(.L_x_2470) ;  /* 0x00000df000007947 */ /* 0x000fea0003800000 */
.L_x_2467:
        /* <DEDUP_REMOVED lines=9> */
.L_x_2472:
[----:B------:R-:W2:Y:S02]  /*2220*/  LDG.E R4, [R4.64] ;  /* 0x0000002404047981 */ /* 0x000ea4000c1e1900 */
[----:B--2---:R0:W2:Y:S01]  /*2230*/  I2F.F64 R18, R4 ;  /* 0x0000000400127312 */ /* 0x0040a20000201c00 */
[----:B------:R-:W-:Y:S05]  /*2240*/  BRA `(.L_x_2470) ;  /* 0x00000d3000007947 */ /* 0x000fea0003800000 */
.L_x_2471:
[----:B------:R-:W2:Y:S02]  /*2250*/  LDG.E.U16 R4, [R4.64] ;  /* 0x0000002404047981 */ /* 0x000ea4000c1e1500 */
[----:B--2---:R0:W2:Y:S01]  /*2260*/  I2F.F64.S16 R18, R4 ;  /* 0x0000000400127312 */ /* 0x0040a20000101c00 */
[----:B------:R-:W-:Y:S05]  /*2270*/  BRA `(.L_x_2470) ;  /* 0x00000d0000007947 */ /* 0x000fea0003800000 */
.L_x_2466:
        /* <DEDUP_REMOVED lines=10> */
.L_x_2474:
[----:B------:R-:W2:Y:S02]  /*2320*/  LDG.E.U16 R0, [R4.64] ;  /* 0x0000002404007981 */ /* 0x000ea4000c1e1500 */
[----:B--2---:R-:W-:-:S05]  /*2330*/  HADD2.F32 R0, -RZ, R0.H0_H0 ;  /* 0x20000000ff007230 */ /* 0x004fca0000004100 */
[----:B------:R-:W-:-:S04]  /*2340*/  FMUL.FTZ R0, R0, 1 ;  /* 0x3f80000000007820 */ /* 0x000fc80000410000 */
[----:B------:R0:W2:Y:S01]  /*2350*/  F2F.F64.F32 R18, R0 ;  /* 0x0000000000127310 */ /* 0x0000a20000201800 */
[----:B------:R-:W-:Y:S05]  /*2360*/  BRA `(.L_x_2470) ;  /* 0x00000c1000007947 */ /* 0x000fea0003800000 */
.L_x_2473:
        /* <DEDUP_REMOVED lines=10> */
.L_x_2476:
[----:B------:R-:W2:Y:S02]  /*2410*/  LDG.E.U16 R4, [R4.64] ;  /* 0x0000002404047981 */ /* 0x000ea4000c1e1500 */
[----:B--2---:R-:W-:-:S05]  /*2420*/  HADD2.F32 R0, -RZ, R4.H0_H0 ;  /* 0x20000004ff007230 */ /* 0x004fca0000004100 */
[----:B------:R-:W-:-:S04]  /*2430*/  FMUL.FTZ R0, R0, 1 ;  /* 0x3f80000000007820 */ /* 0x000fc80000410000 */
[----:B------:R0:W2:Y:S01]  /*2440*/  F2F.F64.F32 R18, R0 ;  /* 0x0000000000127310 */ /* 0x0000a20000201800 */
[----:B------:R-:W-:Y:S05]  /*2450*/  BRA `(.L_x_2470) ;  /* 0x00000b2000007947 */ /* 0x000fea0003800000 */
.L_x_2475:
[----:B------:R0:W5:Y:S01]  /*2460*/  LDG.E.64 R18, [R4.64] ;  /* 0x0000002404127981 */ /* 0x000162000c1e1b00 */
[----:B------:R-:W-:Y:S05]  /*2470*/  BRA `(.L_x_2470) ;  /* 0x00000b0000007947 */ /* 0x000fea0003800000 */
.L_x_2465:
        /* <DEDUP_REMOVED lines=13> */
.L_x_2479:
[----:B------:R0:W5:Y:S01]  /*2550*/  LDG.E.64 R18, [R4.64] ;  /* 0x0000002404127981 */ /* 0x000162000c1e1b00 */
[----:B------:R-:W-:Y:S05]  /*2560*/  BRA `(.L_x_2470) ;  /* 0x00000a1000007947 */ /* 0x000fea0003800000 */
.L_x_2478:
        /* <DEDUP_REMOVED lines=26> */
[----:B------:R0:W2:Y:S01]  /*2710*/  F2F.F64.F32 R18, R7 ;  /* 0x0000000700127310 */ /* 0x0000a20000201800 */
[----:B------:R-:W-:Y:S05]  /*2720*/  BRA `(.L_x_2470) ;  /* 0x0000085000007947 */ /* 0x000fea0003800000 */
.L_x_2481:
        /* <DEDUP_REMOVED lines=13> */
[----:B------:R0:W2:Y:S01]  /*2800*/  F2F.F64.F32 R18, R0 ;  /* 0x0000000000127310 */ /* 0x0000a20000201800 */
[----:B------:R-:W-:Y:S05]  /*2810*/  BRA `(.L_x_2470) ;  /* 0x0000076000007947 */ /* 0x000fea0003800000 */
.L_x_2480:
[----:B------:R-:W2:Y:S02]  /*2820*/  LDG.E.U16 R0, [R4.64] ;  /* 0x0000002404007981 */ /* 0x000ea4000c1e1500 */
[----:B--2---:R-:W-:-:S05]  /*2830*/  PRMT R0, RZ, 0x5410, R0 ;  /* 0x00005410ff007816 */ /* 0x004fca0000000000 */
[----:B------:R-:W-:-:S04]  /*2840*/  FMUL.FTZ R0, R0, 1 ;  /* 0x3f80000000007820 */ /* 0x000fc80000410000 */
[----:B------:R0:W2:Y:S01]  /*2850*/  F2F.F64.F32 R18, R0 ;  /* 0x0000000000127310 */ /* 0x0000a20000201800 */
[----:B------:R-:W-:Y:S05]  /*2860*/  BRA `(.L_x_2470) ;  /* 0x0000071000007947 */ /* 0x000fea0003800000 */
.L_x_2477:
        /* <DEDUP_REMOVED lines=9> */
[----:B--2---:R0:W2:Y:S01]  /*2900*/  I2F.F64.U16 R18, R4 ;  /* 0x0000000400127312 */ /* 0x0040a20000101800 */
[----:B------:R-:W-:Y:S05]  /*2910*/  BRA `(.L_x_2470) ;  /* 0x0000066000007947 */ /* 0x000fea0003800000 */
.L_x_2484:
        /* <DEDUP_REMOVED lines=21> */
.L_x_2488:
[----:B------:R-:W-:Y:S05]  /*2a70*/  BSYNC B1 ;  /* 0x0000000000017941 */ /* 0x000fea0003800000 */
.L_x_2487:
[----:B------:R-:W-:Y:S01]  /*2a80*/  LEA R5, R0, 0x3b800000, 0x17 ;  /* 0x3b80000000057811 */ /* 0x000fe200078eb8ff */
[----:B------:R-:W-:-:S05]  /*2a90*/  IMAD.SHL.U32 R0, R3, 0x100000, RZ ;  /* 0x0010000003007824 */ /* 0x000fca00078e00ff */
[----:B------:R-:W-:Y:S02]  /*2aa0*/  LOP3.LUT R0, R5, R0, R6, 0xfe, !PT ;  /* 0x0000000005007212 */ /* 0x000fe400078efe06 */
.L_x_2486:
[----:B------:R-:W-:Y:S05]  /*2ab0*/  BSYNC B0 ;  /* 0x0000000000007941 */ /* 0x000fea0003800000 */
.L_x_2485:
[----:B------:R-:W-:-:S04]  /*2ac0*/  FMUL.FTZ R0, R0, 1 ;  /* 0x3f80000000007820 */ /* 0x000fc80000410000 */
[----:B------:R0:W2:Y:S01]  /*2ad0*/  F2F.F64.F32 R18, R0 ;  /* 0x0000000000127310 */ /* 0x0000a20000201800 */
[----:B------:R-:W-:Y:S05]  /*2ae0*/  BRA `(.L_x_2470) ;  /* 0x0000049000007947 */ /* 0x000fea0003800000 */
.L_x_2483:
        /* <DEDUP_REMOVED lines=21> */
.L_x_2492:
[----:B------:R-:W-:Y:S05]  /*2c40*/  BSYNC B1 ;  /* 0x0000000000017941 */ /* 0x000fea0003800000 */
.L_x_2491:
[----:B------:R-:W-:Y:S01]  /*2c50*/  LEA R5, R0, 0x37800000, 0x17 ;  /* 0x3780000000057811 */ /* 0x000fe200078eb8ff */
[----:B------:R-:W-:-:S05]  /*2c60*/  IMAD.SHL.U32 R0, R3, 0x200000, RZ ;  /* 0x0020000003007824 */ /* 0x000fca00078e00ff */
[----:B------:R-:W-:Y:S02]  /*2c70*/  LOP3.LUT R0, R5, R0, R6, 0xfe, !PT ;  /* 0x0000000005007212 */ /* 0x000fe400078efe06 */
.L_x_2490:
[----:B------:R-:W-:Y:S05]  /*2c80*/  BSYNC B0 ;  /* 0x0000000000007941 */ /* 0x000fea0003800000 */
.L_x_2489:
[----:B------:R-:W-:-:S04]  /*2c90*/  FMUL.FTZ R0, R0, 1 ;  /* 0x3f80000000007820 */ /* 0x000fc80000410000 */
[----:B------:R0:W2:Y:S01]  /*2ca0*/  F2F.F64.F32 R18, R0 ;  /* 0x0000000000127310 */ /* 0x0000a20000201800 */
[----:B------:R-:W-:Y:S05]  /*2cb0*/  BRA `(.L_x_2470) ;  /* 0x000002c000007947 */ /* 0x000fea0003800000 */
.L_x_2482:
        /* <DEDUP_REMOVED lines=14> */
.L_x_2496:
[----:B------:R-:W-:Y:S05]  /*2da0*/  BSYNC B0 ;  /* 0x0000000000007941 */ /* 0x000fea0003800000 */
.L_x_2495:
[----:B------:R-:W-:-:S04]  /*2db0*/  FMUL.FTZ R0, R0, 1 ;  /* 0x3f80000000007820 */ /* 0x000fc80000410000 */
[----:B------:R0:W2:Y:S01]  /*2dc0*/  F2F.F64.F32 R18, R0 ;  /* 0x0000000000127310 */ /* 0x0000a20000201800 */
[----:B------:R-:W-:Y:S05]  /*2dd0*/  BRA `(.L_x_2470) ;  /* 0x000001a000007947 */ /* 0x000fea0003800000 */
.L_x_2469:
        /* <DEDUP_REMOVED lines=18> */
[----:B01---5:R-:W-:Y:S05]  /*2f00*/  CALL.ABS.NOINC R14 ;  /* 0x000000000e007343 */ /* 0x023fea0003c00000 */
[----:B------:R-:W-:Y:S01]  /*2f10*/  CS2R R18, SRZ ;  /* 0x0000000000127805 */ /* 0x000fe2000001ff00 */
[----:B------:R-:W-:Y:S05]  /*2f20*/  BRA `(.L_x_2470) ;  /* 0x0000005000007947 */ /* 0x000fea0003800000 */
.L_x_2494:
[----:B------:R-:W2:Y:S02]  /*2f30*/  LDG.E.64 R18, [R4.64] ;  /* 0x0000002404127981 */ /* 0x000ea4000c1e1b00 */
[----:B--2---:R-:W0:Y:S01]  /*2f40*/  I2F.F64.U64 R18, R18 ;  /* 0x0000001200127312 */ /* 0x004e220000301800 */
[----:B------:R-:W-:Y:S05]  /*2f50*/  BRA `(.L_x_2470) ;  /* 0x0000002000007947 */ /* 0x000fea0003800000 */
.L_x_2493:
[----:B------:R-:W2:Y:S02]  /*2f60*/  LDG.E R4, [R4.64] ;  /* 0x0000002404047981 */ /* 0x000ea4000c1e1900 */
[----:B--2---:R0:W2:Y:S02]  /*2f70*/  I2F.F64.U32 R18, R4 ;  /* 0x0000000400127312 */ /* 0x0040a40000201800 */
.L_x_2470:
[----:B------:R-:W-:-:S03]  /*2f80*/  IADD3 R29, R29, 0x80, RZ ;  /* 0x000000801d1d7810 */ /* 0x000fc60007ffe0ff */
.L_x_2464:
[----:B------:R-:W-:Y:S05]  /*2f90*/  BSYNC B6 ;  /* 0x0000000000067941 */ /* 0x000fea0003800000 */
.L_x_2463:
[----:B------:R-:W-:Y:S01]  /*2fa0*/  ISETP.GE.AND P0, PT, R29, R2, PT ;  /* 0x000000021d00720c */ /* 0x000fe20003f06270 */
[----:B------:R-:W-:-:S12]  /*2fb0*/  BSSY B6, `(.L_x_2497) ;  /* 0x00000f5000067945 */ /* 0x000fd80003800000 */
        /* <DEDUP_REMOVED lines=17> */
[----:B---3--:R0:W3:Y:S01]  /*30d0*/  I2F.F64.S16 R16, R4 ;  /* 0x0000000400107312 */ /* 0x0080e20000101c00 */
[----:B------:R-:W-:Y:S05]  /*30e0*/  BRA `(.L_x_2498) ;  /* 0x00000e1000007947 */ /* 0x000fea0003800000 */
.L_x_2502:
[----:B------:R-:W3:Y:S02]  /*30f0*/  LDG.E.U8 R4, [R4.64] ;  /* 0x0000002404047981 */ /* 0x000ee4000c1e1100 */
[----:B---3--:R0:W3:Y:S01]  /*3100*/  I2F.F64.U16 R16, R4 ;  /* 0x0000000400107312 */ /* 0x0080e20000101800 */
[----:B------:R-:W-:Y:S05]  /*3110*/  BRA `(.L_x_2498) ;  /* 0x00000de000007947 */ /* 0x000fea0003800000 */
.L_x_2501:
[----:B------:R-:W-:-:S13]  /*3120*/  ISETP.NE.AND P0, PT, R0, 0x2, PT ;  /* 0x000000020000780c */ /* 0x000fda0003f05270 */
[----:B------:R-:W-:Y:S05]  /*3130*/  @!P0 BRA `(.L_x_2504) ;  /* 0x000000a000008947 */ /* 0x000fea0003800000 */
[----:B------:R-:W-:-:S13]  /*3140*/  ISETP.NE.AND P0, PT, R0, 0x3, PT ;  /* 0x000000030000780c */ /* 0x000fda0003f05270 */
[----:B------:R-:W-:Y:S05]  /*3150*/  @!P0 BRA `(.L_x_2505) ;  /* 0x0000005000008947 */ /* 0x000fea0003800000 */
[----:B------:R-:W-:-:S13]  /*3160*/  ISETP.NE.AND P0, PT, R0, 0x4, PT ;  /* 0x000000040000780c */ /* 0x000fda0003f05270 */
[----:B------:R-:W-:Y:S05]  /*3170*/  @P0 BRA `(.L_x_2503) ;  /* 0x00000bf000000947 */ /* 0x000fea0003800000 */
[----:B------:R-:W3:Y:S02]  /*3180*/  LDG.E.64 R16, [R4.64] ;  /* 0x0000002404107981 */ /* 0x000ee4000c1e1b00 */
[----:B---3--:R-:W0:Y:S01]  /*3190*/  I2F.F64.S64 R16, R16 ;  /* 0x0000001000107312 */ /* 0x008e220000301c00 */
[----:B------:R-:W-:Y:S05]  /*31a0*/  BRA `(.L_x_2498) ;  /* 0x00000d5000007947 */ /* 0x000fea0003800000 */
.L_x_2505:
[----:B------:R-:W3:Y:S02]  /*31b0*/  LDG.E R4, [R4.64] ;  /* 0x0000002404047981 */ /* 0x000ee4000c1e1900 */
[----:B---3--:R0:W3:Y:S01]  /*31c0*/  I2F.F64 R16, R4 ;  /* 0x0000000400107312 */ /* 0x0080e20000201c00 */
[----:B------:R-:W-:Y:S05]  /*31d0*/  BRA `(.L_x_2498) ;  /* 0x00000d2000007947 */ /* 0x000fea0003800000 */
.L_x_2504:
[----:B------:R-:W3:Y:S02]  /*31e0*/  LDG.E.U16 R4, [R4.64] ;  /* 0x0000002404047981 */ /* 0x000ee4000c1e1500 */
[----:B---3--:R0:W3:Y:S01]  /*31f0*/  I2F.F64.S16 R16, R4 ;  /* 0x0000000400107312 */ /* 0x0080e20000101c00 */
[----:B------:R-:W-:Y:S05]  /*3200*/  BRA `(.L_x_2498) ;  /* 0x00000cf000007947 */ /* 0x000fea0003800000 */
.L_x_2500:
[----:B------:R-:W-:-:S13]  /*3210*/  ISETP.GT.AND P0, PT, R0, 0x6, PT ;  /* 0x000000060000780c */ /* 0x000fda0003f04270 */
[----:B------:R-:W-:Y:S05]  /*3220*/  @P0 BRA `(.L_x_2506) ;  /* 0x000000d000000947 */ /* 0x000fea0003800000 */
[----:B------:R-:W-:-:S13]  /*3230*/  ISETP.NE.AND P0, PT, R0, 0x5, PT ;  /* 0x000000050000780c */ /* 0x000fda0003f05270 */
[----:B------:R-:W-:Y:S05]  /*3240*/  @!P0 BRA `(.L_x_2507) ;  /* 0x0000006000008947 */ /* 0x000fea0003800000 */
[----:B------:R-:W-:-:S13]  /*3250*/  ISETP.NE.AND P0, PT, R0, 0x6, PT ;  /* 0x000000060000780c */ /* 0x000fda0003f05270 */
[----:B------:R-:W-:Y:S05]  /*3260*/  @P0 BRA `(.L_x_2503) ;  /* 0x00000b0000000947 */ /* 0x000fea0003800000 */
[----:B------:R-:W3:Y:S02]  /*3270*/  LDG.E R16, [R4.64] ;  /* 0x0000002404107981 */ /* 0x000ee4000c1e1900 */
[----:B---3--:R-:W-:-:S06]  /*3280*/  FMUL.FTZ R16, R16, 1 ;  /* 0x3f80000010107820 */ /* 0x008fcc0000410000 */
[----:B------:R-:W0:Y:S01]  /*3290*/  F2F.F64.F32 R16, R16 ;  /* 0x0000001000107310 */ /* 0x000e220000201800 */
[----:B------:R-:W-:Y:S05]  /*32a0*/  BRA `(.L_x_2498) ;  /* 0x00000c5000007947 */ /* 0x000fea0003800000 */
.L_x_2507:
[----:B------:R-:W3:Y:S02]  /*32b0*/  LDG.E.U16 R0, [R4.64] ;  /* 0x0000002404007981 */ /* 0x000ee4000c1e1500 */
[----:B---3--:R-:W-:-:S05]  /*32c0*/  HADD2.F32 R0, -RZ, R0.H0_H0 ;  /* 0x20000000ff007230 */ /* 0x008fca0000004100 */
[----:B------:R-:W-:-:S04]  /*32d0*/  FMUL.FTZ R0, R0, 1 ;  /* 0x3f80000000007820 */ /* 0x000fc80000410000 */
[----:B------:R0:W3:Y:S01]  /*32e0*/  F2F.F64.F32 R16, R0 ;  /* 0x0000000000107310 */ /* 0x0000e20000201800 */
[----:B------:R-:W-:Y:S05]  /*32f0*/  BRA `(.L_x_2498) ;  /* 0x00000c0000007947 */ /* 0x000fea0003800000 */
.L_x_2506:
[----:B------:R-:W-:-:S13]  /*3300*/  ISETP.NE.AND P0, PT, R0, 0x7, PT ;  /* 0x000000070000780c */ /* 0x000fda0003f05270 */
[----:B------:R-:W-:Y:S05]  /*3310*/  @!P0 BRA `(.L_x_2508) ;  /* 0x000000d000008947 */ /* 0x000fea0003800000 */
        /* <DEDUP_REMOVED lines=8> */
.L_x_2509:
[----:B------:R-:W3:Y:S02]  /*33a0*/  LDG.E.U16 R4, [R4.64] ;  /* 0x0000002404047981 */ /* 0x000ee4000c1e1500 */
[----:B---3--:R-:W-:-:S05]  /*33b0*/  HADD2.F32 R0, -RZ, R4.H0_H0 ;  /* 0x20000004ff007230 */ /* 0x008fca0000004100 */
[----:B------:R-:W-:-:S04]  /*33c0*/  FMUL.FTZ R0, R0, 1 ;  /* 0x3f80000000007820 */ /* 0x000fc80000410000 */
[----:B------:R0:W3:Y:S01]  /*33d0*/  F2F.F64.F32 R16, R0 ;  /* 0x0000000000107310 */ /* 0x0000e20000201800 */
[----:B------:R-:W-:Y:S05]  /*33e0*/  BRA `(.L_x_2498) ;  /* 0x00000b1000007947 */ /* 0x000fea0003800000 */
.L_x_2508:
[----:B------:R0:W5:Y:S01]  /*33f0*/  LDG.E.64 R16, [R4.64] ;  /* 0x0000002404107981 */ /* 0x000162000c1e1b00 */
[----:B------:R-:W-:Y:S05]  /*3400*/  BRA `(.L_x_2498) ;  /* 0x00000af000007947 */ /* 0x000fea0003800000 */
.L_x_2499:
        /* <DEDUP_REMOVED lines=8> */
[----:B------:R-:W3:Y:S01]  /*3490*/  LDG.E.U8 R4, [R4.64] ;  /* 0x0000002404047981 */ /* 0x000ee2000c1e1100 */
[----:B------:R-:W-:Y:S01]  /*34a0*/  IMAD.MOV.U32 R16, RZ, RZ, RZ ;  /* 0x000000ffff107224 */ /* 0x000fe200078e00ff */
[----:B---3--:R-:W-:-:S04]  /*34b0*/  ISETP.NE.AND P0, PT, R4, RZ, PT ;  /* 0x000000ff0400720c */ /* 0x008fc80003f05270 */
[----:B------:R-:W-:Y:S01]  /*34c0*/  FSEL R17, RZ, 1.875, !P0 ;  /* 0x3ff00000ff117808 */ /* 0x000fe20004000000 */
[----:B------:R-:W-:Y:S05]  /*34d0*/  BRA `(.L_x_2498) ;  /* 0x00000a2000007947 */ /* 0x000fea0003800000 */
.L_x_2512:
[----:B------:R0:W5:Y:S01]  /*34e0*/  LDG.E.64 R16, [R4.64] ;  /* 0x0000002404107981 */ /* 0x000162000c1e1b00 */
[----:B------:R-:W-:Y:S05]  /*34f0*/  BRA `(.L_x_2498) ;  /* 0x00000a0000007947 */ /* 0x000fea0003800000 */
.L_x_2511:
        /* <DEDUP_REMOVED lines=26> */
[----:B------:R0:W3:Y:S01]  /*36a0*/  F2F.F64.F32 R16, R7 ;  /* 0x0000000700107310 */ /* 0x0000e20000201800 */
[----:B------:R-:W-:Y:S05]  /*36b0*/  BRA `(.L_x_2498) ;  /* 0x0000084000007947 */ /* 0x000fea0003800000 */
.L_x_2514:
        /* <DEDUP_REMOVED lines=13> */
[----:B------:R0:W3:Y:S01]  /*3790*/  F2F.F64.F32 R16, R0 ;  /* 0x0000000000107310 */ /* 0x0000e20000201800 */
[----:B------:R-:W-:Y:S05]  /*37a0*/  BRA `(.L_x_2498) ;  /* 0x0000075000007947 */ /* 0x000fea0003800000 */
.L_x_2513:
[----:B------:R-:W3:Y:S02]  /*37b0*/  LDG.E.U16 R0, [R4.64] ;  /* 0x0000002404007981 */ /* 0x000ee4000c1e1500 */
[----:B---3--:R-:W-:-:S05]  /*37c0*/  PRMT R0, RZ, 0x5410, R0 ;  /* 0x00005410ff007816 */ /* 0x008fca0000000000 */
[----:B------:R-:W-:-:S04]  /*37d0*/  FMUL.FTZ R0, R0, 1 ;  /* 0x3f80000000007820 */ /* 0x000fc80000410000 */
[----:B------:R0:W3:Y:S01]  /*37e0*/  F2F.F64.F32 R16, R0 ;  /* 0x0000000000107310 */ /* 0x0000e20000201800 */
[----:B------:R-:W-:Y:S05]  /*37f0*/  BRA `(.L_x_2498) ;  /* 0x0000070000007947 */ /* 0x000fea0003800000 */
.L_x_2510:
        /* <DEDUP_REMOVED lines=9> */
[----:B---3--:R0:W3:Y:S01]  /*3890*/  I2F.F64.U16 R16, R4 ;  /* 0x0000000400107312 */ /* 0x0080e20000101800 */
[----:B------:R-:W-:Y:S05]  /*38a0*/  BRA `(.L_x_2498) ;  /* 0x0000065000007947 */ /* 0x000fea0003800000 */
.L_x_2517:
[----:B------:R-:W3:Y:S01]  /*38b0*/  LDG.E.U8 R3, [R4.64] ;  /* 0x0000002404037981 */ /* 0x000ee2000c1e1100 */
[----:B------:R-:W-:Y:S01]  /*38c0*/  BSSY B0, `(.L_x_2518) ;  /* 0x0000018000007945 */ /* 0x000fe20003800000 */
[----:B------:R-:W-:Y:S01]  /*38d0*/  IMAD.MOV.U32 R0, RZ, RZ, RZ ;  /* 0x000000ffff007224 */ /* 0x000fe200078e00ff */
        /* <DEDUP_REMOVED lines=18> */
.L_x_2521:
[----:B------:R-:W-:Y:S05]  /*3a00*/  BSYNC B1 ;  /* 0x0000000000017941 */ /* 0x000fea0003800000 */
.L_x_2520:
[----:B------:R-:W-:Y:S01]  /*3a10*/  LEA R5, R0, 0x3b800000, 0x17 ;  /* 0x3b80000000057811 */ /* 0x000fe200078eb8ff */
[----:B------:R-:W-:-:S05]  /*3a20*/  IMAD.SHL.U32 R0, R3, 0x100000, RZ ;  /* 0x0010000003007824 */ /* 0x000fca00078e00ff */
[----:B------:R-:W-:Y:S02]  /*3a30*/  LOP3.LUT R0, R5, R0, R6, 0xfe, !PT ;  /* 0x0000000005007212 */ /* 0x000fe400078efe06 */
.L_x_2519:
[----:B------:R-:W-:Y:S05]  /*3a40*/  BSYNC B0 ;  /* 0x0000000000007941 */ /* 0x000fea0003800000 */
.L_x_2518:
[----:B------:R-:W-:-:S04]  /*3a50*/  FMUL.FTZ R0, R0, 1 ;  /* 0x3f80000000007820 */ /* 0x000fc80000410000 */
[----:B------:R0:W3:Y:S01]  /*3a60*/  F2F.F64.F32 R16, R0 ;  /* 0x0000000000107310 */ /* 0x0000e20000201800 */
[----:B------:R-:W-:Y:S05]  /*3a70*/  BRA `(.L_x_2498) ;  /* 0x0000048000007947 */ /* 0x000fea0003800000 */
.L_x_2516:
        /* <DEDUP_REMOVED lines=21> */
.L_x_2525:
[----:B------:R-:W-:Y:S05]  /*3bd0*/  BSYNC B1 ;  /* 0x0000000000017941 */ /* 0x000fea0003800000 */
.L_x_2524:
[----:B------:R-:W-:Y:S01]  /*3be0*/  LEA R5, R0, 0x37800000, 0x17 ;  /* 0x3780000000057811 */ /* 0x000fe200078eb8ff */
[----:B------:R-:W-:-:S05]  /*3bf0*/  IMAD.SHL.U32 R0, R3, 0x200000, RZ ;  /* 0x0020000003007824 */ /* 0x000fca00078e00ff */
[----:B------:R-:W-:Y:S02]  /*3c00*/  LOP3.LUT R0, R5, R0, R6, 0xfe, !PT ;  /* 0x0000000005007212 */ /* 0x000fe400078efe06 */
.L_x_2523:
[----:B------:R-:W-:Y:S05]  /*3c10*/  BSYNC B0 ;  /* 0x0000000000007941 */ /* 0x000fea0003800000 */
.L_x_2522:
[----:B------:R-:W-:-:S04]  /*3c20*/  FMUL.FTZ R0, R0, 1 ;  /* 0x3f80000000007820 */ /* 0x000fc80000410000 */
[----:B------:R0:W3:Y:S01]  /*3c30*/  F2F.F64.F32 R16, R0 ;  /* 0x0000000000107310 */ /* 0x0000e20000201800 */
[----:B------:R-:W-:Y:S05]  /*3c40*/  BRA `(.L_x_2498) ;  /* 0x000002b000007947 */ /* 0x000fea0003800000 */
.L_x_2515:
[----:B------:R-:W-:-:S13]  /*3c50*/  ISETP.NE.AND P0, PT, R0, 0x1c, PT ;  /* 0x0000001c0000780c */ /* 0x000fda0003f05270 */
[----:B------:R-:W-:Y:S05]  /*3c60*/  @!P0 BRA `(.L_x_2526) ;  /* 0x0000027000008947 */ /* 0x000fea0003800000 */
[----:B------:R-:W-:-:S13]  /*3c70*/  ISETP.NE.AND P0, PT, R0, 0x1d, PT ;  /* 0x0000001d0000780c */ /* 0x000fda0003f05270 */
[----:B------:R-:W-:Y:S05]  /*3c80*/  @!P0 BRA `(.L_x_2527) ;  /* 0x0000022000008947 */ /* 0x000fea0003800000 */
[----:B------:R-:W-:-:S13]  /*3c90*/  ISETP.NE.AND P0, PT, R0, 0x2c, PT ;  /* 0x0000002c0000780c */ /* 0x000fda0003f05270 */
[----:B------:R-:W-:Y:S05]  /*3ca0*/  @P0 BRA `(.L_x_2503) ;  /* 0x000000c000000947 */ /* 0x000fea0003800000 */
[----:B------:R-:W3:Y:S01]  /*3cb0*/  LDG.E.U8 R4, [R4.64] ;  /* 0x0000002404047981 */ /* 0x000ee2000c1e1100 */
[----:B------:R-:W-:Y:S01]  /*3cc0*/  BSSY B0, `(.L_x_2528) ;  /* 0x0000007000007945 */ /* 0x000fe20003800000 */
[----:B------:R-:W-:Y:S01]  /*3cd0*/  IMAD.MOV.U32 R0, RZ, RZ, 0x400000 ;  /* 0x00400000ff007424 */ /* 0x000fe200078e00ff */
[----:B---3--:R-:W-:-:S13]  /*3ce0*/  ISETP.NE.AND P0, PT, R4, RZ, PT ;  /* 0x000000ff0400720c */ /* 0x008fda0003f05270 */
[----:B------:R-:W-:Y:S05]  /*3cf0*/  @!P0 BRA `(.L_x_2529) ;  /* 0x0000003000008947 */ /* 0x000fea0003800000 */
[----:B------:R-:W-:-:S13]  /*3d00*/  ISETP.NE.AND P0, PT, R4, 0xff, PT ;  /* 0x000000ff0400780c */ /* 0x000fda0003f05270 */
[----:B------:R-:W-:Y:S02]  /*3d10*/  @!P0 IMAD.MOV.U32 R0, RZ, RZ, 0x7f800001 ;  /* 0x7f800001ff008424 */ /* 0x000fe400078e00ff */
[----:B------:R-:W-:Y:S02]  /*3d20*/  @P0 IMAD.SHL.U32 R0, R4, 0x800000, RZ ;  /* 0x0080000004000824 */ /* 0x000fe400078e00ff */
.L_x_2529:
[----:B------:R-:W-:Y:S05]  /*3d30*/  BSYNC B0 ;  /* 0x0000000000007941 */ /* 0x000fea0003800000 */
.L_x_2528:
[----:B------:R-:W-:-:S04]  /*3d40*/  FMUL.FTZ R0, R0, 1 ;  /* 0x3f80000000007820 */ /* 0x000fc80000410000 */
[----:B------:R0:W3:Y:S01]  /*3d50*/  F2F.F64.F32 R16, R0 ;  /* 0x0000000000107310 */ /* 0x0000e20000201800 */
[----:B------:R-:W-:Y:S05]  /*3d60*/  BRA `(.L_x_2498) ;  /* 0x0000019000007947 */ /* 0x000fea0003800000 */
.L_x_2503:
        /* <DEDUP_REMOVED lines=18> */
[----:B012--5:R-:W-:Y:S05]  /*3e90*/  CALL.ABS.NOINC R14 ;  /* 0x000000000e007343 */ /* 0x027fea0003c00000 */
[----:B------:R-:W-:Y:S05]  /*3ea0*/  BRA `(.L_x_2498) ;  /* 0x0000005000007947 */ /* 0x000fea0003800000 */
.L_x_2527:
[----:B------:R-:W3:Y:S02]  /*3eb0*/  LDG.E.64 R16, [R4.64] ;  /* 0x0000002404107981 */ /* 0x000ee4000c1e1b00 */
[----:B---3--:R-:W0:Y:S01]  /*3ec0*/  I2F.F64.U64 R16, R16 ;  /* 0x0000001000107312 */ /* 0x008e220000301800 */
[----:B------:R-:W-:Y:S05]  /*3ed0*/  BRA `(.L_x_2498) ;  /* 0x0000002000007947 */ /* 0x000fea0003800000 */
.L_x_2526:
[----:B------:R-:W3:Y:S02]  /*3ee0*/  LDG.E R4, [R4.64] ;  /* 0x0000002404047981 */ /* 0x000ee4000c1e1900 */
[----:B---3--:R0:W3:Y:S02]  /*3ef0*/  I2F.F64.U32 R16, R4 ;  /* 0x0000000400107312 */ /* 0x0080e40000201800 */
.L_x_2498:
[----:B------:R-:W-:Y:S05]  /*3f00*/  BSYNC B6 ;  /* 0x0000000000067941 */ /* 0x000fea0003800000 */
.L_x_2497:
[----:B------:R-:W4:Y:S01]  /*3f10*/  S2R R23, SR_TID.X ;  /* 0x0000000000177919 */ /* 0x000f220000002100 */
[----:B------:R-:W-:Y:S01]  /*3f20*/  BSSY B1, `(.L_x_2530) ;  /* 0x0000082000017945 */ /* 0x000fe20003800000 */
[----:B----4-:R-:W-:-:S13]  /*3f30*/  ISETP.GE.AND P1, PT, R23, R2, PT ;  /* 0x000000021700720c */ /* 0x010fda0003f26270 */
[----:B------:R-:W-:Y:S05]  /*3f40*/  @P1 BRA `(.L_x_2531) ;  /* 0x000007f000001947 */ /* 0x000fea0003800000 */
[----:B0----5:R-:W0:Y:S01]  /*3f50*/  DFMA R6, R26, R26, -1 ;  /* 0xbff000001a06742b */ /* 0x021e22000000001a */
[----:B------:R-:W-:Y:S01]  /*3f60*/  IMAD.MOV.U32 R4, RZ, RZ, RZ ;  /* 0x000000ffff047224 */ /* 0x000fe200078e00ff */
[----:B------:R-:W-:Y:S01]  /*3f70*/  BSSY B2, `(.L_x_2532) ;  /* 0x0000079000027945 */ /* 0x000fe20003800000 */
[----:B------:R-:W-:-:S03]  /*3f80*/  IMAD.MOV.U32 R8, RZ, RZ, RZ ;  /* 0x000000ffff087224 */ /* 0x000fc600078e00ff */
[----:B0-----:R-:W0:Y:S02]  /*3f90*/  MUFU.RSQ64H R5, R7 ;  /* 0x0000000700057308 */ /* 0x001e240000001c00 */
[----:B0-----:R-:W0:Y:S01]  /*3fa0*/  DMUL R10, R6, R4 ;  /* 0x00000004060a7228 */ /* 0x001e220000000000 */
[----:B------:R-:W-:-:S05]  /*3fb0*/  IADD3 R9, R5, -0x100000, RZ ;  /* 0xfff0000005097810 */ /* 0x000fca0007ffe0ff */
[----:B0-----:R-:W0:-:S06]  /*3fc0*/  DFMA R12, R10, -R10, R6 ;  /* 0x8000000a0a0c722b */ /* 0x001e0c0000000006 */
[----:B0-----:R-:W0:-:S06]  /*3fd0*/  DFMA R12, R8, R12, R10 ;  /* 0x0000000c080c722b */ /* 0x001e0c000000000a */
[----:B0-----:R-:W0:-:S04]  /*3fe0*/  DFMA R4, R4, -R12, 1 ;  /* 0x3ff000000404742b */ /* 0x001e08000000080c */
[----:B------:R-:W-:-:S04]  /*3ff0*/  DFMA R10, R12, -R12, R6 ;  /* 0x8000000c0c0a722b */ /* 0x000fc80000000006 */
[----:B0-----:R-:W0:-:S04]  /*4000*/  DFMA R8, R8, R4, R8 ;  /* 0x000000040808722b */ /* 0x001e080000000008 */
[----:B------:R-:W4:-:S04]  /*4010*/  DADD R4, R26, -1 ;  /* 0xbff000001a047429 */ /* 0x000f080000000000 */
[----:B0-----:R-:W0:-:S06]  /*4020*/  DFMA R8, R8, R10, R12 ;  /* 0x0000000a0808722b */ /* 0x001e0c000000000c */
[C---:B----4-:R-:W-:Y:S02]  /*4030*/  ISETP.NE.AND P0, PT, R5.reuse, RZ, PT ;  /* 0x000000ff0500720c */ /* 0x050fe40003f05270 */
[----:B------:R-:W-:Y:S02]  /*4040*/  ISETP.GT.U32.AND P5, PT, R5, 0x432fffff, PT ;  /* 0x432fffff0500780c */ /* 0x000fe40003fa4070 */
        /* <DEDUP_REMOVED lines=14> */
[----:B0-----:R-:W-:-:S05]  /*4130*/  @!P0 IMAD.MOV.U32 R3, RZ, RZ, R7 ;  /* 0x000000ffff038224 */ /* 0x001fca00078e0007 */
[----:B------:R-:W-:-:S04]  /*4140*/  IADD3 R0, R3, -0x1, RZ ;  /* 0xffffffff03007810 */ /* 0x000fc80007ffe0ff */
[----:B------:R-:W-:Y:S01]  /*4150*/  ISETP.GE.U32.AND P2, PT, R0, 0x7fefffff, PT ;  /* 0x7fefffff0000780c */ /* 0x000fe20003f46070 */
[----:B------:R-:W-:Y:S02]  /*4160*/  IMAD.MOV.U32 R0, RZ, RZ, -0x3ff ;  /* 0xfffffc01ff007424 */ /* 0x000fe400078e00ff */
[----:B------:R-:W-:-:S10]  /*4170*/  @!P0 IMAD.MOV.U32 R0, RZ, RZ, -0x435 ;  /* 0xfffffbcbff008424 */ /* 0x000fd400078e00ff */
[----:B------:R-:W-:Y:S01]  /*4180*/  @P2 IMAD.MOV.U32 R8, RZ, RZ, 0x0 ;  /* 0x00000000ff082424 */ /* 0x000fe200078e00ff */
[----:B------:R-:W-:Y:S01]  /*4190*/  @P2 FSETP.NEU.FTZ.AND P3, PT, R7, RZ, PT ;  /* 0x000000ff0700220b */ /* 0x000fe20003f7d000 */
[----:B------:R-:W-:-:S06]  /*41a0*/  @P2 IMAD.MOV.U32 R9, RZ, RZ, 0x7ff00000 ;  /* 0x7ff00000ff092424 */ /* 0x000fcc00078e00ff */
[----:B------:R0:W4:Y:S02]  /*41b0*/  @P2 DFMA R8, R6, R8, +INF ;  /* 0x7ff000000608242b */ /* 0x0001240000000008 */
[----:B0-----:R-:W-:Y:S02]  /*41c0*/  IMAD.MOV.U32 R7, RZ, RZ, R4 ;  /* 0x000000ffff077224 */ /* 0x001fe400078e0004 */
[----:B------:R-:W-:-:S06]  /*41d0*/  @!P0 IMAD.MOV.U32 R7, RZ, RZ, R6 ;  /* 0x000000ffff078224 */ /* 0x000fcc00078e0006 */
[----:B----4-:R-:W-:Y:S02]  /*41e0*/  @P2 FSEL R4, R8, RZ, P3 ;  /* 0x000000ff08042208 */ /* 0x010fe40001800000 */
        /* <DEDUP_REMOVED lines=16> */
[----:B0-----:R0:W4:Y:S02]  /*42f0*/  DFMA R8, -R12, R6, 1 ;  /* 0x3ff000000c08742b */ /* 0x0011240000000106 */
[----:B0-----:R-:W-:Y:S01]  /*4300*/  LOP3.LUT R12, R0, 0x80000000, RZ, 0x3c, !PT ;  /* 0x80000000000c7812 */ /* 0x001fe200078e3cff */
[----:B------:R-:W-:-:S03]  /*4310*/  IMAD.MOV.U32 R13, RZ, RZ, 0x43300000 ;  /* 0x43300000ff0d7424 */ /* 0x000fc600078e00ff */
[----:B----4-:R-:W0:-:S04]  /*4320*/  DFMA R8, R8, R8, R8 ;  /* 0x000000080808722b */ /* 0x010e080000000008 */
[----:B------:R-:W-:-:S04]  /*4330*/  DADD R12, R12, c[0x2][0x38] ;  /* 0x00800e000c0c7629 */ /* 0x000fc80000000000 */
[----:B0-----:R-:W0:-:S06]  /*4340*/  DFMA R6, R6, R8, R6 ;  /* 0x000000080606722b */ /* 0x001e0c0000000006 */
[----:B0-----:R-:W0:-:S06]  /*4350*/  DMUL R8, R6, R4 ;  /* 0x0000000406087228 */ /* 0x001e0c0000000000 */
[----:B0-----:R-:W0:-:S06]  /*4360*/  DFMA R8, R6, R4, R8 ;  /* 0x000000040608722b */ /* 0x001e0c0000000008 */
[----:B0-----:R-:W0:-:S04]  /*4370*/  DMUL R10, R8, R8 ;  /* 0x00000008080a7228 */ /* 0x001e080000000000 */
[----:B------:R-:W4:-:S04]  /*4380*/  DADD R20, R4, -R8 ;  /* 0x0000000004147229 */ /* 0x000f080000000808 */
[----:B0-----:R-:W0:-:S04]  /*4390*/  DFMA R14, R10, R14, c[0x2][0x0] ;  /* 0x008000000a0e762b */ /* 0x001e08000000000e */
[----:B----4-:R-:W4:-:S04]  /*43a0*/  DADD R26, R20, R20 ;  /* 0x00000000141a7229 */ /* 0x010f080000000014 */
[----:B0-----:R-:W0:-:S04]  /*43b0*/  DFMA R14, R10, R14, c[0x2][0x8] ;  /* 0x008002000a0e762b */ /* 0x001e08000000000e */
[----:B----4-:R-:W4:-:S04]  /*43c0*/  DFMA R26, R4, -R8, R26 ;  /* 0x80000008041a722b */ /* 0x010f08000000001a */
[----:B0-----:R-:W0:-:S04]  /*43d0*/  DFMA R14, R10, R14, c[0x2][0x10] ;  /* 0x008004000a0e762b */ /* 0x001e08000000000e */
[----:B----4-:R-:W-:-:S04]  /*43e0*/  DMUL R26, R6, R26 ;  /* 0x0000001a061a7228 */ /* 0x010fc80000000000 */
[----:B0-----:R-:W0:-:S06]  /*43f0*/  DFMA R14, R10, R14, c[0x2][0x18] ;  /* 0x008006000a0e762b */ /* 0x001e0c000000000e */
[----:B0-----:R-:W0:-:S06]  /*4400*/  DFMA R14, R10, R14, c[0x2][0x20] ;  /* 0x008008000a0e762b */ /* 0x001e0c000000000e */
[----:B0-----:R-:W0:-:S04]  /*4410*/  DFMA R20, R10, R14, c[0x2][0x28] ;  /* 0x00800a000a14762b */ /* 0x001e08000000000e */
[----:B------:R-:W4:-:S04]  /*4420*/  DFMA R14, R12, c[0x2][0x40], R8 ;  /* 0x008010000c0e7a2b */ /* 0x000f080000000008 */
[----:B0-----:R-:W0:-:S04]  /*4430*/  DFMA R20, R10, R20, c[0x2][0x30] ;  /* 0x00800c000a14762b */ /* 0x001e080000000014 */
[----:B----4-:R-:W4:-:S04]  /*4440*/  DFMA R4, -R12, c[0x2][0x40], R14 ;  /* 0x008010000c047a2b */ /* 0x010f08000000010e */
[----:B0-----:R-:W0:-:S04]  /*4450*/  DMUL R20, R10, R20 ;  /* 0x000000140a147228 */ /* 0x001e080000000000 */
[----:B----4-:R-:W-:-:S04]  /*4460*/  DADD R4, -R8, R4 ;  /* 0x0000000008047229 */ /* 0x010fc80000000104 */
[----:B0-----:R-:W0:-:S06]  /*4470*/  DFMA R20, R8, R20, R26 ;  /* 0x000000140814722b */ /* 0x001e0c000000001a */
[----:B0-----:R-:W0:-:S06]  /*4480*/  DADD R4, R20, -R4 ;  /* 0x0000000014047229 */ /* 0x001e0c0000000804 */
[----:B0-----:R-:W0:-:S06]  /*4490*/  DFMA R4, R12, c[0x2][0x48], R4 ;  /* 0x008012000c047a2b */ /* 0x001e0c0000000004 */
[----:B0-----:R0:W4:Y:S01]  /*44a0*/  DADD R4, R14, R4 ;  /* 0x000000000e047229 */ /* 0x0011220000000004 */
[----:B------:R-:W-:Y:S05]  /*44b0*/  BRA `(.L_x_2534) ;  /* 0x0000024000007947 */ /* 0x000fea0003800000 */
.L_x_2533:
        /* <DEDUP_REMOVED lines=19> */
[----:B-123--:R-:W-:Y:S05]  /*45f0*/  CALL.REL.NOINC `($__internal_1_$__cuda_sm20_div_rn_f64_full) ;  /* 0x00005cf000007944 */ /* 0x00efea0003c00000 */
.L_x_2536:
[----:B------:R-:W-:Y:S05]  /*4600*/  BSYNC B3 ;  /* 0x0000000000037941 */ /* 0x000fea0003800000 */
.L_x_2535:
        /* <DEDUP_REMOVED lines=14> */
[----:B0-----:R0:W4:-:S06]  /*46f0*/  DADD R4, R4, R12 ;  /* 0x0000000004047229 */ /* 0x00110c000000000c */
.L_x_2534:
[----:B------:R-:W-:Y:S05]  /*4700*/  BSYNC B2 ;  /* 0x0000000000027941 */ /* 0x000fea0003800000 */
.L_x_2532:
[----:B----4-:R-:W4:-:S10]  /*4710*/  DADD R6, R4, c[0x2][0x40] ;  /* 0x0080100004067629 */ /* 0x010f140000000000 */
[----:B----4-:R-:W-:Y:S02]  /*4720*/  FSEL R4, R6, R4, P5 ;  /* 0x0000000406047208 */ /* 0x010fe40002800000 */
[----:B------:R-:W-:Y:S02]  /*4730*/  FSEL R5, R7, R5, P5 ;  /* 0x0000000507057208 */ /* 0x000fe40002800000 */
.L_x_2531:
[----:B------:R-:W-:Y:S05]  /*4740*/  BSYNC B1 ;  /* 0x0000000000017941 */ /* 0x000fea0003800000 */
.L_x_2530:
[----:B0----5:R-:W-:Y:S01]  /*4750*/  IADD3 R27, R23, 0x80, RZ ;  /* 0x00000080171b7810 */ /* 0x021fe20007ffe0ff */
[----:B------:R-:W-:Y:S03]  /*4760*/  BSSY B1, `(.L_x_2537) ;  /* 0x0000081000017945 */ /* 0x000fe60003800000 */
[----:B------:R-:W-:-:S13]  /*4770*/  ISETP.GE.AND P0, PT, R27, R2, PT ;  /* 0x000000021b00720c */ /* 0x000fda0003f06270 */
[----:B------:R-:W-:Y:S05]  /*4780*/  @P0 BRA `(.L_x_2538) ;  /* 0x000007e000000947 */ /* 0x000fea0003800000 */
[C---:B-1----:R-:W0:Y:S01]  /*4790*/  DFMA R6, R24.reuse, R24, -1 ;  /* 0xbff000001806742b */ /* 0x042e220000000018 */
[----:B------:R-:W-:Y:S01]  /*47a0*/  IMAD.MOV.U32 R8, RZ, RZ, RZ ;  /* 0x000000ffff087224 */ /* 0x000fe200078e00ff */
[----:B------:R-:W-:Y:S01]  /*47b0*/  BSSY B2, `(.L_x_2539) ;  /* 0x0000078000027945 */ /* 0x000fe20003800000 */
[----:B------:R-:W-:Y:S01]  /*47c0*/  IMAD.MOV.U32 R10, RZ, RZ, RZ ;  /* 0x000000ffff0a7224 */ /* 0x000fe200078e00ff */
[----:B------:R-:W1:Y:S02]  /*47d0*/  DADD R24, R24, -1 ;  /* 0xbff0000018187429 */ /* 0x000e640000000000 */
[----:B0-----:R-:W0:Y:S08]  /*47e0*/  MUFU.RSQ64H R9, R7 ;  /* 0x0000000700097308 */ /* 0x001e300000001c00 */
[----:B-1----:R-:W-:-:S02]  /*47f0*/  ISETP.NE.AND P0, PT, R25, RZ, PT ;  /* 0x000000ff1900720c */ /* 0x002fc40003f05270 */
        /* <DEDUP_REMOVED lines=79> */
.L_x_2540:
        /* <DEDUP_REMOVED lines=19> */
[----:B--23--:R-:W-:Y:S05]  /*4e20*/  CALL.REL.NOINC `($__internal_1_$__cuda_sm20_div_rn_f64_full) ;  /* 0x000054c000007944 */ /* 0x00cfea0003c00000 */
.L_x_2543:
[----:B------:R-:W-:Y:S05]  /*4e30*/  BSYNC B3 ;  /* 0x0000000000037941 */ /* 0x000fea0003800000 */
.L_x_2542:
        /* <DEDUP_REMOVED lines=15> */
.L_x_2541:
[----:B------:R-:W-:Y:S05]  /*4f30*/  BSYNC B2 ;  /* 0x0000000000027941 */ /* 0x000fea0003800000 */
.L_x_2539:
[----:B01----:R-:W0:-:S10]  /*4f40*/  DADD R6, R12, c[0x2][0x40] ;  /* 0x008010000c067629 */ /* 0x003e140000000000 */
[----:B0-----:R-:W-:Y:S02]  /*4f50*/  FSEL R28, R6, R12, P5 ;  /* 0x0000000c061c7208 */ /* 0x001fe40002800000 */
[----:B------:R-:W-:Y:S02]  /*4f60*/  FSEL R29, R7, R13, P5 ;  /* 0x0000000d071d7208 */ /* 0x000fe40002800000 */
.L_x_2538:
[----:B------:R-:W-:Y:S05]  /*4f70*/  BSYNC B1 ;  /* 0x0000000000017941 */ /* 0x000fea0003800000 */
.L_x_2537:
[----:B------:R-:W-:Y:S01]  /*4f80*/  IADD3 R3, R23, 0x100, RZ ;  /* 0x0000010017037810 */ /* 0x000fe20007ffe0ff */
[----:B------:R-:W-:Y:S03]  /*4f90*/  BSSY B1, `(.L_x_2544) ;  /* 0x0000082000017945 */ /* 0x000fe60003800000 */
[----:B------:R-:W-:-:S13]  /*4fa0*/  ISETP.GE.AND P0, PT, R3, R2, PT ;  /* 0x000000020300720c */ /* 0x000fda0003f06270 */
[----:B------:R-:W-:Y:S05]  /*4fb0*/  @P0 BRA `(.L_x_2545) ;  /* 0x000007f000000947 */ /* 0x000fea0003800000 */
[C---:B--2---:R-:W0:Y:S01]  /*4fc0*/  DFMA R6, R18.reuse, R18, -1 ;  /* 0xbff000001206742b */ /* 0x044e220000000012 */
[----:B------:R-:W-:Y:S01]  /*4fd0*/  IMAD.MOV.U32 R8, RZ, RZ, RZ ;  /* 0x000000ffff087224 */ /* 0x000fe200078e00ff */
[----:B------:R-:W-:Y:S01]  /*4fe0*/  BSSY B2, `(.L_x_2546) ;  /* 0x0000079000027945 */ /* 0x000fe20003800000 */
[----:B------:R-:W-:Y:S01]  /*4ff0*/  IMAD.MOV.U32 R10, RZ, RZ, RZ ;  /* 0x000000ffff0a7224 */ /* 0x000fe200078e00ff */
[----:B------:R-:W2:Y:S02]  /*5000*/  DADD R18, R18, -1 ;  /* 0xbff0000012127429 */ /* 0x000ea40000000000 */
[----:B0-----:R-:W0:Y:S08]  /*5010*/  MUFU.RSQ64H R9, R7 ;  /* 0x0000000700097308 */ /* 0x001e300000001c00 */
[----:B--2---:R-:W-:-:S02]  /*5020*/  ISETP.NE.AND P0, PT, R19, RZ, PT ;  /* 0x000000ff1300720c */ /* 0x004fc40003f05270 */
        /* <DEDUP_REMOVED lines=19> */
[--C-:B------:R-:W-:Y:S02]  /*5160*/  IMAD.MOV.U32 R6, RZ, RZ, R18.reuse ;  /* 0x000000ffff067224 */ /* 0x100fe400078e0012 */
[--C-:B------:R-:W-:Y:S02]  /*5170*/  IMAD.MOV.U32 R7, RZ, RZ, R19.reuse ;  /* 0x000000ffff077224 */ /* 0x100fe400078e0013 */
[----:B------:R-:W-:Y:S02]  /*5180*/  IMAD.MOV.U32 R3, RZ, RZ, R19 ;  /* 0x000000ffff037224 */ /* 0x000fe400078e0013 */
[----:B------:R-:W-:-:S06]  /*5190*/  IMAD.MOV.U32 R10, RZ, RZ, R18 ;  /* 0x000000ffff0a7224 */ /* 0x000fcc00078e0012 */
        /* <DEDUP_REMOVED lines=28> */
[----:B0-----:R0:W2:Y:S02]  /*5360*/  DFMA R10, -R14, R8, 1 ;  /* 0x3ff000000e0a742b */ /* 0x0010a40000000108 */
[----:B0-----:R-:W-:Y:S01]  /*5370*/  LOP3.LUT R14, R0, 0x80000000, RZ, 0x3c, !PT ;  /* 0x80000000000e7812 */ /* 0x001fe200078e3cff */
[----:B------:R-:W-:-:S03]  /*5380*/  IMAD.MOV.U32 R15, RZ, RZ, 0x43300000 ;  /* 0x43300000ff0f7424 */ /* 0x000fc600078e00ff */
[----:B--2---:R-:W0:-:S04]  /*5390*/  DFMA R10, R10, R10, R10 ;  /* 0x0000000a0a0a722b */ /* 0x004e08000000000a */
[----:B------:R-:W-:-:S04]  /*53a0*/  DADD R14, R14, c[0x2][0x38] ;  /* 0x00800e000e0e7629 */ /* 0x000fc80000000000 */
[----:B0-----:R-:W0:-:S06]  /*53b0*/  DFMA R8, R8, R10, R8 ;  /* 0x0000000a0808722b */ /* 0x001e0c0000000008 */
[----:B0-----:R-:W0:-:S06]  /*53c0*/  DMUL R10, R8, R6 ;  /* 0x00000006080a7228 */ /* 0x001e0c0000000000 */
[----:B0-----:R-:W0:-:S06]  /*53d0*/  DFMA R10, R8, R6, R10 ;  /* 0x00000006080a722b */ /* 0x001e0c000000000a */
[----:B0-----:R-:W0:-:S04]  /*53e0*/  DMUL R12, R10, R10 ;  /* 0x0000000a0a0c7228 */ /* 0x001e080000000000 */
[----:B------:R-:W2:-:S04]  /*53f0*/  DADD R20, R6, -R10 ;  /* 0x0000000006147229 */ /* 0x000e88000000080a */
[----:B0-----:R-:W0:-:S04]  /*5400*/  DFMA R18, R12, R18, c[0x2][0x0] ;  /* 0x008000000c12762b */ /* 0x001e080000000012 */
[----:B-12---:R-:W1:-:S04]  /*5410*/  DADD R24, R20, R20 ;  /* 0x0000000014187229 */ /* 0x006e480000000014 */
        /* <DEDUP_REMOVED lines=17> */
.L_x_2547:
        /* <DEDUP_REMOVED lines=19> */
[----:B-1-3--:R-:W-:Y:S05]  /*5660*/  CALL.REL.NOINC `($__internal_1_$__cuda_sm20_div_rn_f64_full) ;  /* 0x00004c8000007944 */ /* 0x00afea0003c00000 */
.L_x_2550:
[----:B------:R-:W-:Y:S05]  /*5670*/  BSYNC B3 ;  /* 0x0000000000037941 */ /* 0x000fea0003800000 */
.L_x_2549:
        /* <DEDUP_REMOVED lines=14> */
[----:B0-----:R0:W2:-:S06]  /*5760*/  DADD R18, R18, R12 ;  /* 0x0000000012127229 */ /* 0x00108c000000000c */
.L_x_2548:
[----:B------:R-:W-:Y:S05]  /*5770*/  BSYNC B2 ;  /* 0x0000000000027941 */ /* 0x000fea0003800000 */
.L_x_2546:
[----:B012---:R-:W0:-:S10]  /*5780*/  DADD R6, R18, c[0x2][0x40] ;  /* 0x0080100012067629 */ /* 0x007e140000000000 */
[----:B0-----:R-:W-:Y:S02]  /*5790*/  FSEL R24, R6, R18, P5 ;  /* 0x0000001206187208 */ /* 0x001fe40002800000 */
[----:B------:R-:W-:Y:S02]  /*57a0*/  FSEL R25, R7, R19, P5 ;  /* 0x0000001307197208 */ /* 0x000fe40002800000 */
.L_x_2545:
[----:B------:R-:W-:Y:S05]  /*57b0*/  BSYNC B1 ;  /* 0x0000000000017941 */ /* 0x000fea0003800000 */
.L_x_2544:
[----:B------:R-:W-:Y:S01]  /*57c0*/  IADD3 R3, R23, 0x180, RZ ;  /* 0x0000018017037810 */ /* 0x000fe20007ffe0ff */
[----:B------:R-:W-:Y:S03]  /*57d0*/  BSSY B1, `(.L_x_2551) ;  /* 0x0000082000017945 */ /* 0x000fe60003800000 */
[----:B------:R-:W-:-:S13]  /*57e0*/  ISETP.GE.AND P0, PT, R3, R2, PT ;  /* 0x000000020300720c */ /* 0x000fda0003f06270 */
[----:B------:R-:W-:Y:S05]  /*57f0*/  @P0 BRA `(.L_x_2552) ;  /* 0x000007f000000947 */ /* 0x000fea0003800000 */
[C---:B---3--:R-:W0:Y:S01]  /*5800*/  DFMA R6, R16.reuse, R16, -1 ;  /* 0xbff000001006742b */ /* 0x048e220000000010 */
[----:B------:R-:W-:Y:S01]  /*5810*/  IMAD.MOV.U32 R8, RZ, RZ, RZ ;  /* 0x000000ffff087224 */ /* 0x000fe200078e00ff */
[----:B------:R-:W-:Y:S01]  /*5820*/  BSSY B2, `(.L_x_2553) ;  /* 0x0000079000027945 */ /* 0x000fe20003800000 */
[----:B------:R-:W-:Y:S01]  /*5830*/  IMAD.MOV.U32 R10, RZ, RZ, RZ ;  /* 0x000000ffff0a7224 */ /* 0x000fe200078e00ff */
[----:B------:R-:W3:Y:S02]  /*5840*/  DADD R16, R16, -1 ;  /* 0xbff0000010107429 */ /* 0x000ee40000000000 */
[----:B0-----:R-:W0:Y:S08]  /*5850*/  MUFU.RSQ64H R9, R7 ;  /* 0x0000000700097308 */ /* 0x001e300000001c00 */
[----:B---3--:R-:W-:-:S02]  /*5860*/  ISETP.NE.AND P0, PT, R17, RZ, PT ;  /* 0x000000ff1100720c */ /* 0x008fc40003f05270 */
        /* <DEDUP_REMOVED lines=51> */
[----:B0-----:R0:W3:Y:S02]  /*5ba0*/  DFMA R10, -R14, R8, 1 ;  /* 0x3ff000000e0a742b */ /* 0x0010e40000000108 */
[----:B0-----:R-:W-:Y:S01]  /*5bb0*/  LOP3.LUT R14, R0, 0x80000000, RZ, 0x3c, !PT ;  /* 0x80000000000e7812 */ /* 0x001fe200078e3cff */
[----:B------:R-:W-:-:S03]  /*5bc0*/  IMAD.MOV.U32 R15, RZ, RZ, 0x43300000 ;  /* 0x43300000ff0f7424 */ /* 0x000fc600078e00ff */
[----:B---3--:R-:W0:-:S04]  /*5bd0*/  DFMA R10, R10, R10, R10 ;  /* 0x0000000a0a0a722b */ /* 0x008e08000000000a */
[----:B------:R-:W-:-:S04]  /*5be0*/  DADD R14, R14, c[0x2][0x38] ;  /* 0x00800e000e0e7629 */ /* 0x000fc80000000000 */
[----:B0-----:R-:W0:-:S06]  /*5bf0*/  DFMA R8, R8, R10, R8 ;  /* 0x0000000a0808722b */ /* 0x001e0c0000000008 */
[----:B0-----:R-:W0:-:S06]  /*5c00*/  DMUL R10, R8, R6 ;  /* 0x00000006080a7228 */ /* 0x001e0c0000000000 */
[----:B0-----:R-:W0:-:S06]  /*5c10*/  DFMA R10, R8, R6, R10 ;  /* 0x00000006080a722b */ /* 0x001e0c000000000a */
[----:B0-----:R-:W0:-:S04]  /*5c20*/  DMUL R12, R10, R10 ;  /* 0x0000000a0a0c7228 */ /* 0x001e080000000000 */
[----:B--2---:R-:W2:-:S04]  /*5c30*/  DADD R18, R6, -R10 ;  /* 0x0000000006127229 */ /* 0x004e88000000080a */
[----:B0-----:R-:W0:-:S04]  /*5c40*/  DFMA R16, R12, R16, c[0x2][0x0] ;  /* 0x008000000c10762b */ /* 0x001e080000000010 */
[----:B--2---:R-:W2:-:S04]  /*5c50*/  DADD R20, R18, R18 ;  /* 0x0000000012147229 */ /* 0x004e880000000012 */
[----:B0-----:R-:W0:-:S04]  /*5c60*/  DFMA R16, R12, R16, c[0x2][0x8] ;  /* 0x008002000c10762b */ /* 0x001e080000000010 */
[----:B--2---:R-:W2:-:S04]  /*5c70*/  DFMA R20, R6, -R10, R20 ;  /* 0x8000000a0614722b */ /* 0x004e880000000014 */
[----:B0-----:R-:W0:-:S04]  /*5c80*/  DFMA R16, R12, R16, c[0x2][0x10] ;  /* 0x008004000c10762b */ /* 0x001e080000000010 */
[----:B--2---:R-:W-:-:S04]  /*5c90*/  DMUL R20, R8, R20 ;  /* 0x0000001408147228 */ /* 0x004fc80000000000 */
[----:B0-----:R-:W0:-:S06]  /*5ca0*/  DFMA R16, R12, R16, c[0x2][0x18] ;  /* 0x008006000c10762b */ /* 0x001e0c0000000010 */
[----:B0-----:R-:W0:-:S06]  /*5cb0*/  DFMA R16, R12, R16, c[0x2][0x20] ;  /* 0x008008000c10762b */ /* 0x001e0c0000000010 */
[----:B0-----:R-:W0:-:S04]  /*5cc0*/  DFMA R18, R12, R16, c[0x2][0x28] ;  /* 0x00800a000c12762b */ /* 0x001e080000000010 */
[----:B------:R-:W2:-:S04]  /*5cd0*/  DFMA R16, R14, c[0x2][0x40], R10 ;  /* 0x008010000e107a2b */ /* 0x000e88000000000a */
[----:B0-----:R-:W0:-:S04]  /*5ce0*/  DFMA R18, R12, R18, c[0x2][0x30] ;  /* 0x00800c000c12762b */ /* 0x001e080000000012 */
[----:B--2---:R-:W2:-:S04]  /*5cf0*/  DFMA R6, -R14, c[0x2][0x40], R16 ;  /* 0x008010000e067a2b */ /* 0x004e880000000110 */
[----:B0-----:R-:W0:-:S04]  /*5d00*/  DMUL R18, R12, R18 ;  /* 0x000000120c127228 */ /* 0x001e080000000000 */
[----:B--2---:R-:W-:-:S04]  /*5d10*/  DADD R6, -R10, R6 ;  /* 0x000000000a067229 */ /* 0x004fc80000000106 */
[----:B0-----:R-:W0:-:S06]  /*5d20*/  DFMA R18, R10, R18, R20 ;  /* 0x000000120a12722b */ /* 0x001e0c0000000014 */
[----:B0-----:R-:W0:-:S06]  /*5d30*/  DADD R6, R18, -R6 ;  /* 0x0000000012067229 */ /* 0x001e0c0000000806 */
[----:B0-----:R-:W0:-:S06]  /*5d40*/  DFMA R6, R14, c[0x2][0x48], R6 ;  /* 0x008012000e067a2b */ /* 0x001e0c0000000006 */
[----:B0-----:R0:W2:Y:S01]  /*5d50*/  DADD R16, R16, R6 ;  /* 0x0000000010107229 */ /* 0x0010a20000000006 */
[----:B------:R-:W-:Y:S05]  /*5d60*/  BRA `(.L_x_2555) ;  /* 0x0000024000007947 */ /* 0x000fea0003800000 */
.L_x_2554:
        /* <DEDUP_REMOVED lines=19> */
[----:B-12---:R-:W-:Y:S05]  /*5ea0*/  CALL.REL.NOINC `($__internal_1_$__cuda_sm20_div_rn_f64_full) ;  /* 0x0000444000007944 */ /* 0x006fea0003c00000 */
.L_x_2557:
[----:B------:R-:W-:Y:S05]  /*5eb0*/  BSYNC B3 ;  /* 0x0000000000037941 */ /* 0x000fea0003800000 */
.L_x_2556:
        /* <DEDUP_REMOVED lines=14> */
[----:B0-----:R0:W3:-:S06]  /*5fa0*/  DADD R16, R16, R12 ;  /* 0x0000000010107229 */ /* 0x0010cc000000000c */
.L_x_2555:
[----:B------:R-:W-:Y:S05]  /*5fb0*/  BSYNC B2 ;  /* 0x0000000000027941 */ /* 0x000fea0003800000 */
.L_x_2553:
[----:B0-23--:R-:W0:-:S10]  /*5fc0*/  DADD R6, R16, c[0x2][0x40] ;  /* 0x0080100010067629 */ /* 0x00de140000000000 */
[----:B0-----:R-:W-:Y:S02]  /*5fd0*/  FSEL R16, R6, R16, P5 ;  /* 0x0000001006107208 */ /* 0x001fe40002800000 */
[----:B------:R-:W-:Y:S02]  /*5fe0*/  FSEL R17, R7, R17, P5 ;  /* 0x0000001107117208 */ /* 0x000fe40002800000 */
.L_x_2552:
[----:B------:R-:W-:Y:S05]  /*5ff0*/  BSYNC B1 ;  /* 0x0000000000017941 */ /* 0x000fea0003800000 */
.L_x_2551:
[----:B--2---:R-:W0:Y:S01]  /*6000*/  LDC.U8 R18, c[0x0][0x184] ;  /* 0x00006100ff127b82 */ /* 0x004e220000000000 */
[----:B------:R-:W-:Y:S01]  /*6010*/  BSSY B6, `(.L_x_2558) ;  /* 0x000011b000067945 */ /* 0x000fe20003800000 */
[----:B------:R-:W-:Y:S05]  /*6020*/  @P1 BRA `(.L_x_2559) ;  /* 0x0000119000001947 */ /* 0x000fea0003800000 */
[----:B------:R-:W2:Y:S02]  /*6030*/  S2R R3, SR_TID.X ;  /* 0x0000000000037919 */ /* 0x000ea40000002100 */
[----:B--2---:R-:W-:Y:S01]  /*6040*/  IMAD R0, R22, 0x200, R3 ;  /* 0x0000020016007824 */ /* 0x004fe200078e0203 */
        /* <DEDUP_REMOVED lines=15> */
[----:B------:R-:W0:Y:S01]  /*6140*/  F2I.F64.TRUNC R5, R4 ;  /* 0x0000000400057311 */ /* 0x000e22000030d100 */
[----:B------:R-:W-:Y:S01]  /*6150*/  IMAD.MOV.U32 R23, RZ, RZ, R27 ;  /* 0x000000ffff177224 */ /* 0x000fe200078e001b */
[----:B0-----:R0:W-:Y:S01]  /*6160*/  STG.E.U8 [R8.64], R5 ;  /* 0x0000000508007986 */ /* 0x0011e2000c101124 */
[----:B------:R-:W-:Y:S05]  /*6170*/  BRA `(.L_x_2559) ;  /* 0x0000104000007947 */ /* 0x000fea0003800000 */
.L_x_2563:
[----:B------:R-:W0:Y:S01]  /*6180*/  F2I.S64.F64.TRUNC R4, R4 ;  /* 0x0000000400047311 */ /* 0x000e22000030d900 */
[----:B------:R-:W-:Y:S02]  /*6190*/  IMAD.MOV.U32 R23, RZ, RZ, R27 ;  /* 0x000000ffff177224 */ /* 0x000fe400078e001b */
[----:B0-----:R-:W-:-:S05]  /*61a0*/  IMAD.MOV.U32 R3, RZ, RZ, R4 ;  /* 0x000000ffff037224 */ /* 0x001fca00078e0004 */
[----:B------:R0:W-:Y:S01]  /*61b0*/  STG.E.U8 [R8.64], R3 ;  /* 0x0000000308007986 */ /* 0x0001e2000c101124 */
[----:B------:R-:W-:Y:S05]  /*61c0*/  BRA `(.L_x_2559) ;  /* 0x00000ff000007947 */ /* 0x000fea0003800000 */
.L_x_2562:
[----:B------:R-:W-:-:S13]  /*61d0*/  ISETP.NE.AND P0, PT, R0, 0x2, PT ;  /* 0x000000020000780c */ /* 0x000fda0003f05270 */
[----:B------:R-:W-:Y:S05]  /*61e0*/  @!P0 BRA `(.L_x_2565) ;  /* 0x000000c000008947 */ /* 0x000fea0003800000 */
[----:B------:R-:W-:-:S13]  /*61f0*/  ISETP.NE.AND P0, PT, R0, 0x3, PT ;  /* 0x000000030000780c */ /* 0x000fda0003f05270 */
[----:B------:R-:W-:Y:S05]  /*6200*/  @!P0 BRA `(.L_x_2566) ;  /* 0x0000006000008947 */ /* 0x000fea0003800000 */
[----:B------:R-:W-:-:S13]  /*6210*/  ISETP.NE.AND P0, PT, R0, 0x4, PT ;  /* 0x000000040000780c */ /* 0x000fda0003f05270 */
[----:B------:R-:W-:Y:S05]  /*6220*/  @P0 BRA `(.L_x_2564) ;  /* 0x00000dd000000947 */ /* 0x000fea0003800000 */
[----:B------:R-:W0:Y:S01]  /*6230*/  F2I.S64.F64.TRUNC R4, R4 ;  /* 0x0000000400047311 */ /* 0x000e22000030d900 */
[----:B------:R-:W-:Y:S01]  /*6240*/  IMAD.MOV.U32 R23, RZ, RZ, R27 ;  /* 0x000000ffff177224 */ /* 0x000fe200078e001b */
[----:B0-----:R0:W-:Y:S01]  /*6250*/  STG.E.64 [R8.64], R4 ;  /* 0x0000000408007986 */ /* 0x0011e2000c101b24 */
[----:B------:R-:W-:Y:S05]  /*6260*/  BRA `(.L_x_2559) ;  /* 0x00000f5000007947 */ /* 0x000fea0003800000 */
.L_x_2566:
[----:B------:R-:W0:Y:S01]  /*6270*/  F2I.F64.TRUNC R5, R4 ;  /* 0x0000000400057311 */ /* 0x000e22000030d100 */
[----:B------:R-:W-:Y:S01]  /*6280*/  IMAD.MOV.U32 R23, RZ, RZ, R27 ;  /* 0x000000ffff177224 */ /* 0x000fe200078e001b */
[----:B0-----:R0:W-:Y:S01]  /*6290*/  STG.E [R8.64], R5 ;  /* 0x0000000508007986 */ /* 0x0011e2000c101924 */
[----:B------:R-:W-:Y:S05]  /*62a0*/  BRA `(.L_x_2559) ;  /* 0x00000f1000007947 */ /* 0x000fea0003800000 */
.L_x_2565:
[----:B------:R-:W0:Y:S01]  /*62b0*/  F2I.F64.TRUNC R5, R4 ;  /* 0x0000000400057311 */ /* 0x000e22000030d100 */
[----:B------:R-:W-:Y:S01]  /*62c0*/  IMAD.MOV.U32 R23, RZ, RZ, R27 ;  /* 0x000000ffff177224 */ /* 0x000fe200078e001b */
[----:B0-----:R0:W-:Y:S01]  /*62d0*/  STG.E.U16 [R8.64], R5 ;  /* 0x0000000508007986 */ /* 0x0011e2000c101524 */
[----:B------:R-:W-:Y:S05]  /*62e0*/  BRA `(.L_x_2559) ;  /* 0x00000ed000007947 */ /* 0x000fea0003800000 */
.L_x_2561:
[----:B------:R-:W-:-:S13]  /*62f0*/  ISETP.GT.AND P0, PT, R0, 0x6, PT ;  /* 0x000000060000780c */ /* 0x000fda0003f04270 */
[----:B------:R-:W-:Y:S05]  /*6300*/  @P0 BRA `(.L_x_2567) ;  /* 0x0000011000000947 */ /* 0x000fea0003800000 */
[----:B------:R-:W-:-:S13]  /*6310*/  ISETP.NE.AND P0, PT, R0, 0x5, PT ;  /* 0x000000050000780c */ /* 0x000fda0003f05270 */
[----:B------:R-:W-:Y:S05]  /*6320*/  @!P0 BRA `(.L_x_2568) ;  /* 0x0000008000008947 */ /* 0x000fea0003800000 */
[----:B------:R-:W-:-:S13]  /*6330*/  ISETP.NE.AND P0, PT, R0, 0x6, PT ;  /* 0x000000060000780c */ /* 0x000fda0003f05270 */
[----:B------:R-:W-:Y:S05]  /*6340*/  @P0 BRA `(.L_x_2564) ;  /* 0x00000cb000000947 */ /* 0x000fea0003800000 */
[----:B------:R-:W0:Y:S01]  /*6350*/  F2F.F32.F64 R3, R4 ;  /* 0x0000000400037310 */ /* 0x000e220000301000 */
[----:B------:R-:W0:Y:S01]  /*6360*/  DSETP.GEU.AND P0, PT, |R4|, c[0x2][0x88], PT ;  /* 0x008022000400762a */ /* 0x000e220003f0e200 */
[----:B------:R-:W-:-:S13]  /*6370*/  IMAD.MOV.U32 R23, RZ, RZ, R27 ;  /* 0x000000ffff177224 */ /* 0x000fda00078e001b */
[----:B0-----:R-:W-:-:S05]  /*6380*/  @!P0 FMUL R3, R3, 1.175494350822287508e-38 ;  /* 0x0080000003038820 */ /* 0x001fca0000400000 */
[----:B------:R0:W-:Y:S01]  /*6390*/  STG.E [R8.64], R3 ;  /* 0x0000000308007986 */ /* 0x0001e2000c101924 */
[----:B------:R-:W-:Y:S05]  /*63a0*/  BRA `(.L_x_2559) ;  /* 0x00000e1000007947 */ /* 0x000fea0003800000 */
.L_x_2568:
[----:B------:R-:W0:Y:S01]  /*63b0*/  F2F.F32.F64 R0, R4 ;  /* 0x0000000400007310 */ /* 0x000e220000301000 */
[----:B------:R-:W0:Y:S01]  /*63c0*/  DSETP.GEU.AND P0, PT, |R4|, c[0x2][0x88], PT ;  /* 0x008022000400762a */ /* 0x000e220003f0e200 */
[----:B------:R-:W-:-:S13]  /*63d0*/  IMAD.MOV.U32 R23, RZ, RZ, R27 ;  /* 0x000000ffff177224 */ /* 0x000fda00078e001b */
[----:B0-----:R-:W-:-:S05]  /*63e0*/  @!P0 FMUL R0, R0, 1.175494350822287508e-38 ;  /* 0x0080000000008820 */ /* 0x001fca0000400000 */
[----:B------:R-:W-:-:S05]  /*63f0*/  F2FP.PACK_AB R0, RZ, R0 ;  /* 0x00000000ff00723e */ /* 0x000fca00000000ff */
[----:B------:R0:W-:Y:S01]  /*6400*/  STG.E.U16 [R8.64], R0 ;  /* 0x0000000008007986 */ /* 0x0001e2000c101524 */
[----:B------:R-:W-:Y:S05]  /*6410*/  BRA `(.L_x_2559) ;  /* 0x00000da000007947 */ /* 0x000fea0003800000 */
.L_x_2567:
        /* <DEDUP_REMOVED lines=8> */
[----:B------:R-:W-:Y:S02]  /*64a0*/  IMAD.MOV.U32 R7, RZ, RZ, RZ ;  /* 0x000000ffff077224 */ /* 0x000fe400078e00ff */
[----:B------:R-:W-:-:S11]  /*64b0*/  IMAD.MOV.U32 R23, RZ, RZ, R27 ;  /* 0x000000ffff177224 */ /* 0x000fd600078e001b */
[----:B0-----:R-:W-:-:S05]  /*64c0*/  @!P0 FMUL R6, R6, 1.175494350822287508e-38 ;  /* 0x0080000006068820 */ /* 0x001fca0000400000 */
[----:B------:R0:W-:Y:S01]  /*64d0*/  STG.E.64 [R8.64], R6 ;  /* 0x0000000608007986 */ /* 0x0001e2000c101b24 */
[----:B------:R-:W-:Y:S05]  /*64e0*/  BRA `(.L_x_2559) ;  /* 0x00000cd000007947 */ /* 0x000fea0003800000 */
.L_x_2570:
[----:B------:R-:W0:Y:S01]  /*64f0*/  F2F.F32.F64 R0, R4 ;  /* 0x0000000400007310 */ /* 0x000e220000301000 */
[----:B------:R-:W0:Y:S01]  /*6500*/  DSETP.GEU.AND P0, PT, |R4|, c[0x2][0x88], PT ;  /* 0x008022000400762a */ /* 0x000e220003f0e200 */
[----:B------:R-:W-:-:S13]  /*6510*/  IMAD.MOV.U32 R23, RZ, RZ, R27 ;  /* 0x000000ffff177224 */ /* 0x000fda00078e001b */
[----:B0-----:R-:W-:-:S05]  /*6520*/  @!P0 FMUL R0, R0, 1.175494350822287508e-38 ;  /* 0x0080000000008820 */ /* 0x001fca0000400000 */
[----:B------:R-:W-:-:S04]  /*6530*/  F2FP.PACK_AB R3, RZ, R0 ;  /* 0x00000000ff03723e */ /* 0x000fc800000000ff */
[----:B------:R-:W-:-:S05]  /*6540*/  PRMT R3, R3, 0x5410, RZ ;  /* 0x0000541003037816 */ /* 0x000fca00000000ff */
[----:B------:R0:W-:Y:S01]  /*6550*/  STG.E [R8.64], R3 ;  /* 0x0000000308007986 */ /* 0x0001e2000c101924 */
[----:B------:R-:W-:Y:S05]  /*6560*/  BRA `(.L_x_2559) ;  /* 0x00000c5000007947 */ /* 0x000fea0003800000 */
.L_x_2569:
[----:B------:R0:W-:Y:S01]  /*6570*/  STG.E.64 [R8.64], R4 ;  /* 0x0000000408007986 */ /* 0x0001e2000c101b24 */
[----:B------:R-:W-:Y:S01]  /*6580*/  IMAD.MOV.U32 R23, RZ, RZ, R27 ;  /* 0x000000ffff177224 */ /* 0x000fe200078e001b */
[----:B------:R-:W-:Y:S05]  /*6590*/  BRA `(.L_x_2559) ;  /* 0x00000c2000007947 */ /* 0x000fea0003800000 */
.L_x_2560:
        /* <DEDUP_REMOVED lines=8> */
[----:B------:R-:W0:Y:S01]  /*6620*/  DSETP.NEU.AND P0, PT, R4, RZ, PT ;  /* 0x000000ff0400722a */ /* 0x000e220003f0d000 */
[----:B------:R-:W-:-:S05]  /*6630*/  IMAD.MOV.U32 R23, RZ, RZ, R27 ;  /* 0x000000ffff177224 */ /* 0x000fca00078e001b */
[----:B0-----:R-:W-:-:S05]  /*6640*/  SEL R3, RZ, 0x1, !P0 ;  /* 0x00000001ff037807 */ /* 0x001fca0004000000 */
[----:B------:R0:W-:Y:S01]  /*6650*/  STG.E.U8 [R8.64], R3 ;  /* 0x0000000308007986 */ /* 0x0001e2000c101124 */
[----:B------:R-:W-:Y:S05]  /*6660*/  BRA `(.L_x_2559) ;  /* 0x00000b5000007947 */ /* 0x000fea0003800000 */
.L_x_2573:
[----:B------:R-:W-:Y:S01]  /*6670*/  CS2R R6, SRZ ;  /* 0x0000000000067805 */ /* 0x000fe2000001ff00 */
[----:B------:R-:W-:-:S04]  /*6680*/  IMAD.MOV.U32 R23, RZ, RZ, R27 ;  /* 0x000000ffff177224 */ /* 0x000fc800078e001b */
[----:B------:R0:W-:Y:S01]  /*6690*/  STG.E.128 [R8.64], R4 ;  /* 0x0000000408007986 */ /* 0x0001e2000c101d24 */
[----:B------:R-:W-:Y:S05]  /*66a0*/  BRA `(.L_x_2559) ;  /* 0x00000b1000007947 */ /* 0x000fea0003800000 */
.L_x_2572:
        /* <DEDUP_REMOVED lines=23> */
.L_x_2577:
[----:B------:R-:W-:Y:S05]  /*6820*/  BSYNC B0 ;  /* 0x0000000000007941 */ /* 0x000fea0003800000 */
.L_x_2576:
[----:B------:R-:W-:Y:S01]  /*6830*/  LOP3.LUT R7, R0, R7, RZ, 0xfc, !PT ;  /* 0x0000000700077212 */ /* 0x000fe200078efcff */
[----:B------:R-:W-:-:S04]  /*6840*/  IMAD.MOV.U32 R23, RZ, RZ, R27 ;  /* 0x000000ffff177224 */ /* 0x000fc800078e001b */
[----:B------:R0:W-:Y:S01]  /*6850*/  STG.E.U8 [R8.64], R7 ;  /* 0x0000000708007986 */ /* 0x0001e2000c101124 */
[----:B------:R-:W-:Y:S05]  /*6860*/  BRA `(.L_x_2559) ;  /* 0x0000095000007947 */ /* 0x000fea0003800000 */
.L_x_2575:
        /* <DEDUP_REMOVED lines=15> */
.L_x_2579:
[----:B------:R-:W-:Y:S01]  /*6960*/  IMAD.MOV.U32 R0, RZ, RZ, 0x7f ;  /* 0x0000007fff007424 */ /* 0x000fe200078e00ff */
[----:B------:R-:W-:-:S04]  /*6970*/  ISETP.GT.U32.AND P0, PT, R3, 0x7f800000, PT ;  /* 0x7f8000000300780c */ /* 0x000fc80003f04070 */
[----:B------:R-:W-:-:S04]  /*6980*/  SEL R0, R0, 0x7c, P0 ;  /* 0x0000007c00007807 */ /* 0x000fc80000000000 */
.L_x_2580:
[----:B------:R-:W-:Y:S05]  /*6990*/  BSYNC B0 ;  /* 0x0000000000007941 */ /* 0x000fea0003800000 */
.L_x_2578:
[----:B------:R-:W-:Y:S01]  /*69a0*/  LOP3.LUT R3, R7, 0x80000000, RZ, 0xc0, !PT ;  /* 0x8000000007037812 */ /* 0x000fe200078ec0ff */
[----:B------:R-:W-:-:S03]  /*69b0*/  IMAD.MOV.U32 R23, RZ, RZ, R27 ;  /* 0x000000ffff177224 */ /* 0x000fc600078e001b */
[----:B------:R-:W-:-:S04]  /*69c0*/  SHF.R.U32.HI R3, RZ, 0x18, R3 ;  /* 0x00000018ff037819 */ /* 0x000fc80000011603 */
[----:B------:R-:W-:-:S05]  /*69d0*/  LOP3.LUT R3, R0, R3, RZ, 0xfc, !PT ;  /* 0x0000000300037212 */ /* 0x000fca00078efcff */
[----:B------:R0:W-:Y:S01]  /*69e0*/  STG.E.U8 [R8.64], R3 ;  /* 0x0000000308007986 */ /* 0x0001e2000c101124 */
[----:B------:R-:W-:Y:S05]  /*69f0*/  BRA `(.L_x_2559) ;  /* 0x000007c000007947 */ /* 0x000fea0003800000 */
.L_x_2574:
[----:B------:R-:W0:Y:S01]  /*6a00*/  F2F.F32.F64 R0, R4 ;  /* 0x0000000400007310 */ /* 0x000e220000301000 */
[----:B------:R-:W0:Y:S01]  /*6a10*/  DSETP.GEU.AND P0, PT, |R4|, c[0x2][0x88], PT ;  /* 0x008022000400762a */ /* 0x000e220003f0e200 */
[----:B------:R-:W-:-:S13]  /*6a20*/  IMAD.MOV.U32 R23, RZ, RZ, R27 ;  /* 0x000000ffff177224 */ /* 0x000fda00078e001b */
[----:B0-----:R-:W-:-:S05]  /*6a30*/  @!P0 FMUL R0, R0, 1.175494350822287508e-38 ;  /* 0x0080000000008820 */ /* 0x001fca0000400000 */
[----:B------:R-:W-:-:S05]  /*6a40*/  F2FP.BF16.PACK_AB R0, RZ, R0 ;  /* 0x00000000ff00723e */ /* 0x000fca00000010ff */
[----:B------:R0:W-:Y:S01]  /*6a50*/  STG.E.U16 [R8.64], R0 ;  /* 0x0000000008007986 */ /* 0x0001e2000c101524 */
[----:B------:R-:W-:Y:S05]  /*6a60*/  BRA `(.L_x_2559) ;  /* 0x0000075000007947 */ /* 0x000fea0003800000 */
.L_x_2571:
        /* <DEDUP_REMOVED lines=8> */
[----:B------:R-:W0:Y:S01]  /*6af0*/  F2I.U32.F64.TRUNC R5, R4 ;  /* 0x0000000400057311 */ /* 0x000e22000030d000 */
[----:B------:R-:W-:Y:S01]  /*6b00*/  IMAD.MOV.U32 R23, RZ, RZ, R27 ;  /* 0x000000ffff177224 */ /* 0x000fe200078e001b */
[----:B0-----:R0:W-:Y:S01]  /*6b10*/  STG.E.U16 [R8.64], R5 ;  /* 0x0000000508007986 */ /* 0x0011e2000c101524 */
[----:B------:R-:W-:Y:S05]  /*6b20*/  BRA `(.L_x_2559) ;  /* 0x0000069000007947 */ /* 0x000fea0003800000 */
.L_x_2583:
        /* <DEDUP_REMOVED lines=19> */
.L_x_2586:
[----:B------:R-:W-:-:S04]  /*6c60*/  LOP3.LUT R0, R7, 0x80000000, RZ, 0xc0, !PT ;  /* 0x8000000007007812 */ /* 0x000fc800078ec0ff */
[----:B------:R-:W-:-:S04]  /*6c70*/  SHF.R.U32.HI R0, RZ, 0x18, R0 ;  /* 0x00000018ff007819 */ /* 0x000fc80000011600 */
[----:B------:R-:W-:Y:S02]  /*6c80*/  LOP3.LUT R0, R3, R0, RZ, 0xfc, !PT ;  /* 0x0000000003007212 */ /* 0x000fe400078efcff */
.L_x_2585:
[----:B------:R-:W-:Y:S05]  /*6c90*/  BSYNC B0 ;  /* 0x0000000000007941 */ /* 0x000fea0003800000 */
.L_x_2584:
[----:B------:R0:W-:Y:S01]  /*6ca0*/  STG.E.U8 [R8.64], R0 ;  /* 0x0000000008007986 */ /* 0x0001e2000c101124 */
[----:B------:R-:W-:Y:S01]  /*6cb0*/  IMAD.MOV.U32 R23, RZ, RZ, R27 ;  /* 0x000000ffff177224 */ /* 0x000fe200078e001b */
[----:B------:R-:W-:Y:S05]  /*6cc0*/  BRA `(.L_x_2559) ;  /* 0x000004f000007947 */ /* 0x000fea0003800000 */
.L_x_2582:
        /* <DEDUP_REMOVED lines=19> */
.L_x_2589:
[----:B------:R-:W-:-:S04]  /*6e00*/  LOP3.LUT R0, R7, 0x80000000, RZ, 0xc0, !PT ;  /* 0x8000000007007812 */ /* 0x000fc800078ec0ff */
[----:B------:R-:W-:-:S04]  /*6e10*/  SHF.R.U32.HI R0, RZ, 0x18, R0 ;  /* 0x00000018ff007819 */ /* 0x000fc80000011600 */
[----:B------:R-:W-:Y:S02]  /*6e20*/  LOP3.LUT R0, R3, R0, RZ, 0xfc, !PT ;  /* 0x0000000003007212 */ /* 0x000fe400078efcff */
.L_x_2588:
[----:B------:R-:W-:Y:S05]  /*6e30*/  BSYNC B0 ;  /* 0x0000000000007941 */ /* 0x000fea0003800000 */
.L_x_2587:
[----:B------:R0:W-:Y:S01]  /*6e40*/  STG.E.U8 [R8.64], R0 ;  /* 0x0000000008007986 */ /* 0x0001e2000c101124 */
[----:B------:R-:W-:Y:S01]  /*6e50*/  IMAD.MOV.U32 R23, RZ, RZ, R27 ;  /* 0x000000ffff177224 */ /* 0x000fe200078e001b */
[----:B------:R-:W-:Y:S05]  /*6e60*/  BRA `(.L_x_2559) ;  /* 0x0000035000007947 */ /* 0x000fea0003800000 */
.L_x_2581:
        /* <DEDUP_REMOVED lines=8> */
[----:B------:R-:W-:-:S13]  /*6ef0*/  IMAD.MOV.U32 R23, RZ, RZ, R27 ;  /* 0x000000ffff177224 */ /* 0x000fda00078e001b */
        /* <DEDUP_REMOVED lines=16> */
.L_x_2564:
        /* <DEDUP_REMOVED lines=18> */
[----:B01-3--:R-:W-:Y:S05]  /*7120*/  CALL.ABS.NOINC R14 ;  /* 0x000000000e007343 */ /* 0x00bfea0003c00000 */
[----:B------:R-:W-:Y:S01]  /*7130*/  IMAD.MOV.U32 R23, RZ, RZ, R27 ;  /* 0x000000ffff177224 */ /* 0x000fe200078e001b */
[----:B------:R-:W-:Y:S05]  /*7140*/  BRA `(.L_x_2559) ;  /* 0x0000007000007947 */ /* 0x000fea0003800000 */
.L_x_2591:
[----:B------:R-:W0:Y:S01]  /*7150*/  F2I.U64.F64.TRUNC R4, R4 ;  /* 0x0000000400047311 */ /* 0x000e22000030d800 */
[----:B------:R-:W-:Y:S01]  /*7160*/  IMAD.MOV.U32 R23, RZ, RZ, R27 ;  /* 0x000000ffff177224 */ /* 0x000fe200078e001b */
[----:B0-----:R0:W-:Y:S01]  /*7170*/  STG.E.64 [R8.64], R4 ;  /* 0x0000000408007986 */ /* 0x0011e2000c101b24 */
[----:B------:R-:W-:Y:S05]  /*7180*/  BRA `(.L_x_2559) ;  /* 0x0000003000007947 */ /* 0x000fea0003800000 */
.L_x_2590:
[----:B------:R-:W0:Y:S01]  /*7190*/  F2I.U32.F64.TRUNC R5, R4 ;  /* 0x0000000400057311 */ /* 0x000e22000030d000 */
[----:B------:R-:W-:Y:S01]  /*71a0*/  IMAD.MOV.U32 R23, RZ, RZ, R27 ;  /* 0x000000ffff177224 */ /* 0x000fe200078e001b */
[----:B0-----:R0:W-:Y:S06]  /*71b0*/  STG.E [R8.64], R5 ;  /* 0x0000000508007986 */ /* 0x0011ec000c101924 */
.L_x_2559:
[----:B------:R-:W-:Y:S05]  /*71c0*/  BSYNC B6 ;  /* 0x0000000000067941 */ /* 0x000fea0003800000 */
.L_x_2558:
        /* <DEDUP_REMOVED lines=22> */
.L_x_2597:
[----:B------:R-:W0:Y:S02]  /*7330*/  F2I.S64.F64.TRUNC R28, R28 ;  /* 0x0000001c001c7311 */ /* 0x000e24000030d900 */
[----:B0-----:R-:W-:-:S05]  /*7340*/  IMAD.MOV.U32 R3, RZ, RZ, R28 ;  /* 0x000000ffff037224 */ /* 0x001fca00078e001c */
[----:B------:R0:W-:Y:S01]  /*7350*/  STG.E.U8 [R4.64], R3 ;  /* 0x0000000304007986 */ /* 0x0001e2000c101124 */
[----:B------:R-:W-:Y:S05]  /*7360*/  BRA `(.L_x_2599) ;  /* 0x00000eb000007947 */ /* 0x000fea0003800000 */
.L_x_2596:
        /* <DEDUP_REMOVED lines=9> */
.L_x_2601:
[----:B------:R-:W0:Y:S02]  /*7400*/  F2I.F64.TRUNC R29, R28 ;  /* 0x0000001c001d7311 */ /* 0x000e24000030d100 */
[----:B0-----:R0:W-:Y:S01]  /*7410*/  STG.E [R4.64], R29 ;  /* 0x0000001d04007986 */ /* 0x0011e2000c101924 */
[----:B------:R-:W-:Y:S05]  /*7420*/  BRA `(.L_x_2599) ;  /* 0x00000df000007947 */ /* 0x000fea0003800000 */
.L_x_2600:
[----:B------:R-:W0:Y:S02]  /*7430*/  F2I.F64.TRUNC R29, R28 ;  /* 0x0000001c001d7311 */ /* 0x000e24000030d100 */
[----:B0-----:R0:W-:Y:S01]  /*7440*/  STG.E.U16 [R4.64], R29 ;  /* 0x0000001d04007986 */ /* 0x0011e2000c101524 */
[----:B------:R-:W-:Y:S05]  /*7450*/  BRA `(.L_x_2599) ;  /* 0x00000dc000007947 */ /* 0x000fea0003800000 */
.L_x_2595:
        /* <DEDUP_REMOVED lines=11> */
.L_x_2603:
[----:B------:R-:W0:Y:S01]  /*7510*/  F2F.F32.F64 R0, R28 ;  /* 0x0000001c00007310 */ /* 0x000e220000301000 */
[----:B------:R-:W0:-:S14]  /*7520*/  DSETP.GEU.AND P0, PT, |R28|, c[0x2][0x88], PT ;  /* 0x008022001c00762a */ /* 0x000e1c0003f0e200 */
[----:B0-----:R-:W-:-:S05]  /*7530*/  @!P0 FMUL R0, R0, 1.175494350822287508e-38 ;  /* 0x0080000000008820 */ /* 0x001fca0000400000 */
[----:B------:R-:W-:-:S05]  /*7540*/  F2FP.PACK_AB R0, RZ, R0 ;  /* 0x00000000ff00723e */ /* 0x000fca00000000ff */
[----:B------:R0:W-:Y:S01]  /*7550*/  STG.E.U16 [R4.64], R0 ;  /* 0x0000000004007986 */ /* 0x0001e2000c101524 */
[----:B------:R-:W-:Y:S05]  /*7560*/  BRA `(.L_x_2599) ;  /* 0x00000cb000007947 */ /* 0x000fea0003800000 */
.L_x_2602:
        /* <DEDUP_REMOVED lines=12> */
.L_x_2605:
[----:B------:R-:W0:Y:S01]  /*7630*/  F2F.F32.F64 R0, R28 ;  /* 0x0000001c00007310 */ /* 0x000e220000301000 */
[----:B------:R-:W0:-:S14]  /*7640*/  DSETP.GEU.AND P0, PT, |R28|, c[0x2][0x88], PT ;  /* 0x008022001c00762a */ /* 0x000e1c0003f0e200 */
[----:B0-----:R-:W-:-:S05]  /*7650*/  @!P0 FMUL R0, R0, 1.175494350822287508e-38 ;  /* 0x0080000000008820 */ /* 0x001fca0000400000 */
[----:B------:R-:W-:-:S04]  /*7660*/  F2FP.PACK_AB R3, RZ, R0 ;  /* 0x00000000ff03723e */ /* 0x000fc800000000ff */
[----:B------:R-:W-:-:S05]  /*7670*/  PRMT R3, R3, 0x5410, RZ ;  /* 0x0000541003037816 */ /* 0x000fca00000000ff */
[----:B------:R0:W-:Y:S01]  /*7680*/  STG.E [R4.64], R3 ;  /* 0x0000000304007986 */ /* 0x0001e2000c101924 */
[----:B------:R-:W-:Y:S05]  /*7690*/  BRA `(.L_x_2599) ;  /* 0x00000b8000007947 */ /* 0x000fea0003800000 */
.L_x_2604:
[----:B------:R0:W-:Y:S01]  /*76a0*/  STG.E.64 [R4.64], R28 ;  /* 0x0000001c04007986 */ /* 0x0001e2000c101b24 */
[----:B------:R-:W-:Y:S05]  /*76b0*/  BRA `(.L_x_2599) ;  /* 0x00000b6000007947 */ /* 0x000fea0003800000 */
.L_x_2594:
        /* <DEDUP_REMOVED lines=12> */
.L_x_2608:
[----:B------:R-:W-:-:S05]  /*7780*/  CS2R R30, SRZ ;  /* 0x00000000001e7805 */ /* 0x000fca000001ff00 */
[----:B------:R0:W-:Y:S01]  /*7790*/  STG.E.128 [R4.64], R28 ;  /* 0x0000001c04007986 */ /* 0x0001e2000c101d24 */
[----:B------:R-:W-:Y:S05]  /*77a0*/  BRA `(.L_x_2599) ;  /* 0x00000a7000007947 */ /* 0x000fea0003800000 */
.L_x_2607:
        /* <DEDUP_REMOVED lines=23> */
.L_x_2612:
[----:B------:R-:W-:Y:S05]  /*7920*/  BSYNC B0 ;  /* 0x0000000000007941 */ /* 0x000fea0003800000 */
.L_x_2611:
[----:B------:R-:W-:-:S05]  /*7930*/  LOP3.LUT R7, R0, R7, RZ, 0xfc, !PT ;  /* 0x0000000700077212 */ /* 0x000fca00078efcff */
[----:B------:R0:W-:Y:S01]  /*7940*/  STG.E.U8 [R4.64], R7 ;  /* 0x0000000704007986 */ /* 0x0001e2000c101124 */
[----:B------:R-:W-:Y:S05]  /*7950*/  BRA `(.L_x_2599) ;  /* 0x000008c000007947 */ /* 0x000fea0003800000 */
.L_x_2610:
        /* <DEDUP_REMOVED lines=15> */
.L_x_2614:
[----:B------:R-:W-:Y:S01]  /*7a50*/  IMAD.MOV.U32 R0, RZ, RZ, 0x7f ;  /* 0x0000007fff007424 */ /* 0x000fe200078e00ff */
[----:B------:R-:W-:-:S04]  /*7a60*/  ISETP.GT.U32.AND P0, PT, R3, 0x7f800000, PT ;  /* 0x7f8000000300780c */ /* 0x000fc80003f04070 */
[----:B------:R-:W-:-:S04]  /*7a70*/  SEL R0, R0, 0x7c, P0 ;  /* 0x0000007c00007807 */ /* 0x000fc80000000000 */
.L_x_2615:
[----:B------:R-:W-:Y:S05]  /*7a80*/  BSYNC B0 ;  /* 0x0000000000007941 */ /* 0x000fea0003800000 */
.L_x_2613:
[----:B------:R-:W-:-:S04]  /*7a90*/  LOP3.LUT R3, R7, 0x80000000, RZ, 0xc0, !PT ;  /* 0x8000000007037812 */ /* 0x000fc800078ec0ff */
[----:B------:R-:W-:-:S04]  /*7aa0*/  SHF.R.U32.HI R3, RZ, 0x18, R3 ;  /* 0x00000018ff037819 */ /* 0x000fc80000011603 */
[----:B------:R-:W-:-:S05]  /*7ab0*/  LOP3.LUT R3, R0, R3, RZ, 0xfc, !PT ;  /* 0x0000000300037212 */ /* 0x000fca00078efcff */
[----:B------:R0:W-:Y:S01]  /*7ac0*/  STG.E.U8 [R4.64], R3 ;  /* 0x0000000304007986 */ /* 0x0001e2000c101124 */
[----:B------:R-:W-:Y:S05]  /*7ad0*/  BRA `(.L_x_2599) ;  /* 0x0000074000007947 */ /* 0x000fea0003800000 */
.L_x_2609:
[----:B------:R-:W0:Y:S01]  /*7ae0*/  F2F.F32.F64 R0, R28 ;  /* 0x0000001c00007310 */ /* 0x000e220000301000 */
[----:B------:R-:W0:-:S14]  /*7af0*/  DSETP.GEU.AND P0, PT, |R28|, c[0x2][0x88], PT ;  /* 0x008022001c00762a */ /* 0x000e1c0003f0e200 */
[----:B0-----:R-:W-:-:S05]  /*7b00*/  @!P0 FMUL R0, R0, 1.175494350822287508e-38 ;  /* 0x0080000000008820 */ /* 0x001fca0000400000 */
[----:B------:R-:W-:-:S05]  /*7b10*/  F2FP.BF16.PACK_AB R0, RZ, R0 ;  /* 0x00000000ff00723e */ /* 0x000fca00000010ff */
[----:B------:R0:W-:Y:S01]  /*7b20*/  STG.E.U16 [R4.64], R0 ;  /* 0x0000000004007986 */ /* 0x0001e2000c101524 */
[----:B------:R-:W-:Y:S05]  /*7b30*/  BRA `(.L_x_2599) ;  /* 0x000006e000007947 */ /* 0x000fea0003800000 */
.L_x_2606:
        /* <DEDUP_REMOVED lines=11> */
.L_x_2618:
        /* <DEDUP_REMOVED lines=19> */
.L_x_2621:
[----:B------:R-:W-:-:S04]  /*7d20*/  LOP3.LUT R0, R7, 0x80000000, RZ, 0xc0, !PT ;  /* 0x8000000007007812 */ /* 0x000fc800078ec0ff */
[----:B------:R-:W-:-:S04]  /*7d30*/  SHF.R.U32.HI R0, RZ, 0x18, R0 ;  /* 0x00000018ff007819 */ /* 0x000fc80000011600 */
[----:B------:R-:W-:Y:S02]  /*7d40*/  LOP3.LUT R0, R3, R0, RZ, 0xfc, !PT ;  /* 0x0000000003007212 */ /* 0x000fe400078efcff */
.L_x_2620:
[----:B------:R-:W-:Y:S05]  /*7d50*/  BSYNC B0 ;  /* 0x0000000000007941 */ /* 0x000fea0003800000 */
.L_x_2619:
[----:B------:R0:W-:Y:S01]  /*7d60*/  STG.E.U8 [R4.64], R0 ;  /* 0x0000000004007986 */ /* 0x0001e2000c101124 */
[----:B------:R-:W-:Y:S05]  /*7d70*/  BRA `(.L_x_2599) ;  /* 0x000004a000007947 */ /* 0x000fea0003800000 */
.L_x_2617:
        /* <DEDUP_REMOVED lines=19> */
.L_x_2624:
[----:B------:R-:W-:-:S04]  /*7eb0*/  LOP3.LUT R0, R7, 0x80000000, RZ, 0xc0, !PT ;  /* 0x8000000007007812 */ /* 0x000fc800078ec0ff */
[----:B------:R-:W-:-:S04]  /*7ec0*/  SHF.R.U32.HI R0, RZ, 0x18, R0 ;  /* 0x00000018ff007819 */ /* 0x000fc80000011600 */
[----:B------:R-:W-:Y:S02]  /*7ed0*/  LOP3.LUT R0, R3, R0, RZ, 0xfc, !PT ;  /* 0x0000000003007212 */ /* 0x000fe400078efcff */
.L_x_2623:
[----:B------:R-:W-:Y:S05]  /*7ee0*/  BSYNC B0 ;  /* 0x0000000000007941 */ /* 0x000fea0003800000 */
.L_x_2622:
[----:B------:R0:W-:Y:S01]  /*7ef0*/  STG.E.U8 [R4.64], R0 ;  /* 0x0000000004007986 */ /* 0x0001e2000c101124 */
[----:B------:R-:W-:Y:S05]  /*7f00*/  BRA `(.L_x_2599) ;  /* 0x0000031000007947 */ /* 0x000fea0003800000 */
.L_x_2616:
        /* <DEDUP_REMOVED lines=24> */
.L_x_2598:
        /* <DEDUP_REMOVED lines=19> */
[----:B------:R-:W-:Y:S05]  /*81c0*/  BRA `(.L_x_2599) ;  /* 0x0000005000007947 */ /* 0x000fea0003800000 */
.L_x_2626:
[----:B------:R-:W0:Y:S02]  /*81d0*/  F2I.U64.F64.TRUNC R28, R28 ;  /* 0x0000001c001c7311 */ /* 0x000e24000030d800 */
[----:B0-----:R0:W-:Y:S01]  /*81e0*/  STG.E.64 [R4.64], R28 ;  /* 0x0000001c04007986 */ /* 0x0011e2000c101b24 */
[----:B------:R-:W-:Y:S05]  /*81f0*/  BRA `(.L_x_2599) ;  /* 0x0000002000007947 */ /* 0x000fea0003800000 */
.L_x_2625:
[----:B------:R-:W0:Y:S02]  /*8200*/  F2I.U32.F64.TRUNC R29, R28 ;  /* 0x0000001c001d7311 */ /* 0x000e24000030d000 */
[----:B0-----:R0:W-:Y:S02]  /*8210*/  STG.E [R4.64], R29 ;  /* 0x0000001d04007986 */ /* 0x0011e4000c101924 */
.L_x_2599:
        /* <DEDUP_REMOVED lines=19> */
[----:B-1----:R-:W0:Y:S02]  /*8350*/  F2I.F64.TRUNC R25, R24 ;  /* 0x0000001800197311 */ /* 0x002e24000030d100 */
[----:B0-----:R0:W-:Y:S01]  /*8360*/  STG.E.U8 [R4.64], R25 ;  /* 0x0000001904007986 */ /* 0x0011e2000c101124 */
[----:B------:R-:W-:Y:S05]  /*8370*/  BRA `(.L_x_2632) ;  /* 0x00000ef000007947 */ /* 0x000fea0003800000 */
.L_x_2630:
[----:B-1----:R-:W0:Y:S02]  /*8380*/  F2I.S64.F64.TRUNC R24, R24 ;  /* 0x0000001800187311 */ /* 0x002e24000030d900 */
[----:B0-----:R-:W-:-:S05]  /*8390*/  IMAD.MOV.U32 R3, RZ, RZ, R24 ;  /* 0x000000ffff037224 */ /* 0x001fca00078e0018 */
[----:B------:R0:W-:Y:S01]  /*83a0*/  STG.E.U8 [R4.64], R3 ;  /* 0x0000000304007986 */ /* 0x0001e2000c101124 */
[----:B------:R-:W-:Y:S05]  /*83b0*/  BRA `(.L_x_2632) ;  /* 0x00000eb000007947 */ /* 0x000fea0003800000 */
.L_x_2629:
[----:B------:R-:W-:-:S13]  /*83c0*/  ISETP.NE.AND P0, PT, R0, 0x2, PT ;  /* 0x000000020000780c */ /* 0x000fda0003f05270 */
[----:B------:R-:W-:Y:S05]  /*83d0*/  @!P0 BRA `(.L_x_2633) ;  /* 0x000000a000008947 */ /* 0x000fea0003800000 */
[----:B------:R-:W-:-:S13]  /*83e0*/  ISETP.NE.AND P0, PT, R0, 0x3, PT ;  /* 0x000000030000780c */ /* 0x000fda0003f05270 */
[----:B------:R-:W-:Y:S05]  /*83f0*/  @!P0 BRA `(.L_x_2634) ;  /* 0x0000005000008947 */ /* 0x000fea0003800000 */
[----:B------:R-:W-:-:S13]  /*8400*/  ISETP.NE.AND P0, PT, R0, 0x4, PT ;  /* 0x000000040000780c */ /* 0x000fda0003f05270 */
[----:B------:R-:W-:Y:S05]  /*8410*/  @P0 BRA `(.L_x_2631) ;  /* 0x00000cc000000947 */ /* 0x000fea0003800000 */
[----:B-1----:R-:W0:Y:S02]  /*8420*/  F2I.S64.F64.TRUNC R24, R24 ;  /* 0x0000001800187311 */ /* 0x002e24000030d900 */
[----:B0-----:R0:W-:Y:S01]  /*8430*/  STG.E.64 [R4.64], R24 ;  /* 0x0000001804007986 */ /* 0x0011e2000c101b24 */
[----:B------:R-:W-:Y:S05]  /*8440*/  BRA `(.L_x_2632) ;  /* 0x00000e2000007947 */ /* 0x000fea0003800000 */
.L_x_2634:
[----:B-1----:R-:W0:Y:S02]  /*8450*/  F2I.F64.TRUNC R25, R24 ;  /* 0x0000001800197311 */ /* 0x002e24000030d100 */
[----:B0-----:R0:W-:Y:S01]  /*8460*/  STG.E [R4.64], R25 ;  /* 0x0000001904007986 */ /* 0x0011e2000c101924 */
[----:B------:R-:W-:Y:S05]  /*8470*/  BRA `(.L_x_2632) ;  /* 0x00000df000007947 */ /* 0x000fea0003800000 */
.L_x_2633:
[----:B-1----:R-:W0:Y:S02]  /*8480*/  F2I.F64.TRUNC R25, R24 ;  /* 0x0000001800197311 */ /* 0x002e24000030d100 */
[----:B0-----:R0:W-:Y:S01]  /*8490*/  STG.E.U16 [R4.64], R25 ;  /* 0x0000001904007986 */ /* 0x0011e2000c101524 */
[----:B------:R-:W-:Y:S05]  /*84a0*/  BRA `(.L_x_2632) ;  /* 0x00000dc000007947 */ /* 0x000fea0003800000 */
.L_x_2628:
[----:B------:R-:W-:-:S13]  /*84b0*/  ISETP.GT.AND P0, PT, R0, 0x6, PT ;  /* 0x000000060000780c */ /* 0x000fda0003f04270 */
[----:B------:R-:W-:Y:S05]  /*84c0*/  @P0 BRA `(.L_x_2635) ;  /* 0x000000f000000947 */ /* 0x000fea0003800000 */
[----:B------:R-:W-:-:S13]  /*84d0*/  ISETP.NE.AND P0, PT, R0, 0x5, PT ;  /* 0x000000050000780c */ /* 0x000fda0003f05270 */
[----:B------:R-:W-:Y:S05]  /*84e0*/  @!P0 BRA `(.L_x_2636) ;  /* 0x0000007000008947 */ /* 0x000fea0003800000 */
[----:B------:R-:W-:-:S13]  /*84f0*/  ISETP.NE.AND P0, PT, R0, 0x6, PT ;  /* 0x000000060000780c */ /* 0x000fda0003f05270 */
[----:B------:R-:W-:Y:S05]  /*8500*/  @P0 BRA `(.L_x_2631) ;  /* 0x00000bd000000947 */ /* 0x000fea0003800000 */
[----:B-1----:R-:W0:Y:S01]  /*8510*/  F2F.F32.F64 R3, R24 ;  /* 0x0000001800037310 */ /* 0x002e220000301000 */
[----:B------:R-:W0:-:S14]  /*8520*/  DSETP.GEU.AND P0, PT, |R24|, c[0x2][0x88], PT ;  /* 0x008022001800762a */ /* 0x000e1c0003f0e200 */
[----:B0-----:R-:W-:-:S05]  /*8530*/  @!P0 FMUL R3, R3, 1.175494350822287508e-38 ;  /* 0x0080000003038820 */ /* 0x001fca0000400000 */
[----:B------:R0:W-:Y:S01]  /*8540*/  STG.E [R4.64], R3 ;  /* 0x0000000304007986 */ /* 0x0001e2000c101924 */
[----:B------:R-:W-:Y:S05]  /*8550*/  BRA `(.L_x_2632) ;  /* 0x00000d1000007947 */ /* 0x000fea0003800000 */
.L_x_2636:
[----:B-1----:R-:W0:Y:S01]  /*8560*/  F2F.F32.F64 R0, R24 ;  /* 0x0000001800007310 */ /* 0x002e220000301000 */
[----:B------:R-:W0:-:S14]  /*8570*/  DSETP.GEU.AND P0, PT, |R24|, c[0x2][0x88], PT ;  /* 0x008022001800762a */ /* 0x000e1c0003f0e200 */
[----:B0-----:R-:W-:-:S05]  /*8580*/  @!P0 FMUL R0, R0, 1.175494350822287508e-38 ;  /* 0x0080000000008820 */ /* 0x001fca0000400000 */
[----:B------:R-:W-:-:S05]  /*8590*/  F2FP.PACK_AB R0, RZ, R0 ;  /* 0x00000000ff00723e */ /* 0x000fca00000000ff */
[----:B------:R0:W-:Y:S01]  /*85a0*/  STG.E.U16 [R4.64], R0 ;  /* 0x0000000004007986 */ /* 0x0001e2000c101524 */
[----:B------:R-:W-:Y:S05]  /*85b0*/  BRA `(.L_x_2632) ;  /* 0x00000cb000007947 */ /* 0x000fea0003800000 */
.L_x_2635:
[----:B------:R-:W-:-:S13]  /*85c0*/  ISETP.NE.AND P0, PT, R0, 0x7, PT ;  /* 0x000000070000780c */ /* 0x000fda0003f05270 */
[----:B------:R-:W-:Y:S05]  /*85d0*/  @!P0 BRA `(.L_x_2637) ;  /* 0x0000011000008947 */ /* 0x000fea0003800000 */
[----:B------:R-:W-:-:S13]  /*85e0*/  ISETP.NE.AND P0, PT, R0, 0x8, PT ;  /* 0x000000080000780c */ /* 0x000fda0003f05270 */
[----:B------:R-:W-:Y:S05]  /*85f0*/  @!P0 BRA `(.L_x_2638) ;  /* 0x0000008000008947 */ /* 0x000fea0003800000 */
[----:B------:R-:W-:-:S13]  /*8600*/  ISETP.NE.AND P0, PT, R0, 0x9, PT ;  /* 0x000000090000780c */ /* 0x000fda0003f05270 */
[----:B------:R-:W-:Y:S05]  /*8610*/  @P0 BRA `(.L_x_2631) ;  /* 0x00000ac000000947 */ /* 0x000fea0003800000 */
[----:B-1----:R-:W0:Y:S01]  /*8620*/  F2F.F32.F64 R6, R24 ;  /* 0x0000001800067310 */ /* 0x002e220000301000 */
[----:B------:R-:W0:Y:S01]  /*8630*/  DSETP.GEU.AND P0, PT, |R24|, c[0x2][0x88], PT ;  /* 0x008022001800762a */ /* 0x000e220003f0e200 */
[----:B------:R-:W-:-:S13]  /*8640*/  IMAD.MOV.U32 R7, RZ, RZ, RZ ;  /* 0x000000ffff077224 */ /* 0x000fda00078e00ff */
[----:B0-----:R-:W-:-:S05]  /*8650*/  @!P0 FMUL R6, R6, 1.175494350822287508e-38 ;  /* 0x0080000006068820 */ /* 0x001fca0000400000 */
[----:B------:R0:W-:Y:S01]  /*8660*/  STG.E.64 [R4.64], R6 ;  /* 0x0000000604007986 */ /* 0x0001e2000c101b24 */
[----:B------:R-:W-:Y:S05]  /*8670*/  BRA `(.L_x_2632) ;  /* 0x00000bf000007947 */ /* 0x000fea0003800000 */
.L_x_2638:
[----:B-1----:R-:W0:Y:S01]  /*8680*/  F2F.F32.F64 R0, R24 ;  /* 0x0000001800007310 */ /* 0x002e220000301000 */
[----:B------:R-:W0:-:S14]  /*8690*/  DSETP.GEU.AND P0, PT, |R24|, c[0x2][0x88], PT ;  /* 0x008022001800762a */ /* 0x000e1c0003f0e200 */
[----:B0-----:R-:W-:-:S05]  /*86a0*/  @!P0 FMUL R0, R0, 1.175494350822287508e-38 ;  /* 0x0080000000008820 */ /* 0x001fca0000400000 */
[----:B------:R-:W-:-:S04]  /*86b0*/  F2FP.PACK_AB R3, RZ, R0 ;  /* 0x00000000ff03723e */ /* 0x000fc800000000ff */
[----:B------:R-:W-:-:S05]  /*86c0*/  PRMT R3, R3, 0x5410, RZ ;  /* 0x0000541003037816 */ /* 0x000fca00000000ff */
[----:B------:R0:W-:Y:S01]  /*86d0*/  STG.E [R4.64], R3 ;  /* 0x0000000304007986 */ /* 0x0001e2000c101924 */
[----:B------:R-:W-:Y:S05]  /*86e0*/  BRA `(.L_x_2632) ;  /* 0x00000b8000007947 */ /* 0x000fea0003800000 */
.L_x_2637:
[----:B-1----:R0:W-:Y:S01]  /*86f0*/  STG.E.64 [R4.64], R24 ;  /* 0x0000001804007986 */ /* 0x0021e2000c101b24 */
[----:B------:R-:W-:Y:S05]  /*8700*/  BRA `(.L_x_2632) ;  /* 0x00000b6000007947 */ /* 0x000fea0003800000 */
.L_x_2627:
        /* <DEDUP_REMOVED lines=8> */
[----:B-1----:R-:W0:-:S06]  /*8790*/  DSETP.NEU.AND P0, PT, R24, RZ, PT ;  /* 0x000000ff1800722a */ /* 0x002e0c0003f0d000 */
[----:B0-----:R-:W-:-:S05]  /*87a0*/  SEL R3, RZ, 0x1, !P0 ;  /* 0x00000001ff037807 */ /* 0x001fca0004000000 */
[----:B------:R0:W-:Y:S01]  /*87b0*/  STG.E.U8 [R4.64], R3 ;  /* 0x0000000304007986 */ /* 0x0001e2000c101124 */
[----:B------:R-:W-:Y:S05]  /*87c0*/  BRA `(.L_x_2632) ;  /* 0x00000aa000007947 */ /* 0x000fea0003800000 */
.L_x_2641:
[----:B------:R-:W-:-:S05]  /*87d0*/  CS2R R26, SRZ ;  /* 0x00000000001a7805 */ /* 0x000fca000001ff00 */
[----:B-1----:R0:W-:Y:S01]  /*87e0*/  STG.E.128 [R4.64], R24 ;  /* 0x0000001804007986 */ /* 0x0021e2000c101d24 */
[----:B------:R-:W-:Y:S05]  /*87f0*/  BRA `(.L_x_2632) ;  /* 0x00000a7000007947 */ /* 0x000fea0003800000 */
.L_x_2640:
        /* <DEDUP_REMOVED lines=23> */
.L_x_2645:
[----:B------:R-:W-:Y:S05]  /*8970*/  BSYNC B0 ;  /* 0x0000000000007941 */ /* 0x000fea0003800000 */
.L_x_2644:
[----:B------:R-:W-:-:S05]  /*8980*/  LOP3.LUT R7, R0, R7, RZ, 0xfc, !PT ;  /* 0x0000000700077212 */ /* 0x000fca00078efcff */
[----:B------:R0:W-:Y:S01]  /*8990*/  STG.E.U8 [R4.64], R7 ;  /* 0x0000000704007986 */ /* 0x0001e2000c101124 */
[----:B------:R-:W-:Y:S05]  /*89a0*/  BRA `(.L_x_2632) ;  /* 0x000008c000007947 */ /* 0x000fea0003800000 */
.L_x_2643:
[----:B-1----:R-:W0:Y:S01]  /*89b0*/  F2F.F32.F64 R7, R24 ;  /* 0x0000001800077310 */ /* 0x002e220000301000 */
        /* <DEDUP_REMOVED lines=14> */
.L_x_2647:
[----:B------:R-:W-:Y:S01]  /*8aa0*/  IMAD.MOV.U32 R0, RZ, RZ, 0x7f ;  /* 0x0000007fff007424 */ /* 0x000fe200078e00ff */
[----:B------:R-:W-:-:S04]  /*8ab0*/  ISETP.GT.U32.AND P0, PT, R3, 0x7f800000, PT ;  /* 0x7f8000000300780c */ /* 0x000fc80003f04070 */
[----:B------:R-:W-:-:S04]  /*8ac0*/  SEL R0, R0, 0x7c, P0 ;  /* 0x0000007c00007807 */ /* 0x000fc80000000000 */
.L_x_2648:
[----:B------:R-:W-:Y:S05]  /*8ad0*/  BSYNC B0 ;  /* 0x0000000000007941 */ /* 0x000fea0003800000 */
.L_x_2646:
[----:B------:R-:W-:-:S04]  /*8ae0*/  LOP3.LUT R3, R7, 0x80000000, RZ, 0xc0, !PT ;  /* 0x8000000007037812 */ /* 0x000fc800078ec0ff */
[----:B------:R-:W-:-:S04]  /*8af0*/  SHF.R.U32.HI R3, RZ, 0x18, R3 ;  /* 0x00000018ff037819 */ /* 0x000fc80000011603 */
[----:B------:R-:W-:-:S05]  /*8b00*/  LOP3.LUT R3, R0, R3, RZ, 0xfc, !PT ;  /* 0x0000000300037212 */ /* 0x000fca00078efcff */
[----:B------:R0:W-:Y:S01]  /*8b10*/  STG.E.U8 [R4.64], R3 ;  /* 0x0000000304007986 */ /* 0x0001e2000c101124 */
[----:B------:R-:W-:Y:S05]  /*8b20*/  BRA `(.L_x_2632) ;  /* 0x0000074000007947 */ /* 0x000fea0003800000 */
.L_x_2642:
[----:B-1----:R-:W0:Y:S01]  /*8b30*/  F2F.F32.F64 R0, R24 ;  /* 0x0000001800007310 */ /* 0x002e220000301000 */
[----:B------:R-:W0:-:S14]  /*8b40*/  DSETP.GEU.AND P0, PT, |R24|, c[0x2][0x88], PT ;  /* 0x008022001800762a */ /* 0x000e1c0003f0e200 */
[----:B0-----:R-:W-:-:S05]  /*8b50*/  @!P0 FMUL R0, R0, 1.175494350822287508e-38 ;  /* 0x0080000000008820 */ /* 0x001fca0000400000 */
[----:B------:R-:W-:-:S05]  /*8b60*/  F2FP.BF16.PACK_AB R0, RZ, R0 ;  /* 0x00000000ff00723e */ /* 0x000fca00000010ff */
[----:B------:R0:W-:Y:S01]  /*8b70*/  STG.E.U16 [R4.64], R0 ;  /* 0x0000000004007986 */ /* 0x0001e2000c101524 */
[----:B------:R-:W-:Y:S05]  /*8b80*/  BRA `(.L_x_2632) ;  /* 0x000006e000007947 */ /* 0x000fea0003800000 */
.L_x_2639:
        /* <DEDUP_REMOVED lines=8> */
[----:B-1----:R-:W0:Y:S02]  /*8c10*/  F2I.U32.F64.TRUNC R25, R24 ;  /* 0x0000001800197311 */ /* 0x002e24000030d000 */
[----:B0-----:R0:W-:Y:S01]  /*8c20*/  STG.E.U16 [R4.64], R25 ;  /* 0x0000001904007986 */ /* 0x0011e2000c101524 */
[----:B------:R-:W-:Y:S05]  /*8c30*/  BRA `(.L_x_2632) ;  /* 0x0000063000007947 */ /* 0x000fea0003800000 */
.L_x_2651:
[----:B-1----:R-:W0:Y:S01]  /*8c40*/  F2F.F32.F64 R7, R24 ;  /* 0x0000001800077310 */ /* 0x002e220000301000 */
        /* <DEDUP_REMOVED lines=18> */
.L_x_2654:
[----:B------:R-:W-:-:S04]  /*8d70*/  LOP3.LUT R0, R7, 0x80000000, RZ, 0xc0, !PT ;  /* 0x8000000007007812 */ /* 0x000fc800078ec0ff */
[----:B------:R-:W-:-:S04]  /*8d80*/  SHF.R.U32.HI R0, RZ, 0x18, R0 ;  /* 0x00000018ff007819 */ /* 0x000fc80000011600 */
[----:B------:R-:W-:Y:S02]  /*8d90*/  LOP3.LUT R0, R3, R0, RZ, 0xfc, !PT ;  /* 0x0000000003007212 */ /* 0x000fe400078efcff */
.L_x_2653:
[----:B------:R-:W-:Y:S05]  /*8da0*/  BSYNC B0 ;  /* 0x0000000000007941 */ /* 0x000fea0003800000 */
.L_x_2652:
[----:B------:R0:W-:Y:S01]  /*8db0*/  STG.E.U8 [R4.64], R0 ;  /* 0x0000000004007986 */ /* 0x0001e2000c101124 */
[----:B------:R-:W-:Y:S05]  /*8dc0*/  BRA `(.L_x_2632) ;  /* 0x000004a000007947 */ /* 0x000fea0003800000 */
.L_x_2650:
        /* <DEDUP_REMOVED lines=19> */
.L_x_2657:
[----:B------:R-:W-:-:S04]  /*8f00*/  LOP3.LUT R0, R7, 0x80000000, RZ, 0xc0, !PT ;  /* 0x8000000007007812 */ /* 0x000fc800078ec0ff */
[----:B------:R-:W-:-:S04]  /*8f10*/  SHF.R.U32.HI R0, RZ, 0x18, R0 ;  /* 0x00000018ff007819 */ /* 0x000fc80000011600 */
[----:B------:R-:W-:Y:S02]  /*8f20*/  LOP3.LUT R0, R3, R0, RZ, 0xfc, !PT ;  /* 0x0000000003007212 */ /* 0x000fe400078efcff */
.L_x_2656:
[----:B------:R-:W-:Y:S05]  /*8f30*/  BSYNC B0 ;  /* 0x0000000000007941 */ /* 0x000fea0003800000 */
.L_x_2655:
[----:B------:R0:W-:Y:S01]  /*8f40*/  STG.E.U8 [R4.64], R0 ;  /* 0x0000000004007986 */ /* 0x0001e2000c101124 */
[----:B------:R-:W-:Y:S05]  /*8f50*/  BRA `(.L_x_2632) ;  /* 0x0000031000007947 */ /* 0x000fea0003800000 */
.L_x_2649:
[----:B------:R-:W-:-:S13]  /*8f60*/  ISETP.NE.AND P0, PT, R0, 0x1c, PT ;  /* 0x0000001c0000780c */ /* 0x000fda0003f05270 */
[----:B------:R-:W-:Y:S05]  /*8f70*/  @!P0 BRA `(.L_x_2658) ;  /* 0x000002d000008947 */ /* 0x000fea0003800000 */
[----:B------:R-:W-:-:S13]  /*8f80*/  ISETP.NE.AND P0, PT, R0, 0x1d, PT ;  /* 0x0000001d0000780c */ /* 0x000fda0003f05270 */
[----:B------:R-:W-:Y:S05]  /*8f90*/  @!P0 BRA `(.L_x_2659) ;  /* 0x0000028000008947 */ /* 0x000fea0003800000 */
[----:B------:R-:W-:-:S13]  /*8fa0*/  ISETP.NE.AND P0, PT, R0, 0x2c, PT ;  /* 0x0000002c0000780c */ /* 0x000fda0003f05270 */
[----:B------:R-:W-:Y:S05]  /*8fb0*/  @P0 BRA `(.L_x_2631) ;  /* 0x0000012000000947 */ /* 0x000fea0003800000 */
[----:B-1----:R-:W0:Y:S01]  /*8fc0*/  F2F.F32.F64 R8, R24 ;  /* 0x0000001800087310 */ /* 0x002e220000301000 */
        /* <DEDUP_REMOVED lines=17> */
.L_x_2631:
        /* <DEDUP_REMOVED lines=20> */
.L_x_2659:
[----:B-1----:R-:W0:Y:S02]  /*9220*/  F2I.U64.F64.TRUNC R24, R24 ;  /* 0x0000001800187311 */ /* 0x002e24000030d800 */
[----:B0-----:R0:W-:Y:S01]  /*9230*/  STG.E.64 [R4.64], R24 ;  /* 0x0000001804007986 */ /* 0x0011e2000c101b24 */
[----:B------:R-:W-:Y:S05]  /*9240*/  BRA `(.L_x_2632) ;  /* 0x0000002000007947 */ /* 0x000fea0003800000 */
.L_x_2658:
[----:B-1----:R-:W0:Y:S02]  /*9250*/  F2I.U32.F64.TRUNC R25, R24 ;  /* 0x0000001800197311 */ /* 0x002e24000030d000 */
[----:B0-----:R0:W-:Y:S02]  /*9260*/  STG.E [R4.64], R25 ;  /* 0x0000001904007986 */ /* 0x0011e4000c101924 */
.L_x_2632:
[----:B------:R-:W-:Y:S02]  /*9270*/  IADD3 R23, R23, 0x80, RZ ;  /* 0x0000008017177810 */ /* 0x000fe40007ffe0ff */
.L_x_2593:
[----:B------:R-:W-:Y:S05]  /*9280*/  BSYNC B6 ;  /* 0x0000000000067941 */ /* 0x000fea0003800000 */
.L_x_2592:
        /* <DEDUP_REMOVED lines=17> */
[----:B---3--:R-:W0:Y:S02]  /*93a0*/  F2I.F64.TRUNC R17, R16 ;  /* 0x0000001000117311 */ /* 0x008e24000030d100 */
[----:B0-----:R-:W-:Y:S01]  /*93b0*/  STG.E.U8 [R2.64], R17 ;  /* 0x0000001102007986 */ /* 0x001fe2000c101124 */
[----:B------:R-:W-:Y:S05]  /*93c0*/  EXIT ;  /* 0x000000000000794d */ /* 0x000fea0003800000 */
.L_x_2663:
[----:B---3--:R-:W0:Y:S02]  /*93d0*/  F2I.S64.F64.TRUNC R16, R16 ;  /* 0x0000001000107311 */ /* 0x008e24000030d900 */
[----:B0-----:R-:W-:-:S05]  /*93e0*/  IMAD.MOV.U32 R5, RZ, RZ, R16 ;  /* 0x000000ffff057224 */ /* 0x001fca00078e0010 */
[----:B------:R-:W-:Y:S01]  /*93f0*/  STG.E.U8 [R2.64], R5 ;  /* 0x0000000502007986 */ /* 0x000fe2000c101124 */
[----:B------:R-:W-:Y:S05]  /*9400*/  EXIT ;  /* 0x000000000000794d */ /* 0x000fea0003800000 */
.L_x_2662:
[----:B------:R-:W-:-:S13]  /*9410*/  ISETP.NE.AND P0, PT, R0, 0x2, PT ;  /* 0x000000020000780c */ /* 0x000fda0003f05270 */
[----:B------:R-:W-:Y:S05]  /*9420*/  @!P0 BRA `(.L_x_2665) ;  /* 0x000000a000008947 */ /* 0x000fea0003800000 */
[----:B------:R-:W-:-:S13]  /*9430*/  ISETP.NE.AND P0, PT, R0, 0x3, PT ;  /* 0x000000030000780c */ /* 0x000fda0003f05270 */
[----:B------:R-:W-:Y:S05]  /*9440*/  @!P0 BRA `(.L_x_2666) ;  /* 0x0000005000008947 */ /* 0x000fea0003800000 */
[----:B------:R-:W-:-:S13]  /*9450*/  ISETP.NE.AND P0, PT, R0, 0x4, PT ;  /* 0x000000040000780c */ /* 0x000fda0003f05270 */
[----:B------:R-:W-:Y:S05]  /*9460*/  @P0 BRA `(.L_x_2664) ;  /* 0x00000ce000000947 */ /* 0x000fea0003800000 */
[----:B---3--:R-:W0:Y:S02]  /*9470*/  F2I.S64.F64.TRUNC R16, R16 ;  /* 0x0000001000107311 */ /* 0x008e24000030d900 */
[----:B0-----:R-:W-:Y:S01]  /*9480*/  STG.E.64 [R2.64], R16 ;  /* 0x0000001002007986 */ /* 0x001fe2000c101b24 */
[----:B------:R-:W-:Y:S05]  /*9490*/  EXIT ;  /* 0x000000000000794d */ /* 0x000fea0003800000 */
.L_x_2666:
[----:B---3--:R-:W0:Y:S02]  /*94a0*/  F2I.F64.TRUNC R17, R16 ;  /* 0x0000001000117311 */ /* 0x008e24000030d100 */
[----:B0-----:R-:W-:Y:S01]  /*94b0*/  STG.E [R2.64], R17 ;  /* 0x0000001102007986 */ /* 0x001fe2000c101924 */
[----:B------:R-:W-:Y:S05]  /*94c0*/  EXIT ;  /* 0x000000000000794d */ /* 0x000fea0003800000 */
.L_x_2665:
[----:B---3--:R-:W0:Y:S02]  /*94d0*/  F2I.F64.TRUNC R17, R16 ;  /* 0x0000001000117311 */ /* 0x008e24000030d100 */
[----:B0-----:R-:W-:Y:S01]  /*94e0*/  STG.E.U16 [R2.64], R17 ;  /* 0x0000001102007986 */ /* 0x001fe2000c101524 */
[----:B------:R-:W-:Y:S05]  /*94f0*/  EXIT ;  /* 0x000000000000794d */ /* 0x000fea0003800000 */
.L_x_2661:
[----:B------:R-:W-:-:S13]  /*9500*/  ISETP.GT.AND P0, PT, R0, 0x6, PT ;  /* 0x000000060000780c */ /* 0x000fda0003f04270 */
[----:B------:R-:W-:Y:S05]  /*9510*/  @P0 BRA `(.L_x_2667) ;  /* 0x000000f000000947 */ /* 0x000fea0003800000 */
[----:B------:R-:W-:-:S13]  /*9520*/  ISETP.NE.AND P0, PT, R0, 0x5, PT ;  /* 0x000000050000780c */ /* 0x000fda0003f05270 */
[----:B------:R-:W-:Y:S05]  /*9530*/  @!P0 BRA `(.L_x_2668) ;  /* 0x0000007000008947 */ /* 0x000fea0003800000 */
[----:B------:R-:W-:-:S13]  /*9540*/  ISETP.NE.AND P0, PT, R0, 0x6, PT ;  /* 0x000000060000780c */ /* 0x000fda0003f05270 */
[----:B------:R-:W-:Y:S05]  /*9550*/  @P0 BRA `(.L_x_2664) ;  /* 0x00000bf000000947 */ /* 0x000fea0003800000 */
[----:B---3--:R-:W0:Y:S01]  /*9560*/  F2F.F32.F64 R5, R16 ;  /* 0x0000001000057310 */ /* 0x008e220000301000 */
[----:B------:R-:W0:-:S14]  /*9570*/  DSETP.GEU.AND P0, PT, |R16|, c[0x2][0x88], PT ;  /* 0x008022001000762a */ /* 0x000e1c0003f0e200 */
[----:B0-----:R-:W-:-:S05]  /*9580*/  @!P0 FMUL R5, R5, 1.175494350822287508e-38 ;  /* 0x0080000005058820 */ /* 0x001fca0000400000 */
[----:B------:R-:W-:Y:S01]  /*9590*/  STG.E [R2.64], R5 ;  /* 0x0000000502007986 */ /* 0x000fe2000c101924 */
[----:B------:R-:W-:Y:S05]  /*95a0*/  EXIT ;  /* 0x000000000000794d */ /* 0x000fea0003800000 */
.L_x_2668:
[----:B---3--:R-:W0:Y:S01]  /*95b0*/  F2F.F32.F64 R0, R16 ;  /* 0x0000001000007310 */ /* 0x008e220000301000 */
[----:B------:R-:W0:-:S14]  /*95c0*/  DSETP.GEU.AND P0, PT, |R16|, c[0x2][0x88], PT ;  /* 0x008022001000762a */ /* 0x000e1c0003f0e200 */
[----:B0-----:R-:W-:-:S05]  /*95d0*/  @!P0 FMUL R0, R0, 1.175494350822287508e-38 ;  /* 0x0080000000008820 */ /* 0x001fca0000400000 */
[----:B------:R-:W-:-:S05]  /*95e0*/  F2FP.PACK_AB R0, RZ, R0 ;  /* 0x00000000ff00723e */ /* 0x000fca00000000ff */
[----:B------:R-:W-:Y:S01]  /*95f0*/  STG.E.U16 [R2.64], R0 ;  /* 0x0000000002007986 */ /* 0x000fe2000c101524 */
[----:B------:R-:W-:Y:S05]  /*9600*/  EXIT ;  /* 0x000000000000794d */ /* 0x000fea0003800000 */
.L_x_2667:
[----:B------:R-:W-:-:S13]  /*9610*/  ISETP.NE.AND P0, PT, R0, 0x7, PT ;  /* 0x000000070000780c */ /* 0x000fda0003f05270 */
[----:B------:R-:W-:Y:S05]  /*9620*/  @!P0 BRA `(.L_x_2669) ;  /* 0x0000011000008947 */ /* 0x000fea0003800000 */
[----:B------:R-:W-:-:S13]  /*9630*/  ISETP.NE.AND P0, PT, R0, 0x8, PT ;  /* 0x000000080000780c */ /* 0x000fda0003f05270 */
[----:B------:R-:W-:Y:S05]  /*9640*/  @!P0 BRA `(.L_x_2670) ;  /* 0x0000008000008947 */ /* 0x000fea0003800000 */
[----:B------:R-:W-:-:S13]  /*9650*/  ISETP.NE.AND P0, PT, R0, 0x9, PT ;  /* 0x000000090000780c */ /* 0x000fda0003f05270 */
[----:B------:R-:W-:Y:S05]  /*9660*/  @P0 BRA `(.L_x_2664) ;  /* 0x00000ae000000947 */ /* 0x000fea0003800000 */
[----:B---3--:R-:W0:Y:S01]  /*9670*/  F2F.F32.F64 R4, R16 ;  /* 0x0000001000047310 */ /* 0x008e220000301000 */
[----:B------:R-:W0:Y:S01]  /*9680*/  DSETP.GEU.AND P0, PT, |R16|, c[0x2][0x88], PT ;  /* 0x008022001000762a */ /* 0x000e220003f0e200 */
[----:B------:R-:W-:-:S13]  /*9690*/  IMAD.MOV.U32 R5, RZ, RZ, RZ ;  /* 0x000000ffff057224 */ /* 0x000fda00078e00ff */
[----:B0-----:R-:W-:-:S05]  /*96a0*/  @!P0 FMUL R4, R4, 1.175494350822287508e-38 ;  /* 0x0080000004048820 */ /* 0x001fca0000400000 */
[----:B------:R-:W-:Y:S01]  /*96b0*/  STG.E.64 [R2.64], R4 ;  /* 0x0000000402007986 */ /* 0x000fe2000c101b24 */
[----:B------:R-:W-:Y:S05]  /*96c0*/  EXIT ;  /* 0x000000000000794d */ /* 0x000fea0003800000 */
.L_x_2670:
[----:B---3--:R-:W0:Y:S01]  /*96d0*/  F2F.F32.F64 R0, R16 ;  /* 0x0000001000007310 */ /* 0x008e220000301000 */
[----:B------:R-:W0:-:S14]  /*96e0*/  DSETP.GEU.AND P0, PT, |R16|, c[0x2][0x88], PT ;  /* 0x008022001000762a */ /* 0x000e1c0003f0e200 */
[----:B0-----:R-:W-:-:S05]  /*96f0*/  @!P0 FMUL R0, R0, 1.175494350822287508e-38 ;  /* 0x0080000000008820 */ /* 0x001fca0000400000 */
[----:B------:R-:W-:-:S04]  /*9700*/  F2FP.PACK_AB R5, RZ, R0 ;  /* 0x00000000ff05723e */ /* 0x000fc800000000ff */
[----:B------:R-:W-:-:S05]  /*9710*/  PRMT R5, R5, 0x5410, RZ ;  /* 0x0000541005057816 */ /* 0x000fca00000000ff */
[----:B------:R-:W-:Y:S01]  /*9720*/  STG.E [R2.64], R5 ;  /* 0x0000000502007986 */ /* 0x000fe2000c101924 */
[----:B------:R-:W-:Y:S05]  /*9730*/  EXIT ;  /* 0x000000000000794d */ /* 0x000fea0003800000 */
.L_x_2669:
[----:B---3--:R-:W-:Y:S01]  /*9740*/  STG.E.64 [R2.64], R16 ;  /* 0x0000001002007986 */ /* 0x008fe2000c101b24 */
[----:B------:R-:W-:Y:S05]  /*9750*/  EXIT ;  /* 0x000000000000794d */ /* 0x000fea0003800000 */
.L_x_2660:
        /* <DEDUP_REMOVED lines=8> */
[----:B---3--:R-:W0:-:S06]  /*97e0*/  DSETP.NEU.AND P0, PT, R16, RZ, PT ;  /* 0x000000ff1000722a */ /* 0x008e0c0003f0d000 */
[----:B0-----:R-:W-:-:S05]  /*97f0*/  SEL R5, RZ, 0x1, !P0 ;  /* 0x00000001ff057807 */ /* 0x001fca0004000000 */
[----:B------:R-:W-:Y:S01]  /*9800*/  STG.E.U8 [R2.64], R5 ;  /* 0x0000000502007986 */ /* 0x000fe2000c101124 */
[----:B------:R-:W-:Y:S05]  /*9810*/  EXIT ;  /* 0x000000000000794d */ /* 0x000fea0003800000 */
.L_x_2673:
[----:B------:R-:W-:-:S05]  /*9820*/  CS2R R18, SRZ ;  /* 0x0000000000127805 */ /* 0x000fca000001ff00 */
[----:B---3--:R-:W-:Y:S01]  /*9830*/  STG.E.128 [R2.64], R16 ;  /* 0x0000001002007986 */ /* 0x008fe2000c101d24 */
[----:B------:R-:W-:Y:S05]  /*9840*/  EXIT ;  /* 0x000000000000794d */ /* 0x000fea0003800000 */
.L_x_2672:
        /* <DEDUP_REMOVED lines=23> */
.L_x_2677:
[----:B------:R-:W-:Y:S05]  /*99c0*/  BSYNC B0 ;  /* 0x0000000000007941 */ /* 0x000fea0003800000 */
.L_x_2676:
[----:B------:R-:W-:-:S05]  /*99d0*/  LOP3.LUT R5, R0, R5, RZ, 0xfc, !PT ;  /* 0x0000000500057212 */ /* 0x000fca00078efcff */
[----:B------:R-:W-:Y:S01]  /*99e0*/  STG.E.U8 [R2.64], R5 ;  /* 0x0000000502007986 */ /* 0x000fe2000c101124 */
[----:B------:R-:W-:Y:S05]  /*99f0*/  EXIT ;  /* 0x000000000000794d */ /* 0x000fea0003800000 */
.L_x_2675:
[----:B---3--:R-:W0:Y:S01]  /*9a00*/  F2F.F32.F64 R5, R16 ;  /* 0x0000001000057310 */ /* 0x008e220000301000 */
        /* <DEDUP_REMOVED lines=14> */
.L_x_2679:
[----:B------:R-:W-:Y:S01]  /*9af0*/  IMAD.MOV.U32 R0, RZ, RZ, 0x7f ;  /* 0x0000007fff007424 */ /* 0x000fe200078e00ff */
[----:B------:R-:W-:-:S04]  /*9b00*/  ISETP.GT.U32.AND P0, PT, R4, 0x7f800000, PT ;  /* 0x7f8000000400780c */ /* 0x000fc80003f04070 */
[----:B------:R-:W-:-:S04]  /*9b10*/  SEL R0, R0, 0x7c, P0 ;  /* 0x0000007c00007807 */ /* 0x000fc80000000000 */
.L_x_2680:
[----:B------:R-:W-:Y:S05]  /*9b20*/  BSYNC B0 ;  /* 0x0000000000007941 */ /* 0x000fea0003800000 */
.L_x_2678:
[----:B------:R-:W-:-:S04]  /*9b30*/  LOP3.LUT R4, R5, 0x80000000, RZ, 0xc0, !PT ;  /* 0x8000000005047812 */ /* 0x000fc800078ec0ff */
[----:B------:R-:W-:-:S04]  /*9b40*/  SHF.R.U32.HI R5, RZ, 0x18, R4 ;  /* 0x00000018ff057819 */ /* 0x000fc80000011604 */
[----:B------:R-:W-:-:S05]  /*9b50*/  LOP3.LUT R5, R0, R5, RZ, 0xfc, !PT ;  /* 0x0000000500057212 */ /* 0x000fca00078efcff */
[----:B------:R-:W-:Y:S01]  /*9b60*/  STG.E.U8 [R2.64], R5 ;  /* 0x0000000502007986 */ /* 0x000fe2000c101124 */
[----:B------:R-:W-:Y:S05]  /*9b70*/  EXIT ;  /* 0x000000000000794d */ /* 0x000fea0003800000 */
.L_x_2674:
[----:B---3--:R-:W0:Y:S01]  /*9b80*/  F2F.F32.F64 R0, R16 ;  /* 0x0000001000007310 */ /* 0x008e220000301000 */
[----:B------:R-:W0:-:S14]  /*9b90*/  DSETP.GEU.AND P0, PT, |R16|, c[0x2][0x88], PT ;  /* 0x008022001000762a */ /* 0x000e1c0003f0e200 */
[----:B0-----:R-:W-:-:S05]  /*9ba0*/  @!P0 FMUL R0, R0, 1.175494350822287508e-38 ;  /* 0x0080000000008820 */ /* 0x001fca0000400000 */
[----:B------:R-:W-:-:S05]  /*9bb0*/  F2FP.BF16.PACK_AB R0, RZ, R0 ;  /* 0x00000000ff00723e */ /* 0x000fca00000010ff */
[----:B------:R-:W-:Y:S01]  /*9bc0*/  STG.E.U16 [R2.64], R0 ;  /* 0x0000000002007986 */ /* 0x000fe2000c101524 */
[----:B------:R-:W-:Y:S05]  /*9bd0*/  EXIT ;  /* 0x000000000000794d */ /* 0x000fea0003800000 */
.L_x_2671:
        /* <DEDUP_REMOVED lines=8> */
[----:B---3--:R-:W0:Y:S02]  /*9c60*/  F2I.U32.F64.TRUNC R17, R16 ;  /* 0x0000001000117311 */ /* 0x008e24000030d000 */
[----:B0-----:R-:W-:Y:S01]  /*9c70*/  STG.E.U16 [R2.64], R17 ;  /* 0x0000001102007986 */ /* 0x001fe2000c101524 */
[----:B------:R-:W-:Y:S05]  /*9c80*/  EXIT ;  /* 0x000000000000794d */ /* 0x000fea0003800000 */
.L_x_2683:
[----:B---3--:R-:W0:Y:S01]  /*9c90*/  F2F.F32.F64 R7, R16 ;  /* 0x0000001000077310 */ /* 0x008e220000301000 */
        /* <DEDUP_REMOVED lines=18> */
.L_x_2686:
[----:B------:R-:W-:-:S04]  /*9dc0*/  LOP3.LUT R0, R7, 0x80000000, RZ, 0xc0, !PT ;  /* 0x8000000007007812 */ /* 0x000fc800078ec0ff */
[----:B------:R-:W-:-:S04]  /*9dd0*/  SHF.R.U32.HI R5, RZ, 0x18, R0 ;  /* 0x00000018ff057819 */ /* 0x000fc80000011600 */
[----:B------:R-:W-:-:S04]  /*9de0*/  LOP3.LUT R4, R4, R5, RZ, 0xfc, !PT ;  /* 0x0000000504047212 */ /* 0x000fc800078efcff */
[----:B------:R-:W-:Y:S02]  /*9df0*/  PRMT R0, R4, 0x7610, R0 ;  /* 0x0000761004007816 */ /* 0x000fe40000000000 */
.L_x_2685:
[----:B------:R-:W-:Y:S05]  /*9e00*/  BSYNC B0 ;  /* 0x0000000000007941 */ /* 0x000fea0003800000 */
.L_x_2684:
[----:B------:R-:W-:Y:S01]  /*9e10*/  STG.E.U8 [R2.64], R0 ;  /* 0x0000000002007986 */ /* 0x000fe2000c101124 */
[----:B------:R-:W-:Y:S05]  /*9e20*/  EXIT ;  /* 0x000000000000794d */ /* 0x000fea0003800000 */
.L_x_2682:
        /* <DEDUP_REMOVED lines=19> */
.L_x_2689:
[----:B------:R-:W-:-:S04]  /*9f60*/  LOP3.LUT R0, R7, 0x80000000, RZ, 0xc0, !PT ;  /* 0x8000000007007812 */ /* 0x000fc800078ec0ff */
[----:B------:R-:W-:-:S04]  /*9f70*/  SHF.R.U32.HI R5, RZ, 0x18, R0 ;  /* 0x00000018ff057819 */ /* 0x000fc80000011600 */
[----:B------:R-:W-:-:S04]  /*9f80*/  LOP3.LUT R4, R4, R5, RZ, 0xfc, !PT ;  /* 0x0000000504047212 */ /* 0x000fc800078efcff */
[----:B------:R-:W-:Y:S02]  /*9f90*/  PRMT R0, R4, 0x7610, R0 ;  /* 0x0000761004007816 */ /* 0x000fe40000000000 */
.L_x_2688:
[----:B------:R-:W-:Y:S05]  /*9fa0*/  BSYNC B0 ;  /* 0x0000000000007941 */ /* 0x000fea0003800000 */
.L_x_2687:
[----:B------:R-:W-:Y:S01]  /*9fb0*/  STG.E.U8 [R2.64], R0 ;  /* 0x0000000002007986 */ /* 0x000fe2000c101124 */
[----:B------:R-:W-:Y:S05]  /*9fc0*/  EXIT ;  /* 0x000000000000794d */ /* 0x000fea0003800000 */
.L_x_2681:
[----:B------:R-:W-:-:S13]  /*9fd0*/  ISETP.NE.AND P0, PT, R0, 0x1c, PT ;  /* 0x0000001c0000780c */ /* 0x000fda0003f05270 */
[----:B------:R-:W-:Y:S05]  /*9fe0*/  @!P0 BRA `(.L_x_2690) ;  /* 0x000002d000008947 */ /* 0x000fea0003800000 */
[----:B------:R-:W-:-:S13]  /*9ff0*/  ISETP.NE.AND P0, PT, R0, 0x1d, PT ;  /* 0x0000001d0000780c */ /* 0x000fda0003f05270 */
[----:B------:R-:W-:Y:S05]  /*a000*/  @!P0 BRA `(.L_x_2691) ;  /* 0x0000028000008947 */ /* 0x000fea0003800000 */
[----:B------:R-:W-:-:S13]  /*a010*/  ISETP.NE.AND P0, PT, R0, 0x2c, PT ;  /* 0x0000002c0000780c */ /* 0x000fda0003f05270 */
[----:B------:R-:W-:Y:S05]  /*a020*/  @P0 BRA `(.L_x_2664) ;  /* 0x0000012000000947 */ /* 0x000fea0003800000 */
[----:B---3--:R-:W0:Y:S01]  /*a030*/  F2F.F32.F64 R6, R16 ;  /* 0x0000001000067310 */ /* 0x008e220000301000 */
        /* <DEDUP_REMOVED lines=17> */
.L_x_2664:
[----:B------:R-:W-:Y:S01]  /*a150*/  MOV R0, 0x0 ;  /* 0x0000000000007802 */ /* 0x000fe20000000f00 */
[----:B------:R-:W-:Y:S02]  /*a160*/  IMAD.MOV.U32 R4, RZ, RZ, c[0x4][0x158] ;  /* 0x01005600ff047624 */ /* 0x000fe400078e00ff */
[----:B------:R-:W-:Y:S01]  /*a170*/  IMAD.MOV.U32 R5, RZ, RZ, c[0x4][0x15c] ;  /* 0x01005700ff057624 */ /* 0x000fe200078e00ff */
[----:B------:R0:W2:Y:S01]  /*a180*/  LDC.64 R2, c[0x4][R0] ;  /* 0x0100000000027b82 */ /* 0x0000a20000000a00 */
[----:B------:R-:W-:Y:S02]  /*a190*/  IMAD.MOV.U32 R6, RZ, RZ, c[0x4][0x160] ;  /* 0x01005800ff067624 */ /* 0x000fe400078e00ff */
[----:B------:R-:W-:Y:S02]  /*a1a0*/  IMAD.MOV.U32 R7, RZ, RZ, c[0x4][0x164] ;  /* 0x01005900ff077624 */ /* 0x000fe400078e00ff */
[----:B------:R-:W-:-:S02]  /*a1b0*/  IMAD.MOV.U32 R8, RZ, RZ, 0x65 ;  /* 0x00000065ff087424 */ /* 0x000fc400078e00ff */
[----:B------:R-:W-:Y:S02]  /*a1c0*/  IMAD.MOV.U32 R10, RZ, RZ, c[0x4][0x40] ;  /* 0x01001000ff0a7624 */ /* 0x000fe400078e00ff */
[----:B------:R-:W-:Y:S02]  /*a1d0*/  IMAD.MOV.U32 R11, RZ, RZ, c[0x4][0x44] ;  /* 0x01001100ff0b7624 */ /* 0x000fe400078e00ff */
[----:B------:R-:W-:Y:S02]  /*a1e0*/  IMAD.MOV.U32 R12, RZ, RZ, 0x1 ;  /* 0x00000001ff0c7424 */ /* 0x000fe400078e00ff */
[----:B------:R-:W-:Y:S02]  /*a1f0*/  IMAD.MOV.U32 R13, RZ, RZ, RZ ;  /* 0x000000ffff0d7224 */ /* 0x000fe400078e00ff */
[----:B0-----:R-:W-:Y:S01]  /*a200*/  LEPC R14 ;  /* 0x00000000000e734e */ /* 0x001fe20000000000 */
[----:B------:R-:W-:Y:S02]  /*a210*/  MOV R9, 0xa280 ;  /* 0x0000a28000097802 */ /* 0x000fe40000000f00 */
[----:B------:R-:W-:Y:S02]  /*a220*/  MOV R20, 0xa200 ;  /* 0x0000a20000147802 */ /* 0x000fe40000000f00 */
[----:B------:R-:W-:-:S02]  /*a230*/  MOV R21, 0x0 ;  /* 0x0000000000157802 */ /* 0x000fc40000000f00 */
[----:B------:R-:W-:Y:S02]  /*a240*/  MOV R0, 0x0 ;  /* 0x0000000000007802 */ /* 0x000fe40000000f00 */
[----:B------:R-:W-:-:S04]  /*a250*/  IADD3 R20, P0, P1, -R20, R9, R14 ;  /* 0x0000000914147210 */ /* 0x000fc8000791e10e */
[----:B------:R-:W-:-:S04]  /*a260*/  IADD3.X R21, ~R0, R21, R15, P0, P1 ;  /* 0x0000001500157210 */ /* 0x000fc800007e250f */
[----:B-123--:R-:W-:Y:S05]  /*a270*/  CALL.ABS.NOINC R2 ;  /* 0x0000000002007343 */ /* 0x00efea0003c00000 */
[----:B------:R-:W-:Y:S05]  /*a280*/  EXIT ;  /* 0x000000000000794d */ /* 0x000fea0003800000 */
.L_x_2691:
[----:B---3--:R-:W0:Y:S02]  /*a290*/  F2I.U64.F64.TRUNC R16, R16 ;  /* 0x0000001000107311 */ /* 0x008e24000030d800 */
[----:B0-----:R-:W-:Y:S01]  /*a2a0*/  STG.E.64 [R2.64], R16 ;  /* 0x0000001002007986 */ /* 0x001fe2000c101b24 */
[----:B------:R-:W-:Y:S05]  /*a2b0*/  EXIT ;  /* 0x000000000000794d */ /* 0x000fea0003800000 */
.L_x_2690:
[----:B---3--:R-:W0:Y:S02]  /*a2c0*/  F2I.U32.F64.TRUNC R17, R16 ;  /* 0x0000001000117311 */ /* 0x008e24000030d000 */
[----:B0-----:R-:W-:Y:S01]  /*a2d0*/  STG.E [R2.64], R17 ;  /* 0x0000001102007986 */ /* 0x001fe2000c101924 */
[----:B------:R-:W-:Y:S05]  /*a2e0*/  EXIT ;  /* 0x000000000000794d */ /* 0x000fea0003800000 */
        .weak           $__internal_1_$__cuda_sm20_div_rn_f64_full
        .type           $__internal_1_$__cuda_sm20_div_rn_f64_full,@function
        .size           $__internal_1_$__cuda_sm20_div_rn_f64_full,(.L_x_16498 - $__internal_1_$__cuda_sm20_div_rn_f64_full)
$__internal_1_$__cuda_sm20_div_rn_f64_full:
[C---:B------:R-:W-:Y:S01]  /*a2f0*/  FSETP.GEU.AND P0, PT, |R15|.reuse, 1.469367938527859385e-39, PT ;  /* 0x001000000f00780b */ /* 0x040fe20003f0e200 */
[----:B------:R-:W-:Y:S01]  /*a300*/  IMAD.MOV.U32 R30, RZ, RZ, 0x1 ;  /* 0x00000001ff1e7424 */ /* 0x000fe200078e00ff */
[----:B------:R-:W-:Y:S01]  /*a310*/  LOP3.LUT R20, R15, 0x800fffff, RZ, 0xc0, !PT ;  /* 0x800fffff0f147812 */ /* 0x000fe200078ec0ff */
[----:B------:R-:W-:Y:S01]  /*a320*/  IMAD.MOV.U32 R10, RZ, RZ, R12 ;  /* 0x000000ffff0a7224 */ /* 0x000fe200078e000c */
[C---:B------:R-:W-:Y:S01]  /*a330*/  FSETP.GEU.AND P2, PT, |R13|.reuse, 1.469367938527859385e-39, PT ;  /* 0x001000000d00780b */ /* 0x040fe20003f4e200 */
[----:B------:R-:W-:Y:S01]  /*a340*/  BSSY B0, `(.L_x_2692) ;  /* 0x0000053000007945 */ /* 0x000fe20003800000 */
[----:B------:R-:W-:Y:S01]  /*a350*/  LOP3.LUT R21, R20, 0x3ff00000, RZ, 0xfc, !PT ;  /* 0x3ff0000014157812 */ /* 0x000fe200078efcff */
[----:B------:R-:W-:Y:S01]  /*a360*/  IMAD.MOV.U32 R20, RZ, RZ, R14 ;  /* 0x000000ffff147224 */ /* 0x000fe200078e000e */
[----:B------:R-:W-:-:S02]  /*a370*/  LOP3.LUT R3, R13, 0x7ff00000, RZ, 0xc0, !PT ;  /* 0x7ff000000d037812 */ /* 0x000fc400078ec0ff */
[----:B------:R-:W-:-:S03]  /*a380*/  LOP3.LUT R26, R15, 0x7ff00000, RZ, 0xc0, !PT ;  /* 0x7ff000000f1a7812 */ /* 0x000fc600078ec0ff */
[----:B------:R-:W0:Y:S01]  /*a390*/  @!P0 DMUL R20, R14, 8.98846567431157953865e+307 ;  /* 0x7fe000000e148828 */ /* 0x000e220000000000 */
[----:B------:R-:W-:-:S03]  /*a3a0*/  ISETP.GE.U32.AND P4, PT, R3, R26, PT ;  /* 0x0000001a0300720c */ /* 0x000fc60003f86070 */
[----:B------:R-:W-:Y:S02]  /*a3b0*/  @!P2 LOP3.LUT R6, R15, 0x7ff00000, RZ, 0xc0, !PT ;  /* 0x7ff000000f06a812 */ /* 0x000fe400078ec0ff */
[----:B0-----:R-:W0:Y:S02]  /*a3c0*/  MUFU.RCP64H R31, R21 ;  /* 0x00000015001f7308 */ /* 0x001e240000001800 */
[----:B------:R-:W-:Y:S01]  /*a3d0*/  @!P2 ISETP.GE.U32.AND P3, PT, R3, R6, PT ;  /* 0x000000060300a20c */ /* 0x000fe20003f66070 */
[----:B------:R-:W-:Y:S01]  /*a3e0*/  IMAD.MOV.U32 R6, RZ, RZ, 0x1ca00000 ;  /* 0x1ca00000ff067424 */ /* 0x000fe200078e00ff */
[----:B------:R-:W-:-:S04]  /*a3f0*/  @!P0 LOP3.LUT R26, R21, 0x7ff00000, RZ, 0xc0, !PT ;  /* 0x7ff00000151a8812 */ /* 0x000fc800078ec0ff */
[C---:B------:R-:W-:Y:S02]  /*a400*/  @!P2 SEL R7, R6.reuse, 0x63400000, !P3 ;  /* 0x634000000607a807 */ /* 0x040fe40005800000 */
[----:B------:R-:W-:Y:S02]  /*a410*/  SEL R11, R6, 0x63400000, !P4 ;  /* 0x63400000060b7807 */ /* 0x000fe40006000000 */
[--C-:B------:R-:W-:Y:S02]  /*a420*/  @!P2 LOP3.LUT R7, R7, 0x80000000, R13.reuse, 0xf8, !PT ;  /* 0x800000000707a812 */ /* 0x100fe400078ef80d */
[----:B------:R-:W-:Y:S01]  /*a430*/  LOP3.LUT R11, R11, 0x800fffff, R13, 0xf8, !PT ;  /* 0x800fffff0b0b7812 */ /* 0x000fe200078ef80d */
[----:B0-----:R-:W0:-:S06]  /*a440*/  DFMA R8, R30, -R20, 1 ;  /* 0x3ff000001e08742b */ /* 0x001e0c0000000814 */
[----:B0-----:R-:W0:-:S06]  /*a450*/  DFMA R8, R8, R8, R8 ;  /* 0x000000080808722b */ /* 0x001e0c0000000008 */
[----:B0-----:R0:W1:Y:S02]  /*a460*/  DFMA R8, R30, R8, R30 ;  /* 0x000000081e08722b */ /* 0x001064000000001e */
[----:B0-----:R-:W-:Y:S01]  /*a470*/  @!P2 LOP3.LUT R31, R7, 0x100000, RZ, 0xfc, !PT ;  /* 0x00100000071fa812 */ /* 0x001fe200078efcff */
[----:B------:R-:W-:Y:S02]  /*a480*/  @!P2 IMAD.MOV.U32 R30, RZ, RZ, RZ ;  /* 0x000000ffff1ea224 */ /* 0x000fe400078e00ff */
[----:B------:R-:W-:Y:S01]  /*a490*/  IMAD.MOV.U32 R7, RZ, RZ, R3 ;  /* 0x000000ffff077224 */ /* 0x000fe200078e0003 */
[----:B-1----:R-:W0:-:S04]  /*a4a0*/  DFMA R32, R8, -R20, 1 ;  /* 0x3ff000000820742b */ /* 0x002e080000000814 */
[----:B------:R-:W-:-:S04]  /*a4b0*/  @!P2 DFMA R10, R10, 2, -R30 ;  /* 0x400000000a0aa82b */ /* 0x000fc8000000081e */
[----:B0-----:R-:W0:-:S06]  /*a4c0*/  DFMA R32, R8, R32, R8 ;  /* 0x000000200820722b */ /* 0x001e0c0000000008 */
[----:B0-----:R-:W0:Y:S01]  /*a4d0*/  DMUL R30, R32, R10 ;  /* 0x0000000a201e7228 */ /* 0x001e220000000000 */
[----:B------:R-:W-:-:S05]  /*a4e0*/  @!P2 LOP3.LUT R7, R11, 0x7ff00000, RZ, 0xc0, !PT ;  /* 0x7ff000000b07a812 */ /* 0x000fca00078ec0ff */
[----:B0-----:R-:W0:-:S06]  /*a4f0*/  DFMA R8, R30, -R20, R10 ;  /* 0x800000141e08722b */ /* 0x001e0c000000000a */
[----:B0-----:R0:W1:Y:S02]  /*a500*/  DFMA R8, R32, R8, R30 ;  /* 0x000000082008722b */ /* 0x001064000000001e */
[----:B0-----:R-:W-:Y:S02]  /*a510*/  IADD3 R30, R7, -0x1, RZ ;  /* 0xffffffff071e7810 */ /* 0x001fe40007ffe0ff */
[----:B------:R-:W-:Y:S02]  /*a520*/  IADD3 R31, R26, -0x1, RZ ;  /* 0xffffffff1a1f7810 */ /* 0x000fe40007ffe0ff */
[----:B------:R-:W-:-:S04]  /*a530*/  ISETP.GT.U32.AND P0, PT, R30, 0x7feffffe, PT ;  /* 0x7feffffe1e00780c */ /* 0x000fc80003f04070 */
[----:B------:R-:W-:-:S13]  /*a540*/  ISETP.GT.U32.OR P0, PT, R31, 0x7feffffe, P0 ;  /* 0x7feffffe1f00780c */ /* 0x000fda0000704470 */
[----:B------:R-:W-:Y:S05]  /*a550*/  @P0 BRA `(.L_x_2693) ;  /* 0x000001c000000947 */ /* 0x000fea0003800000 */
[----:B-1----:R-:W-:-:S04]  /*a560*/  LOP3.LUT R12, R15, 0x7ff00000, RZ, 0xc0, !PT ;  /* 0x7ff000000f0c7812 */ /* 0x002fc800078ec0ff */
        /* <DEDUP_REMOVED lines=11> */
[----:B------:R-:W0:-:S06]  /*a620*/  DFMA R10, R8, -R20, R10 ;  /* 0x80000014080a722b */ /* 0x000e0c000000000a */
[----:B0-----:R-:W-:-:S04]  /*a630*/  IMAD.MOV.U32 R10, RZ, RZ, RZ ;  /* 0x000000ffff0a7224 */ /* 0x001fc800078e00ff */
[C---:B------:R-:W-:Y:S02]  /*a640*/  FSETP.NEU.AND P0, PT, R11.reuse, RZ, PT ;  /* 0x000000ff0b00720b */ /* 0x040fe40003f0d000 */
        /* <DEDUP_REMOVED lines=13> */
.L_x_2693:
[----:B-1----:R-:W0:-:S14]  /*a720*/  DSETP.NAN.AND P0, PT, R12, R12, PT ;  /* 0x0000000c0c00722a */ /* 0x002e1c0003f08000 */
        /* <DEDUP_REMOVED lines=15> */
.L_x_2696:
[----:B------:R-:W-:Y:S01]  /*a820*/  LOP3.LUT R31, R15, 0x80000, RZ, 0xfc, !PT ;  /* 0x000800000f1f7812 */ /* 0x000fe200078efcff */
[----:B------:R-:W-:Y:S01]  /*a830*/  IMAD.MOV.U32 R30, RZ, RZ, R14 ;  /* 0x000000ffff1e7224 */ /* 0x000fe200078e000e */
[----:B------:R-:W-:Y:S05]  /*a840*/  BRA `(.L_x_2694) ;  /* 0x0000002000007947 */ /* 0x000fea0003800000 */
.L_x_2695:
[----:B------:R-:W-:Y:S01]  /*a850*/  LOP3.LUT R31, R13, 0x80000, RZ, 0xfc, !PT ;  /* 0x000800000d1f7812 */ /* 0x000fe200078efcff */
[----:B------:R-:W-:Y:S02]  /*a860*/  IMAD.MOV.U32 R30, RZ, RZ, R12 ;  /* 0x000000ffff1e7224 */ /* 0x000fe400078e000c */
.L_x_2694:
[----:B------:R-:W-:Y:S05]  /*a870*/  BSYNC B0 ;  /* 0x0000000000007941 */ /* 0x000fea0003800000 */
.L_x_2692:
[----:B------:R-:W-:Y:S02]  /*a880*/  IMAD.MOV.U32 R6, RZ, RZ, R0 ;  /* 0x000000ffff067224 */ /* 0x000fe400078e0000 */
[----:B------:R-:W-:-:S02]  /*a890*/  IMAD.MOV.U32 R7, RZ, RZ, 0x0 ;  /* 0x00000000ff077424 */ /* 0x000fc400078e00ff */
[----:B------:R-:W-:Y:S02]  /*a8a0*/  IMAD.MOV.U32 R8, RZ, RZ, R30 ;  /* 0x000000ffff087224 */ /* 0x000fe400078e001e */
[----:B------:R-:W-:Y:S01]  /*a8b0*/  IMAD.MOV.U32 R9, RZ, RZ, R31 ;  /* 0x000000ffff097224 */ /* 0x000fe200078e001f */
[----:B------:R-:W-:Y:S06]  /*a8c0*/  RET.REL.NODEC R6 `(_ZN2at6native27unrolled_elementwise_kernelIZZZNS0_17acosh_kernel_cudaERNS_18TensorIteratorBaseEENKUlvE0_clEvENKUlvE_clEvEUldE_St5arrayIPcLm2EELi4E23TrivialOffsetCalculatorILi1EjESB_NS0_6memory12LoadWithCastILi1EEENSC_13StoreWithCastILi1EEEEEviT_T0_T2_T3_T4_T5_) ;  /* 0xffff573006007950 */ /* 0x000fec0003c3ffff */
.L_x_2697:
        /* <DEDUP_REMOVED lines=11> */
.L_x_16498:


//--------------------- .text._ZN2at6native18elementwise_kernelILi128ELi2EZNS0_22gpu_kernel_impl_nocastIZZZNS0_17acosh_kernel_cudaERNS_18TensorIteratorBaseEENKUlvE0_clEvENKUlvE_clEvEUldE_EEvS4_RKT_EUliE_EEviT1_ --------------------------
	.section	.text._ZN2at6native18elementwise_kernelILi128ELi2EZNS0_22gpu_kernel_impl_nocastIZZZNS0_17acosh_kernel_cudaERNS_18TensorIteratorBaseEENKUlvE0_clEvENKUlvE_clEvEUldE_EEvS4_RKT_EUliE_EEviT1_,"ax",@progbits
	.sectioninfo	@"SHI_REGISTERS=29"
	.align	128
        .global         _ZN2at6native18elementwise_kernelILi128ELi2EZNS0_22gpu_kernel_impl_nocastIZZZNS0_17acosh_kernel_cudaERNS_18TensorIteratorBaseEENKUlvE0_clEvENKUlvE_clEvEUldE_EEvS4_RKT_EUliE_EEviT1_
        .type           _ZN2at6native18elementwise_kernelILi128ELi2EZNS0_22gpu_kernel_impl_nocastIZZZNS0_17acosh_kernel_cudaERNS_18TensorIteratorBaseEENKUlvE0_clEvENKUlvE_clEvEUldE_EEvS4_RKT_EUliE_EEviT1_,@function
        .size           _ZN2at6native18elementwise_kernelILi128ELi2EZNS0_22gpu_kernel_impl_nocastIZZZNS0_17acosh_kernel_cudaERNS_18TensorIteratorBaseEENKUlvE0_clEvENKUlvE_clEvEUldE_EEvS4_RKT_EUliE_EEviT1_,(.L_x_16499 - _ZN2at6native18elementwise_kernelILi128ELi2EZNS0_22gpu_kernel_impl_nocastIZZZNS0_17acosh_kernel_cudaERNS_18TensorIteratorBaseEENKUlvE0_clEvENKUlvE_clEvEUldE_EEvS4_RKT_EUliE_EEviT1_)
        .other          _ZN2at6native18elementwise_kernelILi128ELi2EZNS0_22gpu_kernel_impl_nocastIZZZNS0_17acosh_kernel_cudaERNS_18TensorIteratorBaseEENKUlvE0_clEvENKUlvE_clEvEUldE_EEvS4_RKT_EUliE_EEviT1_,@"STO_CUDA_ENTRY STV_DEFAULT"
_ZN2at6native18elementwise_kernelILi128ELi2EZNS0_22gpu_kernel_impl_nocastIZZZNS0_17acosh_kernel_cudaERNS_18TensorIteratorBaseEENKUlvE0_clEvENKUlvE_clEvEUldE_EEvS4_RKT_EUliE_EEviT1_:
.text._ZN2at6native18elementwise_kernelILi128ELi2EZNS0_22gpu_kernel_impl_nocastIZZZNS0_17acosh_kernel_cudaERNS_18TensorIteratorBaseEENKUlvE0_clEvENKUlvE_clEvEUldE_EEvS4_RKT_EUliE_EEviT1_:
        /* <DEDUP_REMOVED lines=9> */
[----:B------:R-:W-:Y:S01]  /*0090*/  HFMA2.MMA R22, -RZ, RZ, 0, 0 ;  /* 0x00000000ff167435 */ /* 0x000fe200000001ff */
[----:B------:R-:W-:-:S11]  /*00a0*/  IMAD.MOV.U32 R0, RZ, RZ, RZ ;  /* 0x000000ffff007224 */ /* 0x000fd600078e00ff */
[----:B------:R-:W-:Y:S05]  /*00b0*/  @!P0 BRA `(.L_x_2700) ;  /* 0x00000e2000008947 */ /* 0x000fea0003800000 */
[----:B------:R-:W-:Y:S01]  /*00c0*/  MOV R3, R7 ;  /* 0x0000000700037202 */ /* 0x000fe20000000f00 */
[----:B------:R-:W-:Y:S02]  /*00d0*/  IMAD.MOV.U32 R2, RZ, RZ, RZ ;  /* 0x000000ffff027224 */ /* 0x000fe400078e00ff */
[----:B------:R-:W-:Y:S02]  /*00e0*/  IMAD.MOV.U32 R6, RZ, RZ, c[0x0][0x168] ;  /* 0x00005a00ff067624 */ /* 0x000fe400078e00ff */
[----:B------:R-:W-:-:S03]  /*00f0*/  IMAD.HI.U32 R4, R7, c[0x0][0x170], R2 ;  /* 0x00005c0007047a27 */ /* 0x000fc600078e0002 */
[----:B------:R-:W-:Y:S02]  /*0100*/  ISETP.NE.AND P0, PT, R6, 0x1, PT ;  /* 0x000000010600780c */ /* 0x000fe40003f05270 */
[----:B------:R-:W-:-:S04]  /*0110*/  SHF.R.U32.HI R5, RZ, c[0x0][0x174], R4 ;  /* 0x00005d00ff057a19 */ /* 0x000fc80000011604 */
[----:B------:R-:W-:-:S05]  /*0120*/  IADD3 R0, -R5, RZ, RZ ;  /* 0x000000ff05007210 */ /* 0x000fca0007ffe1ff */
[----:B------:R-:W-:-:S04]  /*0130*/  IMAD R7, R0, c[0x0][0x16c], R7 ;  /* 0x00005b0000077a24 */ /* 0x000fc800078e0207 */
[C---:B------:R-:W-:Y:S02]  /*0140*/  IMAD R22, R7.reuse, c[0x0][0x298], RZ ;  /* 0x0000a60007167a24 */ /* 0x040fe400078e02ff */
[----:B------:R-:W-:Y:S01]  /*0150*/  IMAD R0, R7, c[0x0][0x29c], RZ ;  /* 0x0000a70007007a24 */ /* 0x000fe200078e02ff */
[----:B------:R-:W-:Y:S05]  /*0160*/  @!P0 BRA `(.L_x_2700) ;  /* 0x00000d7000008947 */ /* 0x000fea0003800000 */
[----:B------:R-:W-:Y:S01]  /*0170*/  IMAD.MOV.U32 R4, RZ, RZ, RZ ;  /* 0x000000ffff047224 */ /* 0x000fe200078e00ff */
        /* <DEDUP_REMOVED lines=203> */
[----:B------:R-:W-:Y:S02]  /*0e30*/  @P0 MOV R2, RZ ;  /* 0x000000ff00020202 */ /* 0x000fe40000000f00 */
[----:B------:R-:W-:-:S03]  /*0e40*/  IMAD.MOV R4, RZ, RZ, -R3 ;  /* 0x000000ffff047224 */ /* 0x000fc600078e0a03 */
[----:B------:R-:W-:-:S04]  /*0e50*/  @P0 IMAD.HI.U32 R2, R3, c[0x0][0x290], R2 ;  /* 0x0000a40003020a27 */ /* 0x000fc800078e0002 */
[----:B------:R-:W-:Y:S01]  /*0e60*/  IMAD R5, R4, c[0x0][0x280], R5 ;  /* 0x0000a00004057a24 */ /* 0x000fe200078e0205 */
[----:B------:R-:W-:-:S03]  /*0e70*/  @P0 SHF.R.U32.HI R2, RZ, c[0x0][0x294], R2 ;  /* 0x0000a500ff020a19 */ /* 0x000fc60000011602 */
[C---:B------:R-:W-:Y:S01]  /*0e80*/  IMAD R22, R5.reuse, c[0x0][0x350], R22 ;  /* 0x0000d40005167a24 */ /* 0x040fe200078e0216 */
[----:B------:R-:W-:Y:S01]  /*0e90*/  @P0 IADD3 R2, -R2, RZ, RZ ;  /* 0x000000ff02020210 */ /* 0x000fe20007ffe1ff */
[----:B------:R-:W-:-:S04]  /*0ea0*/  IMAD R0, R5, c[0x0][0x354], R0 ;  /* 0x0000d50005007a24 */ /* 0x000fc800078e0200 */
[----:B------:R-:W-:-:S04]  /*0eb0*/  @P0 IMAD R3, R2, c[0x0][0x28c], R3 ;  /* 0x0000a30002030a24 */ /* 0x000fc800078e0203 */
[C---:B------:R-:W-:Y:S02]  /*0ec0*/  @P0 IMAD R22, R3.reuse, c[0x0][0x358], R22 ;  /* 0x0000d60003160a24 */ /* 0x040fe400078e0216 */
[----:B------:R-:W-:-:S05]  /*0ed0*/  @P0 IMAD R0, R3, c[0x0][0x35c], R0 ;  /* 0x0000d70003000a24 */ /* 0x000fca00078e0200 */
.L_x_2700:
[----:B------:R-:W-:-:S05]  /*0ee0*/  IADD3 R2, P0, R0, c[0x0][0x368], RZ ;  /* 0x0000da0000027a10 */ /* 0x000fca0007f1e0ff */
[----:B------:R-:W-:-:S06]  /*0ef0*/  IMAD.X R3, RZ, RZ, c[0x0][0x36c], P0 ;  /* 0x0000db00ff037624 */ /* 0x000fcc00000e06ff */
[----:B------:R-:W2:Y:S01]  /*0f00*/  LDG.E.64 R2, [R2.64] ;  /* 0x0000000402027981 */ /* 0x000ea2000c1e1b00 */
[----:B------:R-:W-:Y:S01]  /*0f10*/  MOV R6, RZ ;  /* 0x000000ff00067202 */ /* 0x000fe20000000f00 */
[----:B------:R-:W-:Y:S01]  /*0f20*/  IMAD.MOV.U32 R8, RZ, RZ, RZ ;  /* 0x000000ffff087224 */ /* 0x000fe200078e00ff */
[----:B------:R-:W-:Y:S01]  /*0f30*/  IADD3 R22, P2, R22, c[0x0][0x360], RZ ;  /* 0x0000d80016167a10 */ /* 0x000fe20007f5e0ff */
[----:B------:R-:W-:Y:S03]  /*0f40*/  BSSY B1, `(.L_x_2701) ;  /* 0x000007a000017945 */ /* 0x000fe60003800000 */
[----:B------:R-:W-:Y:S01]  /*0f50*/  IADD3.X R23, RZ, c[0x0][0x364], RZ, P2, !PT ;  /* 0x0000d900ff177a10 */ /* 0x000fe200017fe4ff */
[----:B--2---:R-:W0:-:S04]  /*0f60*/  DFMA R4, R2, R2, -1 ;  /* 0xbff000000204742b */ /* 0x004e080000000002 */
        /* <DEDUP_REMOVED lines=22> */
[----:B------:R-:W-:Y:S01]  /*10d0*/  IMAD.MOV.U32 R4, RZ, RZ, R2 ;  /* 0x000000ffff047224 */ /* 0x000fe200078e0002 */
[----:B------:R-:W-:-:S11]  /*10e0*/  MOV R5, R3 ;  /* 0x0000000300057202 */ /* 0x000fd60000000f00 */
[----:B------:R-:W0:-:S10]  /*10f0*/  @!P0 DMUL R4, R4, 1.80143985094819840000e+16 ;  /* 0x4350000004048828 */ /* 0x000e140000000000 */
[----:B0-----:R-:W-:Y:S02]  /*1100*/  @!P0 IMAD.MOV.U32 R3, RZ, RZ, R5 ;  /* 0x000000ffff038224 */ /* 0x001fe400078e0005 */
[----:B------:R-:W-:-:S03]  /*1110*/  @!P0 IMAD.MOV.U32 R2, RZ, RZ, R4 ;  /* 0x000000ffff028224 */ /* 0x000fc600078e0004 */
[----:B------:R-:W-:-:S04]  /*1120*/  IADD3 R0, R3, -0x1, RZ ;  /* 0xffffffff03007810 */ /* 0x000fc80007ffe0ff */
[----:B------:R-:W-:Y:S02]  /*1130*/  ISETP.GE.U32.AND P2, PT, R0, 0x7fefffff, PT ;  /* 0x7fefffff0000780c */ /* 0x000fe40003f46070 */
[----:B------:R-:W-:Y:S02]  /*1140*/  MOV R0, 0xfffffc01 ;  /* 0xfffffc0100007802 */ /* 0x000fe40000000f00 */
[----:B------:R-:W-:-:S09]  /*1150*/  @!P0 MOV R0, 0xfffffbcb ;  /* 0xfffffbcb00008802 */ /* 0x000fd20000000f00 */
[----:B------:R-:W-:Y:S01]  /*1160*/  @P2 MOV R6, 0x0 ;  /* 0x0000000000062802 */ /* 0x000fe20000000f00 */
[----:B------:R-:W-:Y:S01]  /*1170*/  @P2 IMAD.MOV.U32 R7, RZ, RZ, 0x7ff00000 ;  /* 0x7ff00000ff072424 */ /* 0x000fe200078e00ff */
[----:B------:R-:W-:-:S05]  /*1180*/  @P2 FSETP.NEU.FTZ.AND P3, PT, R5, RZ, PT ;  /* 0x000000ff0500220b */ /* 0x000fca0003f7d000 */
[----:B------:R-:W0:-:S10]  /*1190*/  @P2 DFMA R6, R4, R6, +INF ;  /* 0x7ff000000406242b */ /* 0x000e140000000006 */
[----:B0-----:R-:W-:Y:S02]  /*11a0*/  @P2 FSEL R8, R6, RZ, P3 ;  /* 0x000000ff06082208 */ /* 0x001fe40001800000 */
[----:B------:R-:W-:Y:S01]  /*11b0*/  @P2 FSEL R9, R7, -QNAN , P3 ;  /* 0xfff0000007092808 */ /* 0x000fe20001800000 */
[----:B------:R-:W-:Y:S05]  /*11c0*/  @P2 BRA `(.L_x_2703) ;  /* 0x0000051000002947 */ /* 0x000fea0003800000 */
[C---:B------:R-:W-:Y:S01]  /*11d0*/  LOP3.LUT R4, R3.reuse, 0x800fffff, RZ, 0xc0, !PT ;  /* 0x800fffff03047812 */ /* 0x040fe200078ec0ff */
[----:B------:R-:W-:Y:S01]  /*11e0*/  IMAD.MOV.U32 R6, RZ, RZ, RZ ;  /* 0x000000ffff067224 */ /* 0x000fe200078e00ff */
[----:B------:R-:W-:Y:S01]  /*11f0*/  MOV R14, 0x3ae80f1e ;  /* 0x3ae80f1e000e7802 */ /* 0x000fe20000000f00 */
[----:B------:R-:W-:Y:S01]  /*1200*/  IMAD.MOV.U32 R15, RZ, RZ, 0x3eb1380b ;  /* 0x3eb1380bff0f7424 */ /* 0x000fe200078e00ff */
[----:B------:R-:W-:Y:S01]  /*1210*/  LOP3.LUT R5, R4, 0x3ff00000, RZ, 0xfc, !PT ;  /* 0x3ff0000004057812 */ /* 0x000fe200078efcff */
[----:B------:R-:W-:Y:S01]  /*1220*/  IMAD.MOV.U32 R4, RZ, RZ, R2 ;  /* 0x000000ffff047224 */ /* 0x000fe200078e0002 */
[----:B------:R-:W-:Y:S02]  /*1230*/  LEA.HI R3, R3, R0, RZ, 0xc ;  /* 0x0000000003037211 */ /* 0x000fe400078f60ff */
[----:B------:R-:W-:-:S13]  /*1240*/  ISETP.GE.AND P0, PT, R5, 0x3ff6a09f, PT ;  /* 0x3ff6a09f0500780c */ /* 0x000fda0003f06270 */
[----:B------:R-:W-:Y:S02]  /*1250*/  @P0 IADD3 R7, R5, -0x100000, RZ ;  /* 0xfff0000005070810 */ /* 0x000fe40007ffe0ff */
[----:B------:R-:W-:Y:S02]  /*1260*/  @P0 IADD3 R3, R3, 0x1, RZ ;  /* 0x0000000103030810 */ /* 0x000fe40007ffe0ff */
[----:B------:R-:W-:Y:S02]  /*1270*/  @P0 MOV R5, R7 ;  /* 0x0000000700050202 */ /* 0x000fe40000000f00 */
[----:B------:R-:W-:Y:S02]  /*1280*/  LOP3.LUT R2, R3, 0x80000000, RZ, 0x3c, !PT ;  /* 0x8000000003027812 */ /* 0x000fe400078e3cff */
[----:B------:R-:W-:Y:S02]  /*1290*/  MOV R3, 0x43300000 ;  /* 0x4330000000037802 */ /* 0x000fe40000000f00 */
        /* <DEDUP_REMOVED lines=30> */
.L_x_2702:
        /* <DEDUP_REMOVED lines=16> */
[----:B------:R-:W-:Y:S01]  /*1580*/  MOV R8, R2 ;  /* 0x0000000200087202 */ /* 0x000fe20000000f00 */
[----:B------:R-:W-:Y:S01]  /*1590*/  IMAD.MOV.U32 R9, RZ, RZ, R3 ;  /* 0x000000ffff097224 */ /* 0x000fe200078e0003 */
[----:B------:R-:W-:Y:S01]  /*15a0*/  MOV R10, R20 ;  /* 0x00000014000a7202 */ /* 0x000fe20000000f00 */
[----:B------:R-:W-:Y:S01]  /*15b0*/  IMAD.MOV.U32 R11, RZ, RZ, R21 ;  /* 0x000000ffff0b7224 */ /* 0x000fe200078e0015 */
[----:B------:R-:W-:Y:S02]  /*15c0*/  MOV R2, 0x15e0 ;  /* 0x000015e000027802 */ /* 0x000fe40000000f00 */
[----:B------:R-:W-:Y:S05]  /*15d0*/  CALL.REL.NOINC `($__internal_2_$__cuda_sm20_div_rn_f64_full) ;  /* 0x0000184000007944 */ /* 0x000fea0003c00000 */
.L_x_2705:
[----:B------:R-:W-:Y:S05]  /*15e0*/  BSYNC B2 ;  /* 0x0000000000027941 */ /* 0x000fea0003800000 */
.L_x_2704:
[----:B------:R-:W0:Y:S01]  /*15f0*/  DMUL R4, R20, R4 ;  /* 0x0000000414047228 */ /* 0x000e220000000000 */
[----:B------:R-:W-:Y:S01]  /*1600*/  MOV R8, 0x2fbe14b5 ;  /* 0x2fbe14b500087802 */ /* 0x000fe20000000f00 */
[----:B------:R-:W-:-:S04]  /*1610*/  IMAD.MOV.U32 R9, RZ, RZ, 0x3eb372fb ;  /* 0x3eb372fbff097424 */ /* 0x000fc800078e00ff */
        /* <DEDUP_REMOVED lines=12> */
.L_x_2703:
[----:B------:R-:W-:Y:S05]  /*16e0*/  BSYNC B1 ;  /* 0x0000000000017941 */ /* 0x000fea0003800000 */
.L_x_2701:
[----:B-12---:R-:W1:Y:S01]  /*16f0*/  DADD R2, R8, c[0x2][0x40] ;  /* 0x0080100008027629 */ /* 0x006e620000000000 */
[----:B------:R-:W-:-:S04]  /*1700*/  LEA R7, R25, R26, 0x8 ;  /* 0x0000001a19077211 */ /* 0x000fc800078e40ff */
[----:B------:R-:W-:-:S05]  /*1710*/  IADD3 R7, R7, 0x80, RZ ;  /* 0x0000008007077810 */ /* 0x000fca0007ffe0ff */
[----:B-1----:R-:W-:Y:S02]  /*1720*/  FSEL R2, R2, R8, P1 ;  /* 0x0000000802027208 */ /* 0x002fe40000800000 */
[----:B------:R-:W-:-:S05]  /*1730*/  FSEL R3, R3, R9, P1 ;  /* 0x0000000903037208 */ /* 0x000fca0000800000 */
[----:B------:R1:W-:Y:S02]  /*1740*/  STG.E.64 [R22.64], R2 ;  /* 0x0000000216007986 */ /* 0x0003e4000c101b04 */
.L_x_2699:
[----:B------:R-:W-:Y:S05]  /*1750*/  BSYNC B0 ;  /* 0x0000000000007941 */ /* 0x000fea0003800000 */
.L_x_2698:
[----:B------:R-:W-:-:S13]  /*1760*/  ISETP.GE.AND P0, PT, R7, c[0x0][0x160], PT ;  /* 0x0000580007007a0c */ /* 0x000fda0003f06270 */
[----:B------:R-:W-:Y:S05]  /*1770*/  @P0 EXIT ;  /* 0x000000000000094d */ /* 0x000fea0003800000 */
[----:B------:R-:W-:Y:S01]  /*1780*/  ISETP.NE.AND P0, PT, RZ, c[0x0][0x168], PT ;  /* 0x00005a00ff007a0c */ /* 0x000fe20003f05270 */
[----:B------:R-:W-:Y:S01]  /*1790*/  IMAD.MOV.U32 R0, RZ, RZ, RZ ;  /* 0x000000ffff007224 */ /* 0x000fe200078e00ff */
[----:B-1----:R-:W-:-:S11]  /*17a0*/  MOV R22, RZ ;  /* 0x000000ff00167202 */ /* 0x002fd60000000f00 */
        /* <DEDUP_REMOVED lines=14> */
[----:B0-----:R-:W-:-:S05]  /*1890*/  IMAD.HI.U32 R4, R3, c[0x0][0x17c], R2 ;  /* 0x00005f0003047a27 */ /* 0x001fca00078e0002 */
        /* <DEDUP_REMOVED lines=210> */
.L_x_2706:
        /* <DEDUP_REMOVED lines=8> */
[----:B0-2---:R-:W0:-:S04]  /*2640*/  DFMA R4, R2, R2, -1 ;  /* 0xbff000000204742b */ /* 0x005e080000000002 */
        /* <DEDUP_REMOVED lines=81> */
.L_x_2708:
        /* <DEDUP_REMOVED lines=18> */
[----:B------:R-:W-:Y:S02]  /*2c80*/  MOV R2, 0x2ca0 ;  /* 0x00002ca000027802 */ /* 0x000fe40000000f00 */
[----:B------:R-:W-:Y:S05]  /*2c90*/  CALL.REL.NOINC `($__internal_2_$__cuda_sm20_div_rn_f64_full) ;  /* 0x0000018000007944 */ /* 0x000fea0003c00000 */
[----:B------:R-:W-:Y:S01]  /*2ca0*/  MOV R2, R4 ;  /* 0x0000000400027202 */ /* 0x000fe20000000f00 */
[----:B------:R-:W-:Y:S02]  /*2cb0*/  IMAD.MOV.U32 R3, RZ, RZ, R5 ;  /* 0x000000ffff037224 */ /* 0x000fe400078e0005 */
.L_x_2711:
[----:B------:R-:W-:Y:S05]  /*2cc0*/  BSYNC B1 ;  /* 0x0000000000017941 */ /* 0x000fea0003800000 */
.L_x_2710:
        /* <DEDUP_REMOVED lines=15> */
.L_x_2709:
[----:B------:R-:W-:Y:S05]  /*2dc0*/  BSYNC B0 ;  /* 0x0000000000007941 */ /* 0x000fea0003800000 */
.L_x_2707:
[----:B-12---:R-:W1:-:S10]  /*2dd0*/  DADD R2, R8, c[0x2][0x40] ;  /* 0x0080100008027629 */ /* 0x006e540000000000 */
[----:B-1----:R-:W-:Y:S02]  /*2de0*/  FSEL R2, R2, R8, P1 ;  /* 0x0000000802027208 */ /* 0x002fe40000800000 */
[----:B------:R-:W-:-:S05]  /*2df0*/  FSEL R3, R3, R9, P1 ;  /* 0x0000000903037208 */ /* 0x000fca0000800000 */
[----:B------:R-:W-:Y:S01]  /*2e00*/  STG.E.64 [R22.64], R2 ;  /* 0x0000000216007986 */ /* 0x000fe2000c101b04 */
[----:B------:R-:W-:Y:S05]  /*2e10*/  EXIT ;  /* 0x000000000000794d */ /* 0x000fea0003800000 */
        .weak           $__internal_2_$__cuda_sm20_div_rn_f64_full
        .type           $__internal_2_$__cuda_sm20_div_rn_f64_full,@function
        .size           $__internal_2_$__cuda_sm20_div_rn_f64_full,(.L_x_16499 - $__internal_2_$__cuda_sm20_div_rn_f64_full)
$__internal_2_$__cuda_sm20_div_rn_f64_full:
[C---:B------:R-:W-:Y:S01]  /*2e20*/  FSETP.GEU.AND P0, PT, |R9|.reuse, 1.469367938527859385e-39, PT ;  /* 0x001000000900780b */ /* 0x040fe20003f0e200 */
[----:B------:R-:W-:Y:S01]  /*2e30*/  IMAD.MOV.U32 R4, RZ, RZ, 0x1ca00000 ;  /* 0x1ca00000ff047424 */ /* 0x000fe200078e00ff */
[----:B------:R-:W-:Y:S01]  /*2e40*/  LOP3.LUT R6, R9, 0x800fffff, RZ, 0xc0, !PT ;  /* 0x800fffff09067812 */ /* 0x000fe200078ec0ff */
[----:B------:R-:W-:Y:S01]  /*2e50*/  IMAD.MOV.U32 R12, RZ, RZ, R10 ;  /* 0x000000ffff0c7224 */ /* 0x000fe200078e000a */
[C---:B------:R-:W-:Y:S01]  /*2e60*/  FSETP.GEU.AND P3, PT, |R11|.reuse, 1.469367938527859385e-39, PT ;  /* 0x001000000b00780b */ /* 0x040fe20003f6e200 */
[----:B------:R-:W-:Y:S01]  /*2e70*/  BSSY B3, `(.L_x_2712) ;  /* 0x0000053000037945 */ /* 0x000fe20003800000 */
[----:B------:R-:W-:Y:S02]  /*2e80*/  LOP3.LUT R7, R6, 0x3ff00000, RZ, 0xfc, !PT ;  /* 0x3ff0000006077812 */ /* 0x000fe400078efcff */
[----:B------:R-:W-:Y:S02]  /*2e90*/  MOV R6, R8 ;  /* 0x0000000800067202 */ /* 0x000fe40000000f00 */
[----:B------:R-:W-:-:S02]  /*2ea0*/  LOP3.LUT R3, R11, 0x7ff00000, RZ, 0xc0, !PT ;  /* 0x7ff000000b037812 */ /* 0x000fc400078ec0ff */
[----:B------:R-:W-:Y:S01]  /*2eb0*/  LOP3.LUT R5, R9, 0x7ff00000, RZ, 0xc0, !PT ;  /* 0x7ff0000009057812 */ /* 0x000fe200078ec0ff */
[----:B------:R-:W0:Y:S01]  /*2ec0*/  @!P0 DMUL R6, R8, 8.98846567431157953865e+307 ;  /* 0x7fe0000008068828 */ /* 0x000e220000000000 */
[----:B------:R-:W-:Y:S02]  /*2ed0*/  MOV R18, 0x1 ;  /* 0x0000000100127802 */ /* 0x000fe40000000f00 */
[----:B------:R-:W-:Y:S02]  /*2ee0*/  ISETP.GE.U32.AND P2, PT, R3, R5, PT ;  /* 0x000000050300720c */ /* 0x000fe40003f46070 */
[----:B------:R-:W-:Y:S01]  /*2ef0*/  @!P3 LOP3.LUT R0, R9, 0x7ff00000, RZ, 0xc0, !PT ;  /* 0x7ff000000900b812 */ /* 0x000fe200078ec0ff */
[----:B0-----:R-:W0:Y:S01]  /*2f00*/  MUFU.RCP64H R19, R7 ;  /* 0x0000000700137308 */ /* 0x001e220000001800 */
[----:B------:R-:W-:Y:S02]  /*2f10*/  SEL R13, R4, 0x63400000, !P2 ;  /* 0x63400000040d7807 */ /* 0x000fe40005000000 */
[----:B------:R-:W-:Y:S01]  /*2f20*/  @!P3 ISETP.GE.U32.AND P4, PT, R3, R0, PT ;  /* 0x000000000300b20c */ /* 0x000fe20003f86070 */
[----:B------:R-:W-:Y:S01]  /*2f30*/  IMAD.MOV.U32 R0, RZ, RZ, R3 ;  /* 0x000000ffff007224 */ /* 0x000fe200078e0003 */
[----:B------:R-:W-:-:S02]  /*2f40*/  LOP3.LUT R13, R13, 0x800fffff, R11, 0xf8, !PT ;  /* 0x800fffff0d0d7812 */ /* 0x000fc400078ef80b */
[----:B------:R-:W-:Y:S02]  /*2f50*/  @!P3 SEL R15, R4, 0x63400000, !P4 ;  /* 0x63400000040fb807 */ /* 0x000fe40006000000 */
[----:B------:R-:W-:Y:S02]  /*2f60*/  @!P3 MOV R14, RZ ;  /* 0x000000ff000eb202 */ /* 0x000fe40000000f00 */
[----:B------:R-:W-:Y:S02]  /*2f70*/  @!P3 LOP3.LUT R15, R15, 0x80000000, R11, 0xf8, !PT ;  /* 0x800000000f0fb812 */ /* 0x000fe400078ef80b */
[----:B------:R-:W-:Y:S02]  /*2f80*/  @!P0 LOP3.LUT R5, R7, 0x7ff00000, RZ, 0xc0, !PT ;  /* 0x7ff0000007058812 */ /* 0x000fe400078ec0ff */
[----:B------:R-:W-:Y:S01]  /*2f90*/  @!P3 LOP3.LUT R15, R15, 0x100000, RZ, 0xfc, !PT ;  /* 0x001000000f0fb812 */ /* 0x000fe200078efcff */
[----:B0-----:R-:W0:Y:S01]  /*2fa0*/  DFMA R16, R18, -R6, 1 ;  /* 0x3ff000001210742b */ /* 0x001e220000000806 */
[----:B------:R-:W-:-:S04]  /*2fb0*/  IADD3 R24, R5, -0x1, RZ ;  /* 0xffffffff05187810 */ /* 0x000fc80007ffe0ff */
[----:B------:R-:W-:-:S04]  /*2fc0*/  @!P3 DFMA R12, R12, 2, -R14 ;  /* 0x400000000c0cb82b */ /* 0x000fc8000000080e */
[----:B0-----:R-:W0:-:S06]  /*2fd0*/  DFMA R16, R16, R16, R16 ;  /* 0x000000101010722b */ /* 0x001e0c0000000010 */
[----:B0-----:R0:W1:Y:S01]  /*2fe0*/  DFMA R16, R18, R16, R18 ;  /* 0x000000101210722b */ /* 0x0010620000000012 */
[----:B------:R-:W-:-:S04]  /*2ff0*/  @!P3 LOP3.LUT R0, R13, 0x7ff00000, RZ, 0xc0, !PT ;  /* 0x7ff000000d00b812 */ /* 0x000fc800078ec0ff */
[----:B0-----:R-:W-:Y:S01]  /*3000*/  IADD3 R18, R0, -0x1, RZ ;  /* 0xffffffff00127810 */ /* 0x001fe20007ffe0ff */
[----:B-1----:R-:W0:-:S03]  /*3010*/  DFMA R14, R16, -R6, 1 ;  /* 0x3ff00000100e742b */ /* 0x002e060000000806 */
[----:B------:R-:W-:-:S03]  /*3020*/  ISETP.GT.U32.AND P0, PT, R18, 0x7feffffe, PT ;  /* 0x7feffffe1200780c */ /* 0x000fc60003f04070 */
[----:B0-----:R-:W0:Y:S01]  /*3030*/  DFMA R14, R16, R14, R16 ;  /* 0x0000000e100e722b */ /* 0x001e220000000010 */
[----:B------:R-:W-:-:S05]  /*3040*/  ISETP.GT.U32.OR P0, PT, R24, 0x7feffffe, P0 ;  /* 0x7feffffe1800780c */ /* 0x000fca0000704470 */
[----:B0-----:R-:W0:-:S06]  /*3050*/  DMUL R16, R14, R12 ;  /* 0x0000000c0e107228 */ /* 0x001e0c0000000000 */
[----:B0-----:R-:W0:-:S06]  /*3060*/  DFMA R18, R16, -R6, R12 ;  /* 0x800000061012722b */ /* 0x001e0c000000000c */
[----:B0-----:R0:W1:Y:S01]  /*3070*/  DFMA R18, R14, R18, R16 ;  /* 0x000000120e12722b */ /* 0x0010620000000010 */
[----:B------:R-:W-:Y:S05]  /*3080*/  @P0 BRA `(.L_x_2713) ;  /* 0x000001c000000947 */ /* 0x000fea0003800000 */
[----:B------:R-:W-:-:S04]  /*3090*/  LOP3.LUT R10, R9, 0x7ff00000, RZ, 0xc0, !PT ;  /* 0x7ff00000090a7812 */ /* 0x000fc800078ec0ff */
[CC--:B------:R-:W-:Y:S02]  /*30a0*/  IADD3 R0, R3.reuse, -R10.reuse, RZ ;  /* 0x8000000a03007210 */ /* 0x0c0fe40007ffe0ff */
[----:B------:R-:W-:Y:S02]  /*30b0*/  ISETP.GE.U32.AND P0, PT, R3, R10, PT ;  /* 0x0000000a0300720c */ /* 0x000fe40003f06070 */
[----:B------:R-:W-:Y:S02]  /*30c0*/  IMNMX R0, R0, -0x46a00000, !PT ;  /* 0xb960000000007817 */ /* 0x000fe40007800200 */
[----:B------:R-:W-:Y:S02]  /*30d0*/  SEL R3, R4, 0x63400000, !P0 ;  /* 0x6340000004037807 */ /* 0x000fe40004000000 */
[----:B------:R-:W-:Y:S02]  /*30e0*/  IMNMX R0, R0, 0x46a00000, PT ;  /* 0x46a0000000007817 */ /* 0x000fe40003800200 */
[----:B------:R-:W-:-:S03]  /*30f0*/  MOV R4, RZ ;  /* 0x000000ff00047202 */ /* 0x000fc60000000f00 */
[----:B------:R-:W-:-:S05]  /*3100*/  IMAD.IADD R0, R0, 0x1, -R3 ;  /* 0x0000000100007824 */ /* 0x000fca00078e0a03 */
[----:B------:R-:W-:-:S06]  /*3110*/  IADD3 R5, R0, 0x7fe00000, RZ ;  /* 0x7fe0000000057810 */ /* 0x000fcc0007ffe0ff */
[----:B01----:R-:W0:-:S10]  /*3120*/  DMUL R14, R18, R4 ;  /* 0x00000004120e7228 */ /* 0x003e140000000000 */
        /* <DEDUP_REMOVED lines=8> */
[C---:B------:R-:W-:Y:S01]  /*31b0*/  IADD3 R5, -R0.reuse, RZ, RZ ;  /* 0x000000ff00057210 */ /* 0x040fe20007ffe1ff */
[----:B------:R-:W-:Y:S01]  /*31c0*/  IMAD.MOV.U32 R4, RZ, RZ, RZ ;  /* 0x000000ffff047224 */ /* 0x000fe200078e00ff */
[----:B------:R-:W0:Y:S01]  /*31d0*/  DMUL.RP R6, R18, R6 ;  /* 0x0000000612067228 */ /* 0x000e220000008000 */
[----:B------:R-:W-:-:S04]  /*31e0*/  IADD3 R3, -R0, -0x43300000, RZ ;  /* 0xbcd0000000037810 */ /* 0x000fc80007ffe1ff */
[----:B------:R-:W1:-:S05]  /*31f0*/  DFMA R4, R14, -R4, R18 ;  /* 0x800000040e04722b */ /* 0x000e4a0000000012 */
[----:B0-----:R-:W-:-:S05]  /*3200*/  LOP3.LUT R9, R7, R9, RZ, 0x3c, !PT ;  /* 0x0000000907097212 */ /* 0x001fca00078e3cff */
[----:B-1----:R-:W-:-:S04]  /*3210*/  FSETP.NEU.AND P0, PT, |R5|, R3, PT ;  /* 0x000000030500720b */ /* 0x002fc80003f0d200 */
[----:B------:R-:W-:Y:S02]  /*3220*/  FSEL R14, R6, R14, !P0 ;  /* 0x0000000e060e7208 */ /* 0x000fe40004000000 */
[----:B------:R-:W-:Y:S01]  /*3230*/  FSEL R15, R9, R15, !P0 ;  /* 0x0000000f090f7208 */ /* 0x000fe20004000000 */
[----:B------:R-:W-:Y:S05]  /*3240*/  BRA `(.L_x_2714) ;  /* 0x0000015000007947 */ /* 0x000fea0003800000 */
.L_x_2713:
[----:B------:R-:W2:-:S14]  /*3250*/  DSETP.NAN.AND P0, PT, R10, R10, PT ;  /* 0x0000000a0a00722a */ /* 0x000e9c0003f08000 */
[----:B--2---:R-:W-:Y:S05]  /*3260*/  @P0 BRA `(.L_x_2715) ;  /* 0x0000011000000947 */ /* 0x004fea0003800000 */
[----:B------:R-:W2:-:S14]  /*3270*/  DSETP.NAN.AND P0, PT, R8, R8, PT ;  /* 0x000000080800722a */ /* 0x000e9c0003f08000 */
[----:B--2---:R-:W-:Y:S05]  /*3280*/  @P0 BRA `(.L_x_2716) ;  /* 0x000000c000000947 */ /* 0x004fea0003800000 */
[----:B------:R-:W-:Y:S01]  /*3290*/  ISETP.NE.AND P0, PT, R0, R5, PT ;  /* 0x000000050000720c */ /* 0x000fe20003f05270 */
[----:B0-----:R-:W-:Y:S01]  /*32a0*/  IMAD.MOV.U32 R15, RZ, RZ, -0x80000 ;  /* 0xfff80000ff0f7424 */ /* 0x001fe200078e00ff */
[----:B------:R-:W-:-:S11]  /*32b0*/  MOV R14, 0x0 ;  /* 0x00000000000e7802 */ /* 0x000fd60000000f00 */
[----:B------:R-:W-:Y:S05]  /*32c0*/  @!P0 BRA `(.L_x_2714) ;  /* 0x000000d000008947 */ /* 0x000fea0003800000 */
[----:B------:R-:W-:Y:S02]  /*32d0*/  ISETP.NE.AND P0, PT, R0, 0x7ff00000, PT ;  /* 0x7ff000000000780c */ /* 0x000fe40003f05270 */
[----:B------:R-:W-:Y:S02]  /*32e0*/  LOP3.LUT R15, R11, 0x80000000, R9, 0x48, !PT ;  /* 0x800000000b0f7812 */ /* 0x000fe400078e4809 */
[----:B------:R-:W-:-:S13]  /*32f0*/  ISETP.EQ.OR P0, PT, R5, RZ, !P0 ;  /* 0x000000ff0500720c */ /* 0x000fda0004702670 */
[----:B------:R-:W-:Y:S02]  /*3300*/  @P0 LOP3.LUT R0, R15, 0x7ff00000, RZ, 0xfc, !PT ;  /* 0x7ff000000f000812 */ /* 0x000fe400078efcff */
[----:B------:R-:W-:Y:S01]  /*3310*/  @!P0 MOV R14, RZ ;  /* 0x000000ff000e8202 */ /* 0x000fe20000000f00 */
[----:B------:R-:W-:Y:S01]  /*3320*/  @P0 IMAD.MOV.U32 R14, RZ, RZ, RZ ;  /* 0x000000ffff0e0224 */ /* 0x000fe200078e00ff */
[----:B------:R-:W-:Y:S01]  /*3330*/  @P0 MOV R15, R0 ;  /* 0x00000000000f0202 */ /* 0x000fe20000000f00 */
[----:B------:R-:W-:Y:S05]  /*3340*/  BRA `(.L_x_2714) ;  /* 0x0000005000007947 */ /* 0x000fea0003800000 */
.L_x_2716:
[----:B0-----:R-:W-:Y:S01]  /*3350*/  LOP3.LUT R15, R9, 0x80000, RZ, 0xfc, !PT ;  /* 0x00080000090f7812 */ /* 0x001fe200078efcff */
[----:B------:R-:W-:Y:S01]  /*3360*/  IMAD.MOV.U32 R14, RZ, RZ, R8 ;  /* 0x000000ffff0e7224 */ /* 0x000fe200078e0008 */
[----:B------:R-:W-:Y:S05]  /*3370*/  BRA `(.L_x_2714) ;  /* 0x0000002000007947 */ /* 0x000fea0003800000 */
.L_x_2715:
[----:B0-----:R-:W-:Y:S02]  /*3380*/  LOP3.LUT R15, R11, 0x80000, RZ, 0xfc, !PT ;  /* 0x000800000b0f7812 */ /* 0x001fe400078efcff */
[----:B------:R-:W-:Y:S02]  /*3390*/  MOV R14, R10 ;  /* 0x0000000a000e7202 */ /* 0x000fe40000000f00 */
.L_x_2714:
[----:B------:R-:W-:Y:S05]  /*33a0*/  BSYNC B3 ;  /* 0x0000000000037941 */ /* 0x000fea0003800000 */
.L_x_2712:
[----:B------:R-:W-:Y:S01]  /*33b0*/  IMAD.MOV.U32 R3, RZ, RZ, 0x0 ;  /* 0x00000000ff037424 */ /* 0x000fe200078e00ff */
[----:B------:R-:W-:Y:S01]  /*33c0*/  MOV R5, R15 ;  /* 0x0000000f00057202 */ /* 0x000fe20000000f00 */
[----:B------:R-:W-:-:S02]  /*33d0*/  IMAD.MOV.U32 R4, RZ, RZ, R14 ;  /* 0x000000ffff047224 */ /* 0x000fc400078e000e */
[----:B------:R-:W-:Y:S05]  /*33e0*/  RET.REL.NODEC R2 `(_ZN2at6native18elementwise_kernelILi128ELi2EZNS0_22gpu_kernel_impl_nocastIZZZNS0_17acosh_kernel_cudaERNS_18TensorIteratorBaseEENKUlvE0_clEvENKUlvE_clEvEUldE_EEvS4_RKT_EUliE_EEviT1_) ;  /* 0xffffcc1002007950 */ /* 0x000fea0003c3ffff */
.L_x_2717:
        /* <DEDUP_REMOVED lines=9> */
.L_x_16499:


//--------------------- .text._ZN2at6native27unrolled_elementwise_kernelIZZZNS0_17acosh_kernel_cudaERNS_18TensorIteratorBaseEENKUlvE0_clEvENKUlvE_clEvEUldE_St5arrayIPcLm2EELi4E23TrivialOffsetCalculatorILi1EjESB_NS0_6memory15LoadWithoutCastENSC_16StoreWithoutCastEEEviT_T0_T2_T3_T4_T5_ --------------------------
	.section	.text._ZN2at6native27unrolled_elementwise_kernelIZZZNS0_17acosh_kernel_cudaERNS_18TensorIteratorBaseEENKUlvE0_clEvENKUlvE_clEvEUldE_St5arrayIPcLm2EELi4E23TrivialOffsetCalculatorILi1EjESB_NS0_6memory15LoadWithoutCastENSC_16StoreWithoutCastEEEviT_T0_T2_T3_T4_T5_,"ax",@progbits
	.sectioninfo	@"SHI_REGISTERS=35"
	.align	128
        .global         _ZN2at6native27unrolled_elementwise_kernelIZZZNS0_17acosh_kernel_cudaERNS_18TensorIteratorBaseEENKUlvE0_clEvENKUlvE_clEvEUldE_St5arrayIPcLm2EELi4E23TrivialOffsetCalculatorILi1EjESB_NS0_6memory15LoadWithoutCastENSC_16StoreWithoutCastEEEviT_T0_T2_T3_T4_T5_
        .type           _ZN2at6native27unrolled_elementwise_kernelIZZZNS0_17acosh_kernel_cudaERNS_18TensorIteratorBaseEENKUlvE0_clEvENKUlvE_clEvEUldE_St5arrayIPcLm2EELi4E23TrivialOffsetCalculatorILi1EjESB_NS0_6memory15LoadWithoutCastENSC_16StoreWithoutCastEEEviT_T0_T2_T3_T4_T5_,@function
        .size           _ZN2at6native27unrolled_elementwise_kernelIZZZNS0_17acosh_kernel_cudaERNS_18TensorIteratorBaseEENKUlvE0_clEvENKUlvE_clEvEUldE_St5arrayIPcLm2EELi4E23TrivialOffsetCalculatorILi1EjESB_NS0_6memory15LoadWithoutCastENSC_16StoreWithoutCastEEEviT_T0_T2_T3_T4_T5_,(.L_x_16500 - _ZN2at6native27unrolled_elementwise_kernelIZZZNS0_17acosh_kernel_cudaERNS_18TensorIteratorBaseEENKUlvE0_clEvENKUlvE_clEvEUldE_St5arrayIPcLm2EELi4E23TrivialOffsetCalculatorILi1EjESB_NS0_6memory15LoadWithoutCastENSC_16StoreWithoutCastEEEviT_T0_T2_T3_T4_T5_)
        .other          _ZN2at6native27unrolled_elementwise_kernelIZZZNS0_17acosh_kernel_cudaERNS_18TensorIteratorBaseEENKUlvE0_clEvENKUlvE_clEvEUldE_St5arrayIPcLm2EELi4E23TrivialOffsetCalculatorILi1EjESB_NS0_6memory15LoadWithoutCastENSC_16StoreWithoutCastEEEviT_T0_T2_T3_T4_T5_,@"STO_CUDA_ENTRY STV_DEFAULT"
_ZN2at6native27unrolled_elementwise_kernelIZZZNS0_17acosh_kernel_cudaERNS_18TensorIteratorBaseEENKUlvE0_clEvENKUlvE_clEvEUldE_St5arrayIPcLm2EELi4E23TrivialOffsetCalculatorILi1EjESB_NS0_6memory15LoadWithoutCastENSC_16StoreWithoutCastEEEviT_T0_T2_T3_T4_T5_:
.text._ZN2at6native27unrolled_elementwise_kernelIZZZNS0_17acosh_kernel_cudaERNS_18TensorIteratorBaseEENKUlvE0_clEvENKUlvE_clEvEUldE_St5arrayIPcLm2EELi4E23TrivialOffsetCalculatorILi1EjESB_NS0_6memory15LoadWithoutCastENSC_16StoreWithoutCastEEEviT_T0_T2_T3_T4_T5_:
[----:B------:R-:W-:Y:S02]  /*0000*/  IMAD.MOV.U32 R1, RZ, RZ, c[0x0][0x28] ;  /* 0x00000a00ff017624 */ /* 0x000fe400078e00ff */
[----:B------:R-:W0:Y:S01]  /*0010*/  S2R R8, SR_CTAID.X ;  /* 0x0000000000087919 */ /* 0x000e220000002500 */
[----:B------:R-:W-:Y:S01]  /*0020*/  IMAD.MOV.U32 R3, RZ, RZ, -0x200 ;  /* 0xfffffe00ff037424 */ /* 0x000fe200078e00ff */
[----:B------:R-:W-:Y:S01]  /*0030*/  CS2R R30, SRZ ;  /* 0x00000000001e7805 */ /* 0x000fe2000001ff00 */
[----:B------:R-:W-:Y:S01]  /*0040*/  CS2R R14, SRZ ;  /* 0x00000000000e7805 */ /* 0x000fe2000001ff00 */
[----:B------:R-:W1:Y:S01]  /*0050*/  S2R R5, SR_TID.X ;  /* 0x0000000000057919 */ /* 0x000e620000002100 */
[----:B------:R-:W-:Y:S01]  /*0060*/  CS2R R12, SRZ ;  /* 0x00000000000c7805 */ /* 0x000fe2000001ff00 */
[----:B------:R-:W-:Y:S01]  /*0070*/  ULDC.64 UR4, c[0x0][0x118] ;  /* 0x0000460000047ab9 */ /* 0x000fe20000000a00 */
[----:B0-----:R-:W-:Y:S02]  /*0080*/  IMAD R6, R8, R3, c[0x0][0x160] ;  /* 0x0000580008067624 */ /* 0x001fe400078e0203 */
[----:B------:R-:W-:-:S03]  /*0090*/  CS2R R2, SRZ ;  /* 0x0000000000027805 */ /* 0x000fc6000001ff00 */
[----:B-1----:R-:W-:-:S13]  /*00a0*/  ISETP.GE.AND P2, PT, R5, R6, PT ;  /* 0x000000060500720c */ /* 0x002fda0003f46270 */
[----:B------:R-:W-:Y:S01]  /*00b0*/  @!P2 IMAD R4, R8, 0x200, R5 ;  /* 0x000002000804a824 */ /* 0x000fe200078e0205 */
[----:B------:R-:W-:Y:S01]  /*00c0*/  @!P2 IADD3 R5, R5, 0x80, RZ ;  /* 0x000000800505a810 */ /* 0x000fe20007ffe0ff */
[----:B------:R-:W-:-:S03]  /*00d0*/  @!P2 IMAD.MOV.U32 R7, RZ, RZ, 0x8 ;  /* 0x00000008ff07a424 */ /* 0x000fc600078e00ff */
[----:B------:R-:W-:-:S13]  /*00e0*/  ISETP.GE.AND P0, PT, R5, R6, PT ;  /* 0x000000060500720c */ /* 0x000fda0003f06270 */
[----:B------:R-:W-:Y:S01]  /*00f0*/  @!P0 IMAD R16, R8, 0x200, R5 ;  /* 0x0000020008108824 */ /* 0x000fe200078e0205 */
[----:B------:R-:W-:Y:S01]  /*0100*/  @!P0 IADD3 R5, R5, 0x80, RZ ;  /* 0x0000008005058810 */ /* 0x000fe20007ffe0ff */
[----:B------:R-:W-:-:S03]  /*0110*/  @!P0 IMAD.MOV.U32 R17, RZ, RZ, 0x8 ;  /* 0x00000008ff118424 */ /* 0x000fc600078e00ff */
[----:B------:R-:W-:Y:S01]  /*0120*/  ISETP.GE.AND P3, PT, R5, R6, PT ;  /* 0x000000060500720c */ /* 0x000fe20003f66270 */
[----:B------:R-:W-:-:S05]  /*0130*/  @!P0 IMAD.WIDE.U32 R16, R16, R17, c[0x0][0x170] ;  /* 0x00005c0010108625 */ /* 0x000fca00078e0011 */
[----:B------:R0:W5:Y:S07]  /*0140*/  @!P0 LDG.E.64 R30, [R16.64] ;  /* 0x00000004101e8981 */ /* 0x00016e000c1e1b00 */
[----:B------:R-:W-:Y:S01]  /*0150*/  @!P3 IMAD R18, R8, 0x200, R5 ;  /* 0x000002000812b824 */ /* 0x000fe200078e0205 */
[----:B------:R-:W-:Y:S01]  /*0160*/  @!P3 IADD3 R5, R5, 0x80, RZ ;  /* 0x000000800505b810 */ /* 0x000fe20007ffe0ff */
[----:B------:R-:W-:-:S03]  /*0170*/  @!P3 IMAD.MOV.U32 R19, RZ, RZ, 0x8 ;  /* 0x00000008ff13b424 */ /* 0x000fc600078e00ff */
[----:B------:R-:W-:Y:S01]  /*0180*/  ISETP.GE.AND P1, PT, R5, R6, PT ;  /* 0x000000060500720c */ /* 0x000fe20003f26270 */
[----:B------:R-:W-:-:S05]  /*0190*/  @!P3 IMAD.WIDE.U32 R18, R18, R19, c[0x0][0x170] ;  /* 0x00005c001212b625 */ /* 0x000fca00078e0013 */
[----:B------:R0:W5:Y:S07]  /*01a0*/  @!P3 LDG.E.64 R14, [R18.64] ;  /* 0x00000004120eb981 */ /* 0x00016e000c1e1b00 */
[----:B------:R-:W-:Y:S02]  /*01b0*/  @!P1 IMAD R10, R8, 0x200, R5 ;  /* 0x00000200080a9824 */ /* 0x000fe400078e0205 */
[----:B------:R-:W-:Y:S02]  /*01c0*/  @!P1 IMAD.MOV.U32 R11, RZ, RZ, 0x8 ;  /* 0x00000008ff0b9424 */ /* 0x000fe400078e00ff */
[----:B------:R-:W-:-:S04]  /*01d0*/  @!P2 IMAD.WIDE.U32 R4, R4, R7, c[0x0][0x170] ;  /* 0x00005c000404a625 */ /* 0x000fc800078e0007 */
[----:B------:R-:W-:Y:S01]  /*01e0*/  @!P1 IMAD.WIDE.U32 R10, R10, R11, c[0x0][0x170] ;  /* 0x00005c000a0a9625 */ /* 0x000fe200078e000b */
[----:B------:R0:W5:Y:S04]  /*01f0*/  @!P2 LDG.E.64 R2, [R4.64] ;  /* 0x000000040402a981 */ /* 0x000168000c1e1b00 */
[----:B------:R0:W5:Y:S01]  /*0200*/  @!P1 LDG.E.64 R12, [R10.64] ;  /* 0x000000040a0c9981 */ /* 0x000162000c1e1b00 */
[----:B------:R-:W-:Y:S01]  /*0210*/  BSSY B1, `(.L_x_2718) ;  /* 0x0000083000017945 */ /* 0x000fe20003800000 */
[----:B------:R-:W-:Y:S05]  /*0220*/  @P2 BRA `(.L_x_2719) ;  /* 0x0000081000002947 */ /* 0x000fea0003800000 */
[C---:B0----5:R-:W0:Y:S01]  /*0230*/  DFMA R4, R2.reuse, R2, -1 ;  /* 0xbff000000204742b */ /* 0x061e220000000002 */
        /* <DEDUP_REMOVED lines=84> */
.L_x_2721:
        /* <DEDUP_REMOVED lines=21> */
[----:B------:R-:W-:Y:S05]  /*08d0*/  CALL.REL.NOINC `($__internal_3_$__cuda_sm20_div_rn_f64_full) ;  /* 0x00001ca000007944 */ /* 0x000fea0003c00000 */
[----:B------:R-:W-:Y:S02]  /*08e0*/  IMAD.MOV.U32 R2, RZ, RZ, R16 ;  /* 0x000000ffff027224 */ /* 0x000fe400078e0010 */
[----:B------:R-:W-:Y:S02]  /*08f0*/  IMAD.MOV.U32 R3, RZ, RZ, R17 ;  /* 0x000000ffff037224 */ /* 0x000fe400078e0011 */
.L_x_2724:
[----:B------:R-:W-:Y:S05]  /*0900*/  BSYNC B3 ;  /* 0x0000000000037941 */ /* 0x000fea0003800000 */
.L_x_2723:
        /* <DEDUP_REMOVED lines=15> */
.L_x_2722:
[----:B------:R-:W-:Y:S05]  /*0a00*/  BSYNC B2 ;  /* 0x0000000000027941 */ /* 0x000fea0003800000 */
.L_x_2720:
[----:B-12---:R-:W1:-:S10]  /*0a10*/  DADD R2, R4, c[0x2][0x40] ;  /* 0x0080100004027629 */ /* 0x006e540000000000 */
[----:B-1----:R-:W-:Y:S02]  /*0a20*/  FSEL R4, R2, R4, P4 ;  /* 0x0000000402047208 */ /* 0x002fe40002000000 */
[----:B------:R-:W-:Y:S02]  /*0a30*/  FSEL R5, R3, R5, P4 ;  /* 0x0000000503057208 */ /* 0x000fe40002000000 */
.L_x_2719:
[----:B------:R-:W-:Y:S05]  /*0a40*/  BSYNC B1 ;  /* 0x0000000000017941 */ /* 0x000fea0003800000 */
.L_x_2718:
[----:B-----5:R-:W1:Y:S01]  /*0a50*/  S2R R3, SR_TID.X ;  /* 0x0000000000037919 */ /* 0x020e620000002100 */
[----:B------:R-:W-:Y:S01]  /*0a60*/  BSSY B1, `(.L_x_2725) ;  /* 0x0000083000017945 */ /* 0x000fe20003800000 */
[----:B-1----:R-:W-:-:S04]  /*0a70*/  IADD3 R7, R3, 0x80, RZ ;  /* 0x0000008003077810 */ /* 0x002fc80007ffe0ff */
[----:B------:R-:W-:-:S13]  /*0a80*/  ISETP.GE.AND P0, PT, R7, R6, PT ;  /* 0x000000060700720c */ /* 0x000fda0003f06270 */
[----:B------:R-:W-:Y:S05]  /*0a90*/  @P0 BRA `(.L_x_2726) ;  /* 0x000007f000000947 */ /* 0x000fea0003800000 */
[C---:B0-----:R-:W0:Y:S01]  /*0aa0*/  DFMA R10, R30.reuse, R30, -1 ;  /* 0xbff000001e0a742b */ /* 0x041e22000000001e */
        /* <DEDUP_REMOVED lines=43> */
[----:B------:R-:W-:Y:S01]  /*0d60*/  IMAD.MOV.U32 R10, RZ, RZ, R30 ;  /* 0x000000ffff0a7224 */ /* 0x000fe200078e001e */
[----:B------:R-:W-:Y:S01]  /*0d70*/  LEA.HI R0, R7, R0, RZ, 0xc ;  /* 0x0000000007007211 */ /* 0x000fe200078f60ff */
[----:B------:R-:W-:Y:S01]  /*0d80*/  IMAD.MOV.U32 R16, RZ, RZ, RZ ;  /* 0x000000ffff107224 */ /* 0x000fe200078e00ff */
[----:B------:R-:W-:Y:S01]  /*0d90*/  LOP3.LUT R11, R2, 0x3ff00000, RZ, 0xfc, !PT ;  /* 0x3ff00000020b7812 */ /* 0x000fe200078efcff */
[----:B------:R-:W-:Y:S02]  /*0da0*/  IMAD.MOV.U32 R24, RZ, RZ, 0x3ae80f1e ;  /* 0x3ae80f1eff187424 */ /* 0x000fe400078e00ff */
        /* <DEDUP_REMOVED lines=37> */
.L_x_2728:
        /* <DEDUP_REMOVED lines=20> */
[----:B------:R-:W-:Y:S05]  /*1140*/  CALL.REL.NOINC `($__internal_3_$__cuda_sm20_div_rn_f64_full) ;  /* 0x0000143000007944 */ /* 0x000fea0003c00000 */
.L_x_2731:
[----:B------:R-:W-:Y:S05]  /*1150*/  BSYNC B3 ;  /* 0x0000000000037941 */ /* 0x000fea0003800000 */
.L_x_2730:
        /* <DEDUP_REMOVED lines=15> */
.L_x_2729:
[----:B------:R-:W-:Y:S05]  /*1250*/  BSYNC B2 ;  /* 0x0000000000027941 */ /* 0x000fea0003800000 */
.L_x_2727:
[----:B012---:R-:W0:-:S10]  /*1260*/  DADD R10, R20, c[0x2][0x40] ;  /* 0x00801000140a7629 */ /* 0x007e140000000000 */
[----:B0-----:R-:W-:Y:S02]  /*1270*/  FSEL R30, R10, R20, P4 ;  /* 0x000000140a1e7208 */ /* 0x001fe40002000000 */
[----:B------:R-:W-:Y:S02]  /*1280*/  FSEL R7, R11, R21, P4 ;  /* 0x000000150b077208 */ /* 0x000fe40002000000 */
.L_x_2726:
[----:B------:R-:W-:Y:S05]  /*1290*/  BSYNC B1 ;  /* 0x0000000000017941 */ /* 0x000fea0003800000 */
.L_x_2725:
[----:B------:R-:W-:Y:S01]  /*12a0*/  IADD3 R9, R3, 0x100, RZ ;  /* 0x0000010003097810 */ /* 0x000fe20007ffe0ff */
[----:B------:R-:W-:Y:S03]  /*12b0*/  BSSY B1, `(.L_x_2732) ;  /* 0x0000083000017945 */ /* 0x000fe60003800000 */
        /* <DEDUP_REMOVED lines=89> */
.L_x_2735:
        /* <DEDUP_REMOVED lines=21> */
.L_x_2738:
[----:B------:R-:W-:Y:S05]  /*19a0*/  BSYNC B3 ;  /* 0x0000000000037941 */ /* 0x000fea0003800000 */
.L_x_2737:
        /* <DEDUP_REMOVED lines=15> */
.L_x_2736:
[----:B------:R-:W-:Y:S05]  /*1aa0*/  BSYNC B2 ;  /* 0x0000000000027941 */ /* 0x000fea0003800000 */
.L_x_2734:
[----:B012---:R-:W0:-:S10]  /*1ab0*/  DADD R10, R14, c[0x2][0x40] ;  /* 0x008010000e0a7629 */ /* 0x007e140000000000 */
[----:B0-----:R-:W-:Y:S02]  /*1ac0*/  FSEL R14, R10, R14, P4 ;  /* 0x0000000e0a0e7208 */ /* 0x001fe40002000000 */
[----:B------:R-:W-:Y:S02]  /*1ad0*/  FSEL R15, R11, R15, P4 ;  /* 0x0000000f0b0f7208 */ /* 0x000fe40002000000 */
.L_x_2733:
[----:B------:R-:W-:Y:S05]  /*1ae0*/  BSYNC B1 ;  /* 0x0000000000017941 */ /* 0x000fea0003800000 */
.L_x_2732:
        /* <DEDUP_REMOVED lines=53> */
[----:B------:R-:W-:Y:S02]  /*1e40*/  IMAD.MOV.U32 R23, RZ, RZ, 0x3eb1380b ;  /* 0x3eb1380bff177424 */ /* 0x000fe400078e00ff */
[----:B------:R-:W-:Y:S01]  /*1e50*/  IMAD.MOV.U32 R27, RZ, RZ, 0x43300000 ;  /* 0x43300000ff1b7424 */ /* 0x000fe200078e00ff */
[----:B------:R-:W-:-:S13]  /*1e60*/  ISETP.GE.AND P0, PT, R19, 0x3ff6a09f, PT ;  /* 0x3ff6a09f1300780c */ /* 0x000fda0003f06270 */
[----:B------:R-:W-:Y:S02]  /*1e70*/  @P0 IADD3 R11, R19, -0x100000, RZ ;  /* 0xfff00000130b0810 */ /* 0x000fe40007ffe0ff */
[----:B------:R-:W-:-:S03]  /*1e80*/  @P0 IADD3 R0, R0, 0x1, RZ ;  /* 0x0000000100000810 */ /* 0x000fc60007ffe0ff */
[----:B------:R-:W-:Y:S01]  /*1e90*/  @P0 IMAD.MOV.U32 R19, RZ, RZ, R11 ;  /* 0x000000ffff130224 */ /* 0x000fe200078e000b */
[----:B------:R-:W-:-:S05]  /*1ea0*/  LOP3.LUT R26, R0, 0x80000000, RZ, 0x3c, !PT ;  /* 0x80000000001a7812 */ /* 0x000fca00078e3cff */
[----:B------:R-:W0:-:S04]  /*1eb0*/  DADD R20, R18, 1 ;  /* 0x3ff0000012147429 */ /* 0x000e080000000000 */
[----:B------:R-:W-:Y:S02]  /*1ec0*/  DADD R18, R18, -1 ;  /* 0xbff0000012127429 */ /* 0x000fe40000000000 */
[----:B0-----:R-:W0:Y:S02]  /*1ed0*/  MUFU.RCP64H R11, R21 ;  /* 0x00000015000b7308 */ /* 0x001e240000001800 */
[----:B0-----:R-:W0:-:S06]  /*1ee0*/  DFMA R12, -R20, R10, 1 ;  /* 0x3ff00000140c742b */ /* 0x001e0c000000010a */
[----:B0-----:R-:W0:-:S06]  /*1ef0*/  DFMA R12, R12, R12, R12 ;  /* 0x0000000c0c0c722b */ /* 0x001e0c000000000c */
[----:B0-----:R-:W0:-:S06]  /*1f00*/  DFMA R10, R10, R12, R10 ;  /* 0x0000000c0a0a722b */ /* 0x001e0c000000000a */
[----:B0-----:R-:W0:-:S06]  /*1f10*/  DMUL R12, R10, R18 ;  /* 0x000000120a0c7228 */ /* 0x001e0c0000000000 */
[----:B0-----:R-:W0:-:S06]  /*1f20*/  DFMA R12, R10, R18, R12 ;  /* 0x000000120a0c722b */ /* 0x001e0c000000000c */
[----:B0-----:R-:W0:-:S06]  /*1f30*/  DMUL R16, R12, R12 ;  /* 0x0000000c0c107228 */ /* 0x001e0c0000000000 */
[----:B0-----:R-:W0:-:S06]  /*1f40*/  DFMA R22, R16, R22, c[0x2][0x0] ;  /* 0x008000001016762b */ /* 0x001e0c0000000016 */
[----:B0-----:R-:W0:-:S06]  /*1f50*/  DFMA R22, R16, R22, c[0x2][0x8] ;  /* 0x008002001016762b */ /* 0x001e0c0000000016 */
[----:B0-----:R-:W0:-:S06]  /*1f60*/  DFMA R22, R16, R22, c[0x2][0x10] ;  /* 0x008004001016762b */ /* 0x001e0c0000000016 */
[----:B0-----:R-:W0:-:S04]  /*1f70*/  DFMA R20, R16, R22, c[0x2][0x18] ;  /* 0x008006001014762b */ /* 0x001e080000000016 */
[----:B------:R-:W1:-:S04]  /*1f80*/  DADD R22, R18, -R12 ;  /* 0x0000000012167229 */ /* 0x000e48000000080c */
[----:B0-----:R-:W0:-:S04]  /*1f90*/  DFMA R24, R16, R20, c[0x2][0x20] ;  /* 0x008008001018762b */ /* 0x001e080000000014 */
[----:B------:R-:W2:-:S04]  /*1fa0*/  DADD R20, R26, c[0x2][0x38] ;  /* 0x00800e001a147629 */ /* 0x000e880000000000 */
[----:B-1----:R-:W1:-:S04]  /*1fb0*/  DADD R26, R22, R22 ;  /* 0x00000000161a7229 */ /* 0x002e480000000016 */
[----:B0-----:R-:W0:-:S04]  /*1fc0*/  DFMA R24, R16, R24, c[0x2][0x28] ;  /* 0x00800a001018762b */ /* 0x001e080000000018 */
[----:B--2---:R-:W2:-:S04]  /*1fd0*/  DFMA R22, R20, c[0x2][0x40], R12 ;  /* 0x0080100014167a2b */ /* 0x004e88000000000c */
[----:B-1----:R-:W1:-:S04]  /*1fe0*/  DFMA R26, R18, -R12, R26 ;  /* 0x8000000c121a722b */ /* 0x002e48000000001a */
[----:B0-----:R-:W0:-:S04]  /*1ff0*/  DFMA R24, R16, R24, c[0x2][0x30] ;  /* 0x00800c001018762b */ /* 0x001e080000000018 */
[----:B--2---:R-:W2:-:S04]  /*2000*/  DFMA R18, -R20, c[0x2][0x40], R22 ;  /* 0x0080100014127a2b */ /* 0x004e880000000116 */
[----:B-1----:R-:W-:-:S04]  /*2010*/  DMUL R26, R10, R26 ;  /* 0x0000001a0a1a7228 */ /* 0x002fc80000000000 */
[----:B0-----:R-:W0:-:S04]  /*2020*/  DMUL R24, R16, R24 ;  /* 0x0000001810187228 */ /* 0x001e080000000000 */
[----:B--2---:R-:W-:-:S04]  /*2030*/  DADD R18, -R12, R18 ;  /* 0x000000000c127229 */ /* 0x004fc80000000112 */
[----:B0-----:R-:W0:-:S06]  /*2040*/  DFMA R24, R12, R24, R26 ;  /* 0x000000180c18722b */ /* 0x001e0c000000001a */
[----:B0-----:R-:W0:-:S06]  /*2050*/  DADD R18, R24, -R18 ;  /* 0x0000000018127229 */ /* 0x001e0c0000000812 */
[----:B0-----:R-:W0:-:S06]  /*2060*/  DFMA R18, R20, c[0x2][0x48], R18 ;  /* 0x0080120014127a2b */ /* 0x001e0c0000000012 */
[----:B0-----:R0:W1:Y:S01]  /*2070*/  DADD R12, R22, R18 ;  /* 0x00000000160c7229 */ /* 0x0010620000000012 */
[----:B------:R-:W-:Y:S05]  /*2080*/  BRA `(.L_x_2743) ;  /* 0x0000025000007947 */ /* 0x000fea0003800000 */
.L_x_2742:
        /* <DEDUP_REMOVED lines=21> */
.L_x_2745:
[----:B------:R-:W-:Y:S05]  /*21e0*/  BSYNC B3 ;  /* 0x0000000000037941 */ /* 0x000fea0003800000 */
.L_x_2744:
        /* <DEDUP_REMOVED lines=15> */
.L_x_2743:
[----:B------:R-:W-:Y:S05]  /*22e0*/  BSYNC B2 ;  /* 0x0000000000027941 */ /* 0x000fea0003800000 */
.L_x_2741:
[----:B-12---:R-:W1:-:S10]  /*22f0*/  DADD R10, R12, c[0x2][0x40] ;  /* 0x008010000c0a7629 */ /* 0x006e540000000000 */
[----:B-1----:R-:W-:Y:S02]  /*2300*/  FSEL R0, R10, R12, P4 ;  /* 0x0000000c0a007208 */ /* 0x002fe40002000000 */
[----:B------:R-:W-:Y:S02]  /*2310*/  FSEL R13, R11, R13, P4 ;  /* 0x0000000d0b0d7208 */ /* 0x000fe40002000000 */
.L_x_2740:
[----:B------:R-:W-:Y:S05]  /*2320*/  BSYNC B1 ;  /* 0x0000000000017941 */ /* 0x000fea0003800000 */
.L_x_2739:
[----:B------:R-:W-:Y:S01]  /*2330*/  ISETP.GE.AND P0, PT, R3, R6, PT ;  /* 0x000000060300720c */ /* 0x000fe20003f06270 */
[----:B------:R-:W-:Y:S01]  /*2340*/  BSSY B0, `(.L_x_2746) ;  /* 0x0000019000007945 */ /* 0x000fe20003800000 */
[----:B------:R-:W-:Y:S11]  /*2350*/  BSSY B1, `(.L_x_2747) ;  /* 0x0000011000017945 */ /* 0x000ff60003800000 */
[----:B------:R-:W-:Y:S05]  /*2360*/  @P0 BRA `(.L_x_2748) ;  /* 0x000000f000000947 */ /* 0x000fea0003800000 */
[----:B------:R-:W1:Y:S01]  /*2370*/  S2R R3, SR_TID.X ;  /* 0x0000000000037919 */ /* 0x000e620000002100 */
[----:B0-----:R-:W-:-:S02]  /*2380*/  IMAD.MOV.U32 R11, RZ, RZ, 0x8 ;  /* 0x00000008ff0b7424 */ /* 0x001fc400078e00ff */
[----:B-1----:R-:W-:Y:S01]  /*2390*/  IMAD R10, R8, 0x200, R3 ;  /* 0x00000200080a7824 */ /* 0x002fe200078e0203 */
[----:B------:R-:W-:-:S03]  /*23a0*/  IADD3 R3, R3, 0x80, RZ ;  /* 0x0000008003037810 */ /* 0x000fc60007ffe0ff */
[----:B------:R-:W-:Y:S01]  /*23b0*/  IMAD.WIDE.U32 R10, R10, R11, c[0x0][0x168] ;  /* 0x00005a000a0a7625 */ /* 0x000fe200078e000b */
[----:B------:R-:W-:-:S04]  /*23c0*/  ISETP.GE.AND P0, PT, R3, R6, PT ;  /* 0x000000060300720c */ /* 0x000fc80003f06270 */
[----:B------:R0:W-:Y:S09]  /*23d0*/  STG.E.64 [R10.64], R4 ;  /* 0x000000040a007986 */ /* 0x0001f2000c101b04 */
[----:B------:R-:W-:Y:S01]  /*23e0*/  @P0 BREAK B1 ;  /* 0x0000000000010942 */ /* 0x000fe20003800000 */
[----:B------:R-:W-:Y:S05]  /*23f0*/  @P0 BRA `(.L_x_2749) ;  /* 0x000000d000000947 */ /* 0x000fea0003800000 */
[----:B0-----:R-:W-:Y:S01]  /*2400*/  IMAD R4, R8, 0x200, R3 ;  /* 0x0000020008047824 */ /* 0x001fe200078e0203 */
[----:B------:R-:W-:Y:S01]  /*2410*/  IADD3 R3, R3, 0x80, RZ ;  /* 0x0000008003037810 */ /* 0x000fe20007ffe0ff */
[----:B------:R-:W-:-:S02]  /*2420*/  IMAD.MOV.U32 R5, RZ, RZ, 0x8 ;  /* 0x00000008ff057424 */ /* 0x000fc400078e00ff */
[----:B------:R-:W-:Y:S02]  /*2430*/  IMAD.MOV.U32 R31, RZ, RZ, R7 ;  /* 0x000000ffff1f7224 */ /* 0x000fe400078e0007 */
[----:B------:R-:W-:-:S05]  /*2440*/  IMAD.WIDE.U32 R4, R4, R5, c[0x0][0x168] ;  /* 0x00005a0004047625 */ /* 0x000fca00078e0005 */
[----:B------:R0:W-:Y:S02]  /*2450*/  STG.E.64 [R4.64], R30 ;  /* 0x0000001e04007986 */ /* 0x0001e4000c101b04 */
.L_x_2748:
[----:B------:R-:W-:Y:S05]  /*2460*/  BSYNC B1 ;  /* 0x0000000000017941 */ /* 0x000fea0003800000 */
.L_x_2747:
[----:B------:R-:W-:-:S13]  /*2470*/  ISETP.GE.AND P0, PT, R3, R6, PT ;  /* 0x000000060300720c */ /* 0x000fda0003f06270 */
[----:B0-----:R-:W-:Y:S01]  /*2480*/  @!P0 IMAD R4, R8, 0x200, R3 ;  /* 0x0000020008048824 */ /* 0x001fe200078e0203 */
[----:B------:R-:W-:Y:S01]  /*2490*/  @!P0 IADD3 R3, R3, 0x80, RZ ;  /* 0x0000008003038810 */ /* 0x000fe20007ffe0ff */
[----:B------:R-:W-:-:S04]  /*24a0*/  @!P0 IMAD.MOV.U32 R5, RZ, RZ, 0x8 ;  /* 0x00000008ff058424 */ /* 0x000fc800078e00ff */
[----:B------:R-:W-:-:S05]  /*24b0*/  @!P0 IMAD.WIDE.U32 R4, R4, R5, c[0x0][0x168] ;  /* 0x00005a0004048625 */ /* 0x000fca00078e0005 */
[----:B------:R0:W-:Y:S02]  /*24c0*/  @!P0 STG.E.64 [R4.64], R14 ;  /* 0x0000000e04008986 */ /* 0x0001e4000c101b04 */
.L_x_2749:
[----:B------:R-:W-:Y:S05]  /*24d0*/  BSYNC B0 ;  /* 0x0000000000007941 */ /* 0x000fea0003800000 */
.L_x_2746:
[----:B------:R-:W-:Y:S01]  /*24e0*/  WARPSYNC 0xffffffff ;  /* 0xffffffff00007948 */ /* 0x000fe20003800000 */
[----:B------:R-:W-:-:S13]  /*24f0*/  ISETP.GE.AND P0, PT, R3, R6, PT ;  /* 0x000000060300720c */ /* 0x000fda0003f06270 */
[----:B------:R-:W-:Y:S05]  /*2500*/  @P0 EXIT ;  /* 0x000000000000094d */ /* 0x000fea0003800000 */
[----:B------:R-:W-:Y:S02]  /*2510*/  IMAD R3, R8, 0x200, R3 ;  /* 0x0000020008037824 */ /* 0x000fe400078e0203 */
[----:B------:R-:W-:Y:S02]  /*2520*/  IMAD.MOV.U32 R2, RZ, RZ, 0x8 ;  /* 0x00000008ff027424 */ /* 0x000fe400078e00ff */
[----:B0-----:R-:W-:Y:S02]  /*2530*/  IMAD.MOV.U32 R4, RZ, RZ, R0 ;  /* 0x000000ffff047224 */ /* 0x001fe400078e0000 */
[----:B------:R-:W-:-:S04]  /*2540*/  IMAD.WIDE.U32 R2, R3, R2, c[0x0][0x168] ;  /* 0x00005a0003027625 */ /* 0x000fc800078e0002 */
[----:B------:R-:W-:-:S05]  /*2550*/  IMAD.MOV.U32 R5, RZ, RZ, R13 ;  /* 0x000000ffff057224 */ /* 0x000fca00078e000d */
[----:B------:R-:W-:Y:S01]  /*2560*/  STG.E.64 [R2.64], R4 ;  /* 0x0000000402007986 */ /* 0x000fe2000c101b04 */
[----:B------:R-:W-:Y:S05]  /*2570*/  EXIT ;  /* 0x000000000000794d */ /* 0x000fea0003800000 */
        .weak           $__internal_3_$__cuda_sm20_div_rn_f64_full
        .type           $__internal_3_$__cuda_sm20_div_rn_f64_full,@function
        .size           $__internal_3_$__cuda_sm20_div_rn_f64_full,(.L_x_16500 - $__internal_3_$__cuda_sm20_div_rn_f64_full)
$__internal_3_$__cuda_sm20_div_rn_f64_full:
[----:B------:R-:W-:Y:S01]  /*2580*/  FSETP.GEU.AND P0, PT, |R11|, 1.469367938527859385e-39, PT ;  /* 0x001000000b00780b */ /* 0x000fe20003f0e200 */
[----:B------:R-:W-:Y:S01]  /*2590*/  IMAD.MOV.U32 R18, RZ, RZ, R16 ;  /* 0x000000ffff127224 */ /* 0x000fe200078e0010 */
[----:B------:R-:W-:Y:S01]  /*25a0*/  FSETP.GEU.AND P1, PT, |R21|, 1.469367938527859385e-39, PT ;  /* 0x001000001500780b */ /* 0x000fe20003f2e200 */
[----:B------:R-:W-:Y:S01]  /*25b0*/  IMAD.MOV.U32 R19, RZ, RZ, R11 ;  /* 0x000000ffff137224 */ /* 0x000fe200078e000b */
[----:B------:R-:W-:Y:S01]  /*25c0*/  LOP3.LUT R17, R11, 0x800fffff, RZ, 0xc0, !PT ;  /* 0x800fffff0b117812 */ /* 0x000fe200078ec0ff */
[----:B------:R-:W-:Y:S01]  /*25d0*/  IMAD.MOV.U32 R0, RZ, RZ, 0x1ca00000 ;  /* 0x1ca00000ff007424 */ /* 0x000fe200078e00ff */
[----:B------:R-:W-:Y:S01]  /*25e0*/  LOP3.LUT R2, R21, 0x7ff00000, RZ, 0xc0, !PT ;  /* 0x7ff0000015027812 */ /* 0x000fe200078ec0ff */
[----:B------:R-:W-:Y:S01]  /*25f0*/  IMAD.MOV.U32 R26, RZ, RZ, 0x1 ;  /* 0x00000001ff1a7424 */ /* 0x000fe200078e00ff */
[----:B------:R-:W-:Y:S01]  /*2600*/  LOP3.LUT R17, R17, 0x3ff00000, RZ, 0xfc, !PT ;  /* 0x3ff0000011117812 */ /* 0x000fe200078efcff */
[----:B------:R-:W-:Y:S01]  /*2610*/  IMAD.MOV.U32 R22, RZ, RZ, R20 ;  /* 0x000000ffff167224 */ /* 0x000fe200078e0014 */
[----:B------:R-:W-:Y:S01]  /*2620*/  LOP3.LUT R32, R11, 0x7ff00000, RZ, 0xc0, !PT ;  /* 0x7ff000000b207812 */ /* 0x000fe200078ec0ff */
[----:B------:R-:W-:Y:S02]  /*2630*/  BSSY B0, `(.L_x_2750) ;  /* 0x000004e000007945 */ /* 0x000fe40003800000 */
[----:B------:R-:W0:Y:S01]  /*2640*/  @!P0 DMUL R16, R18, 8.98846567431157953865e+307 ;  /* 0x7fe0000012108828 */ /* 0x000e220000000000 */
[----:B------:R-:W-:Y:S01]  /*2650*/  ISETP.GE.U32.AND P3, PT, R2, R32, PT ;  /* 0x000000200200720c */ /* 0x000fe20003f66070 */
[----:B------:R-:W-:Y:S01]  /*2660*/  @!P1 IMAD.MOV.U32 R28, RZ, RZ, RZ ;  /* 0x000000ffff1c9224 */ /* 0x000fe200078e00ff */
[----:B------:R-:W-:-:S02]  /*2670*/  @!P1 LOP3.LUT R9, R19, 0x7ff00000, RZ, 0xc0, !PT ;  /* 0x7ff0000013099812 */ /* 0x000fc400078ec0ff */
[----:B------:R-:W-:Y:S01]  /*2680*/  SEL R23, R0, 0x63400000, !P3 ;  /* 0x6340000000177807 */ /* 0x000fe20005800000 */
[----:B0-----:R-:W0:Y:S01]  /*2690*/  MUFU.RCP64H R27, R17 ;  /* 0x00000011001b7308 */ /* 0x001e220000001800 */
[----:B------:R-:W-:Y:S02]  /*26a0*/  @!P1 ISETP.GE.U32.AND P2, PT, R2, R9, PT ;  /* 0x000000090200920c */ /* 0x000fe40003f46070 */
[--C-:B------:R-:W-:Y:S02]  /*26b0*/  LOP3.LUT R23, R23, 0x800fffff, R21.reuse, 0xf8, !PT ;  /* 0x800fffff17177812 */ /* 0x100fe400078ef815 */
[----:B------:R-:W-:Y:S02]  /*26c0*/  @!P1 SEL R9, R0, 0x63400000, !P2 ;  /* 0x6340000000099807 */ /* 0x000fe40005000000 */
[----:B------:R-:W-:Y:S02]  /*26d0*/  @!P0 LOP3.LUT R32, R17, 0x7ff00000, RZ, 0xc0, !PT ;  /* 0x7ff0000011208812 */ /* 0x000fe400078ec0ff */
[----:B------:R-:W-:-:S04]  /*26e0*/  @!P1 LOP3.LUT R9, R9, 0x80000000, R21, 0xf8, !PT ;  /* 0x8000000009099812 */ /* 0x000fc800078ef815 */
[----:B------:R-:W-:Y:S01]  /*26f0*/  @!P1 LOP3.LUT R29, R9, 0x100000, RZ, 0xfc, !PT ;  /* 0x00100000091d9812 */ /* 0x000fe200078efcff */
[----:B------:R-:W-:Y:S01]  /*2700*/  IMAD.MOV.U32 R9, RZ, RZ, R2 ;  /* 0x000000ffff097224 */ /* 0x000fe200078e0002 */
[----:B0-----:R-:W0:-:S04]  /*2710*/  DFMA R24, R26, -R16, 1 ;  /* 0x3ff000001a18742b */ /* 0x001e080000000810 */
[----:B------:R-:W-:-:S04]  /*2720*/  @!P1 DFMA R22, R22, 2, -R28 ;  /* 0x400000001616982b */ /* 0x000fc8000000081c */
[----:B0-----:R-:W0:-:S06]  /*2730*/  DFMA R24, R24, R24, R24 ;  /* 0x000000181818722b */ /* 0x001e0c0000000018 */
[----:B0-----:R-:W0:Y:S01]  /*2740*/  DFMA R24, R26, R24, R26 ;  /* 0x000000181a18722b */ /* 0x001e22000000001a */
[----:B------:R-:W-:-:S04]  /*2750*/  @!P1 LOP3.LUT R9, R23, 0x7ff00000, RZ, 0xc0, !PT ;  /* 0x7ff0000017099812 */ /* 0x000fc800078ec0ff */
[----:B------:R-:W-:Y:S01]  /*2760*/  IADD3 R11, R9, -0x1, RZ ;  /* 0xffffffff090b7810 */ /* 0x000fe20007ffe0ff */
[----:B0-----:R-:W0:-:S03]  /*2770*/  DFMA R26, R24, -R16, 1 ;  /* 0x3ff00000181a742b */ /* 0x001e060000000810 */
[----:B------:R-:W-:Y:S02]  /*2780*/  ISETP.GT.U32.AND P0, PT, R11, 0x7feffffe, PT ;  /* 0x7feffffe0b00780c */ /* 0x000fe40003f04070 */
[----:B------:R-:W-:Y:S01]  /*2790*/  IADD3 R11, R32, -0x1, RZ ;  /* 0xffffffff200b7810 */ /* 0x000fe20007ffe0ff */
[----:B0-----:R-:W0:-:S03]  /*27a0*/  DFMA R24, R24, R26, R24 ;  /* 0x0000001a1818722b */ /* 0x001e060000000018 */
[----:B------:R-:W-:-:S03]  /*27b0*/  ISETP.GT.U32.OR P0, PT, R11, 0x7feffffe, P0 ;  /* 0x7feffffe0b00780c */ /* 0x000fc60000704470 */
[----:B0-----:R-:W0:-:S06]  /*27c0*/  DMUL R26, R24, R22 ;  /* 0x00000016181a7228 */ /* 0x001e0c0000000000 */
[----:B0-----:R-:W0:-:S06]  /*27d0*/  DFMA R28, R26, -R16, R22 ;  /* 0x800000101a1c722b */ /* 0x001e0c0000000016 */
[----:B0-----:R0:W1:Y:S01]  /*27e0*/  DFMA R28, R24, R28, R26 ;  /* 0x0000001c181c722b */ /* 0x001062000000001a */
[----:B------:R-:W-:Y:S05]  /*27f0*/  @P0 BRA `(.L_x_2751) ;  /* 0x000001c000000947 */ /* 0x000fea0003800000 */
[----:B------:R-:W-:Y:S01]  /*2800*/  LOP3.LUT R11, R19, 0x7ff00000, RZ, 0xc0, !PT ;  /* 0x7ff00000130b7812 */ /* 0x000fe200078ec0ff */
[----:B------:R-:W-:-:S03]  /*2810*/  IMAD.MOV.U32 R20, RZ, RZ, RZ ;  /* 0x000000ffff147224 */ /* 0x000fc600078e00ff */
[C---:B------:R-:W-:Y:S01]  /*2820*/  ISETP.GE.U32.AND P0, PT, R2.reuse, R11, PT ;  /* 0x0000000b0200720c */ /* 0x040fe20003f06070 */
[----:B------:R-:W-:-:S03]  /*2830*/  IMAD.IADD R9, R2, 0x1, -R11 ;  /* 0x0000000102097824 */ /* 0x000fc600078e0a0b */
[----:B------:R-:W-:Y:S02]  /*2840*/  SEL R11, R0, 0x63400000, !P0 ;  /* 0x63400000000b7807 */ /* 0x000fe40004000000 */
[----:B------:R-:W-:-:S04]  /*2850*/  IMNMX R9, R9, -0x46a00000, !PT ;  /* 0xb960000009097817 */ /* 0x000fc80007800200 */
[----:B------:R-:W-:-:S05]  /*2860*/  IMNMX R0, R9, 0x46a00000, PT ;  /* 0x46a0000009007817 */ /* 0x000fca0003800200 */
[----:B------:R-:W-:-:S05]  /*2870*/  IMAD.IADD R0, R0, 0x1, -R11 ;  /* 0x0000000100007824 */ /* 0x000fca00078e0a0b */
[----:B------:R-:W-:-:S06]  /*2880*/  IADD3 R21, R0, 0x7fe00000, RZ ;  /* 0x7fe0000000157810 */ /* 0x000fcc0007ffe0ff */
[----:B01----:R-:W0:-:S10]  /*2890*/  DMUL R24, R28, R20 ;  /* 0x000000141c187228 */ /* 0x003e140000000000 */
        /* <DEDUP_REMOVED lines=9> */
[----:B------:R-:W0:Y:S01]  /*2930*/  DMUL.RP R20, R28, R20 ;  /* 0x000000141c147228 */ /* 0x000e220000008000 */
[----:B------:R-:W-:Y:S01]  /*2940*/  IMAD.MOV.U32 R16, RZ, RZ, RZ ;  /* 0x000000ffff107224 */ /* 0x000fe200078e00ff */
[----:B------:R-:W-:-:S05]  /*2950*/  IADD3 R9, -R0, -0x43300000, RZ ;  /* 0xbcd0000000097810 */ /* 0x000fca0007ffe1ff */
[----:B------:R-:W1:-:S03]  /*2960*/  DFMA R16, R24, -R16, R28 ;  /* 0x800000101810722b */ /* 0x000e46000000001c */
[----:B0-----:R-:W-:-:S07]  /*2970*/  LOP3.LUT R19, R21, R19, RZ, 0x3c, !PT ;  /* 0x0000001315137212 */ /* 0x001fce00078e3cff */
[----:B-1----:R-:W-:-:S04]  /*2980*/  FSETP.NEU.AND P0, PT, |R17|, R9, PT ;  /* 0x000000091100720b */ /* 0x002fc80003f0d200 */
[----:B------:R-:W-:Y:S02]  /*2990*/  FSEL R24, R20, R24, !P0 ;  /* 0x0000001814187208 */ /* 0x000fe40004000000 */
[----:B------:R-:W-:Y:S01]  /*29a0*/  FSEL R25, R19, R25, !P0 ;  /* 0x0000001913197208 */ /* 0x000fe20004000000 */
[----:B------:R-:W-:Y:S05]  /*29b0*/  BRA `(.L_x_2752) ;  /* 0x0000015000007947 */ /* 0x000fea0003800000 */
.L_x_2751:
[----:B------:R-:W2:-:S14]  /*29c0*/  DSETP.NAN.AND P0, PT, R20, R20, PT ;  /* 0x000000141400722a */ /* 0x000e9c0003f08000 */
[----:B--2---:R-:W-:Y:S05]  /*29d0*/  @P0 BRA `(.L_x_2753) ;  /* 0x0000011000000947 */ /* 0x004fea0003800000 */
[----:B------:R-:W2:-:S14]  /*29e0*/  DSETP.NAN.AND P0, PT, R18, R18, PT ;  /* 0x000000121200722a */ /* 0x000e9c0003f08000 */
[----:B--2---:R-:W-:Y:S05]  /*29f0*/  @P0 BRA `(.L_x_2754) ;  /* 0x000000c000000947 */ /* 0x004fea0003800000 */
[----:B------:R-:W-:Y:S01]  /*2a00*/  ISETP.NE.AND P0, PT, R9, R32, PT ;  /* 0x000000200900720c */ /* 0x000fe20003f05270 */
[----:B0-----:R-:W-:Y:S02]  /*2a10*/  IMAD.MOV.U32 R24, RZ, RZ, 0x0 ;  /* 0x00000000ff187424 */ /* 0x001fe400078e00ff */
        /* <DEDUP_REMOVED lines=10> */
.L_x_2754:
[----:B0-----:R-:W-:Y:S01]  /*2ac0*/  LOP3.LUT R25, R19, 0x80000, RZ, 0xfc, !PT ;  /* 0x0008000013197812 */ /* 0x001fe200078efcff */
[----:B------:R-:W-:Y:S01]  /*2ad0*/  IMAD.MOV.U32 R24, RZ, RZ, R18 ;  /* 0x000000ffff187224 */ /* 0x000fe200078e0012 */
[----:B------:R-:W-:Y:S05]  /*2ae0*/  BRA `(.L_x_2752) ;  /* 0x0000002000007947 */ /* 0x000fea0003800000 */
.L_x_2753:
[----:B0-----:R-:W-:Y:S01]  /*2af0*/  LOP3.LUT R25, R21, 0x80000, RZ, 0xfc, !PT ;  /* 0x0008000015197812 */ /* 0x001fe200078efcff */
[----:B------:R-:W-:Y:S02]  /*2b00*/  IMAD.MOV.U32 R24, RZ, RZ, R20 ;  /* 0x000000ffff187224 */ /* 0x000fe400078e0014 */
.L_x_2752:
[----:B------:R-:W-:Y:S05]  /*2b10*/  BSYNC B0 ;  /* 0x0000000000007941 */ /* 0x000fea0003800000 */
.L_x_2750:
[----:B------:R-:W-:Y:S02]  /*2b20*/  IMAD.MOV.U32 R11, RZ, RZ, 0x0 ;  /* 0x00000000ff0b7424 */ /* 0x000fe400078e00ff */
[----:B------:R-:W-:-:S02]  /*2b30*/  IMAD.MOV.U32 R16, RZ, RZ, R24 ;  /* 0x000000ffff107224 */ /* 0x000fc400078e0018 */
[----:B------:R-:W-:Y:S01]  /*2b40*/  IMAD.MOV.U32 R17, RZ, RZ, R25 ;  /* 0x000000ffff117224 */ /* 0x000fe200078e0019 */
[----:B------:R-:W-:Y:S06]  /*2b50*/  RET.REL.NODEC R10 `(_ZN2at6native27unrolled_elementwise_kernelIZZZNS0_17acosh_kernel_cudaERNS_18TensorIteratorBaseEENKUlvE0_clEvENKUlvE_clEvEUldE_St5arrayIPcLm2EELi4E23TrivialOffsetCalculatorILi1EjESB_NS0_6memory15LoadWithoutCastENSC_16StoreWithoutCastEEEviT_T0_T2_T3_T4_T5_) ;  /* 0xffffd4a00a007950 */ /* 0x000fec0003c3ffff */
.L_x_2755:
        /* <DEDUP_REMOVED lines=10> */
.L_x_16500:


//--------------------- .text._ZN2at6native29vectorized_elementwise_kernelILi2EZZZNS0_17acosh_kernel_cudaERNS_18TensorIteratorBaseEENKUlvE0_clEvENKUlvE_clEvEUldE_St5arrayIPcLm2EEEEviT0_T1_ --------------------------
	.section	.text._ZN2at6native29vectorized_elementwise_kernelILi2EZZZNS0_17acosh_kernel_cudaERNS_18TensorIteratorBaseEENKUlvE0_clEvENKUlvE_clEvEUldE_St5arrayIPcLm2EEEEviT0_T1_,"ax",@progbits
	.sectioninfo	@"SHI_REGISTERS=42"
	.align	128
        .global         _ZN2at6native29vectorized_elementwise_kernelILi2EZZZNS0_17acosh_kernel_cudaERNS_18TensorIteratorBaseEENKUlvE0_clEvENKUlvE_clEvEUldE_St5arrayIPcLm2EEEEviT0_T1_
        .type           _ZN2at6native29vectorized_elementwise_kernelILi2EZZZNS0_17acosh_kernel_cudaERNS_18TensorIteratorBaseEENKUlvE0_clEvENKUlvE_clEvEUldE_St5arrayIPcLm2EEEEviT0_T1_,@function
        .size           _ZN2at6native29vectorized_elementwise_kernelILi2EZZZNS0_17acosh_kernel_cudaERNS_18TensorIteratorBaseEENKUlvE0_clEvENKUlvE_clEvEUldE_St5arrayIPcLm2EEEEviT0_T1_,(.L_x_16501 - _ZN2at6native29vectorized_elementwise_kernelILi2EZZZNS0_17acosh_kernel_cudaERNS_18TensorIteratorBaseEENKUlvE0_clEvENKUlvE_clEvEUldE_St5arrayIPcLm2EEEEviT0_T1_)
        .other          _ZN2at6native29vectorized_elementwise_kernelILi2EZZZNS0_17acosh_kernel_cudaERNS_18TensorIteratorBaseEENKUlvE0_clEvENKUlvE_clEvEUldE_St5arrayIPcLm2EEEEviT0_T1_,@"STO_CUDA_ENTRY STV_DEFAULT"
_ZN2at6native29vectorized_elementwise_kernelILi2EZZZNS0_17acosh_kernel_cudaERNS_18TensorIteratorBaseEENKUlvE0_clEvENKUlvE_clEvEUldE_St5arrayIPcLm2EEEEviT0_T1_:
.text._ZN2at6native29vectorized_elementwise_kernelILi2EZZZNS0_17acosh_kernel_cudaERNS_18TensorIteratorBaseEENKUlvE0_clEvENKUlvE_clEvEUldE_St5arrayIPcLm2EEEEviT0_T1_:
[----:B------:R-:W-:Y:S02]  /*0000*/  IMAD.MOV.U32 R1, RZ, RZ, c[0x0][0x28] ;  /* 0x00000a00ff017624 */ /* 0x000fe400078e00ff */
[----:B------:R-:W0:Y:S01]  /*0010*/  S2R R0, SR_CTAID.X ;  /* 0x0000000000007919 */ /* 0x000e220000002500 */
[----:B------:R-:W-:Y:S01]  /*0020*/  ULDC.64 UR4, c[0x0][0x118] ;  /* 0x0000460000047ab9 */ /* 0x000fe20000000a00 */
[----:B0-----:R-:W-:-:S05]  /*0030*/  IMAD.SHL.U32 R0, R0, 0x400, RZ ;  /* 0x0000040000007824 */ /* 0x001fca00078e00ff */
[----:B------:R-:W-:-:S04]  /*0040*/  IADD3 R2, -R0, c[0x0][0x160], RZ ;  /* 0x0000580000027a10 */ /* 0x000fc80007ffe1ff */
[----:B------:R-:W-:-:S13]  /*0050*/  ISETP.GE.U32.AND P0, PT, R2, 0x400, PT ;  /* 0x000004000200780c */ /* 0x000fda0003f06070 */
[----:B------:R-:W-:Y:S05]  /*0060*/  @!P0 BRA `(.L_x_2756) ;  /* 0x0000411000008947 */ /* 0x000fea0003800000 */
[----:B------:R-:W0:Y:S01]  /*0070*/  S2R R2, SR_TID.X ;  /* 0x0000000000027919 */ /* 0x000e220000002100 */
[----:B------:R-:W-:-:S04]  /*0080*/  IMAD.MOV.U32 R5, RZ, RZ, 0x8 ;  /* 0x00000008ff057424 */ /* 0x000fc800078e00ff */
[----:B------:R-:W-:-:S06]  /*0090*/  IMAD.WIDE R4, R0, R5, c[0x0][0x170] ;  /* 0x00005c0000047625 */ /* 0x000fcc00078e0205 */
[----:B0-----:R-:W-:-:S05]  /*00a0*/  IMAD.WIDE.U32 R4, R2, 0x10, R4 ;  /* 0x0000001002047825 */ /* 0x001fca00078e0004 */
[----:B------:R-:W2:Y:S01]  /*00b0*/  LDG.E.128 R8, [R4.64] ;  /* 0x0000000404087981 */ /* 0x000ea2000c1e1d00 */
[----:B------:R-:W-:Y:S02]  /*00c0*/  IMAD.MOV.U32 R24, RZ, RZ, RZ ;  /* 0x000000ffff187224 */ /* 0x000fe400078e00ff */
[----:B------:R-:W-:Y:S01]  /*00d0*/  IMAD.MOV.U32 R26, RZ, RZ, RZ ;  /* 0x000000ffff1a7224 */ /* 0x000fe200078e00ff */
[----:B------:R0:W5:Y:S04]  /*00e0*/  LDG.E.128 R12, [R4.64+0x800] ;  /* 0x00080004040c7981 */ /* 0x000168000c1e1d00 */
[----:B------:R0:W5:Y:S04]  /*00f0*/  LDG.E.128 R16, [R4.64+0x1000] ;  /* 0x0010000404107981 */ /* 0x000168000c1e1d00 */
[----:B------:R0:W5:Y:S01]  /*0100*/  LDG.E.128 R20, [R4.64+0x1800] ;  /* 0x0018000404147981 */ /* 0x000162000c1e1d00 */
[----:B------:R-:W-:Y:S01]  /*0110*/  BSSY B1, `(.L_x_2757) ;  /* 0x0000079000017945 */ /* 0x000fe20003800000 */
[----:B--2---:R-:W1:-:S04]  /*0120*/  DFMA R6, R8, R8, -1 ;  /* 0xbff000000806742b */ /* 0x004e480000000008 */
[----:B------:R-:W2:Y:S02]  /*0130*/  DADD R8, R8, -1 ;  /* 0xbff0000008087429 */ /* 0x000ea40000000000 */
[----:B-1----:R-:W1:Y:S08]  /*0140*/  MUFU.RSQ64H R25, R7 ;  /* 0x0000000700197308 */ /* 0x002e700000001c00 */
[----:B--2---:R-:W-:-:S02]  /*0150*/  ISETP.NE.AND P1, PT, R9, RZ, PT ;  /* 0x000000ff0900720c */ /* 0x004fc40003f25270 */
[----:B------:R-:W-:Y:S01]  /*0160*/  ISETP.GT.U32.AND P0, PT, R9, 0x432fffff, PT ;  /* 0x432fffff0900780c */ /* 0x000fe20003f04070 */
[----:B-1----:R-:W1:Y:S01]  /*0170*/  DMUL R28, R6, R24 ;  /* 0x00000018061c7228 */ /* 0x002e620000000000 */
[----:B------:R-:W-:-:S05]  /*0180*/  IADD3 R27, R25, -0x100000, RZ ;  /* 0xfff00000191b7810 */ /* 0x000fca0007ffe0ff */
[----:B-1----:R-:W1:-:S06]  /*0190*/  DFMA R30, R28, -R28, R6 ;  /* 0x8000001c1c1e722b */ /* 0x002e4c0000000006 */
[----:B-1----:R-:W1:-:S06]  /*01a0*/  DFMA R30, R26, R30, R28 ;  /* 0x0000001e1a1e722b */ /* 0x002e4c000000001c */
[----:B-1----:R-:W1:-:S04]  /*01b0*/  DFMA R24, R24, -R30, 1 ;  /* 0x3ff000001818742b */ /* 0x002e48000000081e */
[----:B0-----:R-:W-:-:S04]  /*01c0*/  DFMA R4, R30, -R30, R6 ;  /* 0x8000001e1e04722b */ /* 0x001fc80000000006 */
[----:B-1----:R-:W0:-:S06]  /*01d0*/  DFMA R24, R26, R24, R26 ;  /* 0x000000181a18722b */ /* 0x002e0c000000001a */
        /* <DEDUP_REMOVED lines=9> */
[----:B------:R-:W0:Y:S01]  /*0270*/  DADD R34, R34, 1 ;  /* 0x3ff0000022227429 */ /* 0x000e220000000000 */
[----:B------:R-:W-:-:S09]  /*0280*/  IMAD.MOV.U32 R26, RZ, RZ, -0x3ff ;  /* 0xfffffc01ff1a7424 */ /* 0x000fd200078e00ff */
[----:B0-----:R-:W-:Y:S01]  /*0290*/  ISETP.GT.AND P1, PT, R35, 0xfffff, PT ;  /* 0x000fffff2300780c */ /* 0x001fe20003f24270 */
[--C-:B------:R-:W-:Y:S02]  /*02a0*/  IMAD.MOV.U32 R4, RZ, RZ, R34.reuse ;  /* 0x000000ffff047224 */ /* 0x100fe400078e0022 */
[--C-:B------:R-:W-:Y:S02]  /*02b0*/  IMAD.MOV.U32 R5, RZ, RZ, R35.reuse ;  /* 0x000000ffff057224 */ /* 0x100fe400078e0023 */
[----:B------:R-:W-:Y:S02]  /*02c0*/  IMAD.MOV.U32 R3, RZ, RZ, R35 ;  /* 0x000000ffff037224 */ /* 0x000fe400078e0023 */
[----:B------:R-:W-:-:S06]  /*02d0*/  IMAD.MOV.U32 R8, RZ, RZ, R34 ;  /* 0x000000ffff087224 */ /* 0x000fcc00078e0022 */
[----:B------:R-:W0:Y:S01]  /*02e0*/  @!P1 DMUL R4, R4, 1.80143985094819840000e+16 ;  /* 0x4350000004049828 */ /* 0x000e220000000000 */
[----:B------:R-:W-:-:S09]  /*02f0*/  @!P1 IMAD.MOV.U32 R26, RZ, RZ, -0x435 ;  /* 0xfffffbcbff1a9424 */ /* 0x000fd200078e00ff */
[----:B0-----:R-:W-:Y:S02]  /*0300*/  @!P1 IMAD.MOV.U32 R3, RZ, RZ, R5 ;  /* 0x000000ffff039224 */ /* 0x001fe400078e0005 */
[----:B------:R-:W-:-:S03]  /*0310*/  @!P1 IMAD.MOV.U32 R8, RZ, RZ, R4 ;  /* 0x000000ffff089224 */ /* 0x000fc600078e0004 */
[----:B------:R-:W-:-:S04]  /*0320*/  IADD3 R6, R3, -0x1, RZ ;  /* 0xffffffff03067810 */ /* 0x000fc80007ffe0ff */
[----:B------:R-:W-:-:S13]  /*0330*/  ISETP.GE.U32.AND P2, PT, R6, 0x7fefffff, PT ;  /* 0x7fefffff0600780c */ /* 0x000fda0003f46070 */
        /* <DEDUP_REMOVED lines=14> */
[----:B------:R-:W-:Y:S01]  /*0420*/  ISETP.GE.AND P1, PT, R5, 0x3ff6a09f, PT ;  /* 0x3ff6a09f0500780c */ /* 0x000fe20003f26270 */
[----:B------:R-:W-:-:S12]  /*0430*/  IMAD.MOV.U32 R27, RZ, RZ, 0x43300000 ;  /* 0x43300000ff1b7424 */ /* 0x000fd800078e00ff */
[----:B------:R-:W-:Y:S02]  /*0440*/  @P1 IADD3 R7, R5, -0x100000, RZ ;  /* 0xfff0000005071810 */ /* 0x000fe40007ffe0ff */
[----:B------:R-:W-:-:S03]  /*0450*/  @P1 IADD3 R26, R26, 0x1, RZ ;  /* 0x000000011a1a1810 */ /* 0x000fc60007ffe0ff */
[----:B------:R-:W-:Y:S01]  /*0460*/  @P1 IMAD.MOV.U32 R5, RZ, RZ, R7 ;  /* 0x000000ffff051224 */ /* 0x000fe200078e0007 */
[----:B------:R-:W-:-:S05]  /*0470*/  LOP3.LUT R26, R26, 0x80000000, RZ, 0x3c, !PT ;  /* 0x800000001a1a7812 */ /* 0x000fca00078e3cff */
        /* <DEDUP_REMOVED lines=30> */
.L_x_2758:
        /* <DEDUP_REMOVED lines=19> */
[----:B-----5:R-:W-:Y:S05]  /*0790*/  CALL.REL.NOINC `($__internal_4_$__cuda_sm20_div_rn_f64_full) ;  /* 0x0000837000007944 */ /* 0x020fea0003c00000 */
.L_x_2761:
[----:B------:R-:W-:Y:S05]  /*07a0*/  BSYNC B2 ;  /* 0x0000000000027941 */ /* 0x000fea0003800000 */
.L_x_2760:
        /* <DEDUP_REMOVED lines=15> */
.L_x_2759:
[----:B------:R-:W-:Y:S05]  /*08a0*/  BSYNC B1 ;  /* 0x0000000000017941 */ /* 0x000fea0003800000 */
.L_x_2757:
[C---:B0-----:R-:W0:Y:S01]  /*08b0*/  DFMA R4, R10.reuse, R10, -1 ;  /* 0xbff000000a04742b */ /* 0x041e22000000000a */
        /* <DEDUP_REMOVED lines=66> */
[----:B------:R-:W2:-:S04]  /*0ce0*/  DADD R26, R4, -R8 ;  /* 0x00000000041a7229 */ /* 0x000e880000000808 */
[----:B0-----:R-:W0:-:S04]  /*0cf0*/  DFMA R28, R10, R28, c[0x2][0x0] ;  /* 0x008000000a1c762b */ /* 0x001e08000000001c */
[----:B--2---:R-:W-:-:S04]  /*0d00*/  DADD R26, R26, R26 ;  /* 0x000000001a1a7229 */ /* 0x004fc8000000001a */
        /* <DEDUP_REMOVED lines=15> */
[----:B0-----:R0:W2:Y:S01]  /*0e00*/  DADD R36, R36, R4 ;  /* 0x0000000024247229 */ /* 0x0010a20000000004 */
[----:B------:R-:W-:Y:S05]  /*0e10*/  BRA `(.L_x_2764) ;  /* 0x0000024000007947 */ /* 0x000fea0003800000 */
.L_x_2763:
        /* <DEDUP_REMOVED lines=19> */
[----:B-1---5:R-:W-:Y:S05]  /*0f50*/  CALL.REL.NOINC `($__internal_4_$__cuda_sm20_div_rn_f64_full) ;  /* 0x00007bb000007944 */ /* 0x022fea0003c00000 */
.L_x_2766:
[----:B------:R-:W-:Y:S05]  /*0f60*/  BSYNC B2 ;  /* 0x0000000000027941 */ /* 0x000fea0003800000 */
.L_x_2765:
        /* <DEDUP_REMOVED lines=15> */
.L_x_2764:
[----:B------:R-:W-:Y:S05]  /*1060*/  BSYNC B1 ;  /* 0x0000000000017941 */ /* 0x000fea0003800000 */
.L_x_2762:
[C---:B0----5:R-:W0:Y:S01]  /*1070*/  DFMA R4, R12.reuse, R12, -1 ;  /* 0xbff000000c04742b */ /* 0x061e22000000000c */
        /* <DEDUP_REMOVED lines=19> */
[----:B------:R-:W0:-:S04]  /*11b0*/  DADD R12, R12, R4 ;  /* 0x000000000c0c7229 */ /* 0x000e080000000004 */
[----:B-1----:R-:W1:-:S06]  /*11c0*/  DADD R4, R34, c[0x2][0x40] ;  /* 0x0080100022047629 */ /* 0x002e4c0000000000 */
[C---:B0-----:R-:W-:Y:S02]  /*11d0*/  FSETP.GEU.FTZ.AND P4, PT, R13.reuse, 1.7916666269302368164, PT ;  /* 0x3fe555550d00780b */ /* 0x041fe40003f9e000 */
[----:B------:R-:W-:Y:S02]  /*11e0*/  FSETP.GT.FTZ.AND P3, PT, R13, -1.6999999284744262695, PT ;  /* 0xbfd999990d00780b */ /* 0x000fe40003f74000 */
[----:B-1----:R-:W-:Y:S02]  /*11f0*/  FSEL R10, R4, R34, P0 ;  /* 0x00000022040a7208 */ /* 0x002fe40000000000 */
[----:B------:R-:W-:-:S09]  /*1200*/  FSEL R11, R5, R35, P0 ;  /* 0x00000023050b7208 */ /* 0x000fd20000000000 */
[----:B------:R-:W-:Y:S05]  /*1210*/  @P3 BRA !P4, `(.L_x_2768) ;  /* 0x000003e000003947 */ /* 0x000fea0006000000 */
[----:B------:R-:W0:Y:S01]  /*1220*/  DADD R12, R12, 1 ;  /* 0x3ff000000c0c7429 */ /* 0x000e220000000000 */
[----:B------:R-:W-:-:S09]  /*1230*/  IMAD.MOV.U32 R24, RZ, RZ, -0x3ff ;  /* 0xfffffc01ff187424 */ /* 0x000fd200078e00ff */
[----:B0-----:R-:W-:Y:S01]  /*1240*/  ISETP.GT.AND P0, PT, R13, 0xfffff, PT ;  /* 0x000fffff0d00780c */ /* 0x001fe20003f04270 */
[----:B------:R-:W-:Y:S02]  /*1250*/  IMAD.MOV.U32 R4, RZ, RZ, R12 ;  /* 0x000000ffff047224 */ /* 0x000fe400078e000c */
[--C-:B------:R-:W-:Y:S02]  /*1260*/  IMAD.MOV.U32 R5, RZ, RZ, R13.reuse ;  /* 0x000000ffff057224 */ /* 0x100fe400078e000d */
[----:B------:R-:W-:-:S08]  /*1270*/  IMAD.MOV.U32 R3, RZ, RZ, R13 ;  /* 0x000000ffff037224 */ /* 0x000fd000078e000d */
        /* <DEDUP_REMOVED lines=56> */
.L_x_2768:
        /* <DEDUP_REMOVED lines=19> */
[----:B--2---:R-:W-:Y:S05]  /*1730*/  CALL.REL.NOINC `($__internal_4_$__cuda_sm20_div_rn_f64_full) ;  /* 0x000073d000007944 */ /* 0x004fea0003c00000 */
.L_x_2771:
[----:B------:R-:W-:Y:S05]  /*1740*/  BSYNC B2 ;  /* 0x0000000000027941 */ /* 0x000fea0003800000 */
.L_x_2770:
        /* <DEDUP_REMOVED lines=15> */
.L_x_2769:
[----:B------:R-:W-:Y:S05]  /*1840*/  BSYNC B1 ;  /* 0x0000000000017941 */ /* 0x000fea0003800000 */
.L_x_2767:
[C---:B0-----:R-:W0:Y:S01]  /*1850*/  DFMA R4, R14.reuse, R14, -1 ;  /* 0xbff000000e04742b */ /* 0x041e22000000000e */
        /* <DEDUP_REMOVED lines=20> */
[----:B--2---:R-:W2:-:S06]  /*19a0*/  DADD R4, R36, c[0x2][0x40] ;  /* 0x0080100024047629 */ /* 0x004e8c0000000000 */
[C---:B0-----:R-:W-:Y:S02]  /*19b0*/  FSETP.GEU.FTZ.AND P4, PT, R15.reuse, 1.7916666269302368164, PT ;  /* 0x3fe555550f00780b */ /* 0x041fe40003f9e000 */
[----:B------:R-:W-:Y:S02]  /*19c0*/  FSETP.GT.FTZ.AND P3, PT, R15, -1.6999999284744262695, PT ;  /* 0xbfd999990f00780b */ /* 0x000fe40003f74000 */
[----:B--2---:R-:W-:Y:S02]  /*19d0*/  FSEL R12, R4, R36, P1 ;  /* 0x00000024040c7208 */ /* 0x004fe40000800000 */
        /* <DEDUP_REMOVED lines=64> */
.L_x_2773:
        /* <DEDUP_REMOVED lines=19> */
[----:B-1----:R-:W-:Y:S05]  /*1f10*/  CALL.REL.NOINC `($__internal_4_$__cuda_sm20_div_rn_f64_full) ;  /* 0x00006bf000007944 */ /* 0x002fea0003c00000 */
.L_x_2776:
[----:B------:R-:W-:Y:S05]  /*1f20*/  BSYNC B2 ;  /* 0x0000000000027941 */ /* 0x000fea0003800000 */
.L_x_2775:
        /* <DEDUP_REMOVED lines=15> */
.L_x_2774:
[----:B------:R-:W-:Y:S05]  /*2020*/  BSYNC B1 ;  /* 0x0000000000017941 */ /* 0x000fea0003800000 */
.L_x_2772:
        /* <DEDUP_REMOVED lines=89> */
.L_x_2778:
        /* <DEDUP_REMOVED lines=20> */
.L_x_2781:
[----:B------:R-:W-:Y:S05]  /*2700*/  BSYNC B2 ;  /* 0x0000000000027941 */ /* 0x000fea0003800000 */
.L_x_2780:
        /* <DEDUP_REMOVED lines=15> */
.L_x_2779:
[----:B------:R-:W-:Y:S05]  /*2800*/  BSYNC B1 ;  /* 0x0000000000017941 */ /* 0x000fea0003800000 */
.L_x_2777:
        /* <DEDUP_REMOVED lines=90> */
.L_x_2783:
        /* <DEDUP_REMOVED lines=20> */
.L_x_2786:
[----:B------:R-:W-:Y:S05]  /*2ef0*/  BSYNC B2 ;  /* 0x0000000000027941 */ /* 0x000fea0003800000 */
.L_x_2785:
        /* <DEDUP_REMOVED lines=15> */
.L_x_2784:
[----:B------:R-:W-:Y:S05]  /*2ff0*/  BSYNC B1 ;  /* 0x0000000000017941 */ /* 0x000fea0003800000 */
.L_x_2782:
        /* <DEDUP_REMOVED lines=14> */
[----:B0-----:R-:W0:-:S04]  /*30e0*/  DFMA R6, R8, R6, R8 ;  /* 0x000000060806722b */ /* 0x001e080000000008 */
[----:B--2---:R-:W2:-:S04]  /*30f0*/  DADD R4, R18, c[0x2][0x40] ;  /* 0x0080100012047629 */ /* 0x004e880000000000 */
[----:B0-----:R-:W0:-:S06]  /*3100*/  DFMA R6, R6, R24, R26 ;  /* 0x000000180606722b */ /* 0x001e0c000000001a */
[----:B--2---:R-:W-:Y:S02]  /*3110*/  FSEL R18, R4, R18, P2 ;  /* 0x0000001204127208 */ /* 0x004fe40001000000 */
[----:B------:R-:W-:Y:S02]  /*3120*/  FSEL R19, R5, R19, P2 ;  /* 0x0000001305137208 */ /* 0x000fe40001000000 */
[----:B0-----:R-:W-:Y:S02]  /*3130*/  FSEL R36, R6, RZ, P3 ;  /* 0x000000ff06247208 */ /* 0x001fe40001800000 */
[----:B------:R-:W-:Y:S02]  /*3140*/  FSEL R6, R7, RZ, P3 ;  /* 0x000000ff07067208 */ /* 0x000fe40001800000 */
[----:B------:R-:W-:Y:S02]  /*3150*/  FSEL R36, R36, 1.4012984643248170709e-45, !P0 ;  /* 0x0000000124247808 */ /* 0x000fe40004000000 */
[----:B------:R-:W-:Y:S01]  /*3160*/  FSEL R37, R6, -1.875, !P0 ;  /* 0xbff0000006257808 */ /* 0x000fe20004000000 */
[----:B-1----:R-:W0:-:S05]  /*3170*/  DADD R6, R34, c[0x2][0x40] ;  /* 0x0080100022067629 */ /* 0x002e0a0000000000 */
[----:B------:R0:W1:-:S05]  /*3180*/  DADD R36, R20, R36 ;  /* 0x0000000014247229 */ /* 0x00004a0000000024 */
[----:B0-----:R-:W-:Y:S02]  /*3190*/  FSEL R20, R6, R34, P1 ;  /* 0x0000002206147208 */ /* 0x001fe40000800000 */
[----:B------:R-:W-:-:S03]  /*31a0*/  FSEL R21, R7, R35, P1 ;  /* 0x0000002307157208 */ /* 0x000fc60000800000 */
[C---:B-1----:R-:W-:Y:S02]  /*31b0*/  FSETP.GEU.FTZ.AND P4, PT, R37.reuse, 1.7916666269302368164, PT ;  /* 0x3fe555552500780b */ /* 0x042fe40003f9e000 */
[----:B------:R-:W-:-:S13]  /*31c0*/  FSETP.GT.FTZ.AND P3, PT, R37, -1.6999999284744262695, PT ;  /* 0xbfd999992500780b */ /* 0x000fda0003f74000 */
        /* <DEDUP_REMOVED lines=63> */
.L_x_2788:
        /* <DEDUP_REMOVED lines=19> */
[----:B------:R-:W-:Y:S05]  /*36f0*/  CALL.REL.NOINC `($__internal_4_$__cuda_sm20_div_rn_f64_full) ;  /* 0x0000541000007944 */ /* 0x000fea0003c00000 */
.L_x_2791:
[----:B------:R-:W-:Y:S05]  /*3700*/  BSYNC B2 ;  /* 0x0000000000027941 */ /* 0x000fea0003800000 */
.L_x_2790:
        /* <DEDUP_REMOVED lines=15> */
.L_x_2789:
[----:B------:R-:W-:Y:S05]  /*3800*/  BSYNC B1 ;  /* 0x0000000000017941 */ /* 0x000fea0003800000 */
.L_x_2787:
        /* <DEDUP_REMOVED lines=15> */
[----:B-1----:R-:W-:-:S04]  /*3900*/  DADD R4, R28, c[0x2][0x40] ;  /* 0x008010001c047629 */ /* 0x002fc80000000000 */
[----:B0-----:R-:W0:-:S10]  /*3910*/  DFMA R6, R6, R24, R26 ;  /* 0x000000180606722b */ /* 0x001e14000000001a */
[----:B0-----:R-:W-:Y:S02]  /*3920*/  FSEL R34, R6, RZ, P2 ;  /* 0x000000ff06227208 */ /* 0x001fe40001000000 */
[----:B------:R-:W-:Y:S02]  /*3930*/  FSEL R6, R7, RZ, P2 ;  /* 0x000000ff07067208 */ /* 0x000fe40001000000 */
[----:B------:R-:W-:Y:S02]  /*3940*/  FSEL R34, R34, 1.4012984643248170709e-45, !P1 ;  /* 0x0000000122227808 */ /* 0x000fe40004800000 */
[----:B------:R-:W-:-:S06]  /*3950*/  FSEL R35, R6, -1.875, !P1 ;  /* 0xbff0000006237808 */ /* 0x000fcc0004800000 */
[----:B------:R0:W1:Y:S02]  /*3960*/  DADD R34, R22, R34 ;  /* 0x0000000016227229 */ /* 0x0000640000000022 */
[----:B0-----:R-:W-:Y:S02]  /*3970*/  FSEL R22, R4, R28, P0 ;  /* 0x0000001c04167208 */ /* 0x001fe40000000000 */
[----:B------:R-:W-:-:S06]  /*3980*/  FSEL R23, R5, R29, P0 ;  /* 0x0000001d05177208 */ /* 0x000fcc0000000000 */
        /* <DEDUP_REMOVED lines=65> */
.L_x_2793:
        /* <DEDUP_REMOVED lines=20> */
.L_x_2796:
[----:B------:R-:W-:Y:S05]  /*3ee0*/  BSYNC B2 ;  /* 0x0000000000027941 */ /* 0x000fea0003800000 */
.L_x_2795:
        /* <DEDUP_REMOVED lines=15> */
.L_x_2794:
[----:B------:R-:W-:Y:S05]  /*3fe0*/  BSYNC B1 ;  /* 0x0000000000017941 */ /* 0x000fea0003800000 */
.L_x_2792:
[----:B------:R-:W-:Y:S01]  /*3ff0*/  IMAD.MOV.U32 R7, RZ, RZ, 0x8 ;  /* 0x00000008ff077424 */ /* 0x000fe200078e00ff */
[----:B01----:R-:W0:-:S03]  /*4000*/  DADD R4, R24, c[0x2][0x40] ;  /* 0x0080100018047629 */ /* 0x003e060000000000 */
[----:B------:R-:W-:-:S06]  /*4010*/  IMAD.WIDE.U32 R6, R0, R7, c[0x0][0x168] ;  /* 0x00005a0000067625 */ /* 0x000fcc00078e0007 */
[----:B------:R-:W-:Y:S01]  /*4020*/  IMAD.WIDE R2, R2, 0x10, R6 ;  /* 0x0000001002027825 */ /* 0x000fe200078e0206 */
[----:B0-----:R-:W-:Y:S02]  /*4030*/  FSEL R0, R4, R24, P1 ;  /* 0x0000001804007208 */ /* 0x001fe40000800000 */
[----:B------:R-:W-:Y:S01]  /*4040*/  FSEL R25, R5, R25, P1 ;  /* 0x0000001905197208 */ /* 0x000fe20000800000 */
[----:B------:R-:W-:Y:S02]  /*4050*/  IMAD.MOV.U32 R4, RZ, RZ, R10 ;  /* 0x000000ffff047224 */ /* 0x000fe400078e000a */
[----:B------:R-:W-:Y:S02]  /*4060*/  IMAD.MOV.U32 R5, RZ, RZ, R11 ;  /* 0x000000ffff057224 */ /* 0x000fe400078e000b */
[----:B------:R-:W-:Y:S02]  /*4070*/  IMAD.MOV.U32 R6, RZ, RZ, R12 ;  /* 0x000000ffff067224 */ /* 0x000fe400078e000c */
[----:B------:R-:W-:-:S05]  /*4080*/  IMAD.MOV.U32 R7, RZ, RZ, R13 ;  /* 0x000000ffff077224 */ /* 0x000fca00078e000d */
[----:B------:R0:W-:Y:S02]  /*4090*/  STG.E.128 [R2.64], R4 ;  /* 0x0000000402007986 */ /* 0x0001e4000c101d04 */
[----:B0-----:R-:W-:Y:S02]  /*40a0*/  IMAD.MOV.U32 R4, RZ, RZ, R14 ;  /* 0x000000ffff047224 */ /* 0x001fe400078e000e */
[----:B------:R-:W-:Y:S02]  /*40b0*/  IMAD.MOV.U32 R5, RZ, RZ, R15 ;  /* 0x000000ffff057224 */ /* 0x000fe400078e000f */
[----:B------:R-:W-:Y:S02]  /*40c0*/  IMAD.MOV.U32 R6, RZ, RZ, R16 ;  /* 0x000000ffff067224 */ /* 0x000fe400078e0010 */
[----:B------:R-:W-:Y:S02]  /*40d0*/  IMAD.MOV.U32 R7, RZ, RZ, R17 ;  /* 0x000000ffff077224 */ /* 0x000fe400078e0011 */
[----:B------:R-:W-:-:S02]  /*40e0*/  IMAD.MOV.U32 R16, RZ, RZ, R20 ;  /* 0x000000ffff107224 */ /* 0x000fc400078e0014 */
[----:B------:R-:W-:Y:S01]  /*40f0*/  IMAD.MOV.U32 R17, RZ, RZ, R21 ;  /* 0x000000ffff117224 */ /* 0x000fe200078e0015 */
[----:B------:R0:W-:Y:S04]  /*4100*/  STG.E.128 [R2.64+0x800], R4 ;  /* 0x0008000402007986 */ /* 0x0001e8000c101d04 */
[----:B------:R-:W-:Y:S01]  /*4110*/  STG.E.128 [R2.64+0x1000], R16 ;  /* 0x0010001002007986 */ /* 0x000fe2000c101d04 */
[----:B0-----:R-:W-:Y:S02]  /*4120*/  IMAD.MOV.U32 R4, RZ, RZ, R22 ;  /* 0x000000ffff047224 */ /* 0x001fe400078e0016 */
[----:B------:R-:W-:Y:S02]  /*4130*/  IMAD.MOV.U32 R5, RZ, RZ, R23 ;  /* 0x000000ffff057224 */ /* 0x000fe400078e0017 */
[----:B------:R-:W-:-:S02]  /*4140*/  IMAD.MOV.U32 R6, RZ, RZ, R0 ;  /* 0x000000ffff067224 */ /* 0x000fc400078e0000 */
[----:B------:R-:W-:-:S05]  /*4150*/  IMAD.MOV.U32 R7, RZ, RZ, R25 ;  /* 0x000000ffff077224 */ /* 0x000fca00078e0019 */
[----:B------:R-:W-:Y:S01]  /*4160*/  STG.E.128 [R2.64+0x1800], R4 ;  /* 0x0018000402007986 */ /* 0x000fe2000c101d04 */
[----:B------:R-:W-:Y:S05]  /*4170*/  EXIT ;  /* 0x000000000000794d */ /* 0x000fea0003800000 */
.L_x_2756:
[----:B------:R-:W0:Y:S01]  /*4180*/  S2R R3, SR_TID.X ;  /* 0x0000000000037919 */ /* 0x000e220000002100 */
[----:B------:R-:W-:Y:S01]  /*4190*/  CS2R R14, SRZ ;  /* 0x00000000000e7805 */ /* 0x000fe2000001ff00 */
[----:B------:R-:W-:Y:S01]  /*41a0*/  CS2R R4, SRZ ;  /* 0x0000000000047805 */ /* 0x000fe2000001ff00 */
[----:B------:R-:W-:Y:S01]  /*41b0*/  CS2R R16, SRZ ;  /* 0x0000000000107805 */ /* 0x000fe2000001ff00 */
[----:B0-----:R-:W-:-:S13]  /*41c0*/  ISETP.GE.AND P0, PT, R3, R2, PT ;  /* 0x000000020300720c */ /* 0x001fda0003f06270 */
[----:B------:R-:W-:Y:S01]  /*41d0*/  @!P0 IMAD.IADD R6, R0, 0x1, R3 ;  /* 0x0000000100068824 */ /* 0x000fe200078e0203 */
[----:B------:R-:W-:Y:S01]  /*41e0*/  @!P0 IADD3 R3, R3, 0x80, RZ ;  /* 0x0000008003038810 */ /* 0x000fe20007ffe0ff */
[----:B------:R-:W-:-:S03]  /*41f0*/  @!P0 IMAD.MOV.U32 R7, RZ, RZ, 0x8 ;  /* 0x00000008ff078424 */ /* 0x000fc600078e00ff */
[----:B------:R-:W-:Y:S01]  /*4200*/  ISETP.GE.AND P6, PT, R3, R2, PT ;  /* 0x000000020300720c */ /* 0x000fe20003fc6270 */
[----:B------:R-:W-:Y:S01]  /*4210*/  @!P0 IMAD.WIDE.U32 R6, R6, R7, c[0x0][0x170] ;  /* 0x00005c0006068625 */ /* 0x000fe200078e0007 */
[----:B------:R-:W-:-:S04]  /*4220*/  CS2R R18, SRZ ;  /* 0x0000000000127805 */ /* 0x000fc8000001ff00 */
[----:B------:R0:W5:Y:S07]  /*4230*/  @!P0 LDG.E.64 R4, [R6.64] ;  /* 0x0000000406048981 */ /* 0x00016e000c1e1b00 */
[----:B------:R-:W-:Y:S01]  /*4240*/  @!P6 IMAD.IADD R8, R0, 0x1, R3 ;  /* 0x000000010008e824 */ /* 0x000fe200078e0203 */
[----:B------:R-:W-:Y:S01]  /*4250*/  @!P6 IADD3 R3, R3, 0x80, RZ ;  /* 0x000000800303e810 */ /* 0x000fe20007ffe0ff */
[----:B------:R-:W-:-:S03]  /*4260*/  @!P6 IMAD.MOV.U32 R9, RZ, RZ, 0x8 ;  /* 0x00000008ff09e424 */ /* 0x000fc600078e00ff */
[----:B------:R-:W-:Y:S01]  /*4270*/  ISETP.GE.AND P5, PT, R3, R2, PT ;  /* 0x000000020300720c */ /* 0x000fe20003fa6270 */
[----:B------:R-:W-:-:S05]  /*4280*/  @!P6 IMAD.WIDE.U32 R8, R8, R9, c[0x0][0x170] ;  /* 0x00005c000808e625 */ /* 0x000fca00078e0009 */
[----:B------:R1:W5:Y:S07]  /*4290*/  @!P6 LDG.E.64 R14, [R8.64] ;  /* 0x00000004080ee981 */ /* 0x00036e000c1e1b00 */
[----:B------:R-:W-:Y:S01]  /*42a0*/  @!P5 IMAD.IADD R12, R0, 0x1, R3 ;  /* 0x00000001000cd824 */ /* 0x000fe200078e0203 */
[----:B------:R-:W-:Y:S01]  /*42b0*/  @!P5 IADD3 R3, R3, 0x80, RZ ;  /* 0x000000800303d810 */ /* 0x000fe20007ffe0ff */
[----:B------:R-:W-:-:S03]  /*42c0*/  @!P5 IMAD.MOV.U32 R13, RZ, RZ, 0x8 ;  /* 0x00000008ff0dd424 */ /* 0x000fc600078e00ff */
[C---:B------:R-:W-:Y:S01]  /*42d0*/  ISETP.GE.AND P4, PT, R3.reuse, R2, PT ;  /* 0x000000020300720c */ /* 0x040fe20003f86270 */
[----:B------:R-:W-:Y:S01]  /*42e0*/  @!P5 IMAD.WIDE.U32 R12, R12, R13, c[0x0][0x170] ;  /* 0x00005c000c0cd625 */ /* 0x000fe200078e000d */
[----:B------:R-:W-:Y:S01]  /*42f0*/  CS2R R20, SRZ ;  /* 0x0000000000147805 */ /* 0x000fe2000001ff00 */
[----:B------:R-:W-:Y:S01]  /*4300*/  CS2R R22, SRZ ;  /* 0x0000000000167805 */ /* 0x000fe2000001ff00 */
[----:B------:R-:W-:Y:S01]  /*4310*/  CS2R R34, SRZ ;  /* 0x0000000000227805 */ /* 0x000fe2000001ff00 */
[----:B------:R-:W-:Y:S01]  /*4320*/  CS2R R10, SRZ ;  /* 0x00000000000a7805 */ /* 0x000fe2000001ff00 */
[----:B------:R2:W5:Y:S07]  /*4330*/  @!P5 LDG.E.64 R16, [R12.64] ;  /* 0x000000040c10d981 */ /* 0x00056e000c1e1b00 */
[----:B------:R-:W-:Y:S01]  /*4340*/  @!P4 IMAD.IADD R24, R0, 0x1, R3 ;  /* 0x000000010018c824 */ /* 0x000fe200078e0203 */
[----:B------:R-:W-:-:S04]  /*4350*/  @!P4 IADD3 R3, R3, 0x80, RZ ;  /* 0x000000800303c810 */ /* 0x000fc80007ffe0ff */
[----:B------:R-:W-:-:S13]  /*4360*/  ISETP.GE.AND P3, PT, R3, R2, PT ;  /* 0x000000020300720c */ /* 0x000fda0003f66270 */
        /* <DEDUP_REMOVED lines=8> */
[----:B------:R-:W-:Y:S01]  /*43f0*/  ISETP.GE.AND P6, PT, R3, R2, PT ;  /* 0x000000020300720c */ /* 0x000fe20003fc6270 */
[----:B------:R-:W-:Y:S02]  /*4400*/  @!P4 IMAD.MOV.U32 R25, RZ, RZ, 0x8 ;  /* 0x00000008ff19c424 */ /* 0x000fe400078e00ff */
[----:B------:R-:W-:Y:S02]  /*4410*/  @!P3 IMAD.MOV.U32 R27, RZ, RZ, 0x8 ;  /* 0x00000008ff1bb424 */ /* 0x000fe400078e00ff */
[----:B------:R-:W-:Y:S02]  /*4420*/  @!P2 IMAD.MOV.U32 R29, RZ, RZ, 0x8 ;  /* 0x00000008ff1da424 */ /* 0x000fe400078e00ff */
[----:B------:R-:W-:Y:S02]  /*4430*/  @!P1 IMAD.MOV.U32 R31, RZ, RZ, 0x8 ;  /* 0x00000008ff1f9424 */ /* 0x000fe400078e00ff */
[----:B-1----:R-:W-:-:S04]  /*4440*/  @!P4 IMAD.WIDE.U32 R8, R24, R25, c[0x0][0x170] ;  /* 0x00005c001808c625 */ /* 0x002fc800078e0019 */
[----:B0-----:R-:W-:Y:S01]  /*4450*/  @!P6 IMAD.IADD R6, R0, 0x1, R3 ;  /* 0x000000010006e824 */ /* 0x001fe200078e0203 */
[----:B------:R0:W5:Y:S01]  /*4460*/  @!P4 LDG.E.64 R18, [R8.64] ;  /* 0x000000040812c981 */ /* 0x000162000c1e1b00 */
[----:B------:R-:W-:Y:S02]  /*4470*/  @!P6 IMAD.MOV.U32 R7, RZ, RZ, 0x8 ;  /* 0x00000008ff07e424 */ /* 0x000fe400078e00ff */
[----:B--2---:R-:W-:-:S04]  /*4480*/  @!P3 IMAD.WIDE.U32 R12, R26, R27, c[0x0][0x170] ;  /* 0x00005c001a0cb625 */ /* 0x004fc800078e001b */
[----:B------:R-:W-:Y:S01]  /*4490*/  @!P2 IMAD.WIDE.U32 R24, R28, R29, c[0x0][0x170] ;  /* 0x00005c001c18a625 */ /* 0x000fe200078e001d */
[----:B------:R0:W5:Y:S03]  /*44a0*/  @!P3 LDG.E.64 R20, [R12.64] ;  /* 0x000000040c14b981 */ /* 0x000166000c1e1b00 */
[----:B------:R-:W-:Y:S01]  /*44b0*/  @!P1 IMAD.WIDE.U32 R26, R30, R31, c[0x0][0x170] ;  /* 0x00005c001e1a9625 */ /* 0x000fe200078e001f */
[----:B------:R0:W5:Y:S03]  /*44c0*/  @!P2 LDG.E.64 R22, [R24.64] ;  /* 0x000000041816a981 */ /* 0x000166000c1e1b00 */
        /* <DEDUP_REMOVED lines=92> */
.L_x_2800:
        /* <DEDUP_REMOVED lines=20> */
.L_x_2803:
[----:B------:R-:W-:Y:S05]  /*4bd0*/  BSYNC B3 ;  /* 0x0000000000037941 */ /* 0x000fea0003800000 */
.L_x_2802:
        /* <DEDUP_REMOVED lines=15> */
.L_x_2801:
[----:B------:R-:W-:Y:S05]  /*4cd0*/  BSYNC B2 ;  /* 0x0000000000027941 */ /* 0x000fea0003800000 */
.L_x_2799:
[----:B01----:R-:W0:-:S10]  /*4ce0*/  DADD R4, R12, c[0x2][0x40] ;  /* 0x008010000c047629 */ /* 0x003e140000000000 */
[----:B0-----:R-:W-:Y:S02]  /*4cf0*/  FSEL R12, R4, R12, P0 ;  /* 0x0000000c040c7208 */ /* 0x001fe40000000000 */
[----:B------:R-:W-:Y:S02]  /*4d00*/  FSEL R13, R5, R13, P0 ;  /* 0x0000000d050d7208 */ /* 0x000fe40000000000 */
.L_x_2798:
[----:B------:R-:W-:Y:S05]  /*4d10*/  BSYNC B1 ;  /* 0x0000000000017941 */ /* 0x000fea0003800000 */
.L_x_2797:
[----:B------:R-:W1:Y:S01]  /*4d20*/  S2R R3, SR_TID.X ;  /* 0x0000000000037919 */ /* 0x000e620000002100 */
[----:B------:R-:W-:Y:S01]  /*4d30*/  BSSY B1, `(.L_x_2804) ;  /* 0x0000083000017945 */ /* 0x000fe20003800000 */
[----:B-1----:R-:W-:-:S04]  /*4d40*/  IADD3 R3, R3, 0x80, RZ ;  /* 0x0000008003037810 */ /* 0x002fc80007ffe0ff */
[----:B------:R-:W-:-:S13]  /*4d50*/  ISETP.GE.AND P0, PT, R3, R2, PT ;  /* 0x000000020300720c */ /* 0x000fda0003f06270 */
[----:B------:R-:W-:Y:S05]  /*4d60*/  @P0 BRA `(.L_x_2805) ;  /* 0x000007f000000947 */ /* 0x000fea0003800000 */
[C---:B-----5:R-:W1:Y:S01]  /*4d70*/  DFMA R4, R14.reuse, R14, -1 ;  /* 0xbff000000e04742b */ /* 0x060e62000000000e */
[----:B0-----:R-:W-:Y:S01]  /*4d80*/  IMAD.MOV.U32 R6, RZ, RZ, RZ ;  /* 0x000000ffff067224 */ /* 0x001fe200078e00ff */
[----:B------:R-:W-:Y:S01]  /*4d90*/  BSSY B2, `(.L_x_2806) ;  /* 0x0000079000027945 */ /* 0x000fe20003800000 */
[----:B------:R-:W-:Y:S01]  /*4da0*/  IMAD.MOV.U32 R8, RZ, RZ, RZ ;  /* 0x000000ffff087224 */ /* 0x000fe200078e00ff */
[----:B------:R-:W0:Y:S02]  /*4db0*/  DADD R14, R14, -1 ;  /* 0xbff000000e0e7429 */ /* 0x000e240000000000 */
[----:B-1----:R-:W1:Y:S08]  /*4dc0*/  MUFU.RSQ64H R7, R5 ;  /* 0x0000000500077308 */ /* 0x002e700000001c00 */
[----:B0-----:R-:W-:-:S02]  /*4dd0*/  ISETP.NE.AND P1, PT, R15, RZ, PT ;  /* 0x000000ff0f00720c */ /* 0x001fc40003f25270 */
[----:B------:R-:W-:Y:S01]  /*4de0*/  ISETP.GT.U32.AND P0, PT, R15, 0x432fffff, PT ;  /* 0x432fffff0f00780c */ /* 0x000fe20003f04070 */
[----:B-1----:R-:W0:Y:S01]  /*4df0*/  DMUL R24, R4, R6 ;  /* 0x0000000604187228 */ /* 0x002e220000000000 */
        /* <DEDUP_REMOVED lines=78> */
.L_x_2807:
        /* <DEDUP_REMOVED lines=20> */
.L_x_2810:
[----:B------:R-:W-:Y:S05]  /*5420*/  BSYNC B3 ;  /* 0x0000000000037941 */ /* 0x000fea0003800000 */
.L_x_2809:
        /* <DEDUP_REMOVED lines=15> */
.L_x_2808:
[----:B------:R-:W-:Y:S05]  /*5520*/  BSYNC B2 ;  /* 0x0000000000027941 */ /* 0x000fea0003800000 */
.L_x_2806:
[----:B01----:R-:W0:-:S10]  /*5530*/  DADD R4, R14, c[0x2][0x40] ;  /* 0x008010000e047629 */ /* 0x003e140000000000 */
[----:B0-----:R-:W-:Y:S02]  /*5540*/  FSEL R14, R4, R14, P0 ;  /* 0x0000000e040e7208 */ /* 0x001fe40000000000 */
[----:B------:R-:W-:Y:S02]  /*5550*/  FSEL R15, R5, R15, P0 ;  /* 0x0000000f050f7208 */ /* 0x000fe40000000000 */
.L_x_2805:
[----:B------:R-:W-:Y:S05]  /*5560*/  BSYNC B1 ;  /* 0x0000000000017941 */ /* 0x000fea0003800000 */
.L_x_2804:
        /* <DEDUP_REMOVED lines=92> */
.L_x_2814:
        /* <DEDUP_REMOVED lines=20> */
.L_x_2817:
[----:B------:R-:W-:Y:S05]  /*5c70*/  BSYNC B3 ;  /* 0x0000000000037941 */ /* 0x000fea0003800000 */
.L_x_2816:
        /* <DEDUP_REMOVED lines=15> */
.L_x_2815:
[----:B------:R-:W-:Y:S05]  /*5d70*/  BSYNC B2 ;  /* 0x0000000000027941 */ /* 0x000fea0003800000 */
.L_x_2813:
[----:B01----:R-:W0:-:S10]  /*5d80*/  DADD R4, R16, c[0x2][0x40] ;  /* 0x0080100010047629 */ /* 0x003e140000000000 */
[----:B0-----:R-:W-:Y:S02]  /*5d90*/  FSEL R16, R4, R16, P0 ;  /* 0x0000001004107208 */ /* 0x001fe40000000000 */
[----:B------:R-:W-:Y:S02]  /*5da0*/  FSEL R17, R5, R17, P0 ;  /* 0x0000001105117208 */ /* 0x000fe40000000000 */
.L_x_2812:
[----:B------:R-:W-:Y:S05]  /*5db0*/  BSYNC B1 ;  /* 0x0000000000017941 */ /* 0x000fea0003800000 */
.L_x_2811:
        /* <DEDUP_REMOVED lines=92> */
.L_x_2821:
        /* <DEDUP_REMOVED lines=20> */
.L_x_2824:
[----:B------:R-:W-:Y:S05]  /*64c0*/  BSYNC B3 ;  /* 0x0000000000037941 */ /* 0x000fea0003800000 */
.L_x_2823:
        /* <DEDUP_REMOVED lines=15> */
.L_x_2822:
[----:B------:R-:W-:Y:S05]  /*65c0*/  BSYNC B2 ;  /* 0x0000000000027941 */ /* 0x000fea0003800000 */
.L_x_2820:
[----:B01----:R-:W0:-:S10]  /*65d0*/  DADD R4, R18, c[0x2][0x40] ;  /* 0x0080100012047629 */ /* 0x003e140000000000 */
[----:B0-----:R-:W-:Y:S02]  /*65e0*/  FSEL R18, R4, R18, P0 ;  /* 0x0000001204127208 */ /* 0x001fe40000000000 */
[----:B------:R-:W-:Y:S02]  /*65f0*/  FSEL R19, R5, R19, P0 ;  /* 0x0000001305137208 */ /* 0x000fe40000000000 */
.L_x_2819:
[----:B------:R-:W-:Y:S05]  /*6600*/  BSYNC B1 ;  /* 0x0000000000017941 */ /* 0x000fea0003800000 */
.L_x_2818:
        /* <DEDUP_REMOVED lines=92> */
.L_x_2828:
        /* <DEDUP_REMOVED lines=20> */
.L_x_2831:
[----:B------:R-:W-:Y:S05]  /*6d10*/  BSYNC B3 ;  /* 0x0000000000037941 */ /* 0x000fea0003800000 */
.L_x_2830:
        /* <DEDUP_REMOVED lines=15> */
.L_x_2829:
[----:B------:R-:W-:Y:S05]  /*6e10*/  BSYNC B2 ;  /* 0x0000000000027941 */ /* 0x000fea0003800000 */
.L_x_2827:
[----:B01----:R-:W0:-:S10]  /*6e20*/  DADD R4, R20, c[0x2][0x40] ;  /* 0x0080100014047629 */ /* 0x003e140000000000 */
[----:B0-----:R-:W-:Y:S02]  /*6e30*/  FSEL R20, R4, R20, P0 ;  /* 0x0000001404147208 */ /* 0x001fe40000000000 */
[----:B------:R-:W-:Y:S02]  /*6e40*/  FSEL R21, R5, R21, P0 ;  /* 0x0000001505157208 */ /* 0x000fe40000000000 */
.L_x_2826:
[----:B------:R-:W-:Y:S05]  /*6e50*/  BSYNC B1 ;  /* 0x0000000000017941 */ /* 0x000fea0003800000 */
.L_x_2825:
        /* <DEDUP_REMOVED lines=92> */
.L_x_2835:
        /* <DEDUP_REMOVED lines=20> */
.L_x_2838:
[----:B------:R-:W-:Y:S05]  /*7560*/  BSYNC B3 ;  /* 0x0000000000037941 */ /* 0x000fea0003800000 */
.L_x_2837:
        /* <DEDUP_REMOVED lines=15> */
.L_x_2836:
[----:B------:R-:W-:Y:S05]  /*7660*/  BSYNC B2 ;  /* 0x0000000000027941 */ /* 0x000fea0003800000 */
.L_x_2834:
[----:B01----:R-:W0:-:S10]  /*7670*/  DADD R4, R22, c[0x2][0x40] ;  /* 0x0080100016047629 */ /* 0x003e140000000000 */
[----:B0-----:R-:W-:Y:S02]  /*7680*/  FSEL R22, R4, R22, P0 ;  /* 0x0000001604167208 */ /* 0x001fe40000000000 */
[----:B------:R-:W-:Y:S02]  /*7690*/  FSEL R23, R5, R23, P0 ;  /* 0x0000001705177208 */ /* 0x000fe40000000000 */
.L_x_2833:
[----:B------:R-:W-:Y:S05]  /*76a0*/  BSYNC B1 ;  /* 0x0000000000017941 */ /* 0x000fea0003800000 */
.L_x_2832:
        /* <DEDUP_REMOVED lines=91> */
.L_x_2842:
        /* <DEDUP_REMOVED lines=20> */
.L_x_2845:
[----:B------:R-:W-:Y:S05]  /*7da0*/  BSYNC B3 ;  /* 0x0000000000037941 */ /* 0x000fea0003800000 */
.L_x_2844:
        /* <DEDUP_REMOVED lines=15> */
.L_x_2843:
[----:B------:R-:W-:Y:S05]  /*7ea0*/  BSYNC B2 ;  /* 0x0000000000027941 */ /* 0x000fea0003800000 */
.L_x_2841:
[----:B01----:R-:W0:-:S10]  /*7eb0*/  DADD R4, R24, c[0x2][0x40] ;  /* 0x0080100018047629 */ /* 0x003e140000000000 */
[----:B0-----:R-:W-:Y:S02]  /*7ec0*/  FSEL R34, R4, R24, P0 ;  /* 0x0000001804227208 */ /* 0x001fe40000000000 */
[----:B------:R-:W-:Y:S02]  /*7ed0*/  FSEL R35, R5, R25, P0 ;  /* 0x0000001905237208 */ /* 0x000fe40000000000 */
.L_x_2840:
[----:B------:R-:W-:Y:S05]  /*7ee0*/  BSYNC B1 ;  /* 0x0000000000017941 */ /* 0x000fea0003800000 */
.L_x_2839:
        /* <DEDUP_REMOVED lines=92> */
.L_x_2849:
        /* <DEDUP_REMOVED lines=20> */
.L_x_2852:
[----:B------:R-:W-:Y:S05]  /*85f0*/  BSYNC B3 ;  /* 0x0000000000037941 */ /* 0x000fea0003800000 */
.L_x_2851:
        /* <DEDUP_REMOVED lines=15> */
.L_x_2850:
[----:B------:R-:W-:Y:S05]  /*86f0*/  BSYNC B2 ;  /* 0x0000000000027941 */ /* 0x000fea0003800000 */
.L_x_2848:
[----:B01----:R-:W0:-:S10]  /*8700*/  DADD R4, R10, c[0x2][0x40] ;  /* 0x008010000a047629 */ /* 0x003e140000000000 */
[----:B0-----:R-:W-:Y:S02]  /*8710*/  FSEL R4, R4, R10, P0 ;  /* 0x0000000a04047208 */ /* 0x001fe40000000000 */
[----:B------:R-:W-:Y:S02]  /*8720*/  FSEL R5, R5, R11, P0 ;  /* 0x0000000b05057208 */ /* 0x000fe40000000000 */
.L_x_2847:
[----:B------:R-:W-:Y:S05]  /*8730*/  BSYNC B1 ;  /* 0x0000000000017941 */ /* 0x000fea0003800000 */
.L_x_2846:
[----:B------:R-:W1:Y:S01]  /*8740*/  S2R R3, SR_TID.X ;  /* 0x0000000000037919 */ /* 0x000e620000002100 */
[----:B------:R-:W-:Y:S01]  /*8750*/  BSSY B0, `(.L_x_2853) ;  /* 0x0000033000007945 */ /* 0x000fe20003800000 */
[----:B------:R-:W-:Y:S01]  /*8760*/  BSSY B1, `(.L_x_2854) ;  /* 0x000002b000017945 */ /* 0x000fe20003800000 */
[----:B-1----:R-:W-:-:S13]  /*8770*/  ISETP.GE.AND P0, PT, R3, R2, PT ;  /* 0x000000020300720c */ /* 0x002fda0003f06270 */
[----:B0-----:R-:W-:Y:S01]  /*8780*/  @!P0 IMAD.IADD R6, R0, 0x1, R3 ;  /* 0x0000000100068824 */ /* 0x001fe200078e0203 */
[----:B------:R-:W-:Y:S01]  /*8790*/  @!P0 IADD3 R3, R3, 0x80, RZ ;  /* 0x0000008003038810 */ /* 0x000fe20007ffe0ff */
[----:B------:R-:W-:-:S04]  /*87a0*/  @!P0 IMAD.MOV.U32 R7, RZ, RZ, 0x8 ;  /* 0x00000008ff078424 */ /* 0x000fc800078e00ff */
[----:B------:R-:W-:-:S05]  /*87b0*/  @!P0 IMAD.WIDE.U32 R6, R6, R7, c[0x0][0x168] ;  /* 0x00005a0006068625 */ /* 0x000fca00078e0007 */
[----:B------:R0:W-:Y:S01]  /*87c0*/  @!P0 STG.E.64 [R6.64], R12 ;  /* 0x0000000c06008986 */ /* 0x0001e2000c101b04 */
[----:B------:R-:W-:-:S13]  /*87d0*/  ISETP.GE.AND P0, PT, R3, R2, PT ;  /* 0x000000020300720c */ /* 0x000fda0003f06270 */
[----:B------:R-:W-:Y:S05]  /*87e0*/  @P0 BRA `(.L_x_2855) ;  /* 0x000000c000000947 */ /* 0x000fea0003800000 */
[----:B0-----:R-:W-:Y:S01]  /*87f0*/  IMAD.IADD R6, R0, 0x1, R3 ;  /* 0x0000000100067824 */ /* 0x001fe200078e0203 */
[----:B------:R-:W-:Y:S01]  /*8800*/  IADD3 R3, R3, 0x80, RZ ;  /* 0x0000008003037810 */ /* 0x000fe20007ffe0ff */
[----:B------:R-:W-:-:S03]  /*8810*/  IMAD.MOV.U32 R7, RZ, RZ, 0x8 ;  /* 0x00000008ff077424 */ /* 0x000fc600078e00ff */
[----:B------:R-:W-:Y:S01]  /*8820*/  ISETP.GE.AND P0, PT, R3, R2, PT ;  /* 0x000000020300720c */ /* 0x000fe20003f06270 */
[----:B------:R-:W-:-:S05]  /*8830*/  IMAD.WIDE.U32 R6, R6, R7, c[0x0][0x168] ;  /* 0x00005a0006067625 */ /* 0x000fca00078e0007 */
[----:B-----5:R0:W-:Y:S07]  /*8840*/  STG.E.64 [R6.64], R14 ;  /* 0x0000000e06007986 */ /* 0x0201ee000c101b04 */
[----:B------:R-:W-:Y:S05]  /*8850*/  @P0 BRA `(.L_x_2856) ;  /* 0x000000c000000947 */ /* 0x000fea0003800000 */
[----:B0-----:R-:W-:Y:S01]  /*8860*/  IMAD.IADD R6, R0, 0x1, R3 ;  /* 0x0000000100067824 */ /* 0x001fe200078e0203 */
[----:B------:R-:W-:Y:S01]  /*8870*/  IADD3 R3, R3, 0x80, RZ ;  /* 0x0000008003037810 */ /* 0x000fe20007ffe0ff */
[----:B------:R-:W-:-:S04]  /*8880*/  IMAD.MOV.U32 R7, RZ, RZ, 0x8 ;  /* 0x00000008ff077424 */ /* 0x000fc800078e00ff */
[----:B------:R-:W-:-:S05]  /*8890*/  IMAD.WIDE.U32 R6, R6, R7, c[0x0][0x168] ;  /* 0x00005a0006067625 */ /* 0x000fca00078e0007 */
[----:B------:R0:W-:Y:S02]  /*88a0*/  STG.E.64 [R6.64], R16 ;  /* 0x0000001006007986 */ /* 0x0001e4000c101b04 */
.L_x_2855:
[----:B0-----:R-:W-:-:S13]  /*88b0*/  ISETP.GE.AND P0, PT, R3, R2, PT ;  /* 0x000000020300720c */ /* 0x001fda0003f06270 */
[----:B------:R-:W-:Y:S05]  /*88c0*/  @P0 BRA `(.L_x_2857) ;  /* 0x000000c000000947 */ /* 0x000fea0003800000 */
[----:B------:R-:W-:Y:S01]  /*88d0*/  IMAD.IADD R6, R0, 0x1, R3 ;  /* 0x0000000100067824 */ /* 0x000fe200078e0203 */
[----:B------:R-:W-:Y:S01]  /*88e0*/  IADD3 R3, R3, 0x80, RZ ;  /* 0x0000008003037810 */ /* 0x000fe20007ffe0ff */
[----:B------:R-:W-:-:S04]  /*88f0*/  IMAD.MOV.U32 R7, RZ, RZ, 0x8 ;  /* 0x00000008ff077424 */ /* 0x000fc800078e00ff */
[----:B------:R-:W-:-:S05]  /*8900*/  IMAD.WIDE.U32 R6, R6, R7, c[0x0][0x168] ;  /* 0x00005a0006067625 */ /* 0x000fca00078e0007 */
[----:B-----5:R0:W-:Y:S02]  /*8910*/  STG.E.64 [R6.64], R18 ;  /* 0x0000001206007986 */ /* 0x0201e4000c101b04 */
.L_x_2856:
[----:B------:R-:W-:-:S13]  /*8920*/  ISETP.GE.AND P0, PT, R3, R2, PT ;  /* 0x000000020300720c */ /* 0x000fda0003f06270 */
[----:B------:R-:W-:Y:S05]  /*8930*/  @P0 BRA `(.L_x_2858) ;  /* 0x000000d000000947 */ /* 0x000fea0003800000 */
[----:B0-----:R-:W-:Y:S01]  /*8940*/  IMAD.IADD R6, R0, 0x1, R3 ;  /* 0x0000000100067824 */ /* 0x001fe200078e0203 */
[----:B------:R-:W-:Y:S01]  /*8950*/  IADD3 R3, R3, 0x80, RZ ;  /* 0x0000008003037810 */ /* 0x000fe20007ffe0ff */
[----:B------:R-:W-:-:S04]  /*8960*/  IMAD.MOV.U32 R7, RZ, RZ, 0x8 ;  /* 0x00000008ff077424 */ /* 0x000fc800078e00ff */
[----:B------:R-:W-:-:S05]  /*8970*/  IMAD.WIDE.U32 R6, R6, R7, c[0x0][0x168] ;  /* 0x00005a0006067625 */ /* 0x000fca00078e0007 */
[----:B------:R0:W-:Y:S02]  /*8980*/  STG.E.64 [R6.64], R20 ;  /* 0x0000001406007986 */ /* 0x0001e4000c101b04 */
.L_x_2857:
[----:B------:R-:W-:-:S13]  /*8990*/  ISETP.GE.AND P0, PT, R3, R2, PT ;  /* 0x000000020300720c */ /* 0x000fda0003f06270 */
[----:B------:R-:W-:Y:S01]  /*89a0*/  @P0 BREAK B1 ;  /* 0x0000000000010942 */ /* 0x000fe20003800000 */
[----:B------:R-:W-:Y:S05]  /*89b0*/  @P0 BRA `(.L_x_2859) ;  /* 0x000000c000000947 */ /* 0x000fea0003800000 */
[----:B0-----:R-:W-:Y:S01]  /*89c0*/  IMAD.IADD R6, R0, 0x1, R3 ;  /* 0x0000000100067824 */ /* 0x001fe200078e0203 */
[----:B------:R-:W-:Y:S01]  /*89d0*/  IADD3 R3, R3, 0x80, RZ ;  /* 0x0000008003037810 */ /* 0x000fe20007ffe0ff */
[----:B------:R-:W-:-:S04]  /*89e0*/  IMAD.MOV.U32 R7, RZ, RZ, 0x8 ;  /* 0x00000008ff077424 */ /* 0x000fc800078e00ff */
[----:B------:R-:W-:-:S05]  /*89f0*/  IMAD.WIDE.U32 R6, R6, R7, c[0x0][0x168] ;  /* 0x00005a0006067625 */ /* 0x000fca00078e0007 */
[----:B-----5:R0:W-:Y:S02]  /*8a00*/  STG.E.64 [R6.64], R22 ;  /* 0x0000001606007986 */ /* 0x0201e4000c101b04 */
.L_x_2858:
[----:B------:R-:W-:Y:S05]  /*8a10*/  BSYNC B1 ;  /* 0x0000000000017941 */ /* 0x000fea0003800000 */
.L_x_2854:
[----:B------:R-:W-:-:S13]  /*8a20*/  ISETP.GE.AND P0, PT, R3, R2, PT ;  /* 0x000000020300720c */ /* 0x000fda0003f06270 */
[----:B0-----:R-:W-:Y:S01]  /*8a30*/  @!P0 IMAD.IADD R6, R0, 0x1, R3 ;  /* 0x0000000100068824 */ /* 0x001fe200078e0203 */
[----:B------:R-:W-:Y:S01]  /*8a40*/  @!P0 IADD3 R3, R3, 0x80, RZ ;  /* 0x0000008003038810 */ /* 0x000fe20007ffe0ff */
[----:B------:R-:W-:-:S04]  /*8a50*/  @!P0 IMAD.MOV.U32 R7, RZ, RZ, 0x8 ;  /* 0x00000008ff078424 */ /* 0x000fc800078e00ff */
[----:B------:R-:W-:-:S05]  /*8a60*/  @!P0 IMAD.WIDE.U32 R6, R6, R7, c[0x0][0x168] ;  /* 0x00005a0006068625 */ /* 0x000fca00078e0007 */
[----:B------:R0:W-:Y:S02]  /*8a70*/  @!P0 STG.E.64 [R6.64], R34 ;  /* 0x0000002206008986 */ /* 0x0001e4000c101b04 */
.L_x_2859:
[----:B------:R-:W-:Y:S05]  /*8a80*/  BSYNC B0 ;  /* 0x0000000000007941 */ /* 0x000fea0003800000 */
.L_x_2853:
[----:B------:R-:W-:Y:S01]  /*8a90*/  WARPSYNC 0xffffffff ;  /* 0xffffffff00007948 */ /* 0x000fe20003800000 */
[----:B------:R-:W-:-:S13]  /*8aa0*/  ISETP.GE.AND P0, PT, R3, R2, PT ;  /* 0x000000020300720c */ /* 0x000fda0003f06270 */
[----:B------:R-:W-:Y:S05]  /*8ab0*/  @P0 EXIT ;  /* 0x000000000000094d */ /* 0x000fea0003800000 */
[----:B------:R-:W-:Y:S02]  /*8ac0*/  IMAD.IADD R3, R0, 0x1, R3 ;  /* 0x0000000100037824 */ /* 0x000fe400078e0203 */
[----:B------:R-:W-:-:S04]  /*8ad0*/  IMAD.MOV.U32 R2, RZ, RZ, 0x8 ;  /* 0x00000008ff027424 */ /* 0x000fc800078e00ff */
[----:B------:R-:W-:-:S05]  /*8ae0*/  IMAD.WIDE.U32 R2, R3, R2, c[0x0][0x168] ;  /* 0x00005a0003027625 */ /* 0x000fca00078e0002 */
[----:B-----5:R-:W-:Y:S01]  /*8af0*/  STG.E.64 [R2.64], R4 ;  /* 0x0000000402007986 */ /* 0x020fe2000c101b04 */
[----:B------:R-:W-:Y:S05]  /*8b00*/  EXIT ;  /* 0x000000000000794d */ /* 0x000fea0003800000 */
        .weak           $__internal_4_$__cuda_sm20_div_rn_f64_full
        .type           $__internal_4_$__cuda_sm20_div_rn_f64_full,@function
        .size           $__internal_4_$__cuda_sm20_div_rn_f64_full,(.L_x_16501 - $__internal_4_$__cuda_sm20_div_rn_f64_full)
$__internal_4_$__cuda_sm20_div_rn_f64_full:
[C---:B------:R-:W-:Y:S01]  /*8b10*/  FSETP.GEU.AND P4, PT, |R29|.reuse, 1.469367938527859385e-39, PT ;  /* 0x001000001d00780b */ /* 0x040fe20003f8e200 */
[----:B------:R-:W-:Y:S01]  /*8b20*/  IMAD.MOV.U32 R32, RZ, RZ, 0x1 ;  /* 0x00000001ff207424 */ /* 0x000fe200078e00ff */
[----:B------:R-:W-:Y:S01]  /*8b30*/  LOP3.LUT R30, R29, 0x800fffff, RZ, 0xc0, !PT ;  /* 0x800fffff1d1e7812 */ /* 0x000fe200078ec0ff */
[----:B------:R-:W-:Y:S01]  /*8b40*/  IMAD.MOV.U32 R3, RZ, RZ, 0x1ca00000 ;  /* 0x1ca00000ff037424 */ /* 0x000fe200078e00ff */
[C---:B------:R-:W-:Y:S01]  /*8b50*/  FSETP.GEU.AND P3, PT, |R27|.reuse, 1.469367938527859385e-39, PT ;  /* 0x001000001b00780b */ /* 0x040fe20003f6e200 */
[----:B------:R-:W-:Y:S01]  /*8b60*/  IMAD.MOV.U32 R24, RZ, RZ, R26 ;  /* 0x000000ffff187224 */ /* 0x000fe200078e001a */
[----:B------:R-:W-:Y:S01]  /*8b70*/  LOP3.LUT R31, R30, 0x3ff00000, RZ, 0xfc, !PT ;  /* 0x3ff000001e1f7812 */ /* 0x000fe200078efcff */
[----:B------:R-:W-:Y:S01]  /*8b80*/  IMAD.MOV.U32 R30, RZ, RZ, R28 ;  /* 0x000000ffff1e7224 */ /* 0x000fe200078e001c */
[----:B------:R-:W-:Y:S01]  /*8b90*/  LOP3.LUT R5, R27, 0x7ff00000, RZ, 0xc0, !PT ;  /* 0x7ff000001b057812 */ /* 0x000fe200078ec0ff */
[----:B------:R-:W-:Y:S01]  /*8ba0*/  BSSY B0, `(.L_x_2860) ;  /* 0x000004f000007945 */ /* 0x000fe20003800000 */
[----:B------:R-:W-:-:S03]  /*8bb0*/  LOP3.LUT R7, R29, 0x7ff00000, RZ, 0xc0, !PT ;  /* 0x7ff000001d077812 */ /* 0x000fc600078ec0ff */
[----:B------:R-:W0:Y:S01]  /*8bc0*/  @!P4 DMUL R30, R28, 8.98846567431157953865e+307 ;  /* 0x7fe000001c1ec828 */ /* 0x000e220000000000 */
[----:B------:R-:W-:-:S03]  /*8bd0*/  ISETP.GE.U32.AND P6, PT, R5, R7, PT ;  /* 0x000000070500720c */ /* 0x000fc60003fc6070 */
[----:B------:R-:W-:Y:S01]  /*8be0*/  @!P3 LOP3.LUT R6, R29, 0x7ff00000, RZ, 0xc0, !PT ;  /* 0x7ff000001d06b812 */ /* 0x000fe200078ec0ff */
[----:B------:R-:W-:Y:S01]  /*8bf0*/  @!P3 IMAD.MOV.U32 R8, RZ, RZ, RZ ;  /* 0x000000ffff08b224 */ /* 0x000fe200078e00ff */
[----:B0-----:R-:W0:Y:S01]  /*8c00*/  MUFU.RCP64H R33, R31 ;  /* 0x0000001f00217308 */ /* 0x001e220000001800 */
[----:B------:R-:W-:Y:S02]  /*8c10*/  SEL R25, R3, 0x63400000, !P6 ;  /* 0x6340000003197807 */ /* 0x000fe40007000000 */
[----:B------:R-:W-:Y:S02]  /*8c20*/  @!P3 ISETP.GE.U32.AND P5, PT, R5, R6, PT ;  /* 0x000000060500b20c */ /* 0x000fe40003fa6070 */
[----:B------:R-:W-:Y:S02]  /*8c30*/  LOP3.LUT R25, R25, 0x800fffff, R27, 0xf8, !PT ;  /* 0x800fffff19197812 */ /* 0x000fe400078ef81b */
[----:B------:R-:W-:Y:S02]  /*8c40*/  @!P3 SEL R9, R3, 0x63400000, !P5 ;  /* 0x634000000309b807 */ /* 0x000fe40006800000 */
[----:B------:R-:W-:-:S02]  /*8c50*/  @!P4 LOP3.LUT R7, R31, 0x7ff00000, RZ, 0xc0, !PT ;  /* 0x7ff000001f07c812 */ /* 0x000fc400078ec0ff */
[----:B------:R-:W-:-:S04]  /*8c60*/  @!P3 LOP3.LUT R6, R9, 0x80000000, R27, 0xf8, !PT ;  /* 0x800000000906b812 */ /* 0x000fc800078ef81b */
[----:B------:R-:W-:Y:S01]  /*8c70*/  @!P3 LOP3.LUT R9, R6, 0x100000, RZ, 0xfc, !PT ;  /* 0x001000000609b812 */ /* 0x000fe200078efcff */
[----:B0-----:R-:W0:Y:S01]  /*8c80*/  DFMA R38, R32, -R30, 1 ;  /* 0x3ff000002026742b */ /* 0x001e22000000081e */
[----:B------:R-:W-:-:S04]  /*8c90*/  IMAD.MOV.U32 R6, RZ, RZ, R5 ;  /* 0x000000ffff067224 */ /* 0x000fc800078e0005 */
[----:B------:R-:W-:-:S04]  /*8ca0*/  @!P3 DFMA R24, R24, 2, -R8 ;  /* 0x400000001818b82b */ /* 0x000fc80000000808 */
[----:B0-----:R-:W0:-:S06]  /*8cb0*/  DFMA R38, R38, R38, R38 ;  /* 0x000000262626722b */ /* 0x001e0c0000000026 */
[----:B0-----:R-:W0:Y:S01]  /*8cc0*/  DFMA R32, R32, R38, R32 ;  /* 0x000000262020722b */ /* 0x001e220000000020 */
[----:B------:R-:W-:-:S05]  /*8cd0*/  @!P3 LOP3.LUT R6, R25, 0x7ff00000, RZ, 0xc0, !PT ;  /* 0x7ff000001906b812 */ /* 0x000fca00078ec0ff */
[----:B0-----:R-:W0:-:S06]  /*8ce0*/  DFMA R38, R32, -R30, 1 ;  /* 0x3ff000002026742b */ /* 0x001e0c000000081e */
[----:B0-----:R-:W0:-:S06]  /*8cf0*/  DFMA R38, R32, R38, R32 ;  /* 0x000000262026722b */ /* 0x001e0c0000000020 */
[----:B0-----:R-:W0:-:S06]  /*8d00*/  DMUL R8, R38, R24 ;  /* 0x0000001826087228 */ /* 0x001e0c0000000000 */
        /* <DEDUP_REMOVED lines=35> */
.L_x_2861:
        /* <DEDUP_REMOVED lines=16> */
.L_x_2864:
[----:B------:R-:W-:Y:S01]  /*9040*/  LOP3.LUT R9, R29, 0x80000, RZ, 0xfc, !PT ;  /* 0x000800001d097812 */ /* 0x000fe200078efcff */
[----:B------:R-:W-:Y:S01]  /*9050*/  IMAD.MOV.U32 R8, RZ, RZ, R28 ;  /* 0x000000ffff087224 */ /* 0x000fe200078e001c */
[----:B------:R-:W-:Y:S05]  /*9060*/  BRA `(.L_x_2862) ;  /* 0x0000002000007947 */ /* 0x000fea0003800000 */
.L_x_2863:
[----:B------:R-:W-:Y:S01]  /*9070*/  LOP3.LUT R9, R27, 0x80000, RZ, 0xfc, !PT ;  /* 0x000800001b097812 */ /* 0x000fe200078efcff */
[----:B------:R-:W-:Y:S02]  /*9080*/  IMAD.MOV.U32 R8, RZ, RZ, R26 ;  /* 0x000000ffff087224 */ /* 0x000fe400078e001a */
.L_x_2862:
[----:B------:R-:W-:Y:S05]  /*9090*/  BSYNC B0 ;  /* 0x0000000000007941 */ /* 0x000fea0003800000 */
.L_x_2860:
[----:B------:R-:W-:-:S04]  /*90a0*/  IMAD.MOV.U32 R5, RZ, RZ, 0x0 ;  /* 0x00000000ff057424 */ /* 0x000fc800078e00ff */
[----:B------:R-:W-:Y:S05]  /*90b0*/  RET.REL.NODEC R4 `(_ZN2at6native29vectorized_elementwise_kernelILi2EZZZNS0_17acosh_kernel_cudaERNS_18TensorIteratorBaseEENKUlvE0_clEvENKUlvE_clEvEUldE_St5arrayIPcLm2EEEEviT0_T1_) ;  /* 0xffff6f4004007950 */ /* 0x000fea0003c3ffff */
.L_x_2865:
        /* <DEDUP_REMOVED lines=12> */
.L_x_16501:


//--------------------- .text._ZN2at6native29vectorized_elementwise_kernelILi4EZZZNS0_17acosh_kernel_cudaERNS_18TensorIteratorBaseEENKUlvE0_clEvENKUlvE_clEvEUldE_St5arrayIPcLm2EEEEviT0_T1_ --------------------------
	.section	.text._ZN2at6native29vectorized_elementwise_kernelILi4EZZZNS0_17acosh_kernel_cudaERNS_18TensorIteratorBaseEENKUlvE0_clEvENKUlvE_clEvEUldE_St5arrayIPcLm2EEEEviT0_T1_,"ax",@progbits
	.sectioninfo	@"SHI_REGISTERS=42"
	.align	128
        .global         _ZN2at6native29vectorized_elementwise_kernelILi4EZZZNS0_17acosh_kernel_cudaERNS_18TensorIteratorBaseEENKUlvE0_clEvENKUlvE_clEvEUldE_St5arrayIPcLm2EEEEviT0_T1_
        .type           _ZN2at6native29vectorized_elementwise_kernelILi4EZZZNS0_17acosh_kernel_cudaERNS_18TensorIteratorBaseEENKUlvE0_clEvENKUlvE_clEvEUldE_St5arrayIPcLm2EEEEviT0_T1_,@function
        .size           _ZN2at6native29vectorized_elementwise_kernelILi4EZZZNS0_17acosh_kernel_cudaERNS_18TensorIteratorBaseEENKUlvE0_clEvENKUlvE_clEvEUldE_St5arrayIPcLm2EEEEviT0_T1_,(.L_x_16502 - _ZN2at6native29vectorized_elementwise_kernelILi4EZZZNS0_17acosh_kernel_cudaERNS_18TensorIteratorBaseEENKUlvE0_clEvENKUlvE_clEvEUldE_St5arrayIPcLm2EEEEviT0_T1_)
        .other          _ZN2at6native29vectorized_elementwise_kernelILi4EZZZNS0_17acosh_kernel_cudaERNS_18TensorIteratorBaseEENKUlvE0_clEvENKUlvE_clEvEUldE_St5arrayIPcLm2EEEEviT0_T1_,@"STO_CUDA_ENTRY STV_DEFAULT"
_ZN2at6native29vectorized_elementwise_kernelILi4EZZZNS0_17acosh_kernel_cudaERNS_18TensorIteratorBaseEENKUlvE0_clEvENKUlvE_clEvEUldE_St5arrayIPcLm2EEEEviT0_T1_:
.text._ZN2at6native29vectorized_elementwise_kernelILi4EZZZNS0_17acosh_kernel_cudaERNS_18TensorIteratorBaseEENKUlvE0_clEvENKUlvE_clEvEUldE_St5arrayIPcLm2EEEEviT0_T1_:
        /* <DEDUP_REMOVED lines=102> */
.L_x_2868:
        /* <DEDUP_REMOVED lines=19> */
[----:B-----5:R-:W-:Y:S05]  /*0790*/  CALL.REL.NOINC `($__internal_5_$__cuda_sm20_div_rn_f64_full) ;  /* 0x0000837000007944 */ /* 0x020fea0003c00000 */
.L_x_2871:
[----:B------:R-:W-:Y:S05]  /*07a0*/  BSYNC B2 ;  /* 0x0000000000027941 */ /* 0x000fea0003800000 */
.L_x_2870:
        /* <DEDUP_REMOVED lines=15> */
.L_x_2869:
[----:B------:R-:W-:Y:S05]  /*08a0*/  BSYNC B1 ;  /* 0x0000000000017941 */ /* 0x000fea0003800000 */
.L_x_2867:
        /* <DEDUP_REMOVED lines=87> */
.L_x_2873:
        /* <DEDUP_REMOVED lines=19> */
[----:B-1---5:R-:W-:Y:S05]  /*0f50*/  CALL.REL.NOINC `($__internal_5_$__cuda_sm20_div_rn_f64_full) ;  /* 0x00007bb000007944 */ /* 0x022fea0003c00000 */
.L_x_2876:
[----:B------:R-:W-:Y:S05]  /*0f60*/  BSYNC B2 ;  /* 0x0000000000027941 */ /* 0x000fea0003800000 */
.L_x_2875:
        /* <DEDUP_REMOVED lines=15> */
.L_x_2874:
[----:B------:R-:W-:Y:S05]  /*1060*/  BSYNC B1 ;  /* 0x0000000000017941 */ /* 0x000fea0003800000 */
.L_x_2872:
        /* <DEDUP_REMOVED lines=89> */
.L_x_2878:
        /* <DEDUP_REMOVED lines=19> */
[----:B--2---:R-:W-:Y:S05]  /*1730*/  CALL.REL.NOINC `($__internal_5_$__cuda_sm20_div_rn_f64_full) ;  /* 0x000073d000007944 */ /* 0x004fea0003c00000 */
.L_x_2881:
[----:B------:R-:W-:Y:S05]  /*1740*/  BSYNC B2 ;  /* 0x0000000000027941 */ /* 0x000fea0003800000 */
.L_x_2880:
        /* <DEDUP_REMOVED lines=15> */
.L_x_2879:
[----:B------:R-:W-:Y:S05]  /*1840*/  BSYNC B1 ;  /* 0x0000000000017941 */ /* 0x000fea0003800000 */
.L_x_2877:
        /* <DEDUP_REMOVED lines=89> */
.L_x_2883:
        /* <DEDUP_REMOVED lines=19> */
[----:B-1----:R-:W-:Y:S05]  /*1f10*/  CALL.REL.NOINC `($__internal_5_$__cuda_sm20_div_rn_f64_full) ;  /* 0x00006bf000007944 */ /* 0x002fea0003c00000 */
.L_x_2886:
[----:B------:R-:W-:Y:S05]  /*1f20*/  BSYNC B2 ;  /* 0x0000000000027941 */ /* 0x000fea0003800000 */
.L_x_2885:
        /* <DEDUP_REMOVED lines=15> */
.L_x_2884:
[----:B------:R-:W-:Y:S05]  /*2020*/  BSYNC B1 ;  /* 0x0000000000017941 */ /* 0x000fea0003800000 */
.L_x_2882:
        /* <DEDUP_REMOVED lines=89> */
.L_x_2888:
        /* <DEDUP_REMOVED lines=20> */
.L_x_2891:
[----:B------:R-:W-:Y:S05]  /*2700*/  BSYNC B2 ;  /* 0x0000000000027941 */ /* 0x000fea0003800000 */
.L_x_2890:
        /* <DEDUP_REMOVED lines=15> */
.L_x_2889:
[----:B------:R-:W-:Y:S05]  /*2800*/  BSYNC B1 ;  /* 0x0000000000017941 */ /* 0x000fea0003800000 */
.L_x_2887:
        /* <DEDUP_REMOVED lines=90> */
.L_x_2893:
        /* <DEDUP_REMOVED lines=20> */
.L_x_2896:
[----:B------:R-:W-:Y:S05]  /*2ef0*/  BSYNC B2 ;  /* 0x0000000000027941 */ /* 0x000fea0003800000 */
.L_x_2895:
        /* <DEDUP_REMOVED lines=15> */
.L_x_2894:
[----:B------:R-:W-:Y:S05]  /*2ff0*/  BSYNC B1 ;  /* 0x0000000000017941 */ /* 0x000fea0003800000 */
.L_x_2892:
        /* <DEDUP_REMOVED lines=92> */
.L_x_2898:
        /* <DEDUP_REMOVED lines=19> */
[----:B------:R-:W-:Y:S05]  /*36f0*/  CALL.REL.NOINC `($__internal_5_$__cuda_sm20_div_rn_f64_full) ;  /* 0x0000541000007944 */ /* 0x000fea0003c00000 */
.L_x_2901:
[----:B------:R-:W-:Y:S05]  /*3700*/  BSYNC B2 ;  /* 0x0000000000027941 */ /* 0x000fea0003800000 */
.L_x_2900:
        /* <DEDUP_REMOVED lines=15> */
.L_x_2899:
[----:B------:R-:W-:Y:S05]  /*3800*/  BSYNC B1 ;  /* 0x0000000000017941 */ /* 0x000fea0003800000 */
.L_x_2897:
        /* <DEDUP_REMOVED lines=89> */
.L_x_2903:
        /* <DEDUP_REMOVED lines=20> */
.L_x_2906:
[----:B------:R-:W-:Y:S05]  /*3ee0*/  BSYNC B2 ;  /* 0x0000000000027941 */ /* 0x000fea0003800000 */
.L_x_2905:
        /* <DEDUP_REMOVED lines=15> */
.L_x_2904:
[----:B------:R-:W-:Y:S05]  /*3fe0*/  BSYNC B1 ;  /* 0x0000000000017941 */ /* 0x000fea0003800000 */
.L_x_2902:
        /* <DEDUP_REMOVED lines=25> */
.L_x_2866:
        /* <DEDUP_REMOVED lines=145> */
.L_x_2910:
        /* <DEDUP_REMOVED lines=20> */
.L_x_2913:
[----:B------:R-:W-:Y:S05]  /*4bd0*/  BSYNC B3 ;  /* 0x0000000000037941 */ /* 0x000fea0003800000 */
.L_x_2912:
        /* <DEDUP_REMOVED lines=15> */
.L_x_2911:
[----:B------:R-:W-:Y:S05]  /*4cd0*/  BSYNC B2 ;  /* 0x0000000000027941 */ /* 0x000fea0003800000 */
.L_x_2909:
[----:B01----:R-:W0:-:S10]  /*4ce0*/  DADD R4, R12, c[0x2][0x40] ;  /* 0x008010000c047629 */ /* 0x003e140000000000 */
[----:B0-----:R-:W-:Y:S02]  /*4cf0*/  FSEL R12, R4, R12, P0 ;  /* 0x0000000c040c7208 */ /* 0x001fe40000000000 */
[----:B------:R-:W-:Y:S02]  /*4d00*/  FSEL R13, R5, R13, P0 ;  /* 0x0000000d050d7208 */ /* 0x000fe40000000000 */
.L_x_2908:
[----:B------:R-:W-:Y:S05]  /*4d10*/  BSYNC B1 ;  /* 0x0000000000017941 */ /* 0x000fea0003800000 */
.L_x_2907:
        /* <DEDUP_REMOVED lines=92> */
.L_x_2917:
        /* <DEDUP_REMOVED lines=20> */
.L_x_2920:
[----:B------:R-:W-:Y:S05]  /*5420*/  BSYNC B3 ;  /* 0x0000000000037941 */ /* 0x000fea0003800000 */
.L_x_2919:
        /* <DEDUP_REMOVED lines=15> */
.L_x_2918:
[----:B------:R-:W-:Y:S05]  /*5520*/  BSYNC B2 ;  /* 0x0000000000027941 */ /* 0x000fea0003800000 */
.L_x_2916:
[----:B01----:R-:W0:-:S10]  /*5530*/  DADD R4, R14, c[0x2][0x40] ;  /* 0x008010000e047629 */ /* 0x003e140000000000 */
[----:B0-----:R-:W-:Y:S02]  /*5540*/  FSEL R14, R4, R14, P0 ;  /* 0x0000000e040e7208 */ /* 0x001fe40000000000 */
[----:B------:R-:W-:Y:S02]  /*5550*/  FSEL R15, R5, R15, P0 ;  /* 0x0000000f050f7208 */ /* 0x000fe40000000000 */
.L_x_2915:
[----:B------:R-:W-:Y:S05]  /*5560*/  BSYNC B1 ;  /* 0x0000000000017941 */ /* 0x000fea0003800000 */
.L_x_2914:
        /* <DEDUP_REMOVED lines=92> */
.L_x_2924:
        /* <DEDUP_REMOVED lines=20> */
.L_x_2927:
[----:B------:R-:W-:Y:S05]  /*5c70*/  BSYNC B3 ;  /* 0x0000000000037941 */ /* 0x000fea0003800000 */
.L_x_2926:
        /* <DEDUP_REMOVED lines=15> */
.L_x_2925:
[----:B------:R-:W-:Y:S05]  /*5d70*/  BSYNC B2 ;  /* 0x0000000000027941 */ /* 0x000fea0003800000 */
.L_x_2923:
[----:B01----:R-:W0:-:S10]  /*5d80*/  DADD R4, R16, c[0x2][0x40] ;  /* 0x0080100010047629 */ /* 0x003e140000000000 */
[----:B0-----:R-:W-:Y:S02]  /*5d90*/  FSEL R16, R4, R16, P0 ;  /* 0x0000001004107208 */ /* 0x001fe40000000000 */
[----:B------:R-:W-:Y:S02]  /*5da0*/  FSEL R17, R5, R17, P0 ;  /* 0x0000001105117208 */ /* 0x000fe40000000000 */
.L_x_2922:
[----:B------:R-:W-:Y:S05]  /*5db0*/  BSYNC B1 ;  /* 0x0000000000017941 */ /* 0x000fea0003800000 */
.L_x_2921:
        /* <DEDUP_REMOVED lines=92> */
.L_x_2931:
        /* <DEDUP_REMOVED lines=20> */
.L_x_2934:
[----:B------:R-:W-:Y:S05]  /*64c0*/  BSYNC B3 ;  /* 0x0000000000037941 */ /* 0x000fea0003800000 */
.L_x_2933:
        /* <DEDUP_REMOVED lines=15> */
.L_x_2932:
[----:B------:R-:W-:Y:S05]  /*65c0*/  BSYNC B2 ;  /* 0x0000000000027941 */ /* 0x000fea0003800000 */
.L_x_2930:
[----:B01----:R-:W0:-:S10]  /*65d0*/  DADD R4, R18, c[0x2][0x40] ;  /* 0x0080100012047629 */ /* 0x003e140000000000 */
[----:B0-----:R-:W-:Y:S02]  /*65e0*/  FSEL R18, R4, R18, P0 ;  /* 0x0000001204127208 */ /* 0x001fe40000000000 */
[----:B------:R-:W-:Y:S02]  /*65f0*/  FSEL R19, R5, R19, P0 ;  /* 0x0000001305137208 */ /* 0x000fe40000000000 */
.L_x_2929:
[----:B------:R-:W-:Y:S05]  /*6600*/  BSYNC B1 ;  /* 0x0000000000017941 */ /* 0x000fea0003800000 */
.L_x_2928:
        /* <DEDUP_REMOVED lines=92> */
.L_x_2938:
        /* <DEDUP_REMOVED lines=20> */
.L_x_2941:
[----:B------:R-:W-:Y:S05]  /*6d10*/  BSYNC B3 ;  /* 0x0000000000037941 */ /* 0x000fea0003800000 */
.L_x_2940:
        /* <DEDUP_REMOVED lines=15> */
.L_x_2939:
[----:B------:R-:W-:Y:S05]  /*6e10*/  BSYNC B2 ;  /* 0x0000000000027941 */ /* 0x000fea0003800000 */
.L_x_2937:
[----:B01----:R-:W0:-:S10]  /*6e20*/  DADD R4, R20, c[0x2][0x40] ;  /* 0x0080100014047629 */ /* 0x003e140000000000 */
[----:B0-----:R-:W-:Y:S02]  /*6e30*/  FSEL R20, R4, R20, P0 ;  /* 0x0000001404147208 */ /* 0x001fe40000000000 */
[----:B------:R-:W-:Y:S02]  /*6e40*/  FSEL R21, R5, R21, P0 ;  /* 0x0000001505157208 */ /* 0x000fe40000000000 */
.L_x_2936:
[----:B------:R-:W-:Y:S05]  /*6e50*/  BSYNC B1 ;  /* 0x0000000000017941 */ /* 0x000fea0003800000 */
.L_x_2935:
        /* <DEDUP_REMOVED lines=92> */
.L_x_2945:
        /* <DEDUP_REMOVED lines=20> */
.L_x_2948:
[----:B------:R-:W-:Y:S05]  /*7560*/  BSYNC B3 ;  /* 0x0000000000037941 */ /* 0x000fea0003800000 */
.L_x_2947:
        /* <DEDUP_REMOVED lines=15> */
.L_x_2946:
[----:B------:R-:W-:Y:S05]  /*7660*/  BSYNC B2 ;  /* 0x0000000000027941 */ /* 0x000fea0003800000 */
.L_x_2944:
[----:B01----:R-:W0:-:S10]  /*7670*/  DADD R4, R22, c[0x2][0x40] ;  /* 0x0080100016047629 */ /* 0x003e140000000000 */
[----:B0-----:R-:W-:Y:S02]  /*7680*/  FSEL R22, R4, R22, P0 ;  /* 0x0000001604167208 */ /* 0x001fe40000000000 */
[----:B------:R-:W-:Y:S02]  /*7690*/  FSEL R23, R5, R23, P0 ;  /* 0x0000001705177208 */ /* 0x000fe40000000000 */
.L_x_2943:
[----:B------:R-:W-:Y:S05]  /*76a0*/  BSYNC B1 ;  /* 0x0000000000017941 */ /* 0x000fea0003800000 */
.L_x_2942:
        /* <DEDUP_REMOVED lines=91> */
.L_x_2952:
        /* <DEDUP_REMOVED lines=20> */
.L_x_2955:
[----:B------:R-:W-:Y:S05]  /*7da0*/  BSYNC B3 ;  /* 0x0000000000037941 */ /* 0x000fea0003800000 */
.L_x_2954:
        /* <DEDUP_REMOVED lines=15> */
.L_x_2953:
[----:B------:R-:W-:Y:S05]  /*7ea0*/  BSYNC B2 ;  /* 0x0000000000027941 */ /* 0x000fea0003800000 */
.L_x_2951:
[----:B01----:R-:W0:-:S10]  /*7eb0*/  DADD R4, R24, c[0x2][0x40] ;  /* 0x0080100018047629 */ /* 0x003e140000000000 */
[----:B0-----:R-:W-:Y:S02]  /*7ec0*/  FSEL R34, R4, R24, P0 ;  /* 0x0000001804227208 */ /* 0x001fe40000000000 */
[----:B------:R-:W-:Y:S02]  /*7ed0*/  FSEL R35, R5, R25, P0 ;  /* 0x0000001905237208 */ /* 0x000fe40000000000 */
.L_x_2950:
[----:B------:R-:W-:Y:S05]  /*7ee0*/  BSYNC B1 ;  /* 0x0000000000017941 */ /* 0x000fea0003800000 */
.L_x_2949:
        /* <DEDUP_REMOVED lines=92> */
.L_x_2959:
        /* <DEDUP_REMOVED lines=20> */
.L_x_2962:
[----:B------:R-:W-:Y:S05]  /*85f0*/  BSYNC B3 ;  /* 0x0000000000037941 */ /* 0x000fea0003800000 */
.L_x_2961:
        /* <DEDUP_REMOVED lines=15> */
.L_x_2960:
[----:B------:R-:W-:Y:S05]  /*86f0*/  BSYNC B2 ;  /* 0x0000000000027941 */ /* 0x000fea0003800000 */
.L_x_2958:
[----:B01----:R-:W0:-:S10]  /*8700*/  DADD R4, R10, c[0x2][0x40] ;  /* 0x008010000a047629 */ /* 0x003e140000000000 */
[----:B0-----:R-:W-:Y:S02]  /*8710*/  FSEL R4, R4, R10, P0 ;  /* 0x0000000a04047208 */ /* 0x001fe40000000000 */
[----:B------:R-:W-:Y:S02]  /*8720*/  FSEL R5, R5, R11, P0 ;  /* 0x0000000b05057208 */ /* 0x000fe40000000000 */
.L_x_2957:
[----:B------:R-:W-:Y:S05]  /*8730*/  BSYNC B1 ;  /* 0x0000000000017941 */ /* 0x000fea0003800000 */
.L_x_2956:
        /* <DEDUP_REMOVED lines=23> */
.L_x_2965:
[----:B0-----:R-:W-:-:S13]  /*88b0*/  ISETP.GE.AND P0, PT, R3, R2, PT ;  /* 0x000000020300720c */ /* 0x001fda0003f06270 */
[----:B------:R-:W-:Y:S05]  /*88c0*/  @P0 BRA `(.L_x_2967) ;  /* 0x000000c000000947 */ /* 0x000fea0003800000 */
[----:B------:R-:W-:Y:S01]  /*88d0*/  IMAD.IADD R6, R0, 0x1, R3 ;  /* 0x0000000100067824 */ /* 0x000fe200078e0203 */
[----:B------:R-:W-:Y:S01]  /*88e0*/  IADD3 R3, R3, 0x80, RZ ;  /* 0x0000008003037810 */ /* 0x000fe20007ffe0ff */
[----:B------:R-:W-:-:S04]  /*88f0*/  IMAD.MOV.U32 R7, RZ, RZ, 0x8 ;  /* 0x00000008ff077424 */ /* 0x000fc800078e00ff */
[----:B------:R-:W-:-:S05]  /*8900*/  IMAD.WIDE.U32 R6, R6, R7, c[0x0][0x168] ;  /* 0x00005a0006067625 */ /* 0x000fca00078e0007 */
[----:B-----5:R0:W-:Y:S02]  /*8910*/  STG.E.64 [R6.64], R18 ;  /* 0x0000001206007986 */ /* 0x0201e4000c101b04 */
.L_x_2966:
[----:B------:R-:W-:-:S13]  /*8920*/  ISETP.GE.AND P0, PT, R3, R2, PT ;  /* 0x000000020300720c */ /* 0x000fda0003f06270 */
[----:B------:R-:W-:Y:S05]  /*8930*/  @P0 BRA `(.L_x_2968) ;  /* 0x000000d000000947 */ /* 0x000fea0003800000 */
[----:B0-----:R-:W-:Y:S01]  /*8940*/  IMAD.IADD R6, R0, 0x1, R3 ;  /* 0x0000000100067824 */ /* 0x001fe200078e0203 */
[----:B------:R-:W-:Y:S01]  /*8950*/  IADD3 R3, R3, 0x80, RZ ;  /* 0x0000008003037810 */ /* 0x000fe20007ffe0ff */
[----:B------:R-:W-:-:S04]  /*8960*/  IMAD.MOV.U32 R7, RZ, RZ, 0x8 ;  /* 0x00000008ff077424 */ /* 0x000fc800078e00ff */
[----:B------:R-:W-:-:S05]  /*8970*/  IMAD.WIDE.U32 R6, R6, R7, c[0x0][0x168] ;  /* 0x00005a0006067625 */ /* 0x000fca00078e0007 */
[----:B------:R0:W-:Y:S02]  /*8980*/  STG.E.64 [R6.64], R20 ;  /* 0x0000001406007986 */ /* 0x0001e4000c101b04 */
.L_x_2967:
        /* <DEDUP_REMOVED lines=8> */
.L_x_2968:
[----:B------:R-:W-:Y:S05]  /*8a10*/  BSYNC B1 ;  /* 0x0000000000017941 */ /* 0x000fea0003800000 */
.L_x_2964:
[----:B------:R-:W-:-:S13]  /*8a20*/  ISETP.GE.AND P0, PT, R3, R2, PT ;  /* 0x000000020300720c */ /* 0x000fda0003f06270 */
[----:B0-----:R-:W-:Y:S01]  /*8a30*/  @!P0 IMAD.IADD R6, R0, 0x1, R3 ;  /* 0x0000000100068824 */ /* 0x001fe200078e0203 */
[----:B------:R-:W-:Y:S01]  /*8a40*/  @!P0 IADD3 R3, R3, 0x80, RZ ;  /* 0x0000008003038810 */ /* 0x000fe20007ffe0ff */
[----:B------:R-:W-:-:S04]  /*8a50*/  @!P0 IMAD.MOV.U32 R7, RZ, RZ, 0x8 ;  /* 0x00000008ff078424 */ /* 0x000fc800078e00ff */
[----:B------:R-:W-:-:S05]  /*8a60*/  @!P0 IMAD.WIDE.U32 R6, R6, R7, c[0x0][0x168] ;  /* 0x00005a0006068625 */ /* 0x000fca00078e0007 */
[----:B------:R0:W-:Y:S02]  /*8a70*/  @!P0 STG.E.64 [R6.64], R34 ;  /* 0x0000002206008986 */ /* 0x0001e4000c101b04 */
.L_x_2969:
[----:B------:R-:W-:Y:S05]  /*8a80*/  BSYNC B0 ;  /* 0x0000000000007941 */ /* 0x000fea0003800000 */
.L_x_2963:
        /* <DEDUP_REMOVED lines=8> */
        .weak           $__internal_5_$__cuda_sm20_div_rn_f64_full
        .type           $__internal_5_$__cuda_sm20_div_rn_f64_full,@function
        .size           $__internal_5_$__cuda_sm20_div_rn_f64_full,(.L_x_16502 - $__internal_5_$__cuda_sm20_div_rn_f64_full)
$__internal_5_$__cuda_sm20_div_rn_f64_full:
        /* <DEDUP_REMOVED lines=67> */
.L_x_2971:
        /* <DEDUP_REMOVED lines=16> */
.L_x_2974:
[----:B------:R-:W-:Y:S01]  /*9040*/  LOP3.LUT R9, R29, 0x80000, RZ, 0xfc, !PT ;  /* 0x000800001d097812 */ /* 0x000fe200078efcff */
[----:B------:R-:W-:Y:S01]  /*9050*/  IMAD.MOV.U32 R8, RZ, RZ, R28 ;  /* 0x000000ffff087224 */ /* 0x000fe200078e001c */
[----:B------:R-:W-:Y:S05]  /*9060*/  BRA `(.L_x_2972) ;  /* 0x0000002000007947 */ /* 0x000fea0003800000 */
.L_x_2973:
[----:B------:R-:W-:Y:S01]  /*9070*/  LOP3.LUT R9, R27, 0x80000, RZ, 0xfc, !PT ;  /* 0x000800001b097812 */ /* 0x000fe200078efcff */
[----:B------:R-:W-:Y:S02]  /*9080*/  IMAD.MOV.U32 R8, RZ, RZ, R26 ;  /* 0x000000ffff087224 */ /* 0x000fe400078e001a */
.L_x_2972:
[----:B------:R-:W-:Y:S05]  /*9090*/  BSYNC B0 ;  /* 0x0000000000007941 */ /* 0x000fea0003800000 */
.L_x_2970:
[----:B------:R-:W-:-:S04]  /*90a0*/  IMAD.MOV.U32 R5, RZ, RZ, 0x0 ;  /* 0x00000000ff057424 */ /* 0x000fc800078e00ff */
[----:B------:R-:W-:Y:S05]  /*90b0*/  RET.REL.NODEC R4 `(_ZN2at6native29vectorized_elementwise_kernelILi4EZZZNS0_17acosh_kernel_cudaERNS_18TensorIteratorBaseEENKUlvE0_clEvENKUlvE_clEvEUldE_St5arrayIPcLm2EEEEviT0_T1_) ;  /* 0xffff6f4004007950 */ /* 0x000fea0003c3ffff */
.L_x_2975:
        /* <DEDUP_REMOVED lines=12> */
.L_x_16502:


//--------------------- .text._ZN2at6native29vectorized_elementwise_kernelILi8EZZZNS0_17acosh_kernel_cudaERNS_18TensorIteratorBaseEENKUlvE0_clEvENKUlvE_clEvEUldE_St5arrayIPcLm2EEEEviT0_T1_ --------------------------
	.section	.text._ZN2at6native29vectorized_elementwise_kernelILi8EZZZNS0_17acosh_kernel_cudaERNS_18TensorIteratorBaseEENKUlvE0_clEvENKUlvE_clEvEUldE_St5arrayIPcLm2EEEEviT0_T1_,"ax",@progbits
	.sectioninfo	@"SHI_REGISTERS=4"
	.align	128
        .global         _ZN2at6native29vectorized_elementwise_kernelILi8EZZZNS0_17acosh_kernel_cudaERNS_18TensorIteratorBaseEENKUlvE0_clEvENKUlvE_clEvEUldE_St5arrayIPcLm2EEEEviT0_T1_
        .type           _ZN2at6native29vectorized_elementwise_kernelILi8EZZZNS0_17acosh_kernel_cudaERNS_18TensorIteratorBaseEENKUlvE0_clEvENKUlvE_clEvEUldE_St5arrayIPcLm2EEEEviT0_T1_,@function
        .size           _ZN2at6native29vectorized_elementwise_kernelILi8EZZZNS0_17acosh_kernel_cudaERNS_18TensorIteratorBaseEENKUlvE0_clEvENKUlvE_clEvEUldE_St5arrayIPcLm2EEEEviT0_T1_,(.L_x_16554 - _ZN2at6native29vectorized_elementwise_kernelILi8EZZZNS0_17acosh_kernel_cudaERNS_18TensorIteratorBaseEENKUlvE0_clEvENKUlvE_clEvEUldE_St5arrayIPcLm2EEEEviT0_T1_)
        .other          _ZN2at6native29vectorized_elementwise_kernelILi8EZZZNS0_17acosh_kernel_cudaERNS_18TensorIteratorBaseEENKUlvE0_clEvENKUlvE_clEvEUldE_St5arrayIPcLm2EEEEviT0_T1_,@"STO_CUDA_ENTRY STV_DEFAULT"
_ZN2at6native29vectorized_elementwise_kernelILi8EZZZNS0_17acosh_kernel_cudaERNS_18TensorIteratorBaseEENKUlvE0_clEvENKUlvE_clEvEUldE_St5arrayIPcLm2EEEEviT0_T1_:
.text._ZN2at6native29vectorized_elementwise_kernelILi8EZZZNS0_17acosh_kernel_cudaERNS_18TensorIteratorBaseEENKUlvE0_clEvENKUlvE_clEvEUldE_St5arrayIPcLm2EEEEviT0_T1_:
[----:B------:R-:W-:Y:S02]  /*0000*/  MOV R1, c[0x0][0x28] ;  /* 0x00000a0000017a02 */ /* 0x000fe40000000f00 */
[----:B------:R-:W-:Y:S05]  /*0010*/  EXIT ;  /* 0x000000000000794d */ /* 0x000fea0003800000 */
.L_x_2976:
        /* <DEDUP_REMOVED lines=14> */
.L_x_16554:


//--------------------- .text._ZN2at6native18elementwise_kernelILi128ELi4EZNS0_15gpu_kernel_implIZZZNS0_17acosh_kernel_cudaERNS_18TensorIteratorBaseEENKUlvE_clEvENKUlvE1_clEvEUlN3c107complexINS7_4HalfEEEE_EEvS4_RKT_EUliE_EEviT1_ --------------------------
	.section	.text._ZN2at6native18elementwise_kernelILi128ELi4EZNS0_15gpu_kernel_implIZZZNS0_17acosh_kernel_cudaERNS_18TensorIteratorBaseEENKUlvE_clEvENKUlvE1_clEvEUlN3c107complexINS7_4HalfEEEE_EEvS4_RKT_EUliE_EEviT1_,"ax",@progbits
	.sectioninfo	@"SHI_REGISTERS=26"
	.align	128
        .global         _ZN2at6native18elementwise_kernelILi128ELi4EZNS0_15gpu_kernel_implIZZZNS0_17acosh_kernel_cudaERNS_18TensorIteratorBaseEENKUlvE_clEvENKUlvE1_clEvEUlN3c107complexINS7_4HalfEEEE_EEvS4_RKT_EUliE_EEviT1_
        .type           _ZN2at6native18elementwise_kernelILi128ELi4EZNS0_15gpu_kernel_implIZZZNS0_17acosh_kernel_cudaERNS_18TensorIteratorBaseEENKUlvE_clEvENKUlvE1_clEvEUlN3c107complexINS7_4HalfEEEE_EEvS4_RKT_EUliE_EEviT1_,@function
        .size           _ZN2at6native18elementwise_kernelILi128ELi4EZNS0_15gpu_kernel_implIZZZNS0_17acosh_kernel_cudaERNS_18TensorIteratorBaseEENKUlvE_clEvENKUlvE1_clEvEUlN3c107complexINS7_4HalfEEEE_EEvS4_RKT_EUliE_EEviT1_,(.L_x_16503 - _ZN2at6native18elementwise_kernelILi128ELi4EZNS0_15gpu_kernel_implIZZZNS0_17acosh_kernel_cudaERNS_18TensorIteratorBaseEENKUlvE_clEvENKUlvE1_clEvEUlN3c107complexINS7_4HalfEEEE_EEvS4_RKT_EUliE_EEviT1_)
        .other          _ZN2at6native18elementwise_kernelILi128ELi4EZNS0_15gpu_kernel_implIZZZNS0_17acosh_kernel_cudaERNS_18TensorIteratorBaseEENKUlvE_clEvENKUlvE1_clEvEUlN3c107complexINS7_4HalfEEEE_EEvS4_RKT_EUliE_EEviT1_,@"STO_CUDA_ENTRY STV_DEFAULT"
_ZN2at6native18elementwise_kernelILi128ELi4EZNS0_15gpu_kernel_implIZZZNS0_17acosh_kernel_cudaERNS_18TensorIteratorBaseEENKUlvE_clEvENKUlvE1_clEvEUlN3c107complexINS7_4HalfEEEE_EEvS4_RKT_EUliE_EEviT1_:
.text._ZN2at6native18elementwise_kernelILi128ELi4EZNS0_15gpu_kernel_implIZZZNS0_17acosh_kernel_cudaERNS_18TensorIteratorBaseEENKUlvE_clEvENKUlvE1_clEvEUlN3c107complexINS7_4HalfEEEE_EEvS4_RKT_EUliE_EEviT1_:
        /* <DEDUP_REMOVED lines=12> */
[----:B------:R-:W-:Y:S01]  /*00c0*/  HFMA2.MMA R2, -RZ, RZ, 0, 0 ;  /* 0x00000000ff027435 */ /* 0x000fe200000001ff */
[----:B------:R-:W-:Y:S02]  /*00d0*/  IMAD.MOV.U32 R3, RZ, RZ, R17 ;  /* 0x000000ffff037224 */ /* 0x000fe400078e0011 */
[----:B------:R-:W-:-:S05]  /*00e0*/  IMAD.MOV.U32 R6, RZ, RZ, c[0x0][0x168] ;  /* 0x00005a00ff067624 */ /* 0x000fca00078e00ff */
[----:B------:R-:W-:Y:S02]  /*00f0*/  ISETP.NE.AND P0, PT, R6, 0x1, PT ;  /* 0x000000010600780c */ /* 0x000fe40003f05270 */
[----:B------:R-:W-:-:S05]  /*0100*/  IMAD.HI.U32 R2, R17, c[0x0][0x170], R2 ;  /* 0x00005c0011027a27 */ /* 0x000fca00078e0002 */
        /* <DEDUP_REMOVED lines=33> */
[----:B------:R-:W-:Y:S02]  /*0320*/  MOV R4, RZ ;  /* 0x000000ff00047202 */ /* 0x000fe40000000f00 */
        /* <DEDUP_REMOVED lines=44> */
[----:B------:R-:W-:Y:S01]  /*05f0*/  HFMA2.MMA R2, -RZ, RZ, 0, 0 ;  /* 0x00000000ff027435 */ /* 0x000fe200000001ff */
[----:B------:R-:W-:-:S09]  /*0600*/  ISETP.NE.AND P0, PT, R6, 0xa, PT ;  /* 0x0000000a0600780c */ /* 0x000fd20003f05270 */
        /* <DEDUP_REMOVED lines=124> */
[----:B------:R-:W-:Y:S02]  /*0dd0*/  ISETP.NE.AND P0, PT, R6, 0x18, PT ;  /* 0x000000180600780c */ /* 0x000fe40003f05270 */
[----:B------:R-:W-:-:S05]  /*0de0*/  MOV R2, RZ ;  /* 0x000000ff00027202 */ /* 0x000fca0000000f00 */
[----:B------:R-:W-:-:S05]  /*0df0*/  IMAD.HI.U32 R4, R3, c[0x0][0x284], R2 ;  /* 0x0000a10003047a27 */ /* 0x000fca00078e0002 */
[----:B------:R-:W-:Y:S01]  /*0e00*/  SHF.R.U32.HI R5, RZ, c[0x0][0x288], R4 ;  /* 0x0000a200ff057a19 */ /* 0x000fe20000011604 */
[----:B------:R-:W-:-:S04]  /*0e10*/  @P0 IMAD.MOV.U32 R4, RZ, RZ, RZ ;  /* 0x000000ffff040224 */ /* 0x000fc800078e00ff */
[----:B------:R-:W-:-:S04]  /*0e20*/  @P0 IMAD.HI.U32 R2, R5, c[0x0][0x290], R4 ;  /* 0x0000a40005020a27 */ /* 0x000fc800078e0004 */
[----:B------:R-:W-:Y:S01]  /*0e30*/  IMAD.MOV R7, RZ, RZ, -R5 ;  /* 0x000000ffff077224 */ /* 0x000fe200078e0a05 */
[----:B------:R-:W-:-:S03]  /*0e40*/  @P0 SHF.R.U32.HI R2, RZ, c[0x0][0x294], R2 ;  /* 0x0000a500ff020a19 */ /* 0x000fc60000011602 */
[----:B------:R-:W-:Y:S02]  /*0e50*/  IMAD R3, R7, c[0x0][0x280], R3 ;  /* 0x0000a00007037a24 */ /* 0x000fe400078e0203 */
[----:B------:R-:W-:Y:S02]  /*0e60*/  @P0 IMAD.MOV R4, RZ, RZ, -R2 ;  /* 0x000000ffff040224 */ /* 0x000fe400078e0a02 */
[C---:B------:R-:W-:Y:S02]  /*0e70*/  IMAD R18, R3.reuse, c[0x0][0x350], R18 ;  /* 0x0000d40003127a24 */ /* 0x040fe400078e0212 */
[----:B------:R-:W-:Y:S02]  /*0e80*/  @P0 IMAD R5, R4, c[0x0][0x28c], R5 ;  /* 0x0000a30004050a24 */ /* 0x000fe400078e0205 */
[----:B------:R-:W-:Y:S02]  /*0e90*/  IMAD R0, R3, c[0x0][0x354], R0 ;  /* 0x0000d50003007a24 */ /* 0x000fe400078e0200 */
[----:B------:R-:W-:-:S02]  /*0ea0*/  @P0 IMAD R18, R5, c[0x0][0x358], R18 ;  /* 0x0000d60005120a24 */ /* 0x000fc400078e0212 */
[----:B------:R-:W-:-:S04]  /*0eb0*/  @P0 IMAD R0, R5, c[0x0][0x35c], R0 ;  /* 0x0000d70005000a24 */ /* 0x000fc800078e0200 */
.L_x_2979:
[----:B------:R-:W0:Y:S01]  /*0ec0*/  LDC.U8 R5, c[0x0][0x372] ;  /* 0x0000dc80ff057b82 */ /* 0x000e220000000000 */
[----:B------:R-:W-:-:S04]  /*0ed0*/  IADD3 R2, P1, R0, c[0x0][0x368], RZ ;  /* 0x0000da0000027a10 */ /* 0x000fc80007f3e0ff */
[----:B------:R-:W-:Y:S02]  /*0ee0*/  IADD3.X R3, RZ, c[0x0][0x36c], RZ, P1, !PT ;  /* 0x0000db00ff037a10 */ /* 0x000fe40000ffe4ff */
        /* <DEDUP_REMOVED lines=11> */
[----:B------:R0:W2:Y:S02]  /*0fa0*/  LDG.E.S8 R2, [R2.64] ;  /* 0x0000002402027981 */ /* 0x0000a4000c1e1300 */
[----:B0-----:R-:W-:Y:S01]  /*0fb0*/  PRMT R3, RZ, 0x7610, R3 ;  /* 0x00007610ff037816 */ /* 0x001fe20000000003 */
[----:B--2---:R-:W0:Y:S02]  /*0fc0*/  I2F.S16 R0, R2 ;  /* 0x0000000200007306 */ /* 0x004e240000101400 */
[----:B0-----:R-:W-:Y:S01]  /*0fd0*/  F2FP.PACK_AB R0, RZ, R0 ;  /* 0x00000000ff00723e */ /* 0x001fe200000000ff */
[----:B------:R-:W-:Y:S05]  /*0fe0*/  BRA `(.L_x_2985) ;  /* 0x00000fe000007947 */ /* 0x000fea0003800000 */
.L_x_2983:
[----:B------:R0:W2:Y:S02]  /*0ff0*/  LDG.E.U8 R2, [R2.64] ;  /* 0x0000002402027981 */ /* 0x0000a4000c1e1100 */
[----:B0-----:R-:W-:Y:S01]  /*1000*/  PRMT R3, RZ, 0x7610, R3 ;  /* 0x00007610ff037816 */ /* 0x001fe20000000003 */
[----:B--2---:R-:W0:Y:S02]  /*1010*/  I2F.U16 R0, R2 ;  /* 0x0000000200007306 */ /* 0x004e240000101000 */
[----:B0-----:R-:W-:Y:S01]  /*1020*/  F2FP.PACK_AB R0, RZ, R0 ;  /* 0x00000000ff00723e */ /* 0x001fe200000000ff */
[----:B------:R-:W-:Y:S05]  /*1030*/  BRA `(.L_x_2985) ;  /* 0x00000f9000007947 */ /* 0x000fea0003800000 */
.L_x_2982:
[----:B------:R-:W-:-:S13]  /*1040*/  ISETP.NE.AND P0, PT, R4, 0x2, PT ;  /* 0x000000020400780c */ /* 0x000fda0003f05270 */
[----:B------:R-:W-:Y:S05]  /*1050*/  @!P0 BRA `(.L_x_2986) ;  /* 0x000000e000008947 */ /* 0x000fea0003800000 */
[----:B------:R-:W-:-:S13]  /*1060*/  ISETP.NE.AND P0, PT, R4, 0x3, PT ;  /* 0x000000030400780c */ /* 0x000fda0003f05270 */
[----:B------:R-:W-:Y:S05]  /*1070*/  @!P0 BRA `(.L_x_2987) ;  /* 0x0000007000008947 */ /* 0x000fea0003800000 */
[----:B------:R-:W-:-:S13]  /*1080*/  ISETP.NE.AND P0, PT, R4, 0x4, PT ;  /* 0x000000040400780c */ /* 0x000fda0003f05270 */
[----:B------:R-:W-:Y:S05]  /*1090*/  @P0 BRA `(.L_x_2984) ;  /* 0x00000d4000000947 */ /* 0x000fea0003800000 */
[----:B------:R-:W2:Y:S02]  /*10a0*/  LDG.E.64 R2, [R2.64] ;  /* 0x0000002402027981 */ /* 0x000ea4000c1e1b00 */
[----:B--2---:R0:W1:Y:S02]  /*10b0*/  I2F.S64 R0, R2 ;  /* 0x0000000200007312 */ /* 0x0040640000301400 */
[----:B0-----:R-:W-:Y:S02]  /*10c0*/  PRMT R3, RZ, 0x7610, R3 ;  /* 0x00007610ff037816 */ /* 0x001fe40000000003 */
[----:B-1----:R-:W-:Y:S01]  /*10d0*/  F2FP.PACK_AB R0, RZ, R0 ;  /* 0x00000000ff00723e */ /* 0x002fe200000000ff */
[----:B------:R-:W-:Y:S05]  /*10e0*/  BRA `(.L_x_2985) ;  /* 0x00000ee000007947 */ /* 0x000fea0003800000 */
.L_x_2987:
[----:B------:R0:W2:Y:S02]  /*10f0*/  LDG.E R2, [R2.64] ;  /* 0x0000002402027981 */ /* 0x0000a4000c1e1900 */
[----:B0-----:R-:W-:Y:S01]  /*1100*/  PRMT R3, RZ, 0x7610, R3 ;  /* 0x00007610ff037816 */ /* 0x001fe20000000003 */
[----:B--2---:R-:W0:Y:S02]  /*1110*/  I2F R0, R2 ;  /* 0x0000000200007306 */ /* 0x004e240000201400 */
[----:B0-----:R-:W-:Y:S01]  /*1120*/  F2FP.PACK_AB R0, RZ, R0 ;  /* 0x00000000ff00723e */ /* 0x001fe200000000ff */
[----:B------:R-:W-:Y:S05]  /*1130*/  BRA `(.L_x_2985) ;  /* 0x00000e9000007947 */ /* 0x000fea0003800000 */
.L_x_2986:
[----:B------:R0:W2:Y:S02]  /*1140*/  LDG.E.U16 R2, [R2.64] ;  /* 0x0000002402027981 */ /* 0x0000a4000c1e1500 */
[----:B0-----:R-:W-:Y:S01]  /*1150*/  PRMT R3, RZ, 0x7610, R3 ;  /* 0x00007610ff037816 */ /* 0x001fe20000000003 */
[----:B--2---:R-:W0:Y:S02]  /*1160*/  I2F.S16 R0, R2 ;  /* 0x0000000200007306 */ /* 0x004e240000101400 */
[----:B0-----:R-:W-:Y:S01]  /*1170*/  F2FP.PACK_AB R0, RZ, R0 ;  /* 0x00000000ff00723e */ /* 0x001fe200000000ff */
[----:B------:R-:W-:Y:S05]  /*1180*/  BRA `(.L_x_2985) ;  /* 0x00000e4000007947 */ /* 0x000fea0003800000 */
.L_x_2981:
[----:B------:R-:W-:-:S13]  /*1190*/  ISETP.GT.AND P0, PT, R4, 0x6, PT ;  /* 0x000000060400780c */ /* 0x000fda0003f04270 */
[----:B------:R-:W-:Y:S05]  /*11a0*/  @P0 BRA `(.L_x_2988) ;  /* 0x000000d000000947 */ /* 0x000fea0003800000 */
[----:B------:R-:W-:-:S13]  /*11b0*/  ISETP.NE.AND P0, PT, R4, 0x5, PT ;  /* 0x000000050400780c */ /* 0x000fda0003f05270 */
[----:B------:R-:W-:Y:S05]  /*11c0*/  @!P0 BRA `(.L_x_2989) ;  /* 0x0000006000008947 */ /* 0x000fea0003800000 */
[----:B------:R-:W-:-:S13]  /*11d0*/  ISETP.NE.AND P0, PT, R4, 0x6, PT ;  /* 0x000000060400780c */ /* 0x000fda0003f05270 */
[----:B------:R-:W-:Y:S05]  /*11e0*/  @P0 BRA `(.L_x_2984) ;  /* 0x00000bf000000947 */ /* 0x000fea0003800000 */
[----:B------:R0:W2:Y:S02]  /*11f0*/  LDG.E R0, [R2.64] ;  /* 0x0000002402007981 */ /* 0x0000a4000c1e1900 */
[----:B0-----:R-:W-:Y:S02]  /*1200*/  PRMT R3, RZ, 0x7610, R3 ;  /* 0x00007610ff037816 */ /* 0x001fe40000000003 */
[----:B--2---:R-:W-:Y:S01]  /*1210*/  F2FP.PACK_AB R0, RZ, R0 ;  /* 0x00000000ff00723e */ /* 0x004fe200000000ff */
[----:B------:R-:W-:Y:S05]  /*1220*/  BRA `(.L_x_2985) ;  /* 0x00000da000007947 */ /* 0x000fea0003800000 */
.L_x_2989:
[----:B------:R0:W2:Y:S02]  /*1230*/  LDG.E.U16 R0, [R2.64] ;  /* 0x0000002402007981 */ /* 0x0000a4000c1e1500 */
[----:B0-----:R-:W-:Y:S01]  /*1240*/  PRMT R3, RZ, 0x7610, R3 ;  /* 0x00007610ff037816 */ /* 0x001fe20000000003 */
[----:B--2---:R-:W-:-:S05]  /*1250*/  HADD2.F32 R0, -RZ, R0.H0_H0 ;  /* 0x20000000ff007230 */ /* 0x004fca0000004100 */
[----:B------:R-:W-:Y:S01]  /*1260*/  F2FP.PACK_AB R0, RZ, R0 ;  /* 0x00000000ff00723e */ /* 0x000fe200000000ff */
[----:B------:R-:W-:Y:S05]  /*1270*/  BRA `(.L_x_2985) ;  /* 0x00000d5000007947 */ /* 0x000fea0003800000 */
.L_x_2988:
[----:B------:R-:W-:-:S13]  /*1280*/  ISETP.NE.AND P0, PT, R4, 0x7, PT ;  /* 0x000000070400780c */ /* 0x000fda0003f05270 */
[----:B------:R-:W-:Y:S05]  /*1290*/  @!P0 BRA `(.L_x_2990) ;  /* 0x000000c000008947 */ /* 0x000fea0003800000 */
[----:B------:R-:W-:-:S13]  /*12a0*/  ISETP.NE.AND P0, PT, R4, 0x8, PT ;  /* 0x000000080400780c */ /* 0x000fda0003f05270 */
[----:B------:R-:W-:Y:S05]  /*12b0*/  @!P0 BRA `(.L_x_2991) ;  /* 0x0000006000008947 */ /* 0x000fea0003800000 */
[----:B------:R-:W-:-:S13]  /*12c0*/  ISETP.NE.AND P0, PT, R4, 0x9, PT ;  /* 0x000000090400780c */ /* 0x000fda0003f05270 */
[----:B------:R-:W-:Y:S05]  /*12d0*/  @P0 BRA `(.L_x_2984) ;  /* 0x00000b0000000947 */ /* 0x000fea0003800000 */
[----:B------:R-:W2:Y:S02]  /*12e0*/  LDG.E.64 R2, [R2.64] ;  /* 0x0000002402027981 */ /* 0x000ea4000c1e1b00 */
[----:B--2---:R-:W-:-:S04]  /*12f0*/  F2FP.PACK_AB R3, R2, R3 ;  /* 0x000000030203723e */ /* 0x004fc800000000ff */
[----:B------:R-:W-:Y:S01]  /*1300*/  PRMT R0, R3, 0x7632, R0 ;  /* 0x0000763203007816 */ /* 0x000fe20000000000 */
[----:B------:R-:W-:Y:S05]  /*1310*/  BRA `(.L_x_2985) ;  /* 0x00000cb000007947 */ /* 0x000fea0003800000 */
.L_x_2991:
[----:B------:R-:W2:Y:S02]  /*1320*/  LDG.E R3, [R2.64] ;  /* 0x0000002402037981 */ /* 0x000ea4000c1e1900 */
[C---:B--2---:R-:W-:Y:S02]  /*1330*/  PRMT R0, R3.reuse, 0x7610, R0 ;  /* 0x0000761003007816 */ /* 0x044fe40000000000 */
[----:B------:R-:W-:Y:S01]  /*1340*/  PRMT R3, R3, 0x7632, R3 ;  /* 0x0000763203037816 */ /* 0x000fe20000000003 */
[----:B------:R-:W-:Y:S05]  /*1350*/  BRA `(.L_x_2985) ;  /* 0x00000c7000007947 */ /* 0x000fea0003800000 */
.L_x_2990:
[----:B------:R-:W2:Y:S02]  /*1360*/  LDG.E.64 R2, [R2.64] ;  /* 0x0000002402027981 */ /* 0x000ea4000c1e1b00 */
[----:B--2---:R0:W1:Y:S01]  /*1370*/  F2F.F32.F64 R0, R2 ;  /* 0x0000000200007310 */ /* 0x0040620000301000 */
[----:B------:R0:W1:Y:S02]  /*1380*/  DSETP.GEU.AND P0, PT, |R2|, c[0x2][0x0], PT ;  /* 0x008000000200762a */ /* 0x0000640003f0e200 */
[----:B0-----:R-:W-:-:S12]  /*1390*/  PRMT R3, RZ, 0x7610, R3 ;  /* 0x00007610ff037816 */ /* 0x001fd80000000003 */
[----:B-1----:R-:W-:-:S05]  /*13a0*/  @!P0 FMUL R0, R0, 1.175494350822287508e-38 ;  /* 0x0080000000008820 */ /* 0x002fca0000400000 */
[----:B------:R-:W-:Y:S01]  /*13b0*/  F2FP.PACK_AB R0, RZ, R0 ;  /* 0x00000000ff00723e */ /* 0x000fe200000000ff */
[----:B------:R-:W-:Y:S05]  /*13c0*/  BRA `(.L_x_2985) ;  /* 0x00000c0000007947 */ /* 0x000fea0003800000 */
.L_x_2980:
        /* <DEDUP_REMOVED lines=8> */
[----:B------:R0:W2:Y:S02]  /*1450*/  LDG.E.U8 R2, [R2.64] ;  /* 0x0000002402027981 */ /* 0x0000a4000c1e1100 */
[----:B0-----:R-:W-:Y:S02]  /*1460*/  PRMT R3, RZ, 0x7610, R3 ;  /* 0x00007610ff037816 */ /* 0x001fe40000000003 */
[----:B--2---:R-:W-:-:S04]  /*1470*/  ISETP.NE.AND P0, PT, R2, RZ, PT ;  /* 0x000000ff0200720c */ /* 0x004fc80003f05270 */
[----:B------:R-:W-:-:S04]  /*1480*/  FSEL R0, RZ, 1, !P0 ;  /* 0x3f800000ff007808 */ /* 0x000fc80004000000 */
[----:B------:R-:W-:Y:S01]  /*1490*/  F2FP.PACK_AB R0, RZ, R0 ;  /* 0x00000000ff00723e */ /* 0x000fe200000000ff */
[----:B------:R-:W-:Y:S05]  /*14a0*/  BRA `(.L_x_2985) ;  /* 0x00000b2000007947 */ /* 0x000fea0003800000 */
.L_x_2994:
[----:B------:R-:W2:Y:S02]  /*14b0*/  LDG.E.128 R4, [R2.64] ;  /* 0x0000002402047981 */ /* 0x000ea4000c1e1d00 */
[----:B--2---:R-:W0:Y:S01]  /*14c0*/  F2F.F32.F64 R8, R6 ;  /* 0x0000000600087310 */ /* 0x004e220000301000 */
[----:B------:R-:W0:-:S04]  /*14d0*/  DSETP.GEU.AND P1, PT, |R6|, c[0x2][0x0], PT ;  /* 0x008000000600762a */ /* 0x000e080003f2e200 */
[----:B------:R-:W1:-:S03]  /*14e0*/  DSETP.GEU.AND P0, PT, |R4|, c[0x2][0x0], PT ;  /* 0x008000000400762a */ /* 0x000e460003f0e200 */
[----:B------:R-:W1:Y:S07]  /*14f0*/  F2F.F32.F64 R0, R4 ;  /* 0x0000000400007310 */ /* 0x000e6e0000301000 */
[----:B0-----:R-:W-:-:S05]  /*1500*/  @!P1 FMUL R8, R8, 1.175494350822287508e-38 ;  /* 0x0080000008089820 */ /* 0x001fca0000400000 */
[----:B------:R-:W-:Y:S01]  /*1510*/  F2FP.PACK_AB R3, RZ, R8 ;  /* 0x00000008ff03723e */ /* 0x000fe200000000ff */
[----:B-1----:R-:W-:-:S05]  /*1520*/  @!P0 FMUL R0, R0, 1.175494350822287508e-38 ;  /* 0x0080000000008820 */ /* 0x002fca0000400000 */
[----:B------:R-:W-:Y:S01]  /*1530*/  F2FP.PACK_AB R0, RZ, R0 ;  /* 0x00000000ff00723e */ /* 0x000fe200000000ff */
[----:B------:R-:W-:Y:S05]  /*1540*/  BRA `(.L_x_2985) ;  /* 0x00000a8000007947 */ /* 0x000fea0003800000 */
.L_x_2993:
[----:B------:R-:W-:-:S13]  /*1550*/  ISETP.NE.AND P0, PT, R4, 0xf, PT ;  /* 0x0000000f0400780c */ /* 0x000fda0003f05270 */
[----:B------:R-:W-:Y:S05]  /*1560*/  @!P0 BRA `(.L_x_2995) ;  /* 0x0000029000008947 */ /* 0x000fea0003800000 */
[----:B------:R-:W-:-:S13]  /*1570*/  ISETP.NE.AND P0, PT, R4, 0x17, PT ;  /* 0x000000170400780c */ /* 0x000fda0003f05270 */
[----:B------:R-:W-:Y:S05]  /*1580*/  @!P0 BRA `(.L_x_2996) ;  /* 0x0000018000008947 */ /* 0x000fea0003800000 */
[----:B------:R-:W-:-:S13]  /*1590*/  ISETP.NE.AND P0, PT, R4, 0x18, PT ;  /* 0x000000180400780c */ /* 0x000fda0003f05270 */
[----:B------:R-:W-:Y:S05]  /*15a0*/  @P0 BRA `(.L_x_2984) ;  /* 0x0000083000000947 */ /* 0x000fea0003800000 */
[----:B------:R0:W2:Y:S01]  /*15b0*/  LDG.E.U8 R0, [R2.64] ;  /* 0x0000002402007981 */ /* 0x0000a2000c1e1100 */
[----:B------:R-:W-:Y:S01]  /*15c0*/  IMAD.MOV.U32 R8, RZ, RZ, -0x800000 ;  /* 0xff800000ff087424 */ /* 0x000fe200078e00ff */
[----:B0-----:R-:W-:Y:S01]  /*15d0*/  PRMT R3, RZ, 0x7610, R3 ;  /* 0x00007610ff037816 */ /* 0x001fe20000000003 */
        /* <DEDUP_REMOVED lines=17> */
[----:B------:R-:W-:Y:S01]  /*16f0*/  F2FP.PACK_AB R0, RZ, R0 ;  /* 0x00000000ff00723e */ /* 0x000fe200000000ff */
[----:B------:R-:W-:Y:S05]  /*1700*/  BRA `(.L_x_2985) ;  /* 0x000008c000007947 */ /* 0x000fea0003800000 */
.L_x_2996:
[----:B------:R0:W2:Y:S02]  /*1710*/  LDG.E.U8 R2, [R2.64] ;  /* 0x0000002402027981 */ /* 0x0000a4000c1e1100 */
[----:B0-----:R-:W-:Y:S01]  /*1720*/  PRMT R3, RZ, 0x7610, R3 ;  /* 0x00007610ff037816 */ /* 0x001fe20000000003 */
[C---:B--2---:R-:W-:Y:S02]  /*1730*/  IMAD.SHL.U32 R0, R2.reuse, 0x2000000, RZ ;  /* 0x0200000002007824 */ /* 0x044fe400078e00ff */
[----:B------:R-:W-:-:S03]  /*1740*/  IMAD.SHL.U32 R5, R2, 0x1000000, RZ ;  /* 0x0100000002057824 */ /* 0x000fc600078e00ff */
[----:B------:R-:W-:-:S13]  /*1750*/  ISETP.GE.U32.AND P0, PT, R0, 0x8000000, PT ;  /* 0x080000000000780c */ /* 0x000fda0003f06070 */
[C---:B------:R-:W-:Y:S01]  /*1760*/  @!P0 IMAD.SHL.U32 R0, R2.reuse, 0x100, RZ ;  /* 0x0000010002008824 */ /* 0x040fe200078e00ff */
[----:B------:R-:W-:-:S04]  /*1770*/  @P0 SHF.L.U32 R4, R2, 0x15, RZ ;  /* 0x0000001502040819 */ /* 0x000fc800000006ff */
[----:B------:R-:W-:Y:S02]  /*1780*/  @!P0 LOP3.LUT R0, R0, 0x7f00, RZ, 0xc0, !PT ;  /* 0x00007f0000008812 */ /* 0x000fe400078ec0ff */
[----:B------:R-:W-:Y:S02]  /*1790*/  @P0 LOP3.LUT R4, R4, 0x70000000, RZ, 0xfc, !PT ;  /* 0x7000000004040812 */ /* 0x000fe400078efcff */
[----:B------:R-:W-:-:S03]  /*17a0*/  @!P0 LOP3.LUT R0, R0, 0x3f000000, RZ, 0xfc, !PT ;  /* 0x3f00000000008812 */ /* 0x000fc600078efcff */
[----:B------:R-:W-:Y:S02]  /*17b0*/  @P0 FMUL.FTZ R4, R4, 1.9259299443872358531e-34 ;  /* 0x0780000004040820 */ /* 0x000fe40000410000 */
[----:B------:R-:W-:-:S05]  /*17c0*/  @!P0 FADD.FTZ R4, R0, -0.5 ;  /* 0xbf00000000048421 */ /* 0x000fca0000010000 */
[----:B------:R-:W-:-:S04]  /*17d0*/  LOP3.LUT R0, R4, 0x80000000, R5, 0xf8, !PT ;  /* 0x8000000004007812 */ /* 0x000fc800078ef805 */
[----:B------:R-:W-:Y:S01]  /*17e0*/  F2FP.PACK_AB R0, RZ, R0 ;  /* 0x00000000ff00723e */ /* 0x000fe200000000ff */
[----:B------:R-:W-:Y:S05]  /*17f0*/  BRA `(.L_x_2985) ;  /* 0x000007d000007947 */ /* 0x000fea0003800000 */
.L_x_2995:
[----:B------:R0:W2:Y:S02]  /*1800*/  LDG.E.U16 R0, [R2.64] ;  /* 0x0000002402007981 */ /* 0x0000a4000c1e1500 */
[----:B0-----:R-:W-:Y:S02]  /*1810*/  PRMT R3, RZ, 0x7610, R3 ;  /* 0x00007610ff037816 */ /* 0x001fe40000000003 */
[----:B--2---:R-:W-:-:S04]  /*1820*/  PRMT R0, RZ, 0x5410, R0 ;  /* 0x00005410ff007816 */ /* 0x004fc80000000000 */
[----:B------:R-:W-:Y:S01]  /*1830*/  F2FP.PACK_AB R0, RZ, R0 ;  /* 0x00000000ff00723e */ /* 0x000fe200000000ff */
[----:B------:R-:W-:Y:S05]  /*1840*/  BRA `(.L_x_2985) ;  /* 0x0000078000007947 */ /* 0x000fea0003800000 */
.L_x_2992:
        /* <DEDUP_REMOVED lines=8> */
[----:B------:R0:W2:Y:S02]  /*18d0*/  LDG.E.U16 R2, [R2.64] ;  /* 0x0000002402027981 */ /* 0x0000a4000c1e1500 */
[----:B0-----:R-:W-:Y:S01]  /*18e0*/  PRMT R3, RZ, 0x7610, R3 ;  /* 0x00007610ff037816 */ /* 0x001fe20000000003 */
[----:B--2---:R-:W0:Y:S02]  /*18f0*/  I2F.U16 R0, R2 ;  /* 0x0000000200007306 */ /* 0x004e240000101000 */
[----:B0-----:R-:W-:Y:S01]  /*1900*/  F2FP.PACK_AB R0, RZ, R0 ;  /* 0x00000000ff00723e */ /* 0x001fe200000000ff */
[----:B------:R-:W-:Y:S05]  /*1910*/  BRA `(.L_x_2985) ;  /* 0x000006b000007947 */ /* 0x000fea0003800000 */
.L_x_2999:
[----:B------:R-:W2:Y:S01]  /*1920*/  LDG.E.U8 R2, [R2.64] ;  /* 0x0000002402027981 */ /* 0x000ea2000c1e1100 */
[----:B------:R-:W-:Y:S01]  /*1930*/  BSSY B0, `(.L_x_3000) ;  /* 0x0000018000007945 */ /* 0x000fe20003800000 */
[----:B------:R-:W-:Y:S01]  /*1940*/  IMAD.MOV.U32 R0, RZ, RZ, RZ ;  /* 0x000000ffff007224 */ /* 0x000fe200078e00ff */
[----:B--2---:R-:W-:-:S13]  /*1950*/  ISETP.NE.AND P0, PT, R2, RZ, PT ;  /* 0x000000ff0200720c */ /* 0x004fda0003f05270 */
[----:B------:R-:W-:Y:S05]  /*1960*/  @!P0 BRA `(.L_x_3001) ;  /* 0x0000014000008947 */ /* 0x000fea0003800000 */
[----:B------:R-:W-:-:S13]  /*1970*/  ISETP.NE.AND P0, PT, R2, 0x80, PT ;  /* 0x000000800200780c */ /* 0x000fda0003f05270 */
[----:B------:R-:W-:Y:S01]  /*1980*/  @!P0 MOV R0, 0x7f800001 ;  /* 0x7f80000100008802 */ /* 0x000fe20000000f00 */
        /* <DEDUP_REMOVED lines=14> */
.L_x_3003:
[----:B------:R-:W-:Y:S05]  /*1a70*/  BSYNC B1 ;  /* 0x0000000000017941 */ /* 0x000fea0003800000 */
.L_x_3002:
[----:B------:R-:W-:Y:S01]  /*1a80*/  LEA R3, R0, 0x3b800000, 0x17 ;  /* 0x3b80000000037811 */ /* 0x000fe200078eb8ff */
[----:B------:R-:W-:-:S05]  /*1a90*/  IMAD.SHL.U32 R0, R2, 0x100000, RZ ;  /* 0x0010000002007824 */ /* 0x000fca00078e00ff */
[----:B------:R-:W-:Y:S02]  /*1aa0*/  LOP3.LUT R0, R3, R0, R4, 0xfe, !PT ;  /* 0x0000000003007212 */ /* 0x000fe400078efe04 */
.L_x_3001:
[----:B------:R-:W-:Y:S05]  /*1ab0*/  BSYNC B0 ;  /* 0x0000000000007941 */ /* 0x000fea0003800000 */
.L_x_3000:
[----:B------:R-:W-:Y:S02]  /*1ac0*/  F2FP.PACK_AB R0, RZ, R0 ;  /* 0x00000000ff00723e */ /* 0x000fe400000000ff */
[----:B------:R-:W-:Y:S01]  /*1ad0*/  PRMT R3, RZ, 0x7610, R3 ;  /* 0x00007610ff037816 */ /* 0x000fe20000000003 */
[----:B------:R-:W-:Y:S05]  /*1ae0*/  BRA `(.L_x_2985) ;  /* 0x000004e000007947 */ /* 0x000fea0003800000 */
.L_x_2998:
        /* <DEDUP_REMOVED lines=21> */
.L_x_3007:
[----:B------:R-:W-:Y:S05]  /*1c40*/  BSYNC B1 ;  /* 0x0000000000017941 */ /* 0x000fea0003800000 */
.L_x_3006:
[----:B------:R-:W-:Y:S01]  /*1c50*/  LEA R3, R0, 0x37800000, 0x17 ;  /* 0x3780000000037811 */ /* 0x000fe200078eb8ff */
[----:B------:R-:W-:-:S05]  /*1c60*/  IMAD.SHL.U32 R0, R2, 0x200000, RZ ;  /* 0x0020000002007824 */ /* 0x000fca00078e00ff */
[----:B------:R-:W-:Y:S02]  /*1c70*/  LOP3.LUT R0, R3, R0, R4, 0xfe, !PT ;  /* 0x0000000003007212 */ /* 0x000fe400078efe04 */
.L_x_3005:
[----:B------:R-:W-:Y:S05]  /*1c80*/  BSYNC B0 ;  /* 0x0000000000007941 */ /* 0x000fea0003800000 */
.L_x_3004:
[----:B------:R-:W-:Y:S02]  /*1c90*/  F2FP.PACK_AB R0, RZ, R0 ;  /* 0x00000000ff00723e */ /* 0x000fe400000000ff */
[----:B------:R-:W-:Y:S01]  /*1ca0*/  PRMT R3, RZ, 0x7610, R3 ;  /* 0x00007610ff037816 */ /* 0x000fe20000000003 */
[----:B------:R-:W-:Y:S05]  /*1cb0*/  BRA `(.L_x_2985) ;  /* 0x0000031000007947 */ /* 0x000fea0003800000 */
.L_x_2997:
        /* <DEDUP_REMOVED lines=12> */
[----:B------:R-:W-:Y:S01]  /*1d80*/  @!P0 MOV R0, 0x7f800001 ;  /* 0x7f80000100008802 */ /* 0x000fe20000000f00 */
[----:B------:R-:W-:Y:S02]  /*1d90*/  @P0 IMAD.SHL.U32 R0, R2, 0x800000, RZ ;  /* 0x0080000002000824 */ /* 0x000fe400078e00ff */
.L_x_3011:
[----:B------:R-:W-:Y:S05]  /*1da0*/  BSYNC B0 ;  /* 0x0000000000007941 */ /* 0x000fea0003800000 */
.L_x_3010:
[----:B------:R-:W-:Y:S02]  /*1db0*/  PRMT R3, RZ, 0x7610, R3 ;  /* 0x00007610ff037816 */ /* 0x000fe40000000003 */
[----:B------:R-:W-:Y:S01]  /*1dc0*/  F2FP.PACK_AB R0, RZ, R0 ;  /* 0x00000000ff00723e */ /* 0x000fe200000000ff */
[----:B------:R-:W-:Y:S05]  /*1dd0*/  BRA `(.L_x_2985) ;  /* 0x000001f000007947 */ /* 0x000fea0003800000 */
.L_x_2984:
[----:B------:R-:W-:Y:S01]  /*1de0*/  MOV R0, 0x0 ;  /* 0x0000000000007802 */ /* 0x000fe20000000f00 */
[----:B------:R-:W-:Y:S01]  /*1df0*/  IMAD.MOV.U32 R4, RZ, RZ, c[0x4][0x158] ;  /* 0x01005600ff047624 */ /* 0x000fe200078e00ff */
[----:B------:R-:W-:Y:S01]  /*1e00*/  MOV R6, c[0x4][0x160] ;  /* 0x0100580000067a02 */ /* 0x000fe20000000f00 */
[----:B------:R-:W-:Y:S01]  /*1e10*/  IMAD.MOV.U32 R5, RZ, RZ, c[0x4][0x15c] ;  /* 0x01005700ff057624 */ /* 0x000fe200078e00ff */
[----:B------:R0:W1:Y:S01]  /*1e20*/  LDC.64 R2, c[0x4][R0] ;  /* 0x0100000000027b82 */ /* 0x0000620000000a00 */
[----:B------:R-:W-:Y:S01]  /*1e30*/  IMAD.MOV.U32 R7, RZ, RZ, c[0x4][0x164] ;  /* 0x01005900ff077624 */ /* 0x000fe200078e00ff */
[----:B------:R-:W-:Y:S01]  /*1e40*/  MOV R11, c[0x4][0x2c] ;  /* 0x01000b00000b7a02 */ /* 0x000fe20000000f00 */
[----:B------:R-:W-:-:S02]  /*1e50*/  IMAD.MOV.U32 R8, RZ, RZ, 0x4e ;  /* 0x0000004eff087424 */ /* 0x000fc400078e00ff */
[----:B------:R-:W-:Y:S02]  /*1e60*/  IMAD.MOV.U32 R10, RZ, RZ, c[0x4][0x28] ;  /* 0x01000a00ff0a7624 */ /* 0x000fe400078e00ff */
[----:B------:R-:W-:Y:S02]  /*1e70*/  IMAD.MOV.U32 R12, RZ, RZ, 0x1 ;  /* 0x00000001ff0c7424 */ /* 0x000fe400078e00ff */
[----:B------:R-:W-:Y:S02]  /*1e80*/  IMAD.MOV.U32 R13, RZ, RZ, RZ ;  /* 0x000000ffff0d7224 */ /* 0x000fe400078e00ff */
[----:B0-----:R-:W-:Y:S01]  /*1e90*/  LEPC R14 ;  /* 0x00000000000e734e */ /* 0x001fe20000000000 */
[----:B------:R-:W-:Y:S02]  /*1ea0*/  MOV R9, 0x1f10 ;  /* 0x00001f1000097802 */ /* 0x000fe40000000f00 */
[----:B------:R-:W-:Y:S02]  /*1eb0*/  MOV R20, 0x1e90 ;  /* 0x00001e9000147802 */ /* 0x000fe40000000f00 */
[----:B------:R-:W-:Y:S02]  /*1ec0*/  MOV R21, 0x0 ;  /* 0x0000000000157802 */ /* 0x000fe40000000f00 */
[----:B------:R-:W-:-:S02]  /*1ed0*/  MOV R0, 0x0 ;  /* 0x0000000000007802 */ /* 0x000fc40000000f00 */
[----:B------:R-:W-:-:S04]  /*1ee0*/  IADD3 R20, P0, P1, -R20, R9, R14 ;  /* 0x0000000914147210 */ /* 0x000fc8000791e10e */
[----:B------:R-:W-:-:S04]  /*1ef0*/  IADD3.X R21, ~R0, R21, R15, P0, P1 ;  /* 0x0000001500157210 */ /* 0x000fc800007e250f */
[----:B-1----:R-:W-:Y:S05]  /*1f00*/  CALL.ABS.NOINC R2 ;  /* 0x0000000002007343 */ /* 0x002fea0003c00000 */
[----:B------:R-:W-:Y:S02]  /*1f10*/  PRMT R3, RZ, 0x7610, R3 ;  /* 0x00007610ff037816 */ /* 0x000fe40000000003 */
[----:B------:R-:W-:Y:S01]  /*1f20*/  PRMT R0, RZ, 0x7610, R0 ;  /* 0x00007610ff007816 */ /* 0x000fe20000000000 */
[----:B------:R-:W-:Y:S05]  /*1f30*/  BRA `(.L_x_2985) ;  /* 0x0000009000007947 */ /* 0x000fea0003800000 */
.L_x_3009:
[----:B------:R-:W2:Y:S02]  /*1f40*/  LDG.E.64 R2, [R2.64] ;  /* 0x0000002402027981 */ /* 0x000ea4000c1e1b00 */
[----:B--2---:R0:W1:Y:S02]  /*1f50*/  I2F.U64 R0, R2 ;  /* 0x0000000200007312 */ /* 0x0040640000301000 */
[----:B0-----:R-:W-:Y:S02]  /*1f60*/  PRMT R3, RZ, 0x7610, R3 ;  /* 0x00007610ff037816 */ /* 0x001fe40000000003 */
[----:B-1----:R-:W-:Y:S01]  /*1f70*/  F2FP.PACK_AB R0, RZ, R0 ;  /* 0x00000000ff00723e */ /* 0x002fe200000000ff */
[----:B------:R-:W-:Y:S05]  /*1f80*/  BRA `(.L_x_2985) ;  /* 0x0000004000007947 */ /* 0x000fea0003800000 */
.L_x_3008:
[----:B------:R0:W2:Y:S02]  /*1f90*/  LDG.E R2, [R2.64] ;  /* 0x0000002402027981 */ /* 0x0000a4000c1e1900 */
[----:B0-----:R-:W-:Y:S01]  /*1fa0*/  PRMT R3, RZ, 0x7610, R3 ;  /* 0x00007610ff037816 */ /* 0x001fe20000000003 */
[----:B--2---:R-:W0:Y:S02]  /*1fb0*/  I2F.U32 R0, R2 ;  /* 0x0000000200007306 */ /* 0x004e240000201000 */
[----:B0-----:R-:W-:-:S06]  /*1fc0*/  F2FP.PACK_AB R0, RZ, R0 ;  /* 0x00000000ff00723e */ /* 0x001fcc00000000ff */
.L_x_2985:
[----:B------:R-:W-:Y:S01]  /*1fd0*/  HADD2.F32 R0, -RZ, R0.H0_H0 ;  /* 0x20000000ff007230 */ /* 0x000fe20000004100 */
[----:B------:R-:W-:Y:S01]  /*1fe0*/  IADD3 R4, P2, R18, c[0x0][0x360], RZ ;  /* 0x0000d80012047a10 */ /* 0x000fe20007f5e0ff */
[----:B------:R-:W-:Y:S01]  /*1ff0*/  HADD2.F32 R6, -RZ, R3.H0_H0 ;  /* 0x20000003ff067230 */ /* 0x000fe20000004100 */
[----:B------:R-:W-:Y:S02]  /*2000*/  BSSY B0, `(.L_x_3012) ;  /* 0x0000282000007945 */ /* 0x000fe40003800000 */
[----:B------:R-:W-:Y:S01]  /*2010*/  FSETP.GTU.FTZ.AND P0, PT, |R0|, +INF , PT ;  /* 0x7f8000000000780b */ /* 0x000fe20003f1c200 */
[----:B------:R-:W-:Y:S01]  /*2020*/  IMAD.X R5, RZ, RZ, c[0x0][0x364], P2 ;  /* 0x0000d900ff057624 */ /* 0x000fe200010e06ff */
[----:B------:R-:W-:Y:S01]  /*2030*/  FSETP.GTU.FTZ.AND P1, PT, |R6|, +INF , PT ;  /* 0x7f8000000600780b */ /* 0x000fe20003f3c200 */
[----:B------:R-:W-:-:S03]  /*2040*/  FADD.FTZ R7, |R0|, -RZ ;  /* 0x800000ff00077221 */ /* 0x000fc60000010200 */
[----:B------:R-:W-:-:S13]  /*2050*/  PLOP3.LUT P0, PT, P0, P1, PT, 0xa8, 0x0 ;  /* 0x000000000000781c */ /* 0x000fda0000703570 */
[----:B------:R-:W-:Y:S05]  /*2060*/  @P0 BRA `(.L_x_3013) ;  /* 0x000026c000000947 */ /* 0x000fea0003800000 */
[----:B------:R-:W-:Y:S01]  /*2070*/  FSETP.GT.FTZ.AND P0, PT, R7, 8388608, PT ;  /* 0x4b0000000700780b */ /* 0x000fe20003f14000 */
[C---:B------:R-:W-:Y:S01]  /*2080*/  FADD.FTZ R10, |R6|.reuse, -RZ ;  /* 0x800000ff060a7221 */ /* 0x040fe20000010200 */
[----:B------:R-:W-:-:S04]  /*2090*/  FSETP.GT.FTZ.AND P1, PT, |R6|, 8388608, PT ;  /* 0x4b0000000600780b */ /* 0x000fc80003f34200 */
[----:B------:R-:W-:-:S13]  /*20a0*/  PLOP3.LUT P0, PT, P0, P1, PT, 0xa8, 0x0 ;  /* 0x000000000000781c */ /* 0x000fda0000703570 */
[----:B------:R-:W-:Y:S05]  /*20b0*/  @P0 BRA `(.L_x_3014) ;  /* 0x000019e000000947 */ /* 0x000fea0003800000 */
[----:B------:R-:W-:Y:S02]  /*20c0*/  FSETP.NEU.FTZ.AND P1, PT, R0, 1, PT ;  /* 0x3f8000000000780b */ /* 0x000fe40003f3d000 */
[----:B------:R-:W-:-:S13]  /*20d0*/  FSETP.NEU.FTZ.AND P0, PT, R6, RZ, PT ;  /* 0x000000ff0600720b */ /* 0x000fda0003f1d000 */
[----:B------:R-:W-:Y:S05]  /*20e0*/  @!P0 BRA !P1, `(.L_x_3015) ;  /* 0x0000198000008947 */ /* 0x000fea0004800000 */
[----:B------:R-:W-:Y:S02]  /*20f0*/  FSETP.GEU.FTZ.AND P0, PT, |R6|, 0.00021143197955098003149, PT ;  /* 0x395db3d70600780b */ /* 0x000fe40003f1e200 */
[----:B------:R-:W-:-:S13]  /*2100*/  FSETP.GEU.FTZ.AND P1, PT, R7, 0.00021143197955098003149, PT ;  /* 0x395db3d70700780b */ /* 0x000fda0003f3e000 */
[----:B------:R-:W-:Y:S05]  /*2110*/  @!P0 BRA !P1, `(.L_x_3016) ;  /* 0x0000191000008947 */ /* 0x000fea0004800000 */
[C---:B------:R-:W-:Y:S01]  /*2120*/  FADD.FTZ R2, R7.reuse, 1 ;  /* 0x3f80000007027421 */ /* 0x040fe20000010000 */
[----:B------:R-:W-:Y:S01]  /*2130*/  BSSY B1, `(.L_x_3017) ;  /* 0x0000098000017945 */ /* 0x000fe20003800000 */
[----:B------:R-:W-:Y:S02]  /*2140*/  FADD.FTZ R9, |R10|, -RZ ;  /* 0x800000ff0a097221 */ /* 0x000fe40000010200 */
[----:B------:R-:W-:Y:S02]  /*2150*/  FADD.FTZ R8, |R2|, -RZ ;  /* 0x800000ff02087221 */ /* 0x000fe40000010200 */
[----:B------:R-:W-:-:S03]  /*2160*/  FADD.FTZ R3, R7, -1 ;  /* 0xbf80000007037421 */ /* 0x000fc60000010000 */
[CC--:B------:R-:W-:Y:S01]  /*2170*/  IMNMX R11, R8.reuse, R9.reuse, !PT ;  /* 0x00000009080b7217 */ /* 0x0c0fe20007800200 */
[----:B------:R-:W-:Y:S01]  /*2180*/  FADD.FTZ R14, |R3|, -RZ ;  /* 0x800000ff030e7221 */ /* 0x000fe20000010200 */
[----:B------:R-:W-:Y:S02]  /*2190*/  IMNMX R8, R8, R9, PT ;  /* 0x0000000908087217 */ /* 0x000fe40003800200 */
[----:B------:R-:W-:Y:S02]  /*21a0*/  LOP3.LUT R12, R11, 0xfe000000, RZ, 0xc0, !PT ;  /* 0xfe0000000b0c7812 */ /* 0x000fe400078ec0ff */
[----:B------:R-:W-:Y:S02]  /*21b0*/  IMNMX R17, R9, R14, !PT ;  /* 0x0000000e09117217 */ /* 0x000fe40007800200 */
[----:B------:R-:W-:Y:S02]  /*21c0*/  IADD3 R13, -R12, 0x7e800000, RZ ;  /* 0x7e8000000c0d7810 */ /* 0x000fe40007ffe1ff */
[----:B------:R-:W-:-:S02]  /*21d0*/  LOP3.LUT R18, R17, 0xfe000000, RZ, 0xc0, !PT ;  /* 0xfe00000011127812 */ /* 0x000fc400078ec0ff */
[----:B------:R-:W-:Y:S01]  /*21e0*/  IMNMX R15, R9, R14, PT ;  /* 0x0000000e090f7217 */ /* 0x000fe20003800200 */
[-C--:B------:R-:W-:Y:S01]  /*21f0*/  FMUL.FTZ R9, R8, R13.reuse ;  /* 0x0000000d08097220 */ /* 0x080fe20000410000 */
[----:B------:R-:W-:Y:S01]  /*2200*/  IADD3 R20, -R18, 0x7e800000, RZ ;  /* 0x7e80000012147810 */ /* 0x000fe20007ffe1ff */
[----:B------:R-:W-:Y:S01]  /*2210*/  FMUL.FTZ R13, R11, R13 ;  /* 0x0000000d0b0d7220 */ /* 0x000fe20000410000 */
[C---:B------:R-:W-:Y:S01]  /*2220*/  FSETP.NEU.FTZ.AND P0, PT, R8.reuse, RZ, PT ;  /* 0x000000ff0800720b */ /* 0x040fe20003f1d000 */
[----:B------:R-:W-:Y:S01]  /*2230*/  FMUL.FTZ R14, R9, R9 ;  /* 0x00000009090e7220 */ /* 0x000fe20000410000 */
[C---:B------:R-:W-:Y:S01]  /*2240*/  FSETP.NEU.FTZ.AND P2, PT, R15.reuse, RZ, PT ;  /* 0x000000ff0f00720b */ /* 0x040fe20003f5d000 */
[-C--:B------:R-:W-:Y:S01]  /*2250*/  FMUL.FTZ R9, R15, R20.reuse ;  /* 0x000000140f097220 */ /* 0x080fe20000410000 */
[----:B------:R-:W-:Y:S01]  /*2260*/  FSETP.NEU.FTZ.AND P1, PT, R8, +INF , PT ;  /* 0x7f8000000800780b */ /* 0x000fe20003f3d000 */
[----:B------:R-:W-:Y:S02]  /*2270*/  FMUL.FTZ R20, R17, R20 ;  /* 0x0000001411147220 */ /* 0x000fe40000410000 */
[----:B------:R-:W-:-:S02]  /*2280*/  FMUL.FTZ R9, R9, R9 ;  /* 0x0000000909097220 */ /* 0x000fc40000410000 */
[----:B------:R-:W-:Y:S01]  /*2290*/  FFMA.FTZ R14, R13, R13, R14 ;  /* 0x0000000d0d0e7223 */ /* 0x000fe2000001000e */
[----:B------:R-:W-:Y:S01]  /*22a0*/  LOP3.LUT R13, R18, 0x800000, RZ, 0xfc, !PT ;  /* 0x00800000120d7812 */ /* 0x000fe200078efcff */
[----:B------:R-:W-:Y:S01]  /*22b0*/  FFMA.FTZ R20, R20, R20, R9 ;  /* 0x0000001414147223 */ /* 0x000fe20000010009 */
[----:B------:R-:W-:-:S03]  /*22c0*/  LOP3.LUT R9, R12, 0x800000, RZ, 0xfc, !PT ;  /* 0x008000000c097812 */ /* 0x000fc600078efcff */
[----:B------:R-:W0:Y:S08]  /*22d0*/  MUFU.SQRT R14, R14 ;  /* 0x0000000e000e7308 */ /* 0x000e300000002000 */
[----:B------:R-:W1:Y:S01]  /*22e0*/  MUFU.SQRT R20, R20 ;  /* 0x0000001400147308 */ /* 0x000e620000002000 */
[----:B0-----:R-:W-:Y:S01]  /*22f0*/  @P0 FMUL.FTZ R11, R14, R9 ;  /* 0x000000090e0b0220 */ /* 0x001fe20000410000 */
[----:B------:R-:W-:-:S04]  /*2300*/  FSETP.NEU.FTZ.AND P0, PT, R15, +INF , PT ;  /* 0x7f8000000f00780b */ /* 0x000fc80003f1d000 */
[----:B------:R-:W-:Y:S01]  /*2310*/  FSEL R9, R11, +INF , P1 ;  /* 0x7f8000000b097808 */ /* 0x000fe20000800000 */
[----:B-1----:R-:W-:-:S05]  /*2320*/  @P2 FMUL.FTZ R17, R20, R13 ;  /* 0x0000000d14112220 */ /* 0x002fca0000410000 */
[----:B------:R-:W-:-:S05]  /*2330*/  FSEL R8, R17, +INF , P0 ;  /* 0x7f80000011087808 */ /* 0x000fca0000000000 */
[----:B------:R-:W-:-:S04]  /*2340*/  FADD.FTZ R11, R9, R8 ;  /* 0x00000008090b7221 */ /* 0x000fc80000010000 */
[----:B------:R-:W-:-:S05]  /*2350*/  FMUL.FTZ R11, R11, 0.5 ;  /* 0x3f0000000b0b7820 */ /* 0x000fca0000410000 */
[----:B------:R-:W-:-:S04]  /*2360*/  FMNMX.NAN R12, R11, 1, !PT ;  /* 0x3f8000000b0c7809 */ /* 0x000fc80007820000 */
[----:B------:R-:W-:-:S13]  /*2370*/  FSETP.GEU.FTZ.AND P0, PT, R12, 10, PT ;  /* 0x412000000c00780b */ /* 0x000fda0003f1e000 */
[----:B------:R-:W-:-:S06]  /*2380*/  @P0 FFMA.FTZ R13, R12, R12, -1 ;  /* 0xbf8000000c0d0423 */ /* 0x000fcc000001000c */
[----:B------:R-:W0:Y:S02]  /*2390*/  @P0 MUFU.SQRT R13, R13 ;  /* 0x0000000d000d0308 */ /* 0x000e240000002000 */
[----:B0-----:R-:W-:-:S06]  /*23a0*/  @P0 FADD.FTZ R14, R12, R13 ;  /* 0x0000000d0c0e0221 */ /* 0x001fcc0000010000 */
[----:B------:R-:W0:Y:S02]  /*23b0*/  @P0 MUFU.LG2 R14, R14 ;  /* 0x0000000e000e0308 */ /* 0x000e240000000c00 */
[----:B0-----:R-:W-:Y:S01]  /*23c0*/  @P0 FMUL.FTZ R11, R14, 0.69314718246459960938 ;  /* 0x3f3172180e0b0820 */ /* 0x001fe20000410000 */
[----:B------:R-:W-:Y:S05]  /*23d0*/  @P0 BRA `(.L_x_3018) ;  /* 0x000006d000000947 */ /* 0x000fea0003800000 */
[----:B------:R-:W-:Y:S02]  /*23e0*/  FSETP.NEU.FTZ.AND P1, PT, R7, 1, PT ;  /* 0x3f8000000700780b */ /* 0x000fe40003f3d000 */
[----:B------:R-:W-:-:S13]  /*23f0*/  FSETP.GEU.FTZ.AND P0, PT, |R6|, 1.1102230246251565404e-16, PT ;  /* 0x250000000600780b */ /* 0x000fda0003f1e200 */
[----:B------:R-:W-:Y:S05]  /*2400*/  @!P0 BRA !P1, `(.L_x_3019) ;  /* 0x0000069000008947 */ /* 0x000fea0004800000 */
[----:B------:R-:W-:-:S05]  /*2410*/  FMUL.FTZ R11, |R3|, 1.1920928955078125e-07 ;  /* 0x34000000030b7820 */ /* 0x000fca0000410200 */
[----:B------:R-:W-:-:S13]  /*2420*/  FSETP.GTU.FTZ.AND P0, PT, R11, |R6|, PT ;  /* 0x400000060b00720b */ /* 0x000fda0003f1c000 */
[----:B------:R-:W-:Y:S05]  /*2430*/  @!P0 BRA `(.L_x_3020) ;  /* 0x0000028000008947 */ /* 0x000fea0003800000 */
[----:B------:R-:W-:-:S13]  /*2440*/  FSETP.GEU.FTZ.AND P0, PT, R7, 1, PT ;  /* 0x3f8000000700780b */ /* 0x000fda0003f1e000 */
[----:B------:R-:W-:-:S04]  /*2450*/  @!P0 FADD.FTZ R11, -R7, 1 ;  /* 0x3f800000070b8421 */ /* 0x000fc80000010100 */
[----:B------:R-:W-:-:S06]  /*2460*/  @!P0 FMUL.FTZ R13, R2, R11 ;  /* 0x0000000b020d8220 */ /* 0x000fcc0000410000 */
[----:B------:R-:W0:Y:S08]  /*2470*/  @!P0 MUFU.SQRT R13, R13 ;  /* 0x0000000d000d8308 */ /* 0x000e300000002000 */
[----:B0-----:R-:W0:Y:S02]  /*2480*/  @!P0 MUFU.RCP R11, R13 ;  /* 0x0000000d000b8308 */ /* 0x001e240000001000 */
[----:B0-----:R-:W-:Y:S01]  /*2490*/  @!P0 FMUL.FTZ R11, |R6|, R11 ;  /* 0x0000000b060b8220 */ /* 0x001fe20000410200 */
[----:B------:R-:W-:Y:S05]  /*24a0*/  @!P0 BRA `(.L_x_3018) ;  /* 0x0000060000008947 */ /* 0x000fea0003800000 */
[----:B------:R-:W-:Y:S01]  /*24b0*/  FMUL.FTZ R11, R2, R3 ;  /* 0x00000003020b7220 */ /* 0x000fe20000410000 */
[----:B------:R-:W-:Y:S01]  /*24c0*/  HFMA2.MMA R18, -RZ, RZ, 1.625, 0 ;  /* 0x3e800000ff127435 */ /* 0x000fe200000001ff */
[----:B------:R-:W-:-:S02]  /*24d0*/  IMAD.MOV.U32 R17, RZ, RZ, 0x3d39bf78 ;  /* 0x3d39bf78ff117424 */ /* 0x000fc400078e00ff */
[----:B------:R-:W0:Y:S02]  /*24e0*/  MUFU.SQRT R14, R11 ;  /* 0x0000000b000e7308 */ /* 0x000e240000002000 */
[----:B0-----:R-:W-:-:S04]  /*24f0*/  FADD.FTZ R20, R3, R14 ;  /* 0x0000000e03147221 */ /* 0x001fc80000010000 */
        /* <DEDUP_REMOVED lines=26> */
[----:B------:R-:W-:Y:S01]  /*26a0*/  FSEL R11, R11, -RZ, P1 ;  /* 0x800000ff0b0b7208 */ /* 0x000fe20000800000 */
[----:B------:R-:W-:Y:S05]  /*26b0*/  BRA `(.L_x_3018) ;  /* 0x000003f000007947 */ /* 0x000fea0003800000 */
.L_x_3020:
[----:B------:R-:W-:Y:S01]  /*26c0*/  FSETP.GEU.FTZ.AND P0, PT, R2, RZ, PT ;  /* 0x000000ff0200720b */ /* 0x000fe20003f1e000 */
[----:B------:R-:W-:-:S12]  /*26d0*/  BSSY B2, `(.L_x_3021) ;  /* 0x000000b000027945 */ /* 0x000fd80003800000 */
[----:B------:R-:W-:Y:S05]  /*26e0*/  @!P0 BRA `(.L_x_3022) ;  /* 0x0000007000008947 */ /* 0x000fea0003800000 */
[----:B------:R-:W-:-:S13]  /*26f0*/  FSETP.NEU.FTZ.AND P0, PT, R2, RZ, PT ;  /* 0x000000ff0200720b */ /* 0x000fda0003f1d000 */
[----:B------:R-:W-:Y:S02]  /*2700*/  @P0 FADD.FTZ R13, R2, R9 ;  /* 0x00000009020d0221 */ /* 0x000fe40000010000 */
[C---:B------:R-:W-:Y:S02]  /*2710*/  @P0 FMUL.FTZ R11, R6.reuse, R6 ;  /* 0x00000006060b0220 */ /* 0x040fe40000410000 */
[----:B------:R-:W0:Y:S02]  /*2720*/  @P0 MUFU.RCP R14, R13 ;  /* 0x0000000d000e0308 */ /* 0x000e240000001000 */
[----:B0-----:R-:W-:Y:S02]  /*2730*/  @P0 FMUL.FTZ.D2 R11, R11, R14 ;  /* 0x0000000e0b0b0220 */ /* 0x001fe40000310000 */
[----:B------:R-:W-:Y:S01]  /*2740*/  @!P0 FMUL.FTZ R11, |R6|, 0.5 ;  /* 0x3f000000060b8820 */ /* 0x000fe20000410200 */
[----:B------:R-:W-:Y:S05]  /*2750*/  BRA `(.L_x_3023) ;  /* 0x0000002000007947 */ /* 0x000fea0003800000 */
.L_x_3022:
[----:B------:R-:W-:-:S04]  /*2760*/  FADD.FTZ R11, -R2, R9 ;  /* 0x00000009020b7221 */ /* 0x000fc80000010100 */
[----:B------:R-:W-:Y:S02]  /*2770*/  FMUL.FTZ R11, R11, 0.5 ;  /* 0x3f0000000b0b7820 */ /* 0x000fe40000410000 */
.L_x_3023:
[----:B------:R-:W-:Y:S05]  /*2780*/  BSYNC B2 ;  /* 0x0000000000027941 */ /* 0x000fea0003800000 */
.L_x_3021:
[----:B------:R-:W-:Y:S01]  /*2790*/  FADD.FTZ R13, -R7, 1 ;  /* 0x3f800000070d7421 */ /* 0x000fe20000010100 */
[----:B------:R-:W-:Y:S04]  /*27a0*/  BSSY B2, `(.L_x_3024) ;  /* 0x000000c000027945 */ /* 0x000fe80003800000 */
[----:B------:R-:W-:-:S13]  /*27b0*/  FSETP.GEU.FTZ.AND P0, PT, R13, RZ, PT ;  /* 0x000000ff0d00720b */ /* 0x000fda0003f1e000 */
[----:B------:R-:W-:Y:S05]  /*27c0*/  @!P0 BRA `(.L_x_3025) ;  /* 0x0000007000008947 */ /* 0x000fea0003800000 */
[----:B------:R-:W-:-:S13]  /*27d0*/  FSETP.NEU.FTZ.AND P0, PT, R13, RZ, PT ;  /* 0x000000ff0d00720b */ /* 0x000fda0003f1d000 */
[----:B------:R-:W-:Y:S02]  /*27e0*/  @P0 FADD.FTZ R13, R8, R13 ;  /* 0x0000000d080d0221 */ /* 0x000fe40000010000 */
[----:B------:R-:W-:-:S04]  /*27f0*/  @P0 FMUL.FTZ R14, R6, R6 ;  /* 0x00000006060e0220 */ /* 0x000fc80000410000 */
[----:B------:R-:W0:Y:S02]  /*2800*/  @P0 MUFU.RCP R13, R13 ;  /* 0x0000000d000d0308 */ /* 0x000e240000001000 */
[----:B0-----:R-:W-:Y:S02]  /*2810*/  @P0 FMUL.FTZ.D2 R14, R14, R13 ;  /* 0x0000000d0e0e0220 */ /* 0x001fe40000310000 */
[----:B------:R-:W-:Y:S01]  /*2820*/  @!P0 FMUL.FTZ R14, |R6|, 0.5 ;  /* 0x3f000000060e8820 */ /* 0x000fe20000410200 */
[----:B------:R-:W-:Y:S05]  /*2830*/  BRA `(.L_x_3026) ;  /* 0x0000002000007947 */ /* 0x000fea0003800000 */
.L_x_3025:
[----:B------:R-:W-:-:S04]  /*2840*/  FADD.FTZ R13, R8, -R13 ;  /* 0x8000000d080d7221 */ /* 0x000fc80000010000 */
[----:B------:R-:W-:Y:S02]  /*2850*/  FMUL.FTZ R14, R13, 0.5 ;  /* 0x3f0000000d0e7820 */ /* 0x000fe40000410000 */
.L_x_3026:
[----:B------:R-:W-:Y:S05]  /*2860*/  BSYNC B2 ;  /* 0x0000000000027941 */ /* 0x000fea0003800000 */
.L_x_3024:
[----:B------:R-:W-:Y:S01]  /*2870*/  FADD.FTZ R14, R14, R11 ;  /* 0x0000000b0e0e7221 */ /* 0x000fe20000010000 */
[----:B------:R-:W-:Y:S01]  /*2880*/  MOV R20, 0x3e800000 ;  /* 0x3e80000000147802 */ /* 0x000fe20000000f00 */
[----:B------:R-:W-:Y:S02]  /*2890*/  FADD.FTZ R11, R12, 1 ;  /* 0x3f8000000c0b7421 */ /* 0x000fe40000010000 */
[----:B------:R-:W-:Y:S02]  /*28a0*/  IMAD.MOV.U32 R17, RZ, RZ, 0x3d39bf78 ;  /* 0x3d39bf78ff117424 */ /* 0x000fe400078e00ff */
[----:B------:R-:W-:-:S06]  /*28b0*/  FMUL.FTZ R11, R11, R14 ;  /* 0x0000000e0b0b7220 */ /* 0x000fcc0000410000 */
        /* <DEDUP_REMOVED lines=30> */
.L_x_3019:
[----:B------:R0:W1:Y:S02]  /*2aa0*/  MUFU.SQRT R11, R10 ;  /* 0x0000000a000b7308 */ /* 0x0000640000002000 */
.L_x_3018:
[----:B------:R-:W-:Y:S05]  /*2ab0*/  BSYNC B1 ;  /* 0x0000000000017941 */ /* 0x000fea0003800000 */
.L_x_3017:
[----:B------:R-:W-:Y:S01]  /*2ac0*/  FSETP.GEU.FTZ.AND P0, PT, R7, 4.336808689942017736e-19, PT ;  /* 0x210000000700780b */ /* 0x000fe20003f1e000 */
[----:B------:R-:W-:-:S12]  /*2ad0*/  BSSY B1, `(.L_x_3027) ;  /* 0x0000047000017945 */ /* 0x000fd80003800000 */
[----:B------:R-:W-:Y:S05]  /*2ae0*/  @!P0 BRA `(.L_x_3028) ;  /* 0x0000042000008947 */ /* 0x000fea0003800000 */
[----:B------:R-:W2:Y:S01]  /*2af0*/  MUFU.RCP R14, R12 ;  /* 0x0000000c000e7308 */ /* 0x000ea20000001000 */
[----:B------:R-:W-:Y:S01]  /*2b00*/  PLOP3.LUT P0, PT, PT, PT, PT, 0x8, 0x0 ;  /* 0x000000000000781c */ /* 0x000fe20003f0e170 */
[----:B--2---:R-:W-:-:S05]  /*2b10*/  FMUL.FTZ R13, R7, R14 ;  /* 0x0000000e070d7220 */ /* 0x004fca0000410000 */
[----:B------:R-:W-:-:S13]  /*2b20*/  FSETP.GT.FTZ.AND P1, PT, R13, 0.64170002937316894531, PT ;  /* 0x3f2446740d00780b */ /* 0x000fda0003f34000 */
[----:B------:R-:W-:Y:S05]  /*2b30*/  @!P1 BRA `(.L_x_3029) ;  /* 0x0000040000009947 */ /* 0x000fea0003800000 */
[----:B------:R-:W-:Y:S02]  /*2b40*/  FSETP.NEU.FTZ.AND P1, PT, R7, 1, PT ;  /* 0x3f8000000700780b */ /* 0x000fe40003f3d000 */
[----:B------:R-:W-:-:S13]  /*2b50*/  FSETP.GEU.FTZ.AND P0, PT, |R6|, 9.3132257461547851562e-10, PT ;  /* 0x308000000600780b */ /* 0x000fda0003f1e200 */
[----:B------:R-:W-:Y:S05]  /*2b60*/  @!P0 BRA !P1, `(.L_x_3030) ;  /* 0x0000032000008947 */ /* 0x000fea0004800000 */
[----:B------:R-:W-:-:S05]  /*2b70*/  FMUL.FTZ R15, |R3|, 1.1920928955078125e-07 ;  /* 0x34000000030f7820 */ /* 0x000fca0000410200 */
[----:B------:R-:W-:-:S13]  /*2b80*/  FSETP.GTU.FTZ.AND P0, PT, R15, |R6|, PT ;  /* 0x400000060f00720b */ /* 0x000fda0003f1c000 */
[----:B------:R-:W-:Y:S05]  /*2b90*/  @P0 BRA `(.L_x_3031) ;  /* 0x0000020000000947 */ /* 0x000fea0003800000 */
[----:B------:R-:W-:Y:S01]  /*2ba0*/  FSETP.GEU.FTZ.AND P0, PT, R2, RZ, PT ;  /* 0x000000ff0200720b */ /* 0x000fe20003f1e000 */
[----:B------:R-:W-:-:S12]  /*2bb0*/  BSSY B2, `(.L_x_3032) ;  /* 0x000000b000027945 */ /* 0x000fd80003800000 */
[----:B------:R-:W-:Y:S05]  /*2bc0*/  @!P0 BRA `(.L_x_3033) ;  /* 0x0000007000008947 */ /* 0x000fea0003800000 */
[----:B------:R-:W-:-:S13]  /*2bd0*/  FSETP.NEU.FTZ.AND P0, PT, R2, RZ, PT ;  /* 0x000000ff0200720b */ /* 0x000fda0003f1d000 */
[----:B------:R-:W-:Y:S02]  /*2be0*/  @P0 FADD.FTZ R9, R2, R9 ;  /* 0x0000000902090221 */ /* 0x000fe40000010000 */
[----:B------:R-:W-:-:S04]  /*2bf0*/  @P0 FMUL.FTZ R2, R6, R6 ;  /* 0x0000000606020220 */ /* 0x000fc80000410000 */
[----:B------:R-:W2:Y:S02]  /*2c00*/  @P0 MUFU.RCP R9, R9 ;  /* 0x0000000900090308 */ /* 0x000ea40000001000 */
[----:B--2---:R-:W-:Y:S02]  /*2c10*/  @P0 FMUL.FTZ.D2 R2, R2, R9 ;  /* 0x0000000902020220 */ /* 0x004fe40000310000 */
[----:B------:R-:W-:Y:S01]  /*2c20*/  @!P0 FMUL.FTZ R2, |R6|, 0.5 ;  /* 0x3f00000006028820 */ /* 0x000fe20000410200 */
[----:B------:R-:W-:Y:S05]  /*2c30*/  BRA `(.L_x_3034) ;  /* 0x0000002000007947 */ /* 0x000fea0003800000 */
.L_x_3033:
[----:B------:R-:W-:-:S04]  /*2c40*/  FADD.FTZ R2, -R2, R9 ;  /* 0x0000000902027221 */ /* 0x000fc80000010100 */
[----:B------:R-:W-:Y:S02]  /*2c50*/  FMUL.FTZ R2, R2, 0.5 ;  /* 0x3f00000002027820 */ /* 0x000fe40000410000 */
.L_x_3034:
[----:B------:R-:W-:Y:S05]  /*2c60*/  BSYNC B2 ;  /* 0x0000000000027941 */ /* 0x000fea0003800000 */
.L_x_3032:
        /* <DEDUP_REMOVED lines=10> */
.L_x_3036:
[----:B------:R-:W-:-:S04]  /*2d10*/  FADD.FTZ R3, -R3, R8 ;  /* 0x0000000803037221 */ /* 0x000fc80000010100 */
[----:B------:R-:W-:Y:S02]  /*2d20*/  FMUL.FTZ R3, R3, 0.5 ;  /* 0x3f00000003037820 */ /* 0x000fe40000410000 */
.L_x_3037:
[----:B------:R-:W-:Y:S05]  /*2d30*/  BSYNC B2 ;  /* 0x0000000000027941 */ /* 0x000fea0003800000 */
.L_x_3035:
[----:B------:R-:W-:Y:S01]  /*2d40*/  FADD.FTZ R3, R3, R2 ;  /* 0x0000000203037221 */ /* 0x000fe20000010000 */
[----:B------:R-:W-:Y:S01]  /*2d50*/  PLOP3.LUT P0, PT, PT, PT, PT, 0x80, 0x0 ;  /* 0x000000000000781c */ /* 0x000fe20003f0f070 */
[----:B------:R-:W-:-:S04]  /*2d60*/  FADD.FTZ R12, R7, R12 ;  /* 0x0000000c070c7221 */ /* 0x000fc80000010000 */
[----:B------:R-:W-:-:S06]  /*2d70*/  FMUL.FTZ R12, R12, R3 ;  /* 0x000000030c0c7220 */ /* 0x000fcc0000410000 */
[----:B------:R-:W2:Y:S01]  /*2d80*/  MUFU.SQRT R12, R12 ;  /* 0x0000000c000c7308 */ /* 0x000ea20000002000 */
[----:B------:R-:W-:Y:S05]  /*2d90*/  BRA `(.L_x_3029) ;  /* 0x000001a000007947 */ /* 0x000fea0003800000 */
.L_x_3031:
[----:B------:R-:W-:-:S13]  /*2da0*/  FSETP.GT.FTZ.AND P1, PT, R7, 1, PT ;  /* 0x3f8000000700780b */ /* 0x000fda0003f34000 */
[----:B------:R-:W-:Y:S01]  /*2db0*/  @!P1 FADD.FTZ R9, -R7, 1 ;  /* 0x3f80000007099421 */ /* 0x000fe20000010100 */
[----:B------:R-:W-:-:S03]  /*2dc0*/  @!P1 PLOP3.LUT P0, PT, PT, PT, PT, 0x80, 0x0 ;  /* 0x000000000000981c */ /* 0x000fc60003f0f070 */
[----:B------:R-:W-:-:S04]  /*2dd0*/  @!P1 FMUL.FTZ R9, R2, R9 ;  /* 0x0000000902099220 */ /* 0x000fc80000410000 */
[----:B------:R2:W3:Y:S01]  /*2de0*/  @!P1 MUFU.SQRT R12, R9 ;  /* 0x00000009000c9308 */ /* 0x0004e20000002000 */
[----:B------:R-:W-:Y:S05]  /*2df0*/  @!P1 BRA `(.L_x_3029) ;  /* 0x0000014000009947 */ /* 0x000fea0003800000 */
[----:B------:R-:W-:Y:S01]  /*2e00*/  FMUL.FTZ R8, R2, R3 ;  /* 0x0000000302087220 */ /* 0x000fe20000410000 */
[----:B------:R-:W-:Y:S01]  /*2e10*/  PLOP3.LUT P0, PT, PT, PT, PT, 0x80, 0x0 ;  /* 0x000000000000781c */ /* 0x000fe20003f0f070 */
[----:B------:R-:W-:Y:S02]  /*2e20*/  FMUL.FTZ R2, |R6|, 2.81474976710656000000e+14 ;  /* 0x5780000006027820 */ /* 0x000fe40000410200 */
[----:B------:R-:W4:Y:S02]  /*2e30*/  MUFU.SQRT R3, R8 ;  /* 0x0000000800037308 */ /* 0x000f240000002000 */
[C---:B------:R-:W-:Y:S02]  /*2e40*/  FMUL.FTZ R2, R7.reuse, R2 ;  /* 0x0000000207027220 */ /* 0x040fe40000410000 */
[----:B------:R-:W-:-:S04]  /*2e50*/  FMUL.FTZ R7, R7, 2.81474976710656000000e+14 ;  /* 0x5780000007077820 */ /* 0x000fc80000410000 */
[----:B----4-:R-:W4:Y:S02]  /*2e60*/  MUFU.RCP R3, R3 ;  /* 0x0000000300037308 */ /* 0x010f240000001000 */
[----:B---34-:R-:W-:Y:S01]  /*2e70*/  FMUL.FTZ R12, R2, R3 ;  /* 0x00000003020c7220 */ /* 0x018fe20000410000 */
[----:B------:R-:W-:Y:S05]  /*2e80*/  BRA `(.L_x_3029) ;  /* 0x000000b000007947 */ /* 0x000fea0003800000 */
.L_x_3030:
[----:B------:R-:W-:Y:S01]  /*2e90*/  FADD.FTZ R2, R12, 1 ;  /* 0x3f8000000c027421 */ /* 0x000fe20000010000 */
[----:B------:R-:W-:Y:S01]  /*2ea0*/  MUFU.SQRT R3, R10 ;  /* 0x0000000a00037308 */ /* 0x000fe20000002000 */
[----:B------:R-:W-:Y:S01]  /*2eb0*/  HFMA2.MMA R7, -RZ, RZ, 1.875, 0 ;  /* 0x3f800000ff077435 */ /* 0x000fe200000001ff */
[----:B------:R-:W-:Y:S01]  /*2ec0*/  PLOP3.LUT P0, PT, PT, PT, PT, 0x80, 0x0 ;  /* 0x000000000000781c */ /* 0x000fe20003f0f070 */
[----:B------:R-:W-:-:S06]  /*2ed0*/  FMUL.FTZ R2, R2, 0.5 ;  /* 0x3f00000002027820 */ /* 0x000fcc0000410000 */
[----:B------:R-:W2:Y:S02]  /*2ee0*/  MUFU.SQRT R2, R2 ;  /* 0x0000000200027308 */ /* 0x000ea40000002000 */
[----:B--2---:R-:W-:Y:S01]  /*2ef0*/  FMUL.FTZ R12, R3, R2 ;  /* 0x00000002030c7220 */ /* 0x004fe20000410000 */
[----:B------:R-:W-:Y:S05]  /*2f00*/  BRA `(.L_x_3029) ;  /* 0x0000003000007947 */ /* 0x000fea0003800000 */
.L_x_3028:
[----:B------:R-:W-:Y:S01]  /*2f10*/  PLOP3.LUT P0, PT, PT, PT, PT, 0x80, 0x0 ;  /* 0x000000000000781c */ /* 0x000fe20003f0f070 */
[----:B------:R-:W-:Y:S02]  /*2f20*/  FMUL.FTZ R12, R12, 16777216 ;  /* 0x4b8000000c0c7820 */ /* 0x000fe40000410000 */
[----:B------:R-:W-:-:S05]  /*2f30*/  FMUL.FTZ R7, R7, 16777216 ;  /* 0x4b80000007077820 */ /* 0x000fca0000410000 */
.L_x_3029:
[----:B------:R-:W-:Y:S05]  /*2f40*/  BSYNC B1 ;  /* 0x0000000000017941 */ /* 0x000fea0003800000 */
.L_x_3027:
[----:B------:R-:W-:Y:S01]  /*2f50*/  BSSY B3, `(.L_x_3038) ;  /* 0x00000a9000037945 */ /* 0x000fe20003800000 */
[----:B------:R-:W-:Y:S05]  /*2f60*/  @P0 BRA `(.L_x_3039) ;  /* 0x000003b000000947 */ /* 0x000fea0003800000 */
[----:B------:R-:W-:-:S13]  /*2f70*/  ISETP.GT.AND P0, PT, R0, -0x1, PT ;  /* 0xffffffff0000780c */ /* 0x000fda0003f04270 */
[----:B------:R-:W-:Y:S05]  /*2f80*/  @P0 BRA `(.L_x_3040) ;  /* 0x000001d000000947 */ /* 0x000fea0003800000 */
[----:B------:R-:W-:Y:S02]  /*2f90*/  FADD.FTZ R0, -R13, -RZ ;  /* 0x800000ff0d007221 */ /* 0x000fe40000010100 */
[----:B------:R-:W-:Y:S02]  /*2fa0*/  IMAD.MOV.U32 R2, RZ, RZ, 0x3f000000 ;  /* 0x3f000000ff027424 */ /* 0x000fe400078e00ff */
[C---:B------:R-:W-:Y:S01]  /*2fb0*/  FADD.FTZ R3, |R0|.reuse, -RZ ;  /* 0x800000ff00037221 */ /* 0x040fe20000010200 */
[C---:B------:R-:W-:Y:S02]  /*2fc0*/  FSETP.GT.FTZ.AND P0, PT, |R0|.reuse, 0.56000000238418579102, PT ;  /* 0x3f0f5c290000780b */ /* 0x040fe40003f14200 */
[----:B------:R-:W-:Y:S01]  /*2fd0*/  FSETP.NEU.FTZ.AND P1, PT, |R0|, 1, PT ;  /* 0x3f8000000000780b */ /* 0x000fe20003f3d200 */
[----:B------:R-:W-:-:S04]  /*2fe0*/  FFMA.FTZ R2, -R3, R2, 0.5 ;  /* 0x3f00000003027423 */ /* 0x000fc80000010102 */
[----:B------:R-:W4:Y:S02]  /*2ff0*/  MUFU.RSQ R7, R2 ;  /* 0x0000000200077308 */ /* 0x000f240000001400 */
[----:B----4-:R-:W-:Y:S02]  /*3000*/  FMUL.FTZ R8, R2, R7 ;  /* 0x0000000702087220 */ /* 0x010fe40000410000 */
[----:B------:R-:W-:-:S04]  /*3010*/  FMUL.FTZ R7, R7, 0.5 ;  /* 0x3f00000007077820 */ /* 0x000fc80000410000 */
[----:B------:R-:W-:-:S04]  /*3020*/  FFMA.FTZ R7, -R8, R7, 0.5 ;  /* 0x3f00000008077423 */ /* 0x000fc80000010107 */
[----:B------:R-:W-:Y:S02]  /*3030*/  FFMA.FTZ R7, R8, R7, R8 ;  /* 0x0000000708077223 */ /* 0x000fe40000010008 */
[----:B------:R-:W-:-:S03]  /*3040*/  IMAD.MOV.U32 R8, RZ, RZ, 0x3d10ecef ;  /* 0x3d10ecefff087424 */ /* 0x000fc600078e00ff */
[----:B------:R-:W-:Y:S01]  /*3050*/  @P0 FSEL R3, R7, RZ, P1 ;  /* 0x000000ff07030208 */ /* 0x000fe20000800000 */
[----:B------:R-:W-:Y:S01]  /*3060*/  IMAD.MOV.U32 R7, RZ, RZ, 0x3fd774eb ;  /* 0x3fd774ebff077424 */ /* 0x000fe200078e00ff */
[----:B------:R-:W-:Y:S02]  /*3070*/  FSETP.GEU.FTZ.AND P1, PT, R13, -0.56000000238418579102, PT ;  /* 0xbf0f5c290d00780b */ /* 0x000fe40003f3e000 */
[----:B------:R-:W-:-:S05]  /*3080*/  LOP3.LUT R0, R3, 0x80000000, R0, 0xb8, !PT ;  /* 0x8000000003007812 */ /* 0x000fca00078eb800 */
[----:B------:R-:W-:-:S04]  /*3090*/  FMUL.FTZ R3, R0, R0 ;  /* 0x0000000000037220 */ /* 0x000fc80000410000 */
[----:B------:R-:W-:-:S04]  /*30a0*/  FFMA.FTZ R2, R3, R8, 0.016980519518256187439 ;  /* 0x3c8b1abb03027423 */ /* 0x000fc80000010008 */
[----:B------:R-:W-:-:S04]  /*30b0*/  FFMA.FTZ R2, R3, R2, 0.030762933194637298584 ;  /* 0x3cfc028c03027423 */ /* 0x000fc80000010002 */
[----:B------:R-:W-:-:S04]  /*30c0*/  FFMA.FTZ R2, R3, R2, 0.044709417968988418579 ;  /* 0x3d37213903027423 */ /* 0x000fc80000010002 */
[----:B------:R-:W-:-:S04]  /*30d0*/  FFMA.FTZ R2, R3, R2, 0.074989043176174163818 ;  /* 0x3d9993db03027423 */ /* 0x000fc80000010002 */
[----:B------:R-:W-:-:S04]  /*30e0*/  FFMA.FTZ R2, R3, R2, 0.16666707396507263184 ;  /* 0x3e2aaac603027423 */ /* 0x000fc80000010002 */
[----:B------:R-:W-:-:S04]  /*30f0*/  FMUL.FTZ R3, R3, R2 ;  /* 0x0000000203037220 */ /* 0x000fc80000410000 */
[----:B------:R-:W-:-:S04]  /*3100*/  FFMA.FTZ R3, R0, R3, R0 ;  /* 0x0000000300037223 */ /* 0x000fc80000010000 */
[----:B------:R-:W-:-:S05]  /*3110*/  FADD.FTZ R0, -R3, -RZ ;  /* 0x800000ff03007221 */ /* 0x000fca0000010100 */
[----:B------:R-:W-:-:S05]  /*3120*/  FSEL R0, R3, R0, P0 ;  /* 0x0000000003007208 */ /* 0x000fca0000000000 */
[----:B------:R-:W-:-:S04]  /*3130*/  @P1 FFMA.FTZ R3, R7, 0.93318945169448852539, R0 ;  /* 0x3f6ee58107031823 */ /* 0x000fc80000010000 */
[----:B------:R-:W-:Y:S01]  /*3140*/  @P0 FADD.FTZ R3, R3, R3 ;  /* 0x0000000303030221 */ /* 0x000fe20000010000 */
[----:B------:R-:W-:Y:S05]  /*3150*/  BRA `(.L_x_3041) ;  /* 0x0000088000007947 */ /* 0x000fea0003800000 */
.L_x_3040:
[----:B------:R-:W-:Y:S01]  /*3160*/  HFMA2.MMA R3, -RZ, RZ, 1.75, 0 ;  /* 0x3f000000ff037435 */ /* 0x000fe200000001ff */
[C---:B------:R-:W-:Y:S01]  /*3170*/  FADD.FTZ R0, |R13|.reuse, -RZ ;  /* 0x800000ff0d007221 */ /* 0x040fe20000010200 */
[C---:B------:R-:W-:Y:S02]  /*3180*/  FSETP.GT.FTZ.AND P0, PT, |R13|.reuse, 0.56000000238418579102, PT ;  /* 0x3f0f5c290d00780b */ /* 0x040fe40003f14200 */
[----:B------:R-:W-:-:S06]  /*3190*/  FSETP.NEU.FTZ.AND P1, PT, |R13|, 1, PT ;  /* 0x3f8000000d00780b */ /* 0x000fcc0003f3d200 */
        /* <DEDUP_REMOVED lines=9> */
[----:B------:R-:W-:Y:S02]  /*3230*/  FSETP.GT.FTZ.AND P1, PT, R13, 0.56000000238418579102, PT ;  /* 0x3f0f5c290d00780b */ /* 0x000fe40003f34000 */
        /* <DEDUP_REMOVED lines=11> */
[----:B------:R-:W-:-:S04]  /*32f0*/  @!P1 FFMA.FTZ R3, R7, 0.93318945169448852539, R0 ;  /* 0x3f6ee58107039823 */ /* 0x000fc80000010000 */
[----:B------:R-:W-:Y:S01]  /*3300*/  @P0 FADD.FTZ R3, R3, R3 ;  /* 0x0000000303030221 */ /* 0x000fe20000010000 */
[----:B------:R-:W-:Y:S05]  /*3310*/  BRA `(.L_x_3041) ;  /* 0x000006c000007947 */ /* 0x000fea0003800000 */
.L_x_3039:
[----:B------:R-:W-:-:S13]  /*3320*/  ISETP.GT.AND P0, PT, R0, -0x1, PT ;  /* 0xffffffff0000780c */ /* 0x000fda0003f04270 */
[----:B------:R-:W-:Y:S05]  /*3330*/  @P0 BRA `(.L_x_3042) ;  /* 0x0000036000000947 */ /* 0x000fea0003800000 */
[----:B--2---:R-:W-:Y:S01]  /*3340*/  FADD.FTZ R9, -R7, -RZ ;  /* 0x800000ff07097221 */ /* 0x004fe20000010100 */
[----:B------:R-:W-:Y:S01]  /*3350*/  BSSY B4, `(.L_x_3043) ;  /* 0x0000012000047945 */ /* 0x000fe20003800000 */
[C---:B---3--:R-:W-:Y:S02]  /*3360*/  FADD.FTZ R3, |R12|.reuse, -RZ ;  /* 0x800000ff0c037221 */ /* 0x048fe40000010200 */
[----:B------:R-:W-:Y:S01]  /*3370*/  FADD.FTZ R0, |R9|, -RZ ;  /* 0x800000ff09007221 */ /* 0x000fe20000010200 */
[----:B------:R-:W-:-:S04]  /*3380*/  FSETP.GT.FTZ.AND P6, PT, |R12|, |R9|, PT ;  /* 0x400000090c00720b */ /* 0x000fc80003fd4200 */
[----:B------:R-:W-:Y:S02]  /*3390*/  FSEL R17, R3, R0, P6 ;  /* 0x0000000003117208 */ /* 0x000fe40003000000 */
[----:B------:R-:W-:Y:S02]  /*33a0*/  FSEL R15, R0, R3, P6 ;  /* 0x00000003000f7208 */ /* 0x000fe40003000000 */
[----:B------:R-:W2:Y:S08]  /*33b0*/  MUFU.RCP R2, R17 ;  /* 0x0000001100027308 */ /* 0x000eb00000001000 */
[----:B------:R-:W3:Y:S01]  /*33c0*/  FCHK P0, R15, R17 ;  /* 0x000000110f007302 */ /* 0x000ee20000000000 */
[----:B--2---:R-:W-:-:S04]  /*33d0*/  FFMA R7, -R17, R2, 1 ;  /* 0x3f80000011077423 */ /* 0x004fc80000000102 */
[----:B------:R-:W-:-:S04]  /*33e0*/  FFMA R7, R2, R7, R2 ;  /* 0x0000000702077223 */ /* 0x000fc80000000002 */
[----:B------:R-:W-:-:S04]  /*33f0*/  FFMA R0, R15, R7, RZ ;  /* 0x000000070f007223 */ /* 0x000fc800000000ff */
[----:B------:R-:W-:-:S04]  /*3400*/  FFMA R2, -R17, R0, R15 ;  /* 0x0000000011027223 */ /* 0x000fc8000000010f */
[----:B------:R-:W-:Y:S01]  /*3410*/  FFMA R0, R7, R2, R0 ;  /* 0x0000000207007223 */ /* 0x000fe20000000000 */
[----:B---3--:R-:W-:Y:S05]  /*3420*/  @!P0 BRA `(.L_x_3044) ;  /* 0x0000004000008947 */ /* 0x008fea0003800000 */
[----:B------:R-:W-:Y:S01]  /*3430*/  IMAD.MOV.U32 R20, RZ, RZ, R17 ;  /* 0x000000ffff147224 */ /* 0x000fe200078e0011 */
[----:B------:R-:W-:Y:S02]  /*3440*/  MOV R2, 0x3460 ;  /* 0x0000346000027802 */ /* 0x000fe40000000f00 */
[----:B01----:R-:W-:Y:S05]  /*3450*/  CALL.REL.NOINC `($__internal_6_$__cuda_sm3x_div_rn_ftz_f32_slowpath) ;  /* 0x00012e2000007944 */ /* 0x003fea0003c00000 */
[----:B0-----:R-:W-:Y:S02]  /*3460*/  MOV R0, R15 ;  /* 0x0000000f00007202 */ /* 0x001fe40000000f00 */
.L_x_3044:
[----:B------:R-:W-:Y:S05]  /*3470*/  BSYNC B4 ;  /* 0x0000000000047941 */ /* 0x000fea0003800000 */
.L_x_3043:
[----:B------:R-:W-:Y:S01]  /*3480*/  IMAD.MOV.U32 R3, RZ, RZ, 0x3b33710b ;  /* 0x3b33710bff037424 */ /* 0x000fe200078e00ff */
[----:B------:R-:W-:Y:S01]  /*3490*/  BSSY B1, `(.L_x_3045) ;  /* 0x0000015000017945 */ /* 0x000fe20003800000 */
[----:B------:R-:W-:-:S04]  /*34a0*/  FMUL.FTZ R2, R0, R0 ;  /* 0x0000000000027220 */ /* 0x000fc80000410000 */
[----:B------:R-:W-:-:S04]  /*34b0*/  FFMA.FTZ R3, R2, R3, -0.015681877732276916504 ;  /* 0xbc80774802037423 */ /* 0x000fc80000010003 */
[----:B------:R-:W-:-:S04]  /*34c0*/  FFMA.FTZ R3, R2, R3, 0.042200751602649688721 ;  /* 0x3d2cdab202037423 */ /* 0x000fc80000010003 */
[----:B------:R-:W-:-:S04]  /*34d0*/  FFMA.FTZ R3, R2, R3, -0.074792981147766113281 ;  /* 0xbd992d1002037423 */ /* 0x000fc80000010003 */
[----:B------:R-:W-:-:S04]  /*34e0*/  FFMA.FTZ R3, R2, R3, 0.10640415549278259277 ;  /* 0x3dd9ea6c02037423 */ /* 0x000fc80000010003 */
[----:B------:R-:W-:-:S04]  /*34f0*/  FFMA.FTZ R3, R2, R3, -0.14207722246646881104 ;  /* 0xbe117cb102037423 */ /* 0x000fc80000010003 */
[----:B------:R-:W-:-:S04]  /*3500*/  FFMA.FTZ R3, R2, R3, 0.19993925094604492188 ;  /* 0x3e4cbce002037423 */ /* 0x000fc80000010003 */
[----:B------:R-:W-:-:S04]  /*3510*/  FFMA.FTZ R3, R2, R3, -0.33333197236061096191 ;  /* 0xbeaaaa7d02037423 */ /* 0x000fc80000010003 */
[----:B------:R-:W-:-:S04]  /*3520*/  FMUL.FTZ R3, R2, R3 ;  /* 0x0000000302037220 */ /* 0x000fc80000410000 */
[----:B------:R-:W-:Y:S01]  /*3530*/  FFMA.FTZ R0, R3, R0, R0 ;  /* 0x0000000003007223 */ /* 0x000fe20000010000 */
[----:B------:R-:W-:Y:S05]  /*3540*/  @P6 BRA `(.L_x_3046) ;  /* 0x0000005000006947 */ /* 0x000fea0003800000 */
[----:B------:R-:W-:-:S13]  /*3550*/  ISETP.GT.AND P0, PT, R9, -0x1, PT ;  /* 0xffffffff0900780c */ /* 0x000fda0003f04270 */
[----:B------:R-:W-:Y:S05]  /*3560*/  @P0 BRA `(.L_x_3047) ;  /* 0x0000007000000947 */ /* 0x000fea0003800000 */
[----:B------:R-:W-:-:S04]  /*3570*/  IMAD.MOV.U32 R3, RZ, RZ, 0x3fd774eb ;  /* 0x3fd774ebff037424 */ /* 0x000fc800078e00ff */
[----:B------:R-:W-:Y:S01]  /*3580*/  FFMA.FTZ R0, R3, 1.8663789033889770508, -R0 ;  /* 0x3feee58103007823 */ /* 0x000fe20000010800 */
[----:B------:R-:W-:Y:S05]  /*3590*/  BRA `(.L_x_3047) ;  /* 0x0000004000007947 */ /* 0x000fea0003800000 */
.L_x_3046:
[----:B------:R-:W-:Y:S01]  /*35a0*/  ISETP.GE.AND P0, PT, R9, RZ, PT ;  /* 0x000000ff0900720c */ /* 0x000fe20003f06270 */
[----:B------:R-:W-:-:S12]  /*35b0*/  IMAD.MOV.U32 R3, RZ, RZ, 0x3fd774eb ;  /* 0x3fd774ebff037424 */ /* 0x000fd800078e00ff */
[----:B------:R-:W-:-:S04]  /*35c0*/  @P0 FFMA.FTZ R0, R3, 0.93318945169448852539, -R0 ;  /* 0x3f6ee58103000823 */ /* 0x000fc80000010800 */
[----:B------:R-:W-:Y:S02]  /*35d0*/  @!P0 FFMA.FTZ R0, R3, 0.93318945169448852539, R0 ;  /* 0x3f6ee58103008823 */ /* 0x000fe40000010000 */
.L_x_3047:
[----:B------:R-:W-:Y:S05]  /*35e0*/  BSYNC B1 ;  /* 0x0000000000017941 */ /* 0x000fea0003800000 */
.L_x_3045:
[----:B------:R-:W-:Y:S01]  /*35f0*/  FSETP.NEU.FTZ.AND P0, PT, |R9|, |R12|, PT ;  /* 0x4000000c0900720b */ /* 0x000fe20003f1d200 */
[----:B------:R-:W-:Y:S01]  /*3600*/  HFMA2.MMA R2, -RZ, RZ, 2.04296875, -15.78125 ;  /* 0x4016cbe4ff027435 */ /* 0x000fe200000001ff */
[----:B------:R-:W-:Y:S01]  /*3610*/  FSETP.NEU.FTZ.AND P1, PT, R17, RZ, PT ;  /* 0x000000ff1100720b */ /* 0x000fe20003f3d000 */
[C---:B------:R-:W-:Y:S01]  /*3620*/  FADD.FTZ R3, |R9|.reuse, |R12| ;  /* 0x4000000c09037221 */ /* 0x040fe20000010200 */
[----:B------:R-:W-:-:S09]  /*3630*/  ISETP.GE.AND P2, PT, R9, RZ, PT ;  /* 0x000000ff0900720c */ /* 0x000fd20003f46270 */
[----:B------:R-:W-:Y:S02]  /*3640*/  @!P0 FSEL R0, R2, 0.78539818525314331055, !P2 ;  /* 0x3f490fdb02008808 */ /* 0x000fe40005000000 */
[----:B------:R-:W-:Y:S02]  /*3650*/  @!P1 FSEL R0, RZ, 3.1415927410125732422, P2 ;  /* 0x40490fdbff009808 */ /* 0x000fe40001000000 */
[----:B------:R-:W-:Y:S02]  /*3660*/  FSETP.GTU.FTZ.AND P0, PT, |R3|, +INF , PT ;  /* 0x7f8000000300780b */ /* 0x000fe40003f1c200 */
[----:B------:R-:W-:-:S04]  /*3670*/  LOP3.LUT R0, R0, 0x80000000, R12, 0xb8, !PT ;  /* 0x8000000000007812 */ /* 0x000fc800078eb80c */
[----:B------:R-:W-:Y:S01]  /*3680*/  FSEL R3, R3, R0, P0 ;  /* 0x0000000003037208 */ /* 0x000fe20000000000 */
[----:B------:R-:W-:Y:S05]  /*3690*/  BRA `(.L_x_3041) ;  /* 0x0000034000007947 */ /* 0x000fea0003800000 */
.L_x_3042:
[----:B------:R-:W-:Y:S01]  /*36a0*/  FADD.FTZ R0, |R7|, -RZ ;  /* 0x800000ff07007221 */ /* 0x000fe20000010200 */
[C---:B--23--:R-:W-:Y:S01]  /*36b0*/  FSETP.GT.FTZ.AND P6, PT, |R12|.reuse, |R7|, PT ;  /* 0x400000070c00720b */ /* 0x04cfe20003fd4200 */
[----:B------:R-:W-:Y:S01]  /*36c0*/  FADD.FTZ R15, |R12|, -RZ ;  /* 0x800000ff0c0f7221 */ /* 0x000fe20000010200 */
[----:B------:R-:W-:Y:S04]  /*36d0*/  BSSY B4, `(.L_x_3048) ;  /* 0x000000f000047945 */ /* 0x000fe80003800000 */
[----:B------:R-:W-:Y:S02]  /*36e0*/  FSEL R9, R15, R0, P6 ;  /* 0x000000000f097208 */ /* 0x000fe40003000000 */
[----:B------:R-:W-:-:S02]  /*36f0*/  FSEL R15, R0, R15, P6 ;  /* 0x0000000f000f7208 */ /* 0x000fc40003000000 */
        /* <DEDUP_REMOVED lines=11> */
[----:B0-----:R-:W-:Y:S02]  /*37b0*/  IMAD.MOV.U32 R0, RZ, RZ, R15 ;  /* 0x000000ffff007224 */ /* 0x001fe400078e000f */
.L_x_3049:
[----:B------:R-:W-:Y:S05]  /*37c0*/  BSYNC B4 ;  /* 0x0000000000047941 */ /* 0x000fea0003800000 */
.L_x_3048:
        /* <DEDUP_REMOVED lines=15> */
[----:B------:R-:W-:-:S05]  /*38c0*/  MOV R3, 0x3fd774eb ;  /* 0x3fd774eb00037802 */ /* 0x000fca0000000f00 */
[----:B------:R-:W-:Y:S01]  /*38d0*/  FFMA.FTZ R0, R3, 1.8663789033889770508, -R0 ;  /* 0x3feee58103007823 */ /* 0x000fe20000010800 */
[----:B------:R-:W-:Y:S05]  /*38e0*/  BRA `(.L_x_3052) ;  /* 0x0000004000007947 */ /* 0x000fea0003800000 */
.L_x_3051:
[----:B------:R-:W-:Y:S01]  /*38f0*/  ISETP.GE.AND P0, PT, R7, RZ, PT ;  /* 0x000000ff0700720c */ /* 0x000fe20003f06270 */
[----:B------:R-:W-:-:S12]  /*3900*/  IMAD.MOV.U32 R3, RZ, RZ, 0x3fd774eb ;  /* 0x3fd774ebff037424 */ /* 0x000fd800078e00ff */
[----:B------:R-:W-:-:S04]  /*3910*/  @P0 FFMA.FTZ R0, R3, 0.93318945169448852539, -R0 ;  /* 0x3f6ee58103000823 */ /* 0x000fc80000010800 */
[----:B------:R-:W-:Y:S02]  /*3920*/  @!P0 FFMA.FTZ R0, R3, 0.93318945169448852539, R0 ;  /* 0x3f6ee58103008823 */ /* 0x000fe40000010000 */
.L_x_3052:
[----:B------:R-:W-:Y:S05]  /*3930*/  BSYNC B1 ;  /* 0x0000000000017941 */ /* 0x000fea0003800000 */
.L_x_3050:
[----:B------:R-:W-:Y:S01]  /*3940*/  FSETP.NEU.FTZ.AND P0, PT, |R7|, |R12|, PT ;  /* 0x4000000c0700720b */ /* 0x000fe20003f1d200 */
[----:B------:R-:W-:Y:S01]  /*3950*/  IMAD.MOV.U32 R2, RZ, RZ, 0x4016cbe4 ;  /* 0x4016cbe4ff027424 */ /* 0x000fe200078e00ff */
[----:B------:R-:W-:Y:S01]  /*3960*/  FSETP.NEU.FTZ.AND P1, PT, R9, RZ, PT ;  /* 0x000000ff0900720b */ /* 0x000fe20003f3d000 */
[----:B------:R-:W-:Y:S01]  /*3970*/  FADD.FTZ R3, |R12|, |R7| ;  /* 0x400000070c037221 */ /* 0x000fe20000010200 */
[----:B------:R-:W-:-:S09]  /*3980*/  ISETP.GE.AND P2, PT, R7, RZ, PT ;  /* 0x000000ff0700720c */ /* 0x000fd20003f46270 */
[----:B------:R-:W-:Y:S02]  /*3990*/  @!P0 FSEL R0, R2, 0.78539818525314331055, !P2 ;  /* 0x3f490fdb02008808 */ /* 0x000fe40005000000 */
[----:B------:R-:W-:Y:S02]  /*39a0*/  @!P1 FSEL R0, RZ, 3.1415927410125732422, P2 ;  /* 0x40490fdbff009808 */ /* 0x000fe40001000000 */
[----:B------:R-:W-:Y:S02]  /*39b0*/  FSETP.GTU.FTZ.AND P0, PT, |R3|, +INF , PT ;  /* 0x7f8000000300780b */ /* 0x000fe40003f1c200 */
[----:B------:R-:W-:-:S04]  /*39c0*/  LOP3.LUT R0, R0, 0x80000000, R12, 0xb8, !PT ;  /* 0x8000000000007812 */ /* 0x000fc800078eb80c */
[----:B------:R-:W-:Y:S02]  /*39d0*/  FSEL R3, R3, R0, P0 ;  /* 0x0000000003037208 */ /* 0x000fe40000000000 */
.L_x_3041:
[----:B------:R-:W-:Y:S05]  /*39e0*/  BSYNC B3 ;  /* 0x0000000000037941 */ /* 0x000fea0003800000 */
.L_x_3038:
[----:B------:R-:W-:-:S04]  /*39f0*/  SHF.R.U32.HI R0, RZ, 0x1f, R6 ;  /* 0x0000001fff007819 */ /* 0x000fc80000011606 */
[----:B------:R-:W-:-:S13]  /*3a00*/  ISETP.NE.AND P0, PT, R0, RZ, PT ;  /* 0x000000ff0000720c */ /* 0x000fda0003f05270 */
[----:B-1----:R-:W-:Y:S01]  /*3a10*/  @!P0 FADD.FTZ R11, -R11, -RZ ;  /* 0x800000ff0b0b8221 */ /* 0x002fe20000010100 */
[----:B------:R-:W-:Y:S05]  /*3a20*/  BRA `(.L_x_3053) ;  /* 0x00000df000007947 */ /* 0x000fea0003800000 */
.L_x_3016:
[----:B------:R-:W-:Y:S02]  /*3a30*/  FADD.FTZ R0, -R0, 6.1232342629258392722e-17 ;  /* 0x248d313200007421 */ /* 0x000fe40000010100 */
[----:B------:R-:W-:Y:S02]  /*3a40*/  FADD.FTZ R11, -R6, -RZ ;  /* 0x800000ff060b7221 */ /* 0x000fe40000010100 */
[----:B------:R-:W-:Y:S01]  /*3a50*/  FADD.FTZ R3, R0, 1.5707963705062866211 ;  /* 0x3fc90fdb00037421 */ /* 0x000fe20000010000 */
[----:B------:R-:W-:Y:S05]  /*3a60*/  BRA `(.L_x_3053) ;  /* 0x00000db000007947 */ /* 0x000fea0003800000 */
.L_x_3015:
[----:B------:R-:W-:Y:S02]  /*3a70*/  FADD.FTZ R11, -R6, -RZ ;  /* 0x800000ff060b7221 */ /* 0x000fe40000010100 */
[----:B------:R-:W-:Y:S01]  /*3a80*/  IMAD.MOV.U32 R3, RZ, RZ, RZ ;  /* 0x000000ffff037224 */ /* 0x000fe200078e00ff */
[----:B------:R-:W-:Y:S05]  /*3a90*/  BRA `(.L_x_3053) ;  /* 0x00000d8000007947 */ /* 0x000fea0003800000 */
.L_x_3014:
[----:B------:R-:W-:Y:S01]  /*3aa0*/  FSETP.GEU.FTZ.AND P6, PT, R7, |R6|, PT ;  /* 0x400000060700720b */ /* 0x000fe20003fde000 */
[----:B------:R-:W-:Y:S03]  /*3ab0*/  BSSY B3, `(.L_x_3054) ;  /* 0x00000c1000037945 */ /* 0x000fe60003800000 */
[----:B------:R-:W-:-:S02]  /*3ac0*/  FSEL R8, R10, R7, !P6 ;  /* 0x000000070a087208 */ /* 0x000fc40007000000 */
[----:B------:R-:W-:Y:S02]  /*3ad0*/  FSEL R15, R7, R10, !P6 ;  /* 0x0000000a070f7208 */ /* 0x000fe40007000000 */
[----:B------:R-:W-:-:S13]  /*3ae0*/  FSETP.GT.FTZ.AND P0, PT, R8, 1.70141173319264429906e+38, PT ;  /* 0x7effffff0800780b */ /* 0x000fda0003f14000 */
[----:B------:R-:W-:Y:S05]  /*3af0*/  @P0 BRA `(.L_x_3055) ;  /* 0x0000078000000947 */ /* 0x000fea0003800000 */
[----:B------:R-:W-:Y:S02]  /*3b00*/  FSETP.GT.FTZ.AND P0, PT, R8, 2.30584300921369395200e+18, PT ;  /* 0x5e0000000800780b */ /* 0x000fe40003f14000 */
[----:B------:R-:W-:-:S04]  /*3b10*/  FSETP.GEU.FTZ.AND P1, PT, R15, 1.084202172485504434e-19, PT ;  /* 0x200000000f00780b */ /* 0x000fc80003f3e000 */
[----:B------:R-:W-:-:S13]  /*3b20*/  PLOP3.LUT P0, PT, P0, P1, PT, 0xa2, 0x0 ;  /* 0x000000000000781c */ /* 0x000fda0000703472 */
[----:B------:R-:W-:Y:S05]  /*3b30*/  @P0 BRA `(.L_x_3056) ;  /* 0x0000034000000947 */ /* 0x000fea0003800000 */
[----:B------:R-:W0:Y:S01]  /*3b40*/  MUFU.RCP R3, R8 ;  /* 0x0000000800037308 */ /* 0x000e220000001000 */
[----:B------:R-:W-:Y:S07]  /*3b50*/  BSSY B4, `(.L_x_3057) ;  /* 0x000000e000047945 */ /* 0x000fee0003800000 */
[----:B------:R-:W1:Y:S01]  /*3b60*/  FCHK P0, R15, R8 ;  /* 0x000000080f007302 */ /* 0x000e620000000000 */
[----:B0-----:R-:W-:-:S04]  /*3b70*/  FFMA R2, -R8, R3, 1 ;  /* 0x3f80000008027423 */ /* 0x001fc80000000103 */
[----:B------:R-:W-:Y:S02]  /*3b80*/  FFMA R2, R3, R2, R3 ;  /* 0x0000000203027223 */ /* 0x000fe40000000003 */
[C---:B------:R-:W-:Y:S02]  /*3b90*/  FMUL.FTZ R3, R15.reuse, R15 ;  /* 0x0000000f0f037220 */ /* 0x040fe40000410000 */
[----:B------:R-:W-:Y:S02]  /*3ba0*/  FFMA R9, R15, R2, RZ ;  /* 0x000000020f097223 */ /* 0x000fe400000000ff */
[C---:B------:R-:W-:Y:S02]  /*3bb0*/  FFMA.FTZ R12, R8.reuse, R8, R3 ;  /* 0x00000008080c7223 */ /* 0x040fe40000010003 */
[----:B------:R-:W-:-:S04]  /*3bc0*/  FFMA R10, -R8, R9, R15 ;  /* 0x00000009080a7223 */ /* 0x000fc8000000010f */
[----:B------:R-:W-:Y:S01]  /*3bd0*/  FFMA R2, R2, R10, R9 ;  /* 0x0000000a02027223 */ /* 0x000fe20000000009 */
[----:B-1----:R-:W-:Y:S05]  /*3be0*/  @!P0 BRA `(.L_x_3058) ;  /* 0x0000004000008947 */ /* 0x002fea0003800000 */
[----:B------:R-:W-:Y:S02]  /*3bf0*/  MOV R20, R8 ;  /* 0x0000000800147202 */ /* 0x000fe40000000f00 */
[----:B------:R-:W-:Y:S02]  /*3c00*/  MOV R2, 0x3c20 ;  /* 0x00003c2000027802 */ /* 0x000fe40000000f00 */
[----:B------:R-:W-:Y:S05]  /*3c10*/  CALL.REL.NOINC `($__internal_6_$__cuda_sm3x_div_rn_ftz_f32_slowpath) ;  /* 0x0001266000007944 */ /* 0x000fea0003c00000 */
[----:B0-----:R-:W-:Y:S02]  /*3c20*/  IMAD.MOV.U32 R2, RZ, RZ, R15 ;  /* 0x000000ffff027224 */ /* 0x001fe400078e000f */
.L_x_3058:
[----:B------:R-:W-:Y:S05]  /*3c30*/  BSYNC B4 ;  /* 0x0000000000047941 */ /* 0x000fea0003800000 */
.L_x_3057:
        /* <DEDUP_REMOVED lines=12> */
[----:B------:R-:W-:Y:S05]  /*3d00*/  @!P6 BRA `(.L_x_3060) ;  /* 0x000000500000e947 */ /* 0x000fea0003800000 */
[----:B------:R-:W-:-:S13]  /*3d10*/  ISETP.GT.AND P0, PT, R0, -0x1, PT ;  /* 0xffffffff0000780c */ /* 0x000fda0003f04270 */
[----:B------:R-:W-:Y:S05]  /*3d20*/  @P0 BRA `(.L_x_3061) ;  /* 0x0000007000000947 */ /* 0x000fea0003800000 */
[----:B------:R-:W-:-:S04]  /*3d30*/  IMAD.MOV.U32 R3, RZ, RZ, 0x3fd774eb ;  /* 0x3fd774ebff037424 */ /* 0x000fc800078e00ff */
[----:B------:R-:W-:Y:S01]  /*3d40*/  FFMA.FTZ R2, R3, 1.8663789033889770508, -R2 ;  /* 0x3feee58103027823 */ /* 0x000fe20000010802 */
[----:B------:R-:W-:Y:S05]  /*3d50*/  BRA `(.L_x_3061) ;  /* 0x0000004000007947 */ /* 0x000fea0003800000 */
.L_x_3060:
[----:B------:R-:W-:Y:S01]  /*3d60*/  ISETP.GE.AND P0, PT, R0, RZ, PT ;  /* 0x000000ff0000720c */ /* 0x000fe20003f06270 */
[----:B------:R-:W-:-:S12]  /*3d70*/  HFMA2.MMA R3, -RZ, RZ, 1.9599609375, 20144 ;  /* 0x3fd774ebff037435 */ /* 0x000fd800000001ff */
[----:B------:R-:W-:-:S04]  /*3d80*/  @P0 FFMA.FTZ R2, R3, 0.93318945169448852539, -R2 ;  /* 0x3f6ee58103020823 */ /* 0x000fc80000010802 */
[----:B------:R-:W-:Y:S02]  /*3d90*/  @!P0 FFMA.FTZ R2, R3, 0.93318945169448852539, R2 ;  /* 0x3f6ee58103028823 */ /* 0x000fe40000010002 */
.L_x_3061:
[----:B------:R-:W-:Y:S05]  /*3da0*/  BSYNC B1 ;  /* 0x0000000000017941 */ /* 0x000fea0003800000 */
.L_x_3059:
[----:B------:R-:W-:Y:S01]  /*3db0*/  FSETP.NEU.FTZ.AND P0, PT, R7, |R6|, PT ;  /* 0x400000060700720b */ /* 0x000fe20003f1d000 */
[----:B------:R-:W0:Y:S01]  /*3dc0*/  MUFU.LG2 R11, R12 ;  /* 0x0000000c000b7308 */ /* 0x000e220000000c00 */
[----:B------:R-:W-:Y:S01]  /*3dd0*/  FSETP.NEU.FTZ.AND P1, PT, R8, RZ, PT ;  /* 0x000000ff0800720b */ /* 0x000fe20003f3d000 */
[----:B------:R-:W-:Y:S01]  /*3de0*/  FADD.FTZ R7, |R6|, R7 ;  /* 0x0000000706077221 */ /* 0x000fe20000010200 */
[----:B------:R-:W-:Y:S01]  /*3df0*/  ISETP.GE.AND P2, PT, R0, RZ, PT ;  /* 0x000000ff0000720c */ /* 0x000fe20003f46270 */
[----:B------:R-:W-:-:S08]  /*3e00*/  IMAD.MOV.U32 R0, RZ, RZ, 0x4016cbe4 ;  /* 0x4016cbe4ff007424 */ /* 0x000fd000078e00ff */
[----:B------:R-:W-:Y:S02]  /*3e10*/  @!P0 FSEL R2, R0, 0.78539818525314331055, !P2 ;  /* 0x3f490fdb00028808 */ /* 0x000fe40005000000 */
[----:B------:R-:W-:Y:S02]  /*3e20*/  @!P1 FSEL R2, RZ, 3.1415927410125732422, P2 ;  /* 0x40490fdbff029808 */ /* 0x000fe40001000000 */
[----:B------:R-:W-:Y:S01]  /*3e30*/  FSETP.GTU.FTZ.AND P0, PT, |R7|, +INF , PT ;  /* 0x7f8000000700780b */ /* 0x000fe20003f1c200 */
[----:B0-----:R-:W-:Y:S01]  /*3e40*/  FMUL.FTZ.D2 R11, R11, 0.69314718246459960938 ;  /* 0x3f3172180b0b7820 */ /* 0x001fe20000310000 */
[----:B------:R-:W-:-:S04]  /*3e50*/  LOP3.LUT R2, R2, 0x80000000, R6, 0xb8, !PT ;  /* 0x8000000002027812 */ /* 0x000fc800078eb806 */
[----:B------:R-:W-:Y:S01]  /*3e60*/  FSEL R2, R7, R2, P0 ;  /* 0x0000000207027208 */ /* 0x000fe20000000000 */
[----:B------:R-:W-:Y:S05]  /*3e70*/  BRA `(.L_x_3062) ;  /* 0x0000084000007947 */ /* 0x000fea0003800000 */
.L_x_3056:
[----:B------:R-:W0:Y:S01]  /*3e80*/  MUFU.RCP R3, R8 ;  /* 0x0000000800037308 */ /* 0x000e220000001000 */
[----:B------:R-:W-:Y:S07]  /*3e90*/  BSSY B4, `(.L_x_3063) ;  /* 0x000000c000047945 */ /* 0x000fee0003800000 */
[----:B------:R-:W1:Y:S01]  /*3ea0*/  FCHK P0, R15, R8 ;  /* 0x000000080f007302 */ /* 0x000e620000000000 */
[----:B0-----:R-:W-:-:S04]  /*3eb0*/  FFMA R2, -R8, R3, 1 ;  /* 0x3f80000008027423 */ /* 0x001fc80000000103 */
[----:B------:R-:W-:-:S04]  /*3ec0*/  FFMA R2, R3, R2, R3 ;  /* 0x0000000203027223 */ /* 0x000fc80000000003 */
[----:B------:R-:W-:-:S04]  /*3ed0*/  FFMA R3, R15, R2, RZ ;  /* 0x000000020f037223 */ /* 0x000fc800000000ff */
[----:B------:R-:W-:-:S04]  /*3ee0*/  FFMA R9, -R8, R3, R15 ;  /* 0x0000000308097223 */ /* 0x000fc8000000010f */
[----:B------:R-:W-:Y:S01]  /*3ef0*/  FFMA R2, R2, R9, R3 ;  /* 0x0000000902027223 */ /* 0x000fe20000000003 */
[----:B-1----:R-:W-:Y:S05]  /*3f00*/  @!P0 BRA `(.L_x_3064) ;  /* 0x0000004000008947 */ /* 0x002fea0003800000 */
[----:B------:R-:W-:Y:S01]  /*3f10*/  IMAD.MOV.U32 R20, RZ, RZ, R8 ;  /* 0x000000ffff147224 */ /* 0x000fe200078e0008 */
[----:B------:R-:W-:Y:S02]  /*3f20*/  MOV R2, 0x3f40 ;  /* 0x00003f4000027802 */ /* 0x000fe40000000f00 */
[----:B------:R-:W-:Y:S05]  /*3f30*/  CALL.REL.NOINC `($__internal_6_$__cuda_sm3x_div_rn_ftz_f32_slowpath) ;  /* 0x0001234000007944 */ /* 0x000fea0003c00000 */
[----:B0-----:R-:W-:Y:S02]  /*3f40*/  IMAD.MOV.U32 R2, RZ, RZ, R15 ;  /* 0x000000ffff027224 */ /* 0x001fe400078e000f */
.L_x_3064:
[----:B------:R-:W-:Y:S05]  /*3f50*/  BSYNC B4 ;  /* 0x0000000000047941 */ /* 0x000fea0003800000 */
.L_x_3063:
[----:B------:R-:W-:Y:S01]  /*3f60*/  MOV R12, 0x3b33710b ;  /* 0x3b33710b000c7802 */ /* 0x000fe20000000f00 */
[----:B------:R-:W-:Y:S01]  /*3f70*/  FMUL.FTZ R3, R2, R2 ;  /* 0x0000000202037220 */ /* 0x000fe20000410000 */
[----:B------:R-:W-:Y:S03]  /*3f80*/  BSSY B1, `(.L_x_3065) ;  /* 0x0000014000017945 */ /* 0x000fe60003800000 */
        /* <DEDUP_REMOVED lines=15> */
.L_x_3066:
[----:B------:R-:W-:Y:S01]  /*4080*/  ISETP.GE.AND P0, PT, R0, RZ, PT ;  /* 0x000000ff0000720c */ /* 0x000fe20003f06270 */
[----:B------:R-:W-:-:S12]  /*4090*/  IMAD.MOV.U32 R3, RZ, RZ, 0x3fd774eb ;  /* 0x3fd774ebff037424 */ /* 0x000fd800078e00ff */
[----:B------:R-:W-:-:S04]  /*40a0*/  @P0 FFMA.FTZ R2, R3, 0.93318945169448852539, -R2 ;  /* 0x3f6ee58103020823 */ /* 0x000fc80000010802 */
[----:B------:R-:W-:Y:S02]  /*40b0*/  @!P0 FFMA.FTZ R2, R3, 0.93318945169448852539, R2 ;  /* 0x3f6ee58103028823 */ /* 0x000fe40000010002 */
.L_x_3067:
[----:B------:R-:W-:Y:S05]  /*40c0*/  BSYNC B1 ;  /* 0x0000000000017941 */ /* 0x000fea0003800000 */
.L_x_3065:
[CC--:B------:R-:W-:Y:S02]  /*40d0*/  IMNMX R3, R10.reuse, R7.reuse, !PT ;  /* 0x000000070a037217 */ /* 0x0c0fe40007800200 */
[----:B------:R-:W-:Y:S02]  /*40e0*/  IMNMX R10, R10, R7, PT ;  /* 0x000000070a0a7217 */ /* 0x000fe40003800200 */
[----:B------:R-:W-:Y:S02]  /*40f0*/  LOP3.LUT R9, R3, 0xfe000000, RZ, 0xc0, !PT ;  /* 0xfe00000003097812 */ /* 0x000fe400078ec0ff */
[----:B------:R-:W-:Y:S02]  /*4100*/  FSETP.NEU.FTZ.AND P0, PT, R10, RZ, PT ;  /* 0x000000ff0a00720b */ /* 0x000fe40003f1d000 */
[C---:B------:R-:W-:Y:S02]  /*4110*/  IADD3 R11, -R9.reuse, 0x7e800000, RZ ;  /* 0x7e800000090b7810 */ /* 0x040fe40007ffe1ff */
[----:B------:R-:W-:-:S02]  /*4120*/  LOP3.LUT R9, R9, 0x800000, RZ, 0xfc, !PT ;  /* 0x0080000009097812 */ /* 0x000fc400078efcff */
[----:B------:R-:W-:Y:S01]  /*4130*/  FSETP.NEU.FTZ.AND P1, PT, R7, |R6|, PT ;  /* 0x400000060700720b */ /* 0x000fe20003f3d000 */
[-C--:B------:R-:W-:Y:S01]  /*4140*/  FMUL.FTZ R12, R10, R11.reuse ;  /* 0x0000000b0a0c7220 */ /* 0x080fe20000410000 */
[----:B------:R-:W-:Y:S01]  /*4150*/  FSETP.NEU.FTZ.AND P2, PT, R8, RZ, PT ;  /* 0x000000ff0800720b */ /* 0x000fe20003f5d000 */
[----:B------:R-:W-:Y:S02]  /*4160*/  FMUL.FTZ R11, R3, R11 ;  /* 0x0000000b030b7220 */ /* 0x000fe40000410000 */
[----:B------:R-:W-:Y:S02]  /*4170*/  FMUL.FTZ R12, R12, R12 ;  /* 0x0000000c0c0c7220 */ /* 0x000fe40000410000 */
[----:B------:R-:W-:Y:S02]  /*4180*/  FADD.FTZ R7, |R6|, R7 ;  /* 0x0000000706077221 */ /* 0x000fe40000010200 */
[----:B------:R-:W-:-:S06]  /*4190*/  FFMA.FTZ R12, R11, R11, R12 ;  /* 0x0000000b0b0c7223 */ /* 0x000fcc000001000c */
[----:B------:R-:W0:Y:S02]  /*41a0*/  MUFU.SQRT R12, R12 ;  /* 0x0000000c000c7308 */ /* 0x000e240000002000 */
[----:B0-----:R-:W-:Y:S01]  /*41b0*/  @P0 FMUL.FTZ R3, R9, R12 ;  /* 0x0000000c09030220 */ /* 0x001fe20000410000 */
[----:B------:R-:W-:-:S04]  /*41c0*/  FSETP.NEU.FTZ.AND P0, PT, R10, +INF , PT ;  /* 0x7f8000000a00780b */ /* 0x000fc80003f1d000 */
[----:B------:R-:W-:Y:S02]  /*41d0*/  FSEL R3, R3, +INF , P0 ;  /* 0x7f80000003037808 */ /* 0x000fe40000000000 */
[----:B------:R-:W-:Y:S01]  /*41e0*/  ISETP.GE.AND P0, PT, R0, RZ, PT ;  /* 0x000000ff0000720c */ /* 0x000fe20003f06270 */
[----:B------:R-:W-:-:S03]  /*41f0*/  IMAD.MOV.U32 R0, RZ, RZ, 0x4016cbe4 ;  /* 0x4016cbe4ff007424 */ /* 0x000fc600078e00ff */
[----:B------:R-:W0:Y:S02]  /*4200*/  MUFU.LG2 R3, R3 ;  /* 0x0000000300037308 */ /* 0x000e240000000c00 */
[----:B------:R-:W-:Y:S02]  /*4210*/  @!P1 FSEL R2, R0, 0.78539818525314331055, !P0 ;  /* 0x3f490fdb00029808 */ /* 0x000fe40004000000 */
[----:B------:R-:W-:Y:S02]  /*4220*/  @!P2 FSEL R2, RZ, 3.1415927410125732422, P0 ;  /* 0x40490fdbff02a808 */ /* 0x000fe40000000000 */
[----:B------:R-:W-:Y:S02]  /*4230*/  FSETP.GTU.FTZ.AND P0, PT, |R7|, +INF , PT ;  /* 0x7f8000000700780b */ /* 0x000fe40003f1c200 */
[----:B------:R-:W-:-:S04]  /*4240*/  LOP3.LUT R2, R2, 0x80000000, R6, 0xb8, !PT ;  /* 0x8000000002027812 */ /* 0x000fc800078eb806 */
[----:B------:R-:W-:Y:S01]  /*4250*/  FSEL R2, R7, R2, P0 ;  /* 0x0000000207027208 */ /* 0x000fe20000000000 */
[----:B0-----:R-:W-:Y:S01]  /*4260*/  FMUL.FTZ R11, R3, 0.69314718246459960938 ;  /* 0x3f317218030b7820 */ /* 0x001fe20000410000 */
[----:B------:R-:W-:Y:S05]  /*4270*/  BRA `(.L_x_3062) ;  /* 0x0000044000007947 */ /* 0x000fea0003800000 */
.L_x_3055:
[----:B------:R-:W-:Y:S01]  /*4280*/  FMUL.FTZ R2, R0, 0.36787945032119750977 ;  /* 0x3ebc5ab200027820 */ /* 0x000fe20000410000 */
[----:B------:R-:W-:Y:S01]  /*4290*/  BSSY B4, `(.L_x_3068) ;  /* 0x0000021000047945 */ /* 0x000fe20003800000 */
[----:B------:R-:W-:Y:S02]  /*42a0*/  FMUL.FTZ R3, R6, 0.36787945032119750977 ;  /* 0x3ebc5ab206037820 */ /* 0x000fe40000410000 */
[----:B------:R-:W-:Y:S02]  /*42b0*/  FADD.FTZ R2, |R2|, -RZ ;  /* 0x800000ff02027221 */ /* 0x000fe40000010200 */
[----:B------:R-:W-:-:S05]  /*42c0*/  FADD.FTZ R3, |R3|, -RZ ;  /* 0x800000ff03037221 */ /* 0x000fca0000010200 */
[CC--:B------:R-:W-:Y:S02]  /*42d0*/  IMNMX R9, R2.reuse, R3.reuse, !PT ;  /* 0x0000000302097217 */ /* 0x0c0fe40007800200 */
[----:B------:R-:W-:Y:S02]  /*42e0*/  IMNMX R2, R2, R3, PT ;  /* 0x0000000302027217 */ /* 0x000fe40003800200 */
[----:B------:R-:W-:Y:S02]  /*42f0*/  LOP3.LUT R10, R9, 0xfe000000, RZ, 0xc0, !PT ;  /* 0xfe000000090a7812 */ /* 0x000fe400078ec0ff */
[----:B------:R-:W-:Y:S02]  /*4300*/  FSETP.NEU.FTZ.AND P0, PT, R2, RZ, PT ;  /* 0x000000ff0200720b */ /* 0x000fe40003f1d000 */
[----:B------:R-:W-:-:S05]  /*4310*/  IADD3 R3, -R10, 0x7e800000, RZ ;  /* 0x7e8000000a037810 */ /* 0x000fca0007ffe1ff */
[-C--:B------:R-:W-:Y:S02]  /*4320*/  FMUL.FTZ R11, R2, R3.reuse ;  /* 0x00000003020b7220 */ /* 0x080fe40000410000 */
[----:B------:R-:W-:Y:S02]  /*4330*/  FMUL.FTZ R3, R9, R3 ;  /* 0x0000000309037220 */ /* 0x000fe40000410000 */
[----:B------:R-:W-:Y:S02]  /*4340*/  FMUL.FTZ R12, R11, R11 ;  /* 0x0000000b0b0c7220 */ /* 0x000fe40000410000 */
[----:B------:R-:W-:Y:S02]  /*4350*/  MUFU.RCP R11, R8 ;  /* 0x00000008000b7308 */ /* 0x000fe40000001000 */
[----:B------:R-:W-:Y:S01]  /*4360*/  FFMA.FTZ R12, R3, R3, R12 ;  /* 0x00000003030c7223 */ /* 0x000fe2000001000c */
[----:B------:R-:W-:Y:S01]  /*4370*/  LOP3.LUT R3, R10, 0x800000, RZ, 0xfc, !PT ;  /* 0x008000000a037812 */ /* 0x000fe200078efcff */
[----:B------:R-:W-:-:S04]  /*4380*/  HFMA2.MMA R10, -RZ, RZ, 1.875, 0 ;  /* 0x3f800000ff0a7435 */ /* 0x000fc800000001ff */
[----:B------:R-:W0:Y:S02]  /*4390*/  MUFU.SQRT R12, R12 ;  /* 0x0000000c000c7308 */ /* 0x000e240000002000 */
[----:B0-----:R-:W-:Y:S01]  /*43a0*/  @P0 FMUL.FTZ R9, R12, R3 ;  /* 0x000000030c090220 */ /* 0x001fe20000410000 */
[----:B------:R-:W-:Y:S01]  /*43b0*/  FSETP.NEU.FTZ.AND P0, PT, R2, +INF , PT ;  /* 0x7f8000000200780b */ /* 0x000fe20003f1d000 */
[----:B------:R-:W-:-:S03]  /*43c0*/  FFMA R2, -R8, R11, 1 ;  /* 0x3f80000008027423 */ /* 0x000fc6000000010b */
[----:B------:R-:W-:Y:S01]  /*43d0*/  FSEL R9, R9, +INF , P0 ;  /* 0x7f80000009097808 */ /* 0x000fe20000000000 */
[----:B------:R-:W-:-:S04]  /*43e0*/  FFMA R2, R11, R2, R11 ;  /* 0x000000020b027223 */ /* 0x000fc8000000000b */
[----:B------:R-:W-:Y:S01]  /*43f0*/  FFMA R3, R15, R2, RZ ;  /* 0x000000020f037223 */ /* 0x000fe200000000ff */
[----:B------:R-:W0:Y:S03]  /*4400*/  MUFU.LG2 R9, R9 ;  /* 0x0000000900097308 */ /* 0x000e260000000c00 */
[----:B------:R-:W-:-:S04]  /*4410*/  FFMA R11, -R8, R3, R15 ;  /* 0x00000003080b7223 */ /* 0x000fc8000000010f */
[----:B------:R-:W-:Y:S01]  /*4420*/  FFMA R2, R2, R11, R3 ;  /* 0x0000000b02027223 */ /* 0x000fe20000000003 */
[----:B------:R-:W1:Y:S01]  /*4430*/  FCHK P0, R15, R8 ;  /* 0x000000080f007302 */ /* 0x000e620000000000 */
[----:B0-----:R-:W-:Y:S01]  /*4440*/  FFMA.FTZ R11, R9, 0.69314718246459960938, R10 ;  /* 0x3f317218090b7823 */ /* 0x001fe2000001000a */
[----:B-1----:R-:W-:Y:S06]  /*4450*/  @!P0 BRA `(.L_x_3069) ;  /* 0x0000004000008947 */ /* 0x002fec0003800000 */
[----:B------:R-:W-:Y:S01]  /*4460*/  IMAD.MOV.U32 R20, RZ, RZ, R8 ;  /* 0x000000ffff147224 */ /* 0x000fe200078e0008 */
[----:B------:R-:W-:Y:S02]  /*4470*/  MOV R2, 0x4490 ;  /* 0x0000449000027802 */ /* 0x000fe40000000f00 */
[----:B------:R-:W-:Y:S05]  /*4480*/  CALL.REL.NOINC `($__internal_6_$__cuda_sm3x_div_rn_ftz_f32_slowpath) ;  /* 0x00011df000007944 */ /* 0x000fea0003c00000 */
[----:B0-----:R-:W-:Y:S02]  /*4490*/  IMAD.MOV.U32 R2, RZ, RZ, R15 ;  /* 0x000000ffff027224 */ /* 0x001fe400078e000f */
.L_x_3069:
[----:B------:R-:W-:Y:S05]  /*44a0*/  BSYNC B4 ;  /* 0x0000000000047941 */ /* 0x000fea0003800000 */
.L_x_3068:
        /* <DEDUP_REMOVED lines=15> */
[----:B------:R-:W-:-:S05]  /*45a0*/  MOV R3, 0x3fd774eb ;  /* 0x3fd774eb00037802 */ /* 0x000fca0000000f00 */
[----:B------:R-:W-:Y:S01]  /*45b0*/  FFMA.FTZ R2, R3, 1.8663789033889770508, -R2 ;  /* 0x3feee58103027823 */ /* 0x000fe20000010802 */
[----:B------:R-:W-:Y:S05]  /*45c0*/  BRA `(.L_x_3072) ;  /* 0x0000004000007947 */ /* 0x000fea0003800000 */
.L_x_3071:
[----:B------:R-:W-:Y:S01]  /*45d0*/  ISETP.GE.AND P0, PT, R0, RZ, PT ;  /* 0x000000ff0000720c */ /* 0x000fe20003f06270 */
[----:B------:R-:W-:-:S12]  /*45e0*/  IMAD.MOV.U32 R3, RZ, RZ, 0x3fd774eb ;  /* 0x3fd774ebff037424 */ /* 0x000fd800078e00ff */
[----:B------:R-:W-:-:S04]  /*45f0*/  @P0 FFMA.FTZ R2, R3, 0.93318945169448852539, -R2 ;  /* 0x3f6ee58103020823 */ /* 0x000fc80000010802 */
[----:B------:R-:W-:Y:S02]  /*4600*/  @!P0 FFMA.FTZ R2, R3, 0.93318945169448852539, R2 ;  /* 0x3f6ee58103028823 */ /* 0x000fe40000010002 */
.L_x_3072:
[----:B------:R-:W-:Y:S05]  /*4610*/  BSYNC B1 ;  /* 0x0000000000017941 */ /* 0x000fea0003800000 */
.L_x_3070:
[----:B------:R-:W-:Y:S01]  /*4620*/  FSETP.NEU.FTZ.AND P1, PT, R7, |R6|, PT ;  /* 0x400000060700720b */ /* 0x000fe20003f3d000 */
[----:B------:R-:W-:Y:S01]  /*4630*/  FADD.FTZ R7, |R6|, R7 ;  /* 0x0000000706077221 */ /* 0x000fe20000010200 */
[----:B------:R-:W-:Y:S02]  /*4640*/  FSETP.NEU.FTZ.AND P2, PT, R8, RZ, PT ;  /* 0x000000ff0800720b */ /* 0x000fe40003f5d000 */
[----:B------:R-:W-:Y:S01]  /*4650*/  ISETP.GE.AND P0, PT, R0, RZ, PT ;  /* 0x000000ff0000720c */ /* 0x000fe20003f06270 */
[----:B------:R-:W-:-:S08]  /*4660*/  IMAD.MOV.U32 R0, RZ, RZ, 0x4016cbe4 ;  /* 0x4016cbe4ff007424 */ /* 0x000fd000078e00ff */
[----:B------:R-:W-:Y:S02]  /*4670*/  @!P1 FSEL R2, R0, 0.78539818525314331055, !P0 ;  /* 0x3f490fdb00029808 */ /* 0x000fe40004000000 */
[----:B------:R-:W-:Y:S02]  /*4680*/  @!P2 FSEL R2, RZ, 3.1415927410125732422, P0 ;  /* 0x40490fdbff02a808 */ /* 0x000fe40000000000 */
[----:B------:R-:W-:Y:S02]  /*4690*/  FSETP.GTU.FTZ.AND P0, PT, |R7|, +INF , PT ;  /* 0x7f8000000700780b */ /* 0x000fe40003f1c200 */
[----:B------:R-:W-:-:S04]  /*46a0*/  LOP3.LUT R2, R2, 0x80000000, R6, 0xb8, !PT ;  /* 0x8000000002027812 */ /* 0x000fc800078eb806 */
[----:B------:R-:W-:Y:S02]  /*46b0*/  FSEL R2, R7, R2, P0 ;  /* 0x0000000207027208 */ /* 0x000fe40000000000 */
.L_x_3062:
[----:B------:R-:W-:Y:S05]  /*46c0*/  BSYNC B3 ;  /* 0x0000000000037941 */ /* 0x000fea0003800000 */
.L_x_3054:
[----:B------:R-:W-:Y:S01]  /*46d0*/  SHF.R.U32.HI R0, RZ, 0x1f, R6 ;  /* 0x0000001fff007819 */ /* 0x000fe20000011606 */
[----:B------:R-:W-:Y:S02]  /*46e0*/  FADD.FTZ R11, R11, 0.69314718246459960938 ;  /* 0x3f3172180b0b7421 */ /* 0x000fe40000010000 */
[----:B------:R-:W-:Y:S01]  /*46f0*/  FADD.FTZ R3, |R2|, -RZ ;  /* 0x800000ff02037221 */ /* 0x000fe20000010200 */
[----:B------:R-:W-:-:S13]  /*4700*/  ISETP.NE.AND P0, PT, R0, RZ, PT ;  /* 0x000000ff0000720c */ /* 0x000fda0003f05270 */
[----:B------:R-:W-:Y:S01]  /*4710*/  @!P0 FADD.FTZ R11, -R11, -RZ ;  /* 0x800000ff0b0b8221 */ /* 0x000fe20000010100 */
[----:B------:R-:W-:Y:S05]  /*4720*/  BRA `(.L_x_3053) ;  /* 0x000000f000007947 */ /* 0x000fea0003800000 */
.L_x_3013:
[----:B------:R-:W-:-:S13]  /*4730*/  FSETP.NEU.FTZ.AND P0, PT, R7, +INF , PT ;  /* 0x7f8000000700780b */ /* 0x000fda0003f1d000 */
[----:B------:R-:W-:Y:S02]  /*4740*/  @!P0 FADD.FTZ R3, R6, R6 ;  /* 0x0000000606038221 */ /* 0x000fe40000010000 */
[----:B------:R-:W-:Y:S01]  /*4750*/  @!P0 IMAD.MOV.U32 R11, RZ, RZ, -0x800000 ;  /* 0xff800000ff0b8424 */ /* 0x000fe200078e00ff */
[----:B------:R-:W-:Y:S05]  /*4760*/  @!P0 BRA `(.L_x_3053) ;  /* 0x000000b000008947 */ /* 0x000fea0003800000 */
[----:B------:R-:W-:-:S13]  /*4770*/  FSETP.NEU.FTZ.AND P0, PT, |R6|, +INF , PT ;  /* 0x7f8000000600780b */ /* 0x000fda0003f1d200 */
[----:B------:R-:W-:Y:S02]  /*4780*/  @!P0 FADD.FTZ R11, -R6, -RZ ;  /* 0x800000ff060b8221 */ /* 0x000fe40000010100 */
[----:B------:R-:W-:Y:S01]  /*4790*/  @!P0 FADD.FTZ R3, R0, R0 ;  /* 0x0000000000038221 */ /* 0x000fe20000010000 */
[----:B------:R-:W-:Y:S05]  /*47a0*/  @!P0 BRA `(.L_x_3053) ;  /* 0x0000007000008947 */ /* 0x000fea0003800000 */
[----:B------:R-:W-:-:S13]  /*47b0*/  FSETP.NEU.FTZ.AND P0, PT, R0, RZ, PT ;  /* 0x000000ff0000720b */ /* 0x000fda0003f1d000 */
[----:B------:R-:W-:Y:S02]  /*47c0*/  @P0 FADD.FTZ R0, RZ, R0 ;  /* 0x00000000ff000221 */ /* 0x000fe40000010000 */
[----:B------:R-:W-:-:S04]  /*47d0*/  @P0 FADD.FTZ R11, RZ, R6 ;  /* 0x00000006ff0b0221 */ /* 0x000fc80000010000 */
[----:B------:R-:W-:-:S05]  /*47e0*/  @P0 FADD.FTZ R11, R0, R11 ;  /* 0x0000000b000b0221 */ /* 0x000fca0000010000 */
[----:B------:R-:W-:Y:S01]  /*47f0*/  @P0 MOV R3, R11 ;  /* 0x0000000b00030202 */ /* 0x000fe20000000f00 */
[----:B------:R-:W-:Y:S02]  /*4800*/  @!P0 FADD.FTZ R11, R6, R6 ;  /* 0x00000006060b8221 */ /* 0x000fe40000010000 */
[----:B------:R-:W-:Y:S02]  /*4810*/  @!P0 IMAD.MOV.U32 R3, RZ, RZ, 0x3fc90fdb ;  /* 0x3fc90fdbff038424 */ /* 0x000fe400078e00ff */
.L_x_3053:
[----:B------:R-:W-:Y:S05]  /*4820*/  BSYNC B0 ;  /* 0x0000000000007941 */ /* 0x000fea0003800000 */
.L_x_3012:
[----:B------:R-:W-:Y:S01]  /*4830*/  FSETP.GTU.FTZ.AND P0, PT, |R3|, +INF , PT ;  /* 0x7f8000000300780b */ /* 0x000fe20003f1c200 */
[----:B------:R-:W-:Y:S01]  /*4840*/  BSSY B0, `(.L_x_3073) ;  /* 0x000000c000007945 */ /* 0x000fe20003800000 */
[----:B------:R-:W-:-:S11]  /*4850*/  FADD.FTZ R2, |R11|, -RZ ;  /* 0x800000ff0b027221 */ /* 0x000fd60000010200 */
[----:B------:R-:W-:Y:S05]  /*4860*/  @P0 BRA `(.L_x_3074) ;  /* 0x0000006000000947 */ /* 0x000fea0003800000 */
[----:B------:R-:W-:Y:S01]  /*4870*/  FSETP.GTU.FTZ.AND P0, PT, R2, +INF , PT ;  /* 0x7f8000000200780b */ /* 0x000fe20003f1c000 */
[----:B------:R-:W-:-:S12]  /*4880*/  IMAD.MOV.U32 R0, RZ, RZ, R11 ;  /* 0x000000ffff007224 */ /* 0x000fd800078e000b */
[----:B------:R-:W-:Y:S05]  /*4890*/  @P0 BRA `(.L_x_3075) ;  /* 0x0000006000000947 */ /* 0x000fea0003800000 */
[----:B------:R-:W-:Y:S01]  /*48a0*/  LOP3.LUT R0, R3, 0x80000000, R6, 0xb8, !PT ;  /* 0x8000000003007812 */ /* 0x000fe200078eb806 */
[----:B------:R-:W-:Y:S01]  /*48b0*/  IMAD.MOV.U32 R11, RZ, RZ, R2 ;  /* 0x000000ffff0b7224 */ /* 0x000fe200078e0002 */
[----:B------:R-:W-:Y:S05]  /*48c0*/  BRA `(.L_x_3075) ;  /* 0x0000003000007947 */ /* 0x000fea0003800000 */
.L_x_3074:
[----:B------:R-:W-:Y:S02]  /*48d0*/  FSETP.GTU.FTZ.AND P0, PT, R2, +INF , PT ;  /* 0x7f8000000200780b */ /* 0x000fe40003f1c000 */
[----:B------:R-:W-:-:S11]  /*48e0*/  MOV R0, R3 ;  /* 0x0000000300007202 */ /* 0x000fd60000000f00 */
[----:B------:R-:W-:Y:S02]  /*48f0*/  @!P0 IMAD.MOV.U32 R11, RZ, RZ, R2 ;  /* 0x000000ffff0b8224 */ /* 0x000fe400078e0002 */
.L_x_3075:
[----:B------:R-:W-:Y:S05]  /*4900*/  BSYNC B0 ;  /* 0x0000000000007941 */ /* 0x000fea0003800000 */
.L_x_3073:
[----:B------:R-:W1:Y:S01]  /*4910*/  LDC.U8 R6, c[0x0][0x371] ;  /* 0x0000dc40ff067b82 */ /* 0x000e620000000000 */
[----:B------:R-:W-:Y:S02]  /*4920*/  F2FP.PACK_AB R3, R0, R11 ;  /* 0x0000000b0003723e */ /* 0x000fe400000000ff */
[----:B-1----:R-:W-:-:S04]  /*4930*/  PRMT R2, R6, 0x9910, RZ ;  /* 0x0000991006027816 */ /* 0x002fc800000000ff */
        /* <DEDUP_REMOVED lines=11> */
[----:B------:R-:W1:Y:S02]  /*49f0*/  F2I.FTZ.TRUNC.NTZ R3, R0 ;  /* 0x0000000000037305 */ /* 0x000e64000021f100 */
[----:B-1----:R1:W-:Y:S01]  /*4a00*/  STG.E.U8 [R4.64], R3 ;  /* 0x0000000304007986 */ /* 0x0023e2000c101124 */
[----:B------:R-:W-:Y:S05]  /*4a10*/  BRA `(.L_x_3081) ;  /* 0x00000eb000007947 */ /* 0x000fea0003800000 */
.L_x_3079:
[----:B------:R-:W-:-:S06]  /*4a20*/  HADD2.F32 R3, -RZ, R3.H0_H0 ;  /* 0x20000003ff037230 */ /* 0x000fcc0000004100 */
[----:B------:R-:W1:Y:S02]  /*4a30*/  F2I.S64.TRUNC R2, R3 ;  /* 0x0000000300027311 */ /* 0x000e64000020d900 */
[----:B-1----:R1:W-:Y:S01]  /*4a40*/  STG.E.U8 [R4.64], R2 ;  /* 0x0000000204007986 */ /* 0x0023e2000c101124 */
[----:B------:R-:W-:Y:S05]  /*4a50*/  BRA `(.L_x_3081) ;  /* 0x00000e7000007947 */ /* 0x000fea0003800000 */
.L_x_3078:
[----:B------:R-:W-:-:S13]  /*4a60*/  ISETP.NE.AND P0, PT, R2, 0x2, PT ;  /* 0x000000020200780c */ /* 0x000fda0003f05270 */
[----:B------:R-:W-:Y:S05]  /*4a70*/  @!P0 BRA `(.L_x_3082) ;  /* 0x000000c000008947 */ /* 0x000fea0003800000 */
[----:B------:R-:W-:-:S13]  /*4a80*/  ISETP.NE.AND P0, PT, R2, 0x3, PT ;  /* 0x000000030200780c */ /* 0x000fda0003f05270 */
[----:B------:R-:W-:Y:S05]  /*4a90*/  @!P0 BRA `(.L_x_3083) ;  /* 0x0000006000008947 */ /* 0x000fea0003800000 */
[----:B------:R-:W-:-:S13]  /*4aa0*/  ISETP.NE.AND P0, PT, R2, 0x4, PT ;  /* 0x000000040200780c */ /* 0x000fda0003f05270 */
[----:B------:R-:W-:Y:S05]  /*4ab0*/  @P0 BRA `(.L_x_3080) ;  /* 0x00000c6000000947 */ /* 0x000fea0003800000 */
[----:B------:R-:W-:-:S06]  /*4ac0*/  HADD2.F32 R3, -RZ, R3.H0_H0 ;  /* 0x20000003ff037230 */ /* 0x000fcc0000004100 */
[----:B------:R-:W1:Y:S02]  /*4ad0*/  F2I.S64.TRUNC R2, R3 ;  /* 0x0000000300027311 */ /* 0x000e64000020d900 */
[----:B-1----:R1:W-:Y:S01]  /*4ae0*/  STG.E.64 [R4.64], R2 ;  /* 0x0000000204007986 */ /* 0x0023e2000c101b24 */
[----:B------:R-:W-:Y:S05]  /*4af0*/  BRA `(.L_x_3081) ;  /* 0x00000dd000007947 */ /* 0x000fea0003800000 */
.L_x_3083:
[----:B------:R-:W-:-:S06]  /*4b00*/  HADD2.F32 R3, -RZ, R3.H0_H0 ;  /* 0x20000003ff037230 */ /* 0x000fcc0000004100 */
[----:B------:R-:W1:Y:S02]  /*4b10*/  F2I.FTZ.TRUNC.NTZ R3, R3 ;  /* 0x0000000300037305 */ /* 0x000e64000021f100 */
[----:B-1----:R1:W-:Y:S01]  /*4b20*/  STG.E [R4.64], R3 ;  /* 0x0000000304007986 */ /* 0x0023e2000c101924 */
[----:B------:R-:W-:Y:S05]  /*4b30*/  BRA `(.L_x_3081) ;  /* 0x00000d9000007947 */ /* 0x000fea0003800000 */
.L_x_3082:
[----:B------:R-:W-:-:S06]  /*4b40*/  HADD2.F32 R3, -RZ, R3.H0_H0 ;  /* 0x20000003ff037230 */ /* 0x000fcc0000004100 */
[----:B------:R-:W1:Y:S02]  /*4b50*/  F2I.FTZ.TRUNC.NTZ R3, R3 ;  /* 0x0000000300037305 */ /* 0x000e64000021f100 */
[----:B-1----:R1:W-:Y:S01]  /*4b60*/  STG.E.U16 [R4.64], R3 ;  /* 0x0000000304007986 */ /* 0x0023e2000c101524 */
[----:B------:R-:W-:Y:S05]  /*4b70*/  BRA `(.L_x_3081) ;  /* 0x00000d5000007947 */ /* 0x000fea0003800000 */
.L_x_3077:
        /* <DEDUP_REMOVED lines=9> */
.L_x_3085:
[----:B------:R1:W-:Y:S01]  /*4c10*/  STG.E.U16 [R4.64], R3 ;  /* 0x0000000304007986 */ /* 0x0003e2000c101524 */
[----:B------:R-:W-:Y:S05]  /*4c20*/  BRA `(.L_x_3081) ;  /* 0x00000ca000007947 */ /* 0x000fea0003800000 */
.L_x_3084:
[----:B------:R-:W-:-:S13]  /*4c30*/  ISETP.NE.AND P0, PT, R2, 0x7, PT ;  /* 0x000000070200780c */ /* 0x000fda0003f05270 */
[----:B------:R-:W-:Y:S05]  /*4c40*/  @!P0 BRA `(.L_x_3086) ;  /* 0x000000a000008947 */ /* 0x000fea0003800000 */
[----:B------:R-:W-:-:S13]  /*4c50*/  ISETP.NE.AND P0, PT, R2, 0x8, PT ;  /* 0x000000080200780c */ /* 0x000fda0003f05270 */
[----:B------:R-:W-:Y:S05]  /*4c60*/  @!P0 BRA `(.L_x_3087) ;  /* 0x0000006000008947 */ /* 0x000fea0003800000 */
[----:B------:R-:W-:-:S13]  /*4c70*/  ISETP.NE.AND P0, PT, R2, 0x9, PT ;  /* 0x000000090200780c */ /* 0x000fda0003f05270 */
[----:B------:R-:W-:Y:S05]  /*4c80*/  @P0 BRA `(.L_x_3080) ;  /* 0x00000a9000000947 */ /* 0x000fea0003800000 */
[--C-:B------:R-:W-:Y:S02]  /*4c90*/  HADD2.F32 R7, -RZ, R3.reuse.H1_H1 ;  /* 0x30000003ff077230 */ /* 0x100fe40000004100 */
[----:B------:R-:W-:-:S05]  /*4ca0*/  HADD2.F32 R6, -RZ, R3.H0_H0 ;  /* 0x20000003ff067230 */ /* 0x000fca0000004100 */
[----:B------:R1:W-:Y:S01]  /*4cb0*/  STG.E.64 [R4.64], R6 ;  /* 0x0000000604007986 */ /* 0x0003e2000c101b24 */
[----:B------:R-:W-:Y:S05]  /*4cc0*/  BRA `(.L_x_3081) ;  /* 0x00000c0000007947 */ /* 0x000fea0003800000 */
.L_x_3087:
[----:B------:R1:W-:Y:S01]  /*4cd0*/  STG.E [R4.64], R3 ;  /* 0x0000000304007986 */ /* 0x0003e2000c101924 */
[----:B------:R-:W-:Y:S05]  /*4ce0*/  BRA `(.L_x_3081) ;  /* 0x00000be000007947 */ /* 0x000fea0003800000 */
.L_x_3086:
[----:B------:R-:W-:-:S05]  /*4cf0*/  HADD2.F32 R2, -RZ, R3.H0_H0 ;  /* 0x20000003ff027230 */ /* 0x000fca0000004100 */
[----:B------:R-:W-:-:S06]  /*4d00*/  FMUL.FTZ R2, R2, 1 ;  /* 0x3f80000002027820 */ /* 0x000fcc0000410000 */
[----:B------:R-:W1:Y:S02]  /*4d10*/  F2F.F64.F32 R2, R2 ;  /* 0x0000000200027310 */ /* 0x000e640000201800 */
[----:B-1----:R1:W-:Y:S01]  /*4d20*/  STG.E.64 [R4.64], R2 ;  /* 0x0000000204007986 */ /* 0x0023e2000c101b24 */
[----:B------:R-:W-:Y:S05]  /*4d30*/  BRA `(.L_x_3081) ;  /* 0x00000b9000007947 */ /* 0x000fea0003800000 */
.L_x_3076:
        /* <DEDUP_REMOVED lines=9> */
[----:B------:R-:W-:-:S04]  /*4dd0*/  IMAD.MOV.U32 R2, RZ, RZ, 0x1 ;  /* 0x00000001ff027424 */ /* 0x000fc800078e00ff */
[----:B------:R-:W-:-:S13]  /*4de0*/  FSETP.NEU.FTZ.AND P0, PT, R0, RZ, PT ;  /* 0x000000ff0000720b */ /* 0x000fda0003f1d000 */
[----:B------:R-:W-:Y:S01]  /*4df0*/  @!P0 HADD2.F32 R0, -RZ, R3.H1_H1 ;  /* 0x30000003ff008230 */ /* 0x000fe20000004100 */
[----:B------:R-:W-:-:S04]  /*4e00*/  PRMT R3, R2, 0x7610, R3 ;  /* 0x0000761002037816 */ /* 0x000fc80000000003 */
[----:B------:R-:W-:-:S04]  /*4e10*/  @!P0 FSETP.NEU.FTZ.AND P1, PT, R0, RZ, PT ;  /* 0x000000ff0000820b */ /* 0x000fc80003f3d000 */
[----:B------:R-:W-:-:S05]  /*4e20*/  @!P0 SEL R3, RZ, 0x1, !P1 ;  /* 0x00000001ff038807 */ /* 0x000fca0004800000 */
[----:B------:R1:W-:Y:S01]  /*4e30*/  STG.E.U8 [R4.64], R3 ;  /* 0x0000000304007986 */ /* 0x0003e2000c101124 */
[----:B------:R-:W-:Y:S05]  /*4e40*/  BRA `(.L_x_3081) ;  /* 0x00000a8000007947 */ /* 0x000fea0003800000 */
.L_x_3090:
[--C-:B0-----:R-:W-:Y:S02]  /*4e50*/  HADD2.F32 R10, -RZ, R3.reuse.H1_H1 ;  /* 0x30000003ff0a7230 */ /* 0x101fe40000004100 */
[----:B------:R-:W-:-:S03]  /*4e60*/  HADD2.F32 R3, -RZ, R3.H0_H0 ;  /* 0x20000003ff037230 */ /* 0x000fc60000004100 */
[----:B------:R-:W-:Y:S02]  /*4e70*/  FMUL.FTZ R10, R10, 1 ;  /* 0x3f8000000a0a7820 */ /* 0x000fe40000410000 */
[----:B------:R-:W-:-:S04]  /*4e80*/  FMUL.FTZ R3, R3, 1 ;  /* 0x3f80000003037820 */ /* 0x000fc80000410000 */
[----:B------:R-:W-:Y:S08]  /*4e90*/  F2F.F64.F32 R10, R10 ;  /* 0x0000000a000a7310 */ /* 0x000ff00000201800 */
[----:B--2---:R-:W0:Y:S02]  /*4ea0*/  F2F.F64.F32 R8, R3 ;  /* 0x0000000300087310 */ /* 0x004e240000201800 */
[----:B0-----:R0:W-:Y:S01]  /*4eb0*/  STG.E.128 [R4.64], R8 ;  /* 0x0000000804007986 */ /* 0x0011e2000c101d24 */
[----:B------:R-:W-:Y:S05]  /*4ec0*/  BRA `(.L_x_3081) ;  /* 0x00000a0000007947 */ /* 0x000fea0003800000 */
.L_x_3089:
        /* <DEDUP_REMOVED lines=21> */
.L_x_3094:
[----:B------:R-:W-:Y:S05]  /*5020*/  BSYNC B0 ;  /* 0x0000000000007941 */ /* 0x000fea0003800000 */
.L_x_3093:
[----:B------:R-:W-:-:S05]  /*5030*/  LOP3.LUT R3, R0, R3, RZ, 0xfc, !PT ;  /* 0x0000000300037212 */ /* 0x000fca00078efcff */
[----:B------:R1:W-:Y:S01]  /*5040*/  STG.E.U8 [R4.64], R3 ;  /* 0x0000000304007986 */ /* 0x0003e2000c101124 */
[----:B------:R-:W-:Y:S05]  /*5050*/  BRA `(.L_x_3081) ;  /* 0x0000087000007947 */ /* 0x000fea0003800000 */
.L_x_3092:
        /* <DEDUP_REMOVED lines=13> */
.L_x_3096:
[----:B------:R-:W-:Y:S01]  /*5130*/  HFMA2.MMA R0, -RZ, RZ, 0, 7.569789886474609375e-06 ;  /* 0x0000007fff007435 */ /* 0x000fe200000001ff */
[----:B------:R-:W-:-:S09]  /*5140*/  ISETP.GT.U32.AND P0, PT, R2, 0x7f800000, PT ;  /* 0x7f8000000200780c */ /* 0x000fd20003f04070 */
[----:B------:R-:W-:Y:S02]  /*5150*/  SEL R0, R0, 0x7c, P0 ;  /* 0x0000007c00007807 */ /* 0x000fe40000000000 */
.L_x_3097:
[----:B------:R-:W-:Y:S05]  /*5160*/  BSYNC B0 ;  /* 0x0000000000007941 */ /* 0x000fea0003800000 */
.L_x_3095:
[----:B------:R-:W-:-:S04]  /*5170*/  LOP3.LUT R2, R3, 0x80000000, RZ, 0xc0, !PT ;  /* 0x8000000003027812 */ /* 0x000fc800078ec0ff */
[----:B------:R-:W-:-:S04]  /*5180*/  SHF.R.U32.HI R3, RZ, 0x18, R2 ;  /* 0x00000018ff037819 */ /* 0x000fc80000011602 */
[----:B------:R-:W-:-:S05]  /*5190*/  LOP3.LUT R3, R0, R3, RZ, 0xfc, !PT ;  /* 0x0000000300037212 */ /* 0x000fca00078efcff */
[----:B------:R1:W-:Y:S01]  /*51a0*/  STG.E.U8 [R4.64], R3 ;  /* 0x0000000304007986 */ /* 0x0003e2000c101124 */
[----:B------:R-:W-:Y:S05]  /*51b0*/  BRA `(.L_x_3081) ;  /* 0x0000071000007947 */ /* 0x000fea0003800000 */
.L_x_3091:
[----:B------:R-:W-:-:S05]  /*51c0*/  HADD2.F32 R0, -RZ, R3.H0_H0 ;  /* 0x20000003ff007230 */ /* 0x000fca0000004100 */
[----:B------:R-:W-:-:S05]  /*51d0*/  F2FP.BF16.PACK_AB R0, RZ, R0 ;  /* 0x00000000ff00723e */ /* 0x000fca00000010ff */
[----:B------:R1:W-:Y:S01]  /*51e0*/  STG.E.U16 [R4.64], R0 ;  /* 0x0000000004007986 */ /* 0x0003e2000c101524 */
[----:B------:R-:W-:Y:S05]  /*51f0*/  BRA `(.L_x_3081) ;  /* 0x000006d000007947 */ /* 0x000fea0003800000 */
.L_x_3088:
        /* <DEDUP_REMOVED lines=9> */
[----:B------:R-:W1:Y:S02]  /*5290*/  F2I.FTZ.U32.TRUNC.NTZ R3, R3 ;  /* 0x0000000300037305 */ /* 0x000e64000021f000 */
[----:B-1----:R1:W-:Y:S01]  /*52a0*/  STG.E.U16 [R4.64], R3 ;  /* 0x0000000304007986 */ /* 0x0023e2000c101524 */
[----:B------:R-:W-:Y:S05]  /*52b0*/  BRA `(.L_x_3081) ;  /* 0x0000061000007947 */ /* 0x000fea0003800000 */
.L_x_3100:
        /* <DEDUP_REMOVED lines=17> */
.L_x_3103:
[----:B------:R-:W-:-:S04]  /*53d0*/  LOP3.LUT R2, R7, 0x80000000, RZ, 0xc0, !PT ;  /* 0x8000000007027812 */ /* 0x000fc800078ec0ff */
[----:B------:R-:W-:-:S04]  /*53e0*/  SHF.R.U32.HI R3, RZ, 0x18, R2 ;  /* 0x00000018ff037819 */ /* 0x000fc80000011602 */
[----:B------:R-:W-:-:S04]  /*53f0*/  LOP3.LUT R0, R0, R3, RZ, 0xfc, !PT ;  /* 0x0000000300007212 */ /* 0x000fc800078efcff */
[----:B------:R-:W-:Y:S02]  /*5400*/  PRMT R2, R0, 0x7610, R2 ;  /* 0x0000761000027816 */ /* 0x000fe40000000002 */
.L_x_3102:
[----:B------:R-:W-:Y:S05]  /*5410*/  BSYNC B0 ;  /* 0x0000000000007941 */ /* 0x000fea0003800000 */
.L_x_3101:
[----:B------:R1:W-:Y:S01]  /*5420*/  STG.E.U8 [R4.64], R2 ;  /* 0x0000000204007986 */ /* 0x0003e2000c101124 */
[----:B------:R-:W-:Y:S05]  /*5430*/  BRA `(.L_x_3081) ;  /* 0x0000049000007947 */ /* 0x000fea0003800000 */
.L_x_3099:
        /* <DEDUP_REMOVED lines=17> */
.L_x_3106:
[----:B------:R-:W-:-:S04]  /*5550*/  LOP3.LUT R2, R7, 0x80000000, RZ, 0xc0, !PT ;  /* 0x8000000007027812 */ /* 0x000fc800078ec0ff */
[----:B------:R-:W-:-:S04]  /*5560*/  SHF.R.U32.HI R3, RZ, 0x18, R2 ;  /* 0x00000018ff037819 */ /* 0x000fc80000011602 */
[----:B------:R-:W-:-:S04]  /*5570*/  LOP3.LUT R0, R0, R3, RZ, 0xfc, !PT ;  /* 0x0000000300007212 */ /* 0x000fc800078efcff */
[----:B------:R-:W-:Y:S02]  /*5580*/  PRMT R2, R0, 0x7610, R2 ;  /* 0x0000761000027816 */ /* 0x000fe40000000002 */
.L_x_3105:
[----:B------:R-:W-:Y:S05]  /*5590*/  BSYNC B0 ;  /* 0x0000000000007941 */ /* 0x000fea0003800000 */
.L_x_3104:
[----:B------:R1:W-:Y:S01]  /*55a0*/  STG.E.U8 [R4.64], R2 ;  /* 0x0000000204007986 */ /* 0x0003e2000c101124 */
[----:B------:R-:W-:Y:S05]  /*55b0*/  BRA `(.L_x_3081) ;  /* 0x0000031000007947 */ /* 0x000fea0003800000 */
.L_x_3098:
        /* <DEDUP_REMOVED lines=18> */
[----:B------:R-:W-:-:S05]  /*56e0*/  @!P0 IADD3 R0, R6, RZ, RZ ;  /* 0x000000ff06008210 */ /* 0x000fca0007ffe0ff */
[----:B------:R-:W-:-:S05]  /*56f0*/  @P2 IMAD.MOV.U32 R3, RZ, RZ, R0 ;  /* 0x000000ffff032224 */ /* 0x000fca00078e0000 */
[----:B------:R1:W-:Y:S01]  /*5700*/  STG.E.U8 [R4.64], R3 ;  /* 0x0000000304007986 */ /* 0x0003e2000c101124 */
[----:B------:R-:W-:Y:S05]  /*5710*/  BRA `(.L_x_3081) ;  /* 0x000001b000007947 */ /* 0x000fea0003800000 */
.L_x_3080:
[----:B------:R-:W-:Y:S01]  /*5720*/  MOV R0, 0x0 ;  /* 0x0000000000007802 */ /* 0x000fe20000000f00 */
[----:B------:R-:W-:Y:S01]  /*5730*/  IMAD.MOV.U32 R4, RZ, RZ, c[0x4][0x158] ;  /* 0x01005600ff047624 */ /* 0x000fe200078e00ff */
[----:B------:R-:W-:Y:S01]  /*5740*/  MOV R6, c[0x4][0x160] ;  /* 0x0100580000067a02 */ /* 0x000fe20000000f00 */
[----:B------:R-:W-:Y:S01]  /*5750*/  IMAD.MOV.U32 R5, RZ, RZ, c[0x4][0x15c] ;  /* 0x01005700ff057624 */ /* 0x000fe200078e00ff */
[----:B------:R1:W4:Y:S01]  /*5760*/  LDC.64 R2, c[0x4][R0] ;  /* 0x0100000000027b82 */ /* 0x0003220000000a00 */
[----:B------:R-:W-:Y:S01]  /*5770*/  IMAD.MOV.U32 R7, RZ, RZ, c[0x4][0x164] ;  /* 0x01005900ff077624 */ /* 0x000fe200078e00ff */
[----:B------:R-:W-:Y:S01]  /*5780*/  MOV R11, c[0x4][0x34] ;  /* 0x01000d00000b7a02 */ /* 0x000fe20000000f00 */
[----:B------:R-:W-:Y:S02]  /*5790*/  IMAD.MOV.U32 R8, RZ, RZ, 0x65 ;  /* 0x00000065ff087424 */ /* 0x000fe400078e00ff */
[----:B0-----:R-:W-:-:S02]  /*57a0*/  IMAD.MOV.U32 R10, RZ, RZ, c[0x4][0x30] ;  /* 0x01000c00ff0a7624 */ /* 0x001fc400078e00ff */
[----:B--23--:R-:W-:Y:S02]  /*57b0*/  IMAD.MOV.U32 R12, RZ, RZ, 0x1 ;  /* 0x00000001ff0c7424 */ /* 0x00cfe400078e00ff */
[----:B------:R-:W-:Y:S02]  /*57c0*/  IMAD.MOV.U32 R13, RZ, RZ, RZ ;  /* 0x000000ffff0d7224 */ /* 0x000fe400078e00ff */
[----:B-1----:R-:W-:Y:S01]  /*57d0*/  LEPC R14 ;  /* 0x00000000000e734e */ /* 0x002fe20000000000 */
[----:B------:R-:W-:Y:S02]  /*57e0*/  MOV R9, 0x5850 ;  /* 0x0000585000097802 */ /* 0x000fe40000000f00 */
[----:B------:R-:W-:Y:S02]  /*57f0*/  MOV R20, 0x57d0 ;  /* 0x000057d000147802 */ /* 0x000fe40000000f00 */
[----:B------:R-:W-:Y:S02]  /*5800*/  MOV R21, 0x0 ;  /* 0x0000000000157802 */ /* 0x000fe40000000f00 */
[----:B------:R-:W-:Y:S02]  /*5810*/  MOV R0, 0x0 ;  /* 0x0000000000007802 */ /* 0x000fe40000000f00 */
[----:B------:R-:W-:-:S04]  /*5820*/  IADD3 R20, P0, P1, -R20, R9, R14 ;  /* 0x0000000914147210 */ /* 0x000fc8000791e10e */
[----:B------:R-:W-:-:S04]  /*5830*/  IADD3.X R21, ~R0, R21, R15, P0, P1 ;  /* 0x0000001500157210 */ /* 0x000fc800007e250f */
[----:B----4-:R-:W-:Y:S05]  /*5840*/  CALL.ABS.NOINC R2 ;  /* 0x0000000002007343 */ /* 0x010fea0003c00000 */
[----:B------:R-:W-:Y:S05]  /*5850*/  BRA `(.L_x_3081) ;  /* 0x0000007000007947 */ /* 0x000fea0003800000 */
.L_x_3108:
[----:B------:R-:W-:-:S06]  /*5860*/  HADD2.F32 R3, -RZ, R3.H0_H0 ;  /* 0x20000003ff037230 */ /* 0x000fcc0000004100 */
[----:B------:R-:W1:Y:S02]  /*5870*/  F2I.U64.TRUNC R2, R3 ;  /* 0x0000000300027311 */ /* 0x000e64000020d800 */
[----:B-1----:R1:W-:Y:S01]  /*5880*/  STG.E.64 [R4.64], R2 ;  /* 0x0000000204007986 */ /* 0x0023e2000c101b24 */
[----:B------:R-:W-:Y:S05]  /*5890*/  BRA `(.L_x_3081) ;  /* 0x0000003000007947 */ /* 0x000fea0003800000 */
.L_x_3107:
[----:B------:R-:W-:-:S06]  /*58a0*/  HADD2.F32 R3, -RZ, R3.H0_H0 ;  /* 0x20000003ff037230 */ /* 0x000fcc0000004100 */
[----:B------:R-:W1:Y:S02]  /*58b0*/  F2I.FTZ.U32.TRUNC.NTZ R3, R3 ;  /* 0x0000000300037305 */ /* 0x000e64000021f000 */
[----:B-1----:R1:W-:Y:S02]  /*58c0*/  STG.E [R4.64], R3 ;  /* 0x0000000304007986 */ /* 0x0023e4000c101924 */
.L_x_3081:
[----:B------:R-:W-:-:S05]  /*58d0*/  IMAD R16, R19, 0x200, R16 ;  /* 0x0000020013107824 */ /* 0x000fca00078e0210 */
[----:B------:R-:W-:Y:S02]  /*58e0*/  IADD3 R17, R16, 0x80, RZ ;  /* 0x0000008010117810 */ /* 0x000fe40007ffe0ff */
.L_x_2978:
[----:B------:R-:W-:Y:S05]  /*58f0*/  BSYNC B6 ;  /* 0x0000000000067941 */ /* 0x000fea0003800000 */
.L_x_2977:
[----:B------:R-:W-:Y:S01]  /*5900*/  ISETP.GE.AND P0, PT, R17, c[0x0][0x160], PT ;  /* 0x0000580011007a0c */ /* 0x000fe20003f06270 */
[----:B------:R-:W-:-:S12]  /*5910*/  BSSY B6, `(.L_x_3109) ;  /* 0x0000b0f000067945 */ /* 0x000fd80003800000 */
[----:B------:R-:W-:Y:S05]  /*5920*/  @P0 BRA `(.L_x_3110) ;  /* 0x0000b0d000000947 */ /* 0x000fea0003800000 */
[----:B------:R-:W-:Y:S01]  /*5930*/  ISETP.NE.AND P0, PT, RZ, c[0x0][0x168], PT ;  /* 0x00005a00ff007a0c */ /* 0x000fe20003f05270 */
[----:B-1----:R-:W-:Y:S01]  /*5940*/  HFMA2.MMA R0, -RZ, RZ, 0, 0 ;  /* 0x00000000ff007435 */ /* 0x002fe200000001ff */
[----:B------:R-:W-:-:S11]  /*5950*/  IMAD.MOV.U32 R18, RZ, RZ, RZ ;  /* 0x000000ffff127224 */ /* 0x000fd600078e00ff */
[----:B------:R-:W-:Y:S05]  /*5960*/  @!P0 BRA `(.L_x_3111) ;  /* 0x00000e0000008947 */ /* 0x000fea0003800000 */
[----:B------:R-:W-:Y:S02]  /*5970*/  IMAD.MOV.U32 R16, RZ, RZ, RZ ;  /* 0x000000ffff107224 */ /* 0x000fe400078e00ff */
[----:B0-----:R-:W-:Y:S02]  /*5980*/  IMAD.MOV.U32 R4, RZ, RZ, 0x1 ;  /* 0x00000001ff047424 */ /* 0x001fe400078e00ff */
[----:B------:R-:W-:-:S03]  /*5990*/  IMAD.HI.U32 R2, R17, c[0x0][0x170], R16 ;  /* 0x00005c0011027a27 */ /* 0x000fc600078e0010 */
[----:B------:R-:W-:Y:S02]  /*59a0*/  ISETP.NE.AND P0, PT, R4, c[0x0][0x168], PT ;  /* 0x00005a0004007a0c */ /* 0x000fe40003f05270 */
[----:B------:R-:W-:-:S04]  /*59b0*/  SHF.R.U32.HI R3, RZ, c[0x0][0x174], R2 ;  /* 0x00005d00ff037a19 */ /* 0x000fc80000011602 */
[----:B------:R-:W-:-:S05]  /*59c0*/  IADD3 R0, -R3, RZ, RZ ;  /* 0x000000ff03007210 */ /* 0x000fca0007ffe1ff */
        /* <DEDUP_REMOVED lines=207> */
[----:B------:R-:W-:Y:S01]  /*66c0*/  @P0 IMAD.MOV.U32 R4, RZ, RZ, RZ ;  /* 0x000000ffff040224 */ /* 0x000fe200078e00ff */
[----:B------:R-:W-:-:S03]  /*66d0*/  IADD3 R7, -R5, RZ, RZ ;  /* 0x000000ff05077210 */ /* 0x000fc60007ffe1ff */
        /* <DEDUP_REMOVED lines=9> */
.L_x_3111:
[----:B0-----:R-:W0:Y:S01]  /*6770*/  LDC.U8 R5, c[0x0][0x372] ;  /* 0x0000dc80ff057b82 */ /* 0x001e220000000000 */
        /* <DEDUP_REMOVED lines=15> */
[----:B------:R0:W4:Y:S02]  /*6870*/  LDG.E.S8 R2, [R2.64] ;  /* 0x0000002402027981 */ /* 0x000124000c1e1300 */
[----:B0-----:R-:W-:Y:S01]  /*6880*/  PRMT R3, RZ, 0x7610, R3 ;  /* 0x00007610ff037816 */ /* 0x001fe20000000003 */
[----:B----4-:R-:W0:Y:S02]  /*6890*/  I2F.S16 R0, R2 ;  /* 0x0000000200007306 */ /* 0x010e240000101400 */
[----:B0-----:R-:W-:Y:S01]  /*68a0*/  F2FP.PACK_AB R0, RZ, R0 ;  /* 0x00000000ff00723e */ /* 0x001fe200000000ff */
[----:B------:R-:W-:Y:S05]  /*68b0*/  BRA `(.L_x_3117) ;  /* 0x00000fe000007947 */ /* 0x000fea0003800000 */
.L_x_3115:
[----:B------:R0:W4:Y:S02]  /*68c0*/  LDG.E.U8 R2, [R2.64] ;  /* 0x0000002402027981 */ /* 0x000124000c1e1100 */
[----:B0-----:R-:W-:Y:S01]  /*68d0*/  PRMT R3, RZ, 0x7610, R3 ;  /* 0x00007610ff037816 */ /* 0x001fe20000000003 */
[----:B----4-:R-:W0:Y:S02]  /*68e0*/  I2F.U16 R0, R2 ;  /* 0x0000000200007306 */ /* 0x010e240000101000 */
[----:B0-----:R-:W-:Y:S01]  /*68f0*/  F2FP.PACK_AB R0, RZ, R0 ;  /* 0x00000000ff00723e */ /* 0x001fe200000000ff */
[----:B------:R-:W-:Y:S05]  /*6900*/  BRA `(.L_x_3117) ;  /* 0x00000f9000007947 */ /* 0x000fea0003800000 */
.L_x_3114:
[----:B------:R-:W-:-:S13]  /*6910*/  ISETP.NE.AND P0, PT, R4, 0x2, PT ;  /* 0x000000020400780c */ /* 0x000fda0003f05270 */
[----:B------:R-:W-:Y:S05]  /*6920*/  @!P0 BRA `(.L_x_3118) ;  /* 0x000000e000008947 */ /* 0x000fea0003800000 */
[----:B------:R-:W-:-:S13]  /*6930*/  ISETP.NE.AND P0, PT, R4, 0x3, PT ;  /* 0x000000030400780c */ /* 0x000fda0003f05270 */
[----:B------:R-:W-:Y:S05]  /*6940*/  @!P0 BRA `(.L_x_3119) ;  /* 0x0000007000008947 */ /* 0x000fea0003800000 */
[----:B------:R-:W-:-:S13]  /*6950*/  ISETP.NE.AND P0, PT, R4, 0x4, PT ;  /* 0x000000040400780c */ /* 0x000fda0003f05270 */
[----:B------:R-:W-:Y:S05]  /*6960*/  @P0 BRA `(.L_x_3116) ;  /* 0x00000d4000000947 */ /* 0x000fea0003800000 */
[----:B------:R-:W4:Y:S02]  /*6970*/  LDG.E.64 R2, [R2.64] ;  /* 0x0000002402027981 */ /* 0x000f24000c1e1b00 */
[----:B----4-:R0:W1:Y:S02]  /*6980*/  I2F.S64 R0, R2 ;  /* 0x0000000200007312 */ /* 0x0100640000301400 */
[----:B0-----:R-:W-:Y:S02]  /*6990*/  PRMT R3, RZ, 0x7610, R3 ;  /* 0x00007610ff037816 */ /* 0x001fe40000000003 */
[----:B-1----:R-:W-:Y:S01]  /*69a0*/  F2FP.PACK_AB R0, RZ, R0 ;  /* 0x00000000ff00723e */ /* 0x002fe200000000ff */
[----:B------:R-:W-:Y:S05]  /*69b0*/  BRA `(.L_x_3117) ;  /* 0x00000ee000007947 */ /* 0x000fea0003800000 */
.L_x_3119:
[----:B------:R0:W4:Y:S02]  /*69c0*/  LDG.E R2, [R2.64] ;  /* 0x0000002402027981 */ /* 0x000124000c1e1900 */
[----:B0-----:R-:W-:Y:S01]  /*69d0*/  PRMT R3, RZ, 0x7610, R3 ;  /* 0x00007610ff037816 */ /* 0x001fe20000000003 */
[----:B----4-:R-:W0:Y:S02]  /*69e0*/  I2F R0, R2 ;  /* 0x0000000200007306 */ /* 0x010e240000201400 */
[----:B0-----:R-:W-:Y:S01]  /*69f0*/  F2FP.PACK_AB R0, RZ, R0 ;  /* 0x00000000ff00723e */ /* 0x001fe200000000ff */
[----:B------:R-:W-:Y:S05]  /*6a00*/  BRA `(.L_x_3117) ;  /* 0x00000e9000007947 */ /* 0x000fea0003800000 */
.L_x_3118:
[----:B------:R0:W4:Y:S02]  /*6a10*/  LDG.E.U16 R2, [R2.64] ;  /* 0x0000002402027981 */ /* 0x000124000c1e1500 */
[----:B0-----:R-:W-:Y:S01]  /*6a20*/  PRMT R3, RZ, 0x7610, R3 ;  /* 0x00007610ff037816 */ /* 0x001fe20000000003 */
[----:B----4-:R-:W0:Y:S02]  /*6a30*/  I2F.S16 R0, R2 ;  /* 0x0000000200007306 */ /* 0x010e240000101400 */
[----:B0-----:R-:W-:Y:S01]  /*6a40*/  F2FP.PACK_AB R0, RZ, R0 ;  /* 0x00000000ff00723e */ /* 0x001fe200000000ff */
[----:B------:R-:W-:Y:S05]  /*6a50*/  BRA `(.L_x_3117) ;  /* 0x00000e4000007947 */ /* 0x000fea0003800000 */
.L_x_3113:
[----:B------:R-:W-:-:S13]  /*6a60*/  ISETP.GT.AND P0, PT, R4, 0x6, PT ;  /* 0x000000060400780c */ /* 0x000fda0003f04270 */
[----:B------:R-:W-:Y:S05]  /*6a70*/  @P0 BRA `(.L_x_3120) ;  /* 0x000000d000000947 */ /* 0x000fea0003800000 */
[----:B------:R-:W-:-:S13]  /*6a80*/  ISETP.NE.AND P0, PT, R4, 0x5, PT ;  /* 0x000000050400780c */ /* 0x000fda0003f05270 */
[----:B------:R-:W-:Y:S05]  /*6a90*/  @!P0 BRA `(.L_x_3121) ;  /* 0x0000006000008947 */ /* 0x000fea0003800000 */
[----:B------:R-:W-:-:S13]  /*6aa0*/  ISETP.NE.AND P0, PT, R4, 0x6, PT ;  /* 0x000000060400780c */ /* 0x000fda0003f05270 */
[----:B------:R-:W-:Y:S05]  /*6ab0*/  @P0 BRA `(.L_x_3116) ;  /* 0x00000bf000000947 */ /* 0x000fea0003800000 */
[----:B------:R0:W4:Y:S02]  /*6ac0*/  LDG.E R0, [R2.64] ;  /* 0x0000002402007981 */ /* 0x000124000c1e1900 */
[----:B0-----:R-:W-:Y:S02]  /*6ad0*/  PRMT R3, RZ, 0x7610, R3 ;  /* 0x00007610ff037816 */ /* 0x001fe40000000003 */
[----:B----4-:R-:W-:Y:S01]  /*6ae0*/  F2FP.PACK_AB R0, RZ, R0 ;  /* 0x00000000ff00723e */ /* 0x010fe200000000ff */
[----:B------:R-:W-:Y:S05]  /*6af0*/  BRA `(.L_x_3117) ;  /* 0x00000da000007947 */ /* 0x000fea0003800000 */
.L_x_3121:
[----:B------:R0:W4:Y:S02]  /*6b00*/  LDG.E.U16 R0, [R2.64] ;  /* 0x0000002402007981 */ /* 0x000124000c1e1500 */
[----:B0-----:R-:W-:Y:S01]  /*6b10*/  PRMT R3, RZ, 0x7610, R3 ;  /* 0x00007610ff037816 */ /* 0x001fe20000000003 */
[----:B----4-:R-:W-:-:S05]  /*6b20*/  HADD2.F32 R0, -RZ, R0.H0_H0 ;  /* 0x20000000ff007230 */ /* 0x010fca0000004100 */
[----:B------:R-:W-:Y:S01]  /*6b30*/  F2FP.PACK_AB R0, RZ, R0 ;  /* 0x00000000ff00723e */ /* 0x000fe200000000ff */
[----:B------:R-:W-:Y:S05]  /*6b40*/  BRA `(.L_x_3117) ;  /* 0x00000d5000007947 */ /* 0x000fea0003800000 */
.L_x_3120:
[----:B------:R-:W-:-:S13]  /*6b50*/  ISETP.NE.AND P0, PT, R4, 0x7, PT ;  /* 0x000000070400780c */ /* 0x000fda0003f05270 */
[----:B------:R-:W-:Y:S05]  /*6b60*/  @!P0 BRA `(.L_x_3122) ;  /* 0x000000c000008947 */ /* 0x000fea0003800000 */
[----:B------:R-:W-:-:S13]  /*6b70*/  ISETP.NE.AND P0, PT, R4, 0x8, PT ;  /* 0x000000080400780c */ /* 0x000fda0003f05270 */
[----:B------:R-:W-:Y:S05]  /*6b80*/  @!P0 BRA `(.L_x_3123) ;  /* 0x0000006000008947 */ /* 0x000fea0003800000 */
[----:B------:R-:W-:-:S13]  /*6b90*/  ISETP.NE.AND P0, PT, R4, 0x9, PT ;  /* 0x000000090400780c */ /* 0x000fda0003f05270 */
[----:B------:R-:W-:Y:S05]  /*6ba0*/  @P0 BRA `(.L_x_3116) ;  /* 0x00000b0000000947 */ /* 0x000fea0003800000 */
[----:B------:R-:W4:Y:S02]  /*6bb0*/  LDG.E.64 R2, [R2.64] ;  /* 0x0000002402027981 */ /* 0x000f24000c1e1b00 */
[----:B----4-:R-:W-:-:S04]  /*6bc0*/  F2FP.PACK_AB R3, R2, R3 ;  /* 0x000000030203723e */ /* 0x010fc800000000ff */
[----:B------:R-:W-:Y:S01]  /*6bd0*/  PRMT R0, R3, 0x7632, R0 ;  /* 0x0000763203007816 */ /* 0x000fe20000000000 */
[----:B------:R-:W-:Y:S05]  /*6be0*/  BRA `(.L_x_3117) ;  /* 0x00000cb000007947 */ /* 0x000fea0003800000 */
.L_x_3123:
[----:B------:R-:W4:Y:S02]  /*6bf0*/  LDG.E R3, [R2.64] ;  /* 0x0000002402037981 */ /* 0x000f24000c1e1900 */
[C---:B----4-:R-:W-:Y:S02]  /*6c00*/  PRMT R0, R3.reuse, 0x7610, R0 ;  /* 0x0000761003007816 */ /* 0x050fe40000000000 */
[----:B------:R-:W-:Y:S01]  /*6c10*/  PRMT R3, R3, 0x7632, R3 ;  /* 0x0000763203037816 */ /* 0x000fe20000000003 */
[----:B------:R-:W-:Y:S05]  /*6c20*/  BRA `(.L_x_3117) ;  /* 0x00000c7000007947 */ /* 0x000fea0003800000 */
.L_x_3122:
[----:B------:R-:W4:Y:S02]  /*6c30*/  LDG.E.64 R2, [R2.64] ;  /* 0x0000002402027981 */ /* 0x000f24000c1e1b00 */
[----:B----4-:R0:W1:Y:S01]  /*6c40*/  F2F.F32.F64 R0, R2 ;  /* 0x0000000200007310 */ /* 0x0100620000301000 */
[----:B------:R0:W1:Y:S02]  /*6c50*/  DSETP.GEU.AND P0, PT, |R2|, c[0x2][0x0], PT ;  /* 0x008000000200762a */ /* 0x0000640003f0e200 */
[----:B0-----:R-:W-:-:S12]  /*6c60*/  PRMT R3, RZ, 0x7610, R3 ;  /* 0x00007610ff037816 */ /* 0x001fd80000000003 */
[----:B-1----:R-:W-:-:S05]  /*6c70*/  @!P0 FMUL R0, R0, 1.175494350822287508e-38 ;  /* 0x0080000000008820 */ /* 0x002fca0000400000 */
[----:B------:R-:W-:Y:S01]  /*6c80*/  F2FP.PACK_AB R0, RZ, R0 ;  /* 0x00000000ff00723e */ /* 0x000fe200000000ff */
[----:B------:R-:W-:Y:S05]  /*6c90*/  BRA `(.L_x_3117) ;  /* 0x00000c0000007947 */ /* 0x000fea0003800000 */
.L_x_3112:
        /* <DEDUP_REMOVED lines=8> */
[----:B------:R0:W4:Y:S02]  /*6d20*/  LDG.E.U8 R2, [R2.64] ;  /* 0x0000002402027981 */ /* 0x000124000c1e1100 */
[----:B0-----:R-:W-:Y:S02]  /*6d30*/  PRMT R3, RZ, 0x7610, R3 ;  /* 0x00007610ff037816 */ /* 0x001fe40000000003 */
[----:B----4-:R-:W-:-:S04]  /*6d40*/  ISETP.NE.AND P0, PT, R2, RZ, PT ;  /* 0x000000ff0200720c */ /* 0x010fc80003f05270 */
[----:B------:R-:W-:-:S04]  /*6d50*/  FSEL R0, RZ, 1, !P0 ;  /* 0x3f800000ff007808 */ /* 0x000fc80004000000 */
[----:B------:R-:W-:Y:S01]  /*6d60*/  F2FP.PACK_AB R0, RZ, R0 ;  /* 0x00000000ff00723e */ /* 0x000fe200000000ff */
[----:B------:R-:W-:Y:S05]  /*6d70*/  BRA `(.L_x_3117) ;  /* 0x00000b2000007947 */ /* 0x000fea0003800000 */
.L_x_3126:
[----:B------:R-:W4:Y:S02]  /*6d80*/  LDG.E.128 R4, [R2.64] ;  /* 0x0000002402047981 */ /* 0x000f24000c1e1d00 */
[----:B----4-:R-:W0:Y:S01]  /*6d90*/  F2F.F32.F64 R8, R6 ;  /* 0x0000000600087310 */ /* 0x010e220000301000 */
        /* <DEDUP_REMOVED lines=8> */
.L_x_3125:
[----:B------:R-:W-:-:S13]  /*6e20*/  ISETP.NE.AND P0, PT, R4, 0xf, PT ;  /* 0x0000000f0400780c */ /* 0x000fda0003f05270 */
[----:B------:R-:W-:Y:S05]  /*6e30*/  @!P0 BRA `(.L_x_3127) ;  /* 0x0000029000008947 */ /* 0x000fea0003800000 */
[----:B------:R-:W-:-:S13]  /*6e40*/  ISETP.NE.AND P0, PT, R4, 0x17, PT ;  /* 0x000000170400780c */ /* 0x000fda0003f05270 */
[----:B------:R-:W-:Y:S05]  /*6e50*/  @!P0 BRA `(.L_x_3128) ;  /* 0x0000018000008947 */ /* 0x000fea0003800000 */
[----:B------:R-:W-:-:S13]  /*6e60*/  ISETP.NE.AND P0, PT, R4, 0x18, PT ;  /* 0x000000180400780c */ /* 0x000fda0003f05270 */
[----:B------:R-:W-:Y:S05]  /*6e70*/  @P0 BRA `(.L_x_3116) ;  /* 0x0000083000000947 */ /* 0x000fea0003800000 */
[----:B------:R0:W4:Y:S01]  /*6e80*/  LDG.E.U8 R0, [R2.64] ;  /* 0x0000002402007981 */ /* 0x000122000c1e1100 */
[----:B------:R-:W-:Y:S01]  /*6e90*/  IMAD.MOV.U32 R8, RZ, RZ, -0x800000 ;  /* 0xff800000ff087424 */ /* 0x000fe200078e00ff */
[----:B0-----:R-:W-:Y:S02]  /*6ea0*/  PRMT R3, RZ, 0x7610, R3 ;  /* 0x00007610ff037816 */ /* 0x001fe40000000003 */
[----:B----4-:R-:W-:-:S04]  /*6eb0*/  SHF.L.U32 R0, R0, 0x18, RZ ;  /* 0x0000001800007819 */ /* 0x010fc800000006ff */
        /* <DEDUP_REMOVED lines=18> */
.L_x_3128:
[----:B------:R0:W4:Y:S02]  /*6fe0*/  LDG.E.U8 R2, [R2.64] ;  /* 0x0000002402027981 */ /* 0x000124000c1e1100 */
[----:B0-----:R-:W-:Y:S01]  /*6ff0*/  PRMT R3, RZ, 0x7610, R3 ;  /* 0x00007610ff037816 */ /* 0x001fe20000000003 */
[C---:B----4-:R-:W-:Y:S02]  /*7000*/  IMAD.SHL.U32 R0, R2.reuse, 0x2000000, RZ ;  /* 0x0200000002007824 */ /* 0x050fe400078e00ff */
[----:B------:R-:W-:-:S03]  /*7010*/  IMAD.SHL.U32 R5, R2, 0x1000000, RZ ;  /* 0x0100000002057824 */ /* 0x000fc600078e00ff */
[----:B------:R-:W-:-:S13]  /*7020*/  ISETP.GE.U32.AND P0, PT, R0, 0x8000000, PT ;  /* 0x080000000000780c */ /* 0x000fda0003f06070 */
[C---:B------:R-:W-:Y:S01]  /*7030*/  @!P0 SHF.L.U32 R0, R2.reuse, 0x8, RZ ;  /* 0x0000000802008819 */ /* 0x040fe200000006ff */
[----:B------:R-:W-:-:S03]  /*7040*/  @P0 IMAD.SHL.U32 R4, R2, 0x200000, RZ ;  /* 0x0020000002040824 */ /* 0x000fc600078e00ff */
        /* <DEDUP_REMOVED lines=8> */
.L_x_3127:
[----:B------:R0:W4:Y:S02]  /*70d0*/  LDG.E.U16 R0, [R2.64] ;  /* 0x0000002402007981 */ /* 0x000124000c1e1500 */
[----:B0-----:R-:W-:Y:S02]  /*70e0*/  PRMT R3, RZ, 0x7610, R3 ;  /* 0x00007610ff037816 */ /* 0x001fe40000000003 */
[----:B----4-:R-:W-:-:S04]  /*70f0*/  PRMT R0, RZ, 0x5410, R0 ;  /* 0x00005410ff007816 */ /* 0x010fc80000000000 */
[----:B------:R-:W-:Y:S01]  /*7100*/  F2FP.PACK_AB R0, RZ, R0 ;  /* 0x00000000ff00723e */ /* 0x000fe200000000ff */
[----:B------:R-:W-:Y:S05]  /*7110*/  BRA `(.L_x_3117) ;  /* 0x0000078000007947 */ /* 0x000fea0003800000 */
.L_x_3124:
        /* <DEDUP_REMOVED lines=8> */
[----:B------:R0:W4:Y:S02]  /*71a0*/  LDG.E.U16 R2, [R2.64] ;  /* 0x0000002402027981 */ /* 0x000124000c1e1500 */
[----:B0-----:R-:W-:Y:S01]  /*71b0*/  PRMT R3, RZ, 0x7610, R3 ;  /* 0x00007610ff037816 */ /* 0x001fe20000000003 */
[----:B----4-:R-:W0:Y:S02]  /*71c0*/  I2F.U16 R0, R2 ;  /* 0x0000000200007306 */ /* 0x010e240000101000 */
[----:B0-----:R-:W-:Y:S01]  /*71d0*/  F2FP.PACK_AB R0, RZ, R0 ;  /* 0x00000000ff00723e */ /* 0x001fe200000000ff */
[----:B------:R-:W-:Y:S05]  /*71e0*/  BRA `(.L_x_3117) ;  /* 0x000006b000007947 */ /* 0x000fea0003800000 */
.L_x_3131:
[----:B------:R-:W4:Y:S01]  /*71f0*/  LDG.E.U8 R2, [R2.64] ;  /* 0x0000002402027981 */ /* 0x000f22000c1e1100 */
[----:B------:R-:W-:Y:S01]  /*7200*/  BSSY B0, `(.L_x_3132) ;  /* 0x0000018000007945 */ /* 0x000fe20003800000 */
[----:B------:R-:W-:Y:S01]  /*7210*/  IMAD.MOV.U32 R0, RZ, RZ, RZ ;  /* 0x000000ffff007224 */ /* 0x000fe200078e00ff */
[----:B----4-:R-:W-:-:S13]  /*7220*/  ISETP.NE.AND P0, PT, R2, RZ, PT ;  /* 0x000000ff0200720c */ /* 0x010fda0003f05270 */
        /* <DEDUP_REMOVED lines=8> */
[----:B------:R-:W-:Y:S02]  /*72b0*/  SHF.L.U32 R4, R3, 0x1f, RZ ;  /* 0x0000001f03047819 */ /* 0x000fe400000006ff */
[----:B------:R-:W-:-:S05]  /*72c0*/  SHF.R.U32.HI R0, RZ, 0x3, R0 ;  /* 0x00000003ff007819 */ /* 0x000fca0000011600 */
[----:B------:R-:W-:Y:S05]  /*72d0*/  @P0 BRA `(.L_x_3135) ;  /* 0x0000006000000947 */ /* 0x000fea0003800000 */
[----:B------:R-:W0:Y:S02]  /*72e0*/  FLO.U32 R3, R2 ;  /* 0x0000000200037300 */ /* 0x000e2400000e0000 */
[----:B0-----:R-:W-:-:S04]  /*72f0*/  IADD3 R3, -R3, 0x1f, RZ ;  /* 0x0000001f03037810 */ /* 0x001fc80007ffe1ff */
[----:B------:R-:W-:Y:S02]  /*7300*/  IADD3 R5, R3, -0x1c, RZ ;  /* 0xffffffe403057810 */ /* 0x000fe40007ffe0ff */
[----:B------:R-:W-:Y:S02]  /*7310*/  IADD3 R0, R0, 0x1d, -R3 ;  /* 0x0000001d00007810 */ /* 0x000fe40007ffe803 */
[----:B------:R-:W-:-:S04]  /*7320*/  SHF.L.U32 R5, R2, R5, RZ ;  /* 0x0000000502057219 */ /* 0x000fc800000006ff */
[----:B------:R-:W-:Y:S02]  /*7330*/  LOP3.LUT R2, R5, 0x7, RZ, 0xc0, !PT ;  /* 0x0000000705027812 */ /* 0x000fe400078ec0ff */
.L_x_3135:
[----:B------:R-:W-:Y:S05]  /*7340*/  BSYNC B1 ;  /* 0x0000000000017941 */ /* 0x000fea0003800000 */
.L_x_3134:
[----:B------:R-:W-:Y:S01]  /*7350*/  LEA R3, R0, 0x3b800000, 0x17 ;  /* 0x3b80000000037811 */ /* 0x000fe200078eb8ff */
[----:B------:R-:W-:-:S05]  /*7360*/  IMAD.SHL.U32 R0, R2, 0x100000, RZ ;  /* 0x0010000002007824 */ /* 0x000fca00078e00ff */
[----:B------:R-:W-:Y:S02]  /*7370*/  LOP3.LUT R0, R3, R0, R4, 0xfe, !PT ;  /* 0x0000000003007212 */ /* 0x000fe400078efe04 */
.L_x_3133:
[----:B------:R-:W-:Y:S05]  /*7380*/  BSYNC B0 ;  /* 0x0000000000007941 */ /* 0x000fea0003800000 */
.L_x_3132:
[----:B------:R-:W-:Y:S02]  /*7390*/  F2FP.PACK_AB R0, RZ, R0 ;  /* 0x00000000ff00723e */ /* 0x000fe400000000ff */
[----:B------:R-:W-:Y:S01]  /*73a0*/  PRMT R3, RZ, 0x7610, R3 ;  /* 0x00007610ff037816 */ /* 0x000fe20000000003 */
[----:B------:R-:W-:Y:S05]  /*73b0*/  BRA `(.L_x_3117) ;  /* 0x000004e000007947 */ /* 0x000fea0003800000 */
.L_x_3130:
        /* <DEDUP_REMOVED lines=21> */
.L_x_3139:
[----:B------:R-:W-:Y:S05]  /*7510*/  BSYNC B1 ;  /* 0x0000000000017941 */ /* 0x000fea0003800000 */
.L_x_3138:
[----:B------:R-:W-:Y:S01]  /*7520*/  LEA R3, R0, 0x37800000, 0x17 ;  /* 0x3780000000037811 */ /* 0x000fe200078eb8ff */
[----:B------:R-:W-:-:S05]  /*7530*/  IMAD.SHL.U32 R0, R2, 0x200000, RZ ;  /* 0x0020000002007824 */ /* 0x000fca00078e00ff */
[----:B------:R-:W-:Y:S02]  /*7540*/  LOP3.LUT R0, R3, R0, R4, 0xfe, !PT ;  /* 0x0000000003007212 */ /* 0x000fe400078efe04 */
.L_x_3137:
[----:B------:R-:W-:Y:S05]  /*7550*/  BSYNC B0 ;  /* 0x0000000000007941 */ /* 0x000fea0003800000 */
.L_x_3136:
[----:B------:R-:W-:Y:S02]  /*7560*/  F2FP.PACK_AB R0, RZ, R0 ;  /* 0x00000000ff00723e */ /* 0x000fe400000000ff */
[----:B------:R-:W-:Y:S01]  /*7570*/  PRMT R3, RZ, 0x7610, R3 ;  /* 0x00007610ff037816 */ /* 0x000fe20000000003 */
[----:B------:R-:W-:Y:S05]  /*7580*/  BRA `(.L_x_3117) ;  /* 0x0000031000007947 */ /* 0x000fea0003800000 */
.L_x_3129:
[----:B------:R-:W-:-:S13]  /*7590*/  ISETP.NE.AND P0, PT, R4, 0x1c, PT ;  /* 0x0000001c0400780c */ /* 0x000fda0003f05270 */
[----:B------:R-:W-:Y:S05]  /*75a0*/  @!P0 BRA `(.L_x_3140) ;  /* 0x000002b000008947 */ /* 0x000fea0003800000 */
[----:B------:R-:W-:-:S13]  /*75b0*/  ISETP.NE.AND P0, PT, R4, 0x1d, PT ;  /* 0x0000001d0400780c */ /* 0x000fda0003f05270 */
[----:B------:R-:W-:Y:S05]  /*75c0*/  @!P0 BRA `(.L_x_3141) ;  /* 0x0000024000008947 */ /* 0x000fea0003800000 */
[----:B------:R-:W-:-:S13]  /*75d0*/  ISETP.NE.AND P0, PT, R4, 0x2c, PT ;  /* 0x0000002c0400780c */ /* 0x000fda0003f05270 */
[----:B------:R-:W-:Y:S05]  /*75e0*/  @P0 BRA `(.L_x_3116) ;  /* 0x000000c000000947 */ /* 0x000fea0003800000 */
[----:B------:R-:W4:Y:S01]  /*75f0*/  LDG.E.U8 R2, [R2.64] ;  /* 0x0000002402027981 */ /* 0x000f22000c1e1100 */
[----:B------:R-:W-:Y:S01]  /*7600*/  BSSY B0, `(.L_x_3142) ;  /* 0x0000007000007945 */ /* 0x000fe20003800000 */
[----:B------:R-:W-:Y:S01]  /*7610*/  IMAD.MOV.U32 R0, RZ, RZ, 0x400000 ;  /* 0x00400000ff007424 */ /* 0x000fe200078e00ff */
[----:B----4-:R-:W-:-:S13]  /*7620*/  ISETP.NE.AND P0, PT, R2, RZ, PT ;  /* 0x000000ff0200720c */ /* 0x010fda0003f05270 */
[----:B------:R-:W-:Y:S05]  /*7630*/  @!P0 BRA `(.L_x_3143) ;  /* 0x0000003000008947 */ /* 0x000fea0003800000 */
[----:B------:R-:W-:-:S13]  /*7640*/  ISETP.NE.AND P0, PT, R2, 0xff, PT ;  /* 0x000000ff0200780c */ /* 0x000fda0003f05270 */
[----:B------:R-:W-:Y:S01]  /*7650*/  @!P0 IMAD.MOV.U32 R0, RZ, RZ, 0x7f800001 ;  /* 0x7f800001ff008424 */ /* 0x000fe200078e00ff */
[----:B------:R-:W-:Y:S02]  /*7660*/  @P0 SHF.L.U32 R0, R2, 0x17, RZ ;  /* 0x0000001702000819 */ /* 0x000fe400000006ff */
.L_x_3143:
[----:B------:R-:W-:Y:S05]  /*7670*/  BSYNC B0 ;  /* 0x0000000000007941 */ /* 0x000fea0003800000 */
.L_x_3142:
[----:B------:R-:W-:Y:S02]  /*7680*/  PRMT R3, RZ, 0x7610, R3 ;  /* 0x00007610ff037816 */ /* 0x000fe40000000003 */
[----:B------:R-:W-:Y:S01]  /*7690*/  F2FP.PACK_AB R0, RZ, R0 ;  /* 0x00000000ff00723e */ /* 0x000fe200000000ff */
[----:B------:R-:W-:Y:S05]  /*76a0*/  BRA `(.L_x_3117) ;  /* 0x000001f000007947 */ /* 0x000fea0003800000 */
.L_x_3116:
[----:B------:R-:W-:Y:S01]  /*76b0*/  MOV R0, 0x0 ;  /* 0x0000000000007802 */ /* 0x000fe20000000f00 */
[----:B--23--:R-:W-:Y:S01]  /*76c0*/  HFMA2.MMA R12, -RZ, RZ, 0, 5.9604644775390625e-08 ;  /* 0x00000001ff0c7435 */ /* 0x00cfe200000001ff */
[----:B------:R-:W-:Y:S01]  /*76d0*/  IMAD.MOV.U32 R4, RZ, RZ, c[0x4][0x158] ;  /* 0x01005600ff047624 */ /* 0x000fe200078e00ff */
[----:B------:R-:W-:Y:S01]  /*76e0*/  MOV R7, c[0x4][0x164] ;  /* 0x0100590000077a02 */ /* 0x000fe20000000f00 */
[----:B------:R0:W1:Y:S01]  /*76f0*/  LDC.64 R2, c[0x4][R0] ;  /* 0x0100000000027b82 */ /* 0x0000620000000a00 */
[----:B------:R-:W-:Y:S02]  /*7700*/  IMAD.MOV.U32 R5, RZ, RZ, c[0x4][0x15c] ;  /* 0x01005700ff057624 */ /* 0x000fe400078e00ff */
[----:B------:R-:W-:-:S02]  /*7710*/  IMAD.MOV.U32 R6, RZ, RZ, c[0x4][0x160] ;  /* 0x01005800ff067624 */ /* 0x000fc400078e00ff */
[----:B------:R-:W-:Y:S02]  /*7720*/  IMAD.MOV.U32 R8, RZ, RZ, 0x4e ;  /* 0x0000004eff087424 */ /* 0x000fe400078e00ff */
[----:B------:R-:W-:Y:S02]  /*7730*/  IMAD.MOV.U32 R10, RZ, RZ, c[0x4][0x28] ;  /* 0x01000a00ff0a7624 */ /* 0x000fe400078e00ff */
[----:B------:R-:W-:Y:S02]  /*7740*/  IMAD.MOV.U32 R11, RZ, RZ, c[0x4][0x2c] ;  /* 0x01000b00ff0b7624 */ /* 0x000fe400078e00ff */
        /* <DEDUP_REMOVED lines=8> */
[----:B-1----:R-:W-:Y:S05]  /*77d0*/  CALL.ABS.NOINC R2 ;  /* 0x0000000002007343 */ /* 0x002fea0003c00000 */
[----:B------:R-:W-:Y:S02]  /*77e0*/  PRMT R3, RZ, 0x7610, R3 ;  /* 0x00007610ff037816 */ /* 0x000fe40000000003 */
[----:B------:R-:W-:Y:S01]  /*77f0*/  PRMT R0, RZ, 0x7610, R0 ;  /* 0x00007610ff007816 */ /* 0x000fe20000000000 */
[----:B------:R-:W-:Y:S05]  /*7800*/  BRA `(.L_x_3117) ;  /* 0x0000009000007947 */ /* 0x000fea0003800000 */
.L_x_3141:
[----:B------:R-:W4:Y:S02]  /*7810*/  LDG.E.64 R2, [R2.64] ;  /* 0x0000002402027981 */ /* 0x000f24000c1e1b00 */
[----:B----4-:R0:W1:Y:S02]  /*7820*/  I2F.U64 R0, R2 ;  /* 0x0000000200007312 */ /* 0x0100640000301000 */
[----:B0-----:R-:W-:Y:S02]  /*7830*/  PRMT R3, RZ, 0x7610, R3 ;  /* 0x00007610ff037816 */ /* 0x001fe40000000003 */
[----:B-1----:R-:W-:Y:S01]  /*7840*/  F2FP.PACK_AB R0, RZ, R0 ;  /* 0x00000000ff00723e */ /* 0x002fe200000000ff */
[----:B------:R-:W-:Y:S05]  /*7850*/  BRA `(.L_x_3117) ;  /* 0x0000004000007947 */ /* 0x000fea0003800000 */
.L_x_3140:
[----:B------:R0:W4:Y:S02]  /*7860*/  LDG.E R2, [R2.64] ;  /* 0x0000002402027981 */ /* 0x000124000c1e1900 */
[----:B0-----:R-:W-:Y:S01]  /*7870*/  PRMT R3, RZ, 0x7610, R3 ;  /* 0x00007610ff037816 */ /* 0x001fe20000000003 */
[----:B----4-:R-:W0:Y:S02]  /*7880*/  I2F.U32 R0, R2 ;  /* 0x0000000200007306 */ /* 0x010e240000201000 */
[----:B0-----:R-:W-:-:S06]  /*7890*/  F2FP.PACK_AB R0, RZ, R0 ;  /* 0x00000000ff00723e */ /* 0x001fcc00000000ff */
.L_x_3117:
[----:B------:R-:W-:Y:S01]  /*78a0*/  HADD2.F32 R0, -RZ, R0.H0_H0 ;  /* 0x20000000ff007230 */ /* 0x000fe20000004100 */
[----:B------:R-:W-:Y:S01]  /*78b0*/  BSSY B0, `(.L_x_3144) ;  /* 0x0000282000007945 */ /* 0x000fe20003800000 */
[----:B------:R-:W-:-:S03]  /*78c0*/  HADD2.F32 R4, -RZ, R3.H0_H0 ;  /* 0x20000003ff047230 */ /* 0x000fc60000004100 */
[C---:B------:R-:W-:Y:S01]  /*78d0*/  FSETP.GTU.FTZ.AND P0, PT, |R0|.reuse, +INF , PT ;  /* 0x7f8000000000780b */ /* 0x040fe20003f1c200 */
[----:B------:R-:W-:Y:S01]  /*78e0*/  FADD.FTZ R5, |R0|, -RZ ;  /* 0x800000ff00057221 */ /* 0x000fe20000010200 */
[----:B------:R-:W-:-:S04]  /*78f0*/  FSETP.GTU.FTZ.AND P1, PT, |R4|, +INF , PT ;  /* 0x7f8000000400780b */ /* 0x000fc80003f3c200 */
        /* <DEDUP_REMOVED lines=18> */
[CC--:B--2---:R-:W-:Y:S01]  /*7a20*/  IMNMX R9, R6.reuse, R7.reuse, !PT ;  /* 0x0000000706097217 */ /* 0x0c4fe20007800200 */
[----:B---3--:R-:W-:Y:S01]  /*7a30*/  FADD.FTZ R12, |R3|, -RZ ;  /* 0x800000ff030c7221 */ /* 0x008fe20000010200 */
[----:B------:R-:W-:Y:S02]  /*7a40*/  IMNMX R6, R6, R7, PT ;  /* 0x0000000706067217 */ /* 0x000fe40003800200 */
[----:B------:R-:W-:Y:S02]  /*7a50*/  LOP3.LUT R10, R9, 0xfe000000, RZ, 0xc0, !PT ;  /* 0xfe000000090a7812 */ /* 0x000fe400078ec0ff */
[----:B------:R-:W-:Y:S02]  /*7a60*/  IMNMX R14, R7, R12, !PT ;  /* 0x0000000c070e7217 */ /* 0x000fe40007800200 */
[----:B------:R-:W-:Y:S02]  /*7a70*/  IADD3 R11, -R10, 0x7e800000, RZ ;  /* 0x7e8000000a0b7810 */ /* 0x000fe40007ffe1ff */
[----:B------:R-:W-:-:S02]  /*7a80*/  LOP3.LUT R15, R14, 0xfe000000, RZ, 0xc0, !PT ;  /* 0xfe0000000e0f7812 */ /* 0x000fc400078ec0ff */
[----:B------:R-:W-:Y:S01]  /*7a90*/  IMNMX R13, R7, R12, PT ;  /* 0x0000000c070d7217 */ /* 0x000fe20003800200 */
[CC--:B------:R-:W-:Y:S01]  /*7aa0*/  FMUL.FTZ R7, R6.reuse, R11.reuse ;  /* 0x0000000b06077220 */ /* 0x0c0fe20000410000 */
[----:B------:R-:W-:Y:S01]  /*7ab0*/  IADD3 R16, -R15, 0x7e800000, RZ ;  /* 0x7e8000000f107810 */ /* 0x000fe20007ffe1ff */
[----:B------:R-:W-:Y:S01]  /*7ac0*/  FMUL.FTZ R11, R9, R11 ;  /* 0x0000000b090b7220 */ /* 0x000fe20000410000 */
[----:B------:R-:W-:Y:S01]  /*7ad0*/  FSETP.NEU.FTZ.AND P0, PT, R6, RZ, PT ;  /* 0x000000ff0600720b */ /* 0x000fe20003f1d000 */
[----:B------:R-:W-:Y:S01]  /*7ae0*/  FMUL.FTZ R12, R7, R7 ;  /* 0x00000007070c7220 */ /* 0x000fe20000410000 */
[C---:B------:R-:W-:Y:S01]  /*7af0*/  FSETP.NEU.FTZ.AND P2, PT, R13.reuse, RZ, PT ;  /* 0x000000ff0d00720b */ /* 0x040fe20003f5d000 */
[-C--:B------:R-:W-:Y:S01]  /*7b00*/  FMUL.FTZ R7, R13, R16.reuse ;  /* 0x000000100d077220 */ /* 0x080fe20000410000 */
[----:B------:R-:W-:Y:S01]  /*7b10*/  LOP3.LUT R15, R15, 0x800000, RZ, 0xfc, !PT ;  /* 0x008000000f0f7812 */ /* 0x000fe200078efcff */
[----:B------:R-:W-:Y:S01]  /*7b20*/  FMUL.FTZ R16, R14, R16 ;  /* 0x000000100e107220 */ /* 0x000fe20000410000 */
[----:B------:R-:W-:Y:S01]  /*7b30*/  FSETP.NEU.FTZ.AND P1, PT, R6, +INF , PT ;  /* 0x7f8000000600780b */ /* 0x000fe20003f3d000 */
[----:B------:R-:W-:-:S02]  /*7b40*/  FMUL.FTZ R7, R7, R7 ;  /* 0x0000000707077220 */ /* 0x000fc40000410000 */
[----:B------:R-:W-:Y:S02]  /*7b50*/  FFMA.FTZ R12, R11, R11, R12 ;  /* 0x0000000b0b0c7223 */ /* 0x000fe4000001000c */
        /* <DEDUP_REMOVED lines=33> */
[----:B------:R-:W-:Y:S01]  /*7d70*/  MOV R15, 0x3d39bf78 ;  /* 0x3d39bf78000f7802 */ /* 0x000fe20000000f00 */
        /* <DEDUP_REMOVED lines=31> */
.L_x_3152:
        /* <DEDUP_REMOVED lines=10> */
.L_x_3154:
[----:B------:R-:W-:-:S04]  /*8010*/  FADD.FTZ R9, -R2, R7 ;  /* 0x0000000702097221 */ /* 0x000fc80000010100 */
[----:B------:R-:W-:Y:S02]  /*8020*/  FMUL.FTZ R9, R9, 0.5 ;  /* 0x3f00000009097820 */ /* 0x000fe40000410000 */
.L_x_3155:
[----:B------:R-:W-:Y:S05]  /*8030*/  BSYNC B2 ;  /* 0x0000000000027941 */ /* 0x000fea0003800000 */
.L_x_3153:
        /* <DEDUP_REMOVED lines=11> */
.L_x_3157:
[----:B------:R-:W-:-:S04]  /*80f0*/  FADD.FTZ R11, R6, -R11 ;  /* 0x8000000b060b7221 */ /* 0x000fc80000010000 */
[----:B------:R-:W-:Y:S02]  /*8100*/  FMUL.FTZ R12, R11, 0.5 ;  /* 0x3f0000000b0c7820 */ /* 0x000fe40000410000 */
.L_x_3158:
[----:B------:R-:W-:Y:S05]  /*8110*/  BSYNC B2 ;  /* 0x0000000000027941 */ /* 0x000fea0003800000 */
.L_x_3156:
[----:B------:R-:W-:Y:S01]  /*8120*/  FADD.FTZ R12, R12, R9 ;  /* 0x000000090c0c7221 */ /* 0x000fe20000010000 */
[----:B------:R-:W-:Y:S01]  /*8130*/  HFMA2.MMA R15, -RZ, RZ, 1.3056640625, -1.8671875 ;  /* 0x3d39bf78ff0f7435 */ /* 0x000fe200000001ff */
        /* <DEDUP_REMOVED lines=33> */
.L_x_3151:
[----:B------:R0:W1:Y:S02]  /*8350*/  MUFU.SQRT R9, R8 ;  /* 0x0000000800097308 */ /* 0x0000640000002000 */
.L_x_3150:
[----:B------:R-:W-:Y:S05]  /*8360*/  BSYNC B1 ;  /* 0x0000000000017941 */ /* 0x000fea0003800000 */
.L_x_3149:
        /* <DEDUP_REMOVED lines=24> */
.L_x_3165:
[----:B------:R-:W-:-:S04]  /*84f0*/  FADD.FTZ R2, -R2, R7 ;  /* 0x0000000702027221 */ /* 0x000fc80000010100 */
[----:B------:R-:W-:Y:S02]  /*8500*/  FMUL.FTZ R2, R2, 0.5 ;  /* 0x3f00000002027820 */ /* 0x000fe40000410000 */
.L_x_3166:
[----:B------:R-:W-:Y:S05]  /*8510*/  BSYNC B2 ;  /* 0x0000000000027941 */ /* 0x000fea0003800000 */
.L_x_3164:
        /* <DEDUP_REMOVED lines=10> */
.L_x_3168:
[----:B------:R-:W-:-:S04]  /*85c0*/  FADD.FTZ R3, -R3, R6 ;  /* 0x0000000603037221 */ /* 0x000fc80000010100 */
[----:B------:R-:W-:Y:S02]  /*85d0*/  FMUL.FTZ R3, R3, 0.5 ;  /* 0x3f00000003037820 */ /* 0x000fe40000410000 */
.L_x_3169:
[----:B------:R-:W-:Y:S05]  /*85e0*/  BSYNC B2 ;  /* 0x0000000000027941 */ /* 0x000fea0003800000 */
.L_x_3167:
[----:B------:R-:W-:Y:S01]  /*85f0*/  FADD.FTZ R3, R3, R2 ;  /* 0x0000000203037221 */ /* 0x000fe20000010000 */
[----:B------:R-:W-:Y:S01]  /*8600*/  PLOP3.LUT P0, PT, PT, PT, PT, 0x80, 0x0 ;  /* 0x000000000000781c */ /* 0x000fe20003f0f070 */
[----:B------:R-:W-:-:S04]  /*8610*/  FADD.FTZ R10, R5, R10 ;  /* 0x0000000a050a7221 */ /* 0x000fc80000010000 */
[----:B------:R-:W-:-:S06]  /*8620*/  FMUL.FTZ R10, R10, R3 ;  /* 0x000000030a0a7220 */ /* 0x000fcc0000410000 */
[----:B------:R-:W2:Y:S01]  /*8630*/  MUFU.SQRT R10, R10 ;  /* 0x0000000a000a7308 */ /* 0x000ea20000002000 */
[----:B------:R-:W-:Y:S05]  /*8640*/  BRA `(.L_x_3161) ;  /* 0x000001a000007947 */ /* 0x000fea0003800000 */
.L_x_3163:
        /* <DEDUP_REMOVED lines=15> */
.L_x_3162:
[----:B------:R-:W-:Y:S01]  /*8740*/  FADD.FTZ R2, R10, 1 ;  /* 0x3f8000000a027421 */ /* 0x000fe20000010000 */
[----:B------:R-:W-:Y:S01]  /*8750*/  MUFU.SQRT R3, R8 ;  /* 0x0000000800037308 */ /* 0x000fe20000002000 */
[----:B------:R-:W-:Y:S01]  /*8760*/  PLOP3.LUT P0, PT, PT, PT, PT, 0x80, 0x0 ;  /* 0x000000000000781c */ /* 0x000fe20003f0f070 */
[----:B------:R-:W-:Y:S02]  /*8770*/  IMAD.MOV.U32 R5, RZ, RZ, 0x3f800000 ;  /* 0x3f800000ff057424 */ /* 0x000fe400078e00ff */
[----:B------:R-:W-:-:S06]  /*8780*/  FMUL.FTZ R2, R2, 0.5 ;  /* 0x3f00000002027820 */ /* 0x000fcc0000410000 */
[----:B------:R-:W2:Y:S02]  /*8790*/  MUFU.SQRT R2, R2 ;  /* 0x0000000200027308 */ /* 0x000ea40000002000 */
[----:B--2---:R-:W-:Y:S01]  /*87a0*/  FMUL.FTZ R10, R3, R2 ;  /* 0x00000002030a7220 */ /* 0x004fe20000410000 */
[----:B------:R-:W-:Y:S05]  /*87b0*/  BRA `(.L_x_3161) ;  /* 0x0000003000007947 */ /* 0x000fea0003800000 */
.L_x_3160:
[----:B------:R-:W-:Y:S01]  /*87c0*/  PLOP3.LUT P0, PT, PT, PT, PT, 0x80, 0x0 ;  /* 0x000000000000781c */ /* 0x000fe20003f0f070 */
[----:B------:R-:W-:Y:S02]  /*87d0*/  FMUL.FTZ R10, R10, 16777216 ;  /* 0x4b8000000a0a7820 */ /* 0x000fe40000410000 */
[----:B------:R-:W-:-:S05]  /*87e0*/  FMUL.FTZ R5, R5, 16777216 ;  /* 0x4b80000005057820 */ /* 0x000fca0000410000 */
.L_x_3161:
[----:B------:R-:W-:Y:S05]  /*87f0*/  BSYNC B1 ;  /* 0x0000000000017941 */ /* 0x000fea0003800000 */
.L_x_3159:
        /* <DEDUP_REMOVED lines=14> */
[----:B------:R-:W-:Y:S01]  /*88e0*/  FFMA.FTZ R5, R6, R5, R6 ;  /* 0x0000000506057223 */ /* 0x000fe20000010006 */
[----:B------:R-:W-:-:S04]  /*88f0*/  HFMA2.MMA R6, -RZ, RZ, 1.265625, -5052 ;  /* 0x3d10ecefff067435 */ /* 0x000fc800000001ff */
        /* <DEDUP_REMOVED lines=17> */
.L_x_3172:
[----:B------:R-:W-:Y:S01]  /*8a10*/  IMAD.MOV.U32 R3, RZ, RZ, 0x3f000000 ;  /* 0x3f000000ff037424 */ /* 0x000fe200078e00ff */
[C---:B------:R-:W-:Y:S01]  /*8a20*/  FSETP.GT.FTZ.AND P0, PT, |R11|.reuse, 0.56000000238418579102, PT ;  /* 0x3f0f5c290b00780b */ /* 0x040fe20003f14200 */
[C---:B------:R-:W-:Y:S01]  /*8a30*/  FADD.FTZ R0, |R11|.reuse, -RZ ;  /* 0x800000ff0b007221 */ /* 0x040fe20000010200 */
[----:B------:R-:W-:-:S03]  /*8a40*/  FSETP.NEU.FTZ.AND P1, PT, |R11|, 1, PT ;  /* 0x3f8000000b00780b */ /* 0x000fc60003f3d200 */
[----:B------:R-:W-:-:S04]  /*8a50*/  FFMA.FTZ R2, -R0, R3, 0.5 ;  /* 0x3f00000000027423 */ /* 0x000fc80000010103 */
[----:B------:R-:W4:Y:S02]  /*8a60*/  MUFU.RSQ R3, R2 ;  /* 0x0000000200037308 */ /* 0x000f240000001400 */
[----:B----4-:R-:W-:Y:S02]  /*8a70*/  FMUL.FTZ R5, R2, R3 ;  /* 0x0000000302057220 */ /* 0x010fe40000410000 */
[----:B------:R-:W-:-:S04]  /*8a80*/  FMUL.FTZ R6, R3, 0.5 ;  /* 0x3f00000003067820 */ /* 0x000fc80000410000 */
[----:B------:R-:W-:-:S04]  /*8a90*/  FFMA.FTZ R6, -R5, R6, 0.5 ;  /* 0x3f00000005067423 */ /* 0x000fc80000010106 */
[----:B------:R-:W-:Y:S01]  /*8aa0*/  FFMA.FTZ R6, R5, R6, R5 ;  /* 0x0000000605067223 */ /* 0x000fe20000010005 */
[----:B------:R-:W-:-:S04]  /*8ab0*/  MOV R5, 0x3fd774eb ;  /* 0x3fd774eb00057802 */ /* 0x000fc80000000f00 */
        /* <DEDUP_REMOVED lines=17> */
.L_x_3171:
        /* <DEDUP_REMOVED lines=21> */
.L_x_3176:
[----:B------:R-:W-:Y:S05]  /*8d20*/  BSYNC B4 ;  /* 0x0000000000047941 */ /* 0x000fea0003800000 */
.L_x_3175:
        /* <DEDUP_REMOVED lines=15> */
[----:B------:R-:W-:-:S10]  /*8e20*/  HFMA2.MMA R3, -RZ, RZ, 1.9599609375, 20144 ;  /* 0x3fd774ebff037435 */ /* 0x000fd400000001ff */
[----:B------:R-:W-:Y:S01]  /*8e30*/  FFMA.FTZ R0, R3, 1.8663789033889770508, -R0 ;  /* 0x3feee58103007823 */ /* 0x000fe20000010800 */
[----:B------:R-:W-:Y:S05]  /*8e40*/  BRA `(.L_x_3179) ;  /* 0x0000004000007947 */ /* 0x000fea0003800000 */
.L_x_3178:
[----:B------:R-:W-:Y:S01]  /*8e50*/  ISETP.GE.AND P0, PT, R7, RZ, PT ;  /* 0x000000ff0700720c */ /* 0x000fe20003f06270 */
[----:B------:R-:W-:-:S12]  /*8e60*/  IMAD.MOV.U32 R3, RZ, RZ, 0x3fd774eb ;  /* 0x3fd774ebff037424 */ /* 0x000fd800078e00ff */
[----:B------:R-:W-:-:S04]  /*8e70*/  @P0 FFMA.FTZ R0, R3, 0.93318945169448852539, -R0 ;  /* 0x3f6ee58103000823 */ /* 0x000fc80000010800 */
[----:B------:R-:W-:Y:S02]  /*8e80*/  @!P0 FFMA.FTZ R0, R3, 0.93318945169448852539, R0 ;  /* 0x3f6ee58103008823 */ /* 0x000fe40000010000 */
.L_x_3179:
[----:B------:R-:W-:Y:S05]  /*8e90*/  BSYNC B1 ;  /* 0x0000000000017941 */ /* 0x000fea0003800000 */
.L_x_3177:
[----:B------:R-:W-:Y:S01]  /*8ea0*/  FSETP.NEU.FTZ.AND P0, PT, |R7|, |R10|, PT ;  /* 0x4000000a0700720b */ /* 0x000fe20003f1d200 */
[----:B------:R-:W-:Y:S01]  /*8eb0*/  IMAD.MOV.U32 R2, RZ, RZ, 0x4016cbe4 ;  /* 0x4016cbe4ff027424 */ /* 0x000fe200078e00ff */
        /* <DEDUP_REMOVED lines=9> */
.L_x_3174:
        /* <DEDUP_REMOVED lines=18> */
.L_x_3181:
[----:B------:R-:W-:Y:S05]  /*9070*/  BSYNC B4 ;  /* 0x0000000000047941 */ /* 0x000fea0003800000 */
.L_x_3180:
        /* <DEDUP_REMOVED lines=18> */
.L_x_3183:
[----:B------:R-:W-:Y:S01]  /*91a0*/  ISETP.GE.AND P0, PT, R5, RZ, PT ;  /* 0x000000ff0500720c */ /* 0x000fe20003f06270 */
[----:B------:R-:W-:-:S12]  /*91b0*/  IMAD.MOV.U32 R3, RZ, RZ, 0x3fd774eb ;  /* 0x3fd774ebff037424 */ /* 0x000fd800078e00ff */
[----:B------:R-:W-:-:S04]  /*91c0*/  @P0 FFMA.FTZ R0, R3, 0.93318945169448852539, -R0 ;  /* 0x3f6ee58103000823 */ /* 0x000fc80000010800 */
[----:B------:R-:W-:Y:S02]  /*91d0*/  @!P0 FFMA.FTZ R0, R3, 0.93318945169448852539, R0 ;  /* 0x3f6ee58103008823 */ /* 0x000fe40000010000 */
.L_x_3184:
[----:B------:R-:W-:Y:S05]  /*91e0*/  BSYNC B1 ;  /* 0x0000000000017941 */ /* 0x000fea0003800000 */
.L_x_3182:
[----:B------:R-:W-:Y:S01]  /*91f0*/  FSETP.NEU.FTZ.AND P0, PT, |R5|, |R10|, PT ;  /* 0x4000000a0500720b */ /* 0x000fe20003f1d200 */
[----:B------:R-:W-:Y:S01]  /*9200*/  HFMA2.MMA R2, -RZ, RZ, 2.04296875, -15.78125 ;  /* 0x4016cbe4ff027435 */ /* 0x000fe200000001ff */
        /* <DEDUP_REMOVED lines=8> */
.L_x_3173:
[----:B------:R-:W-:Y:S05]  /*9290*/  BSYNC B3 ;  /* 0x0000000000037941 */ /* 0x000fea0003800000 */
.L_x_3170:
[----:B------:R-:W-:-:S04]  /*92a0*/  SHF.R.U32.HI R0, RZ, 0x1f, R4 ;  /* 0x0000001fff007819 */ /* 0x000fc80000011604 */
[----:B------:R-:W-:-:S13]  /*92b0*/  ISETP.NE.AND P0, PT, R0, RZ, PT ;  /* 0x000000ff0000720c */ /* 0x000fda0003f05270 */
[----:B-1----:R-:W-:Y:S01]  /*92c0*/  @!P0 FADD.FTZ R9, -R9, -RZ ;  /* 0x800000ff09098221 */ /* 0x002fe20000010100 */
[----:B------:R-:W-:Y:S05]  /*92d0*/  BRA `(.L_x_3185) ;  /* 0x00000df000007947 */ /* 0x000fea0003800000 */
.L_x_3148:
[----:B------:R-:W-:Y:S02]  /*92e0*/  FADD.FTZ R0, -R0, 6.1232342629258392722e-17 ;  /* 0x248d313200007421 */ /* 0x000fe40000010100 */
[----:B--2---:R-:W-:Y:S02]  /*92f0*/  FADD.FTZ R9, -R4, -RZ ;  /* 0x800000ff04097221 */ /* 0x004fe40000010100 */
[----:B------:R-:W-:Y:S01]  /*9300*/  FADD.FTZ R3, R0, 1.5707963705062866211 ;  /* 0x3fc90fdb00037421 */ /* 0x000fe20000010000 */
[----:B------:R-:W-:Y:S05]  /*9310*/  BRA `(.L_x_3185) ;  /* 0x00000db000007947 */ /* 0x000fea0003800000 */
.L_x_3147:
[----:B--2---:R-:W-:Y:S02]  /*9320*/  FADD.FTZ R9, -R4, -RZ ;  /* 0x800000ff04097221 */ /* 0x004fe40000010100 */
[----:B------:R-:W-:Y:S01]  /*9330*/  IMAD.MOV.U32 R3, RZ, RZ, RZ ;  /* 0x000000ffff037224 */ /* 0x000fe200078e00ff */
[----:B------:R-:W-:Y:S05]  /*9340*/  BRA `(.L_x_3185) ;  /* 0x00000d8000007947 */ /* 0x000fea0003800000 */
.L_x_3146:
        /* <DEDUP_REMOVED lines=21> */
[----:B------:R-:W-:Y:S01]  /*94a0*/  IMAD.MOV.U32 R20, RZ, RZ, R6 ;  /* 0x000000ffff147224 */ /* 0x000fe200078e0006 */
[----:B------:R-:W-:Y:S02]  /*94b0*/  MOV R2, 0x94d0 ;  /* 0x000094d000027802 */ /* 0x000fe40000000f00 */
[----:B--23--:R-:W-:Y:S05]  /*94c0*/  CALL.REL.NOINC `($__internal_6_$__cuda_sm3x_div_rn_ftz_f32_slowpath) ;  /* 0x0000cdb000007944 */ /* 0x00cfea0003c00000 */
[----:B0-----:R-:W-:Y:S02]  /*94d0*/  IMAD.MOV.U32 R2, RZ, RZ, R15 ;  /* 0x000000ffff027224 */ /* 0x001fe400078e000f */
.L_x_3190:
[----:B------:R-:W-:Y:S05]  /*94e0*/  BSYNC B4 ;  /* 0x0000000000047941 */ /* 0x000fea0003800000 */
.L_x_3189:
        /* <DEDUP_REMOVED lines=18> */
.L_x_3192:
[----:B------:R-:W-:Y:S01]  /*9610*/  ISETP.GE.AND P0, PT, R0, RZ, PT ;  /* 0x000000ff0000720c */ /* 0x000fe20003f06270 */
[----:B------:R-:W-:-:S12]  /*9620*/  IMAD.MOV.U32 R3, RZ, RZ, 0x3fd774eb ;  /* 0x3fd774ebff037424 */ /* 0x000fd800078e00ff */
[----:B------:R-:W-:-:S04]  /*9630*/  @P0 FFMA.FTZ R2, R3, 0.93318945169448852539, -R2 ;  /* 0x3f6ee58103020823 */ /* 0x000fc80000010802 */
[----:B------:R-:W-:Y:S02]  /*9640*/  @!P0 FFMA.FTZ R2, R3, 0.93318945169448852539, R2 ;  /* 0x3f6ee58103028823 */ /* 0x000fe40000010002 */
.L_x_3193:
[----:B------:R-:W-:Y:S05]  /*9650*/  BSYNC B1 ;  /* 0x0000000000017941 */ /* 0x000fea0003800000 */
.L_x_3191:
[----:B------:R-:W-:Y:S01]  /*9660*/  FSETP.NEU.FTZ.AND P0, PT, R5, |R4|, PT ;  /* 0x400000040500720b */ /* 0x000fe20003f1d000 */
[----:B--2---:R-:W0:Y:S01]  /*9670*/  MUFU.LG2 R9, R10 ;  /* 0x0000000a00097308 */ /* 0x004e220000000c00 */
        /* <DEDUP_REMOVED lines=11> */
.L_x_3188:
        /* <DEDUP_REMOVED lines=9> */
[----:B------:R-:W-:Y:S02]  /*97c0*/  MOV R20, R6 ;  /* 0x0000000600147202 */ /* 0x000fe40000000f00 */
[----:B------:R-:W-:Y:S02]  /*97d0*/  MOV R2, 0x97f0 ;  /* 0x000097f000027802 */ /* 0x000fe40000000f00 */
[----:B--23--:R-:W-:Y:S05]  /*97e0*/  CALL.REL.NOINC `($__internal_6_$__cuda_sm3x_div_rn_ftz_f32_slowpath) ;  /* 0x0000ca9000007944 */ /* 0x00cfea0003c00000 */
[----:B0-----:R-:W-:Y:S02]  /*97f0*/  IMAD.MOV.U32 R2, RZ, RZ, R15 ;  /* 0x000000ffff027224 */ /* 0x001fe400078e000f */
.L_x_3196:
[----:B------:R-:W-:Y:S05]  /*9800*/  BSYNC B4 ;  /* 0x0000000000047941 */ /* 0x000fea0003800000 */
.L_x_3195:
        /* <DEDUP_REMOVED lines=18> */
.L_x_3198:
[----:B------:R-:W-:Y:S01]  /*9930*/  ISETP.GE.AND P0, PT, R0, RZ, PT ;  /* 0x000000ff0000720c */ /* 0x000fe20003f06270 */
[----:B------:R-:W-:-:S12]  /*9940*/  HFMA2.MMA R3, -RZ, RZ, 1.9599609375, 20144 ;  /* 0x3fd774ebff037435 */ /* 0x000fd800000001ff */
[----:B------:R-:W-:-:S04]  /*9950*/  @P0 FFMA.FTZ R2, R3, 0.93318945169448852539, -R2 ;  /* 0x3f6ee58103020823 */ /* 0x000fc80000010802 */
[----:B------:R-:W-:Y:S02]  /*9960*/  @!P0 FFMA.FTZ R2, R3, 0.93318945169448852539, R2 ;  /* 0x3f6ee58103028823 */ /* 0x000fe40000010002 */
.L_x_3199:
[----:B------:R-:W-:Y:S05]  /*9970*/  BSYNC B1 ;  /* 0x0000000000017941 */ /* 0x000fea0003800000 */
.L_x_3197:
[CC--:B------:R-:W-:Y:S02]  /*9980*/  IMNMX R3, R8.reuse, R5.reuse, !PT ;  /* 0x0000000508037217 */ /* 0x0c0fe40007800200 */
[----:B------:R-:W-:Y:S02]  /*9990*/  IMNMX R8, R8, R5, PT ;  /* 0x0000000508087217 */ /* 0x000fe40003800200 */
[----:B------:R-:W-:Y:S02]  /*99a0*/  LOP3.LUT R7, R3, 0xfe000000, RZ, 0xc0, !PT ;  /* 0xfe00000003077812 */ /* 0x000fe400078ec0ff */
[----:B------:R-:W-:Y:S02]  /*99b0*/  FSETP.NEU.FTZ.AND P0, PT, R8, RZ, PT ;  /* 0x000000ff0800720b */ /* 0x000fe40003f1d000 */
[C---:B--2---:R-:W-:Y:S02]  /*99c0*/  IADD3 R9, -R7.reuse, 0x7e800000, RZ ;  /* 0x7e80000007097810 */ /* 0x044fe40007ffe1ff */
        /* <DEDUP_REMOVED lines=22> */
.L_x_3187:
        /* <DEDUP_REMOVED lines=10> */
[-C--:B--2---:R-:W-:Y:S02]  /*9bd0*/  FMUL.FTZ R9, R2, R3.reuse ;  /* 0x0000000302097220 */ /* 0x084fe40000410000 */
[----:B------:R-:W-:Y:S02]  /*9be0*/  FMUL.FTZ R3, R7, R3 ;  /* 0x0000000307037220 */ /* 0x000fe40000410000 */
[----:B------:R-:W-:Y:S02]  /*9bf0*/  FMUL.FTZ R10, R9, R9 ;  /* 0x00000009090a7220 */ /* 0x000fe40000410000 */
[----:B------:R-:W-:Y:S02]  /*9c00*/  MUFU.RCP R9, R6 ;  /* 0x0000000600097308 */ /* 0x000fe40000001000 */
[----:B------:R-:W-:Y:S01]  /*9c10*/  FFMA.FTZ R10, R3, R3, R10 ;  /* 0x00000003030a7223 */ /* 0x000fe2000001000a */
[----:B------:R-:W-:Y:S01]  /*9c20*/  LOP3.LUT R3, R8, 0x800000, RZ, 0xfc, !PT ;  /* 0x0080000008037812 */ /* 0x000fe200078efcff */
[----:B------:R-:W-:-:S04]  /*9c30*/  IMAD.MOV.U32 R8, RZ, RZ, 0x3f800000 ;  /* 0x3f800000ff087424 */ /* 0x000fc800078e00ff */
        /* <DEDUP_REMOVED lines=15> */
[----:B---3--:R-:W-:Y:S05]  /*9d30*/  CALL.REL.NOINC `($__internal_6_$__cuda_sm3x_div_rn_ftz_f32_slowpath) ;  /* 0x0000c54000007944 */ /* 0x008fea0003c00000 */
[----:B0-----:R-:W-:Y:S02]  /*9d40*/  MOV R2, R15 ;  /* 0x0000000f00027202 */ /* 0x001fe40000000f00 */
.L_x_3201:
[----:B------:R-:W-:Y:S05]  /*9d50*/  BSYNC B4 ;  /* 0x0000000000047941 */ /* 0x000fea0003800000 */
.L_x_3200:
        /* <DEDUP_REMOVED lines=18> */
.L_x_3203:
[----:B------:R-:W-:Y:S01]  /*9e80*/  ISETP.GE.AND P0, PT, R0, RZ, PT ;  /* 0x000000ff0000720c */ /* 0x000fe20003f06270 */
[----:B------:R-:W-:-:S12]  /*9e90*/  IMAD.MOV.U32 R3, RZ, RZ, 0x3fd774eb ;  /* 0x3fd774ebff037424 */ /* 0x000fd800078e00ff */
[----:B------:R-:W-:-:S04]  /*9ea0*/  @P0 FFMA.FTZ R2, R3, 0.93318945169448852539, -R2 ;  /* 0x3f6ee58103020823 */ /* 0x000fc80000010802 */
[----:B------:R-:W-:Y:S02]  /*9eb0*/  @!P0 FFMA.FTZ R2, R3, 0.93318945169448852539, R2 ;  /* 0x3f6ee58103028823 */ /* 0x000fe40000010002 */
.L_x_3204:
[----:B------:R-:W-:Y:S05]  /*9ec0*/  BSYNC B1 ;  /* 0x0000000000017941 */ /* 0x000fea0003800000 */
.L_x_3202:
[----:B------:R-:W-:Y:S01]  /*9ed0*/  FSETP.NEU.FTZ.AND P1, PT, R5, |R4|, PT ;  /* 0x400000040500720b */ /* 0x000fe20003f3d000 */
[----:B------:R-:W-:Y:S01]  /*9ee0*/  FADD.FTZ R5, |R4|, R5 ;  /* 0x0000000504057221 */ /* 0x000fe20000010200 */
[----:B------:R-:W-:Y:S02]  /*9ef0*/  FSETP.NEU.FTZ.AND P2, PT, R6, RZ, PT ;  /* 0x000000ff0600720b */ /* 0x000fe40003f5d000 */
[----:B------:R-:W-:Y:S01]  /*9f00*/  ISETP.GE.AND P0, PT, R0, RZ, PT ;  /* 0x000000ff0000720c */ /* 0x000fe20003f06270 */
[----:B------:R-:W-:-:S10]  /*9f10*/  HFMA2.MMA R0, -RZ, RZ, 2.04296875, -15.78125 ;  /* 0x4016cbe4ff007435 */ /* 0x000fd400000001ff */
[----:B------:R-:W-:Y:S02]  /*9f20*/  @!P1 FSEL R2, R0, 0.78539818525314331055, !P0 ;  /* 0x3f490fdb00029808 */ /* 0x000fe40004000000 */
[----:B------:R-:W-:Y:S02]  /*9f30*/  @!P2 FSEL R2, RZ, 3.1415927410125732422, P0 ;  /* 0x40490fdbff02a808 */ /* 0x000fe40000000000 */
[----:B------:R-:W-:Y:S02]  /*9f40*/  FSETP.GTU.FTZ.AND P0, PT, |R5|, +INF , PT ;  /* 0x7f8000000500780b */ /* 0x000fe40003f1c200 */
[----:B------:R-:W-:-:S04]  /*9f50*/  LOP3.LUT R2, R2, 0x80000000, R4, 0xb8, !PT ;  /* 0x8000000002027812 */ /* 0x000fc800078eb804 */
[----:B------:R-:W-:Y:S02]  /*9f60*/  FSEL R2, R5, R2, P0 ;  /* 0x0000000205027208 */ /* 0x000fe40000000000 */
.L_x_3194:
[----:B------:R-:W-:Y:S05]  /*9f70*/  BSYNC B3 ;  /* 0x0000000000037941 */ /* 0x000fea0003800000 */
.L_x_3186:
[----:B------:R-:W-:Y:S01]  /*9f80*/  SHF.R.U32.HI R0, RZ, 0x1f, R4 ;  /* 0x0000001fff007819 */ /* 0x000fe20000011604 */
[----:B------:R-:W-:Y:S02]  /*9f90*/  FADD.FTZ R9, R9, 0.69314718246459960938 ;  /* 0x3f31721809097421 */ /* 0x000fe40000010000 */
[----:B------:R-:W-:Y:S01]  /*9fa0*/  FADD.FTZ R3, |R2|, -RZ ;  /* 0x800000ff02037221 */ /* 0x000fe20000010200 */
[----:B------:R-:W-:-:S13]  /*9fb0*/  ISETP.NE.AND P0, PT, R0, RZ, PT ;  /* 0x000000ff0000720c */ /* 0x000fda0003f05270 */
[----:B------:R-:W-:Y:S01]  /*9fc0*/  @!P0 FADD.FTZ R9, -R9, -RZ ;  /* 0x800000ff09098221 */ /* 0x000fe20000010100 */
[----:B------:R-:W-:Y:S05]  /*9fd0*/  BRA `(.L_x_3185) ;  /* 0x000000f000007947 */ /* 0x000fea0003800000 */
.L_x_3145:
[----:B------:R-:W-:-:S13]  /*9fe0*/  FSETP.NEU.FTZ.AND P0, PT, R5, +INF , PT ;  /* 0x7f8000000500780b */ /* 0x000fda0003f1d000 */
[----:B------:R-:W-:Y:S02]  /*9ff0*/  @!P0 FADD.FTZ R3, R4, R4 ;  /* 0x0000000404038221 */ /* 0x000fe40000010000 */
[----:B--2---:R-:W-:Y:S01]  /*a000*/  @!P0 IMAD.MOV.U32 R9, RZ, RZ, -0x800000 ;  /* 0xff800000ff098424 */ /* 0x004fe200078e00ff */
        /* <DEDUP_REMOVED lines=8> */
[----:B------:R-:W-:-:S04]  /*a090*/  @P0 FADD.FTZ R9, R0, R9 ;  /* 0x0000000900090221 */ /* 0x000fc80000010000 */
[----:B------:R-:W-:Y:S02]  /*a0a0*/  @P0 IMAD.MOV.U32 R3, RZ, RZ, R9 ;  /* 0x000000ffff030224 */ /* 0x000fe400078e0009 */
[----:B------:R-:W-:Y:S02]  /*a0b0*/  @!P0 FADD.FTZ R9, R4, R4 ;  /* 0x0000000404098221 */ /* 0x000fe40000010000 */
[----:B------:R-:W-:Y:S02]  /*a0c0*/  @!P0 IMAD.MOV.U32 R3, RZ, RZ, 0x3fc90fdb ;  /* 0x3fc90fdbff038424 */ /* 0x000fe400078e00ff */
.L_x_3185:
[----:B------:R-:W-:Y:S05]  /*a0d0*/  BSYNC B0 ;  /* 0x0000000000007941 */ /* 0x000fea0003800000 */
.L_x_3144:
[----:B------:R-:W-:Y:S01]  /*a0e0*/  FSETP.GTU.FTZ.AND P0, PT, |R3|, +INF , PT ;  /* 0x7f8000000300780b */ /* 0x000fe20003f1c200 */
[----:B------:R-:W-:Y:S01]  /*a0f0*/  BSSY B0, `(.L_x_3205) ;  /* 0x000000c000007945 */ /* 0x000fe20003800000 */
[----:B------:R-:W-:-:S11]  /*a100*/  FADD.FTZ R2, |R9|, -RZ ;  /* 0x800000ff09027221 */ /* 0x000fd60000010200 */
[----:B------:R-:W-:Y:S05]  /*a110*/  @P0 BRA `(.L_x_3206) ;  /* 0x0000006000000947 */ /* 0x000fea0003800000 */
[----:B------:R-:W-:Y:S02]  /*a120*/  FSETP.GTU.FTZ.AND P0, PT, R2, +INF , PT ;  /* 0x7f8000000200780b */ /* 0x000fe40003f1c000 */
[----:B------:R-:W-:-:S11]  /*a130*/  MOV R0, R9 ;  /* 0x0000000900007202 */ /* 0x000fd60000000f00 */
[----:B------:R-:W-:Y:S05]  /*a140*/  @P0 BRA `(.L_x_3207) ;  /* 0x0000006000000947 */ /* 0x000fea0003800000 */
[----:B------:R-:W-:Y:S01]  /*a150*/  LOP3.LUT R0, R3, 0x80000000, R4, 0xb8, !PT ;  /* 0x8000000003007812 */ /* 0x000fe200078eb804 */
[----:B------:R-:W-:Y:S01]  /*a160*/  IMAD.MOV.U32 R9, RZ, RZ, R2 ;  /* 0x000000ffff097224 */ /* 0x000fe200078e0002 */
[----:B------:R-:W-:Y:S05]  /*a170*/  BRA `(.L_x_3207) ;  /* 0x0000003000007947 */ /* 0x000fea0003800000 */
.L_x_3206:
[----:B------:R-:W-:Y:S01]  /*a180*/  FSETP.GTU.FTZ.AND P0, PT, R2, +INF , PT ;  /* 0x7f8000000200780b */ /* 0x000fe20003f1c000 */
[----:B------:R-:W-:-:S12]  /*a190*/  IMAD.MOV.U32 R0, RZ, RZ, R3 ;  /* 0x000000ffff007224 */ /* 0x000fd800078e0003 */
[----:B------:R-:W-:Y:S02]  /*a1a0*/  @!P0 IMAD.MOV.U32 R9, RZ, RZ, R2 ;  /* 0x000000ffff098224 */ /* 0x000fe400078e0002 */
.L_x_3207:
[----:B------:R-:W-:Y:S05]  /*a1b0*/  BSYNC B0 ;  /* 0x0000000000007941 */ /* 0x000fea0003800000 */
.L_x_3205:
        /* <DEDUP_REMOVED lines=17> */
.L_x_3211:
[----:B------:R-:W-:-:S06]  /*a2d0*/  HADD2.F32 R3, -RZ, R3.H0_H0 ;  /* 0x20000003ff037230 */ /* 0x000fcc0000004100 */
[----:B------:R-:W1:Y:S02]  /*a2e0*/  F2I.S64.TRUNC R2, R3 ;  /* 0x0000000300027311 */ /* 0x000e64000020d900 */
[----:B-1----:R1:W-:Y:S01]  /*a2f0*/  STG.E.U8 [R18.64], R2 ;  /* 0x0000000212007986 */ /* 0x0023e2000c101124 */
[----:B------:R-:W-:Y:S05]  /*a300*/  BRA `(.L_x_3213) ;  /* 0x00000e7000007947 */ /* 0x000fea0003800000 */
.L_x_3210:
        /* <DEDUP_REMOVED lines=10> */
.L_x_3215:
[----:B------:R-:W-:-:S06]  /*a3b0*/  HADD2.F32 R3, -RZ, R3.H0_H0 ;  /* 0x20000003ff037230 */ /* 0x000fcc0000004100 */
[----:B------:R-:W1:Y:S02]  /*a3c0*/  F2I.FTZ.TRUNC.NTZ R3, R3 ;  /* 0x0000000300037305 */ /* 0x000e64000021f100 */
[----:B-1----:R1:W-:Y:S01]  /*a3d0*/  STG.E [R18.64], R3 ;  /* 0x0000000312007986 */ /* 0x0023e2000c101924 */
[----:B------:R-:W-:Y:S05]  /*a3e0*/  BRA `(.L_x_3213) ;  /* 0x00000d9000007947 */ /* 0x000fea0003800000 */
.L_x_3214:
[----:B------:R-:W-:-:S06]  /*a3f0*/  HADD2.F32 R3, -RZ, R3.H0_H0 ;  /* 0x20000003ff037230 */ /* 0x000fcc0000004100 */
[----:B------:R-:W1:Y:S02]  /*a400*/  F2I.FTZ.TRUNC.NTZ R3, R3 ;  /* 0x0000000300037305 */ /* 0x000e64000021f100 */
[----:B-1----:R1:W-:Y:S01]  /*a410*/  STG.E.U16 [R18.64], R3 ;  /* 0x0000000312007986 */ /* 0x0023e2000c101524 */
[----:B------:R-:W-:Y:S05]  /*a420*/  BRA `(.L_x_3213) ;  /* 0x00000d5000007947 */ /* 0x000fea0003800000 */
.L_x_3209:
        /* <DEDUP_REMOVED lines=9> */
.L_x_3217:
[----:B------:R1:W-:Y:S01]  /*a4c0*/  STG.E.U16 [R18.64], R3 ;  /* 0x0000000312007986 */ /* 0x0003e2000c101524 */
[----:B------:R-:W-:Y:S05]  /*a4d0*/  BRA `(.L_x_3213) ;  /* 0x00000ca000007947 */ /* 0x000fea0003800000 */
.L_x_3216:
        /* <DEDUP_REMOVED lines=10> */
.L_x_3219:
[----:B------:R1:W-:Y:S01]  /*a580*/  STG.E [R18.64], R3 ;  /* 0x0000000312007986 */ /* 0x0003e2000c101924 */
[----:B------:R-:W-:Y:S05]  /*a590*/  BRA `(.L_x_3213) ;  /* 0x00000be000007947 */ /* 0x000fea0003800000 */
.L_x_3218:
[----:B------:R-:W-:-:S05]  /*a5a0*/  HADD2.F32 R2, -RZ, R3.H0_H0 ;  /* 0x20000003ff027230 */ /* 0x000fca0000004100 */
[----:B------:R-:W-:-:S06]  /*a5b0*/  FMUL.FTZ R2, R2, 1 ;  /* 0x3f80000002027820 */ /* 0x000fcc0000410000 */
[----:B------:R-:W1:Y:S02]  /*a5c0*/  F2F.F64.F32 R2, R2 ;  /* 0x0000000200027310 */ /* 0x000e640000201800 */
[----:B-1----:R1:W-:Y:S01]  /*a5d0*/  STG.E.64 [R18.64], R2 ;  /* 0x0000000212007986 */ /* 0x0023e2000c101b24 */
[----:B------:R-:W-:Y:S05]  /*a5e0*/  BRA `(.L_x_3213) ;  /* 0x00000b9000007947 */ /* 0x000fea0003800000 */
.L_x_3208:
        /* <DEDUP_REMOVED lines=9> */
[----:B------:R-:W-:-:S04]  /*a680*/  HFMA2.MMA R2, -RZ, RZ, 0, 5.9604644775390625e-08 ;  /* 0x00000001ff027435 */ /* 0x000fc800000001ff */
[----:B------:R-:W-:-:S13]  /*a690*/  FSETP.NEU.FTZ.AND P0, PT, R0, RZ, PT ;  /* 0x000000ff0000720b */ /* 0x000fda0003f1d000 */
[----:B------:R-:W-:Y:S01]  /*a6a0*/  @!P0 HADD2.F32 R0, -RZ, R3.H1_H1 ;  /* 0x30000003ff008230 */ /* 0x000fe20000004100 */
[----:B------:R-:W-:-:S04]  /*a6b0*/  PRMT R3, R2, 0x7610, R3 ;  /* 0x0000761002037816 */ /* 0x000fc80000000003 */
[----:B------:R-:W-:-:S04]  /*a6c0*/  @!P0 FSETP.NEU.FTZ.AND P1, PT, R0, RZ, PT ;  /* 0x000000ff0000820b */ /* 0x000fc80003f3d000 */
[----:B------:R-:W-:-:S05]  /*a6d0*/  @!P0 SEL R3, RZ, 0x1, !P1 ;  /* 0x00000001ff038807 */ /* 0x000fca0004800000 */
[----:B------:R1:W-:Y:S01]  /*a6e0*/  STG.E.U8 [R18.64], R3 ;  /* 0x0000000312007986 */ /* 0x0003e2000c101124 */
[----:B------:R-:W-:Y:S05]  /*a6f0*/  BRA `(.L_x_3213) ;  /* 0x00000a8000007947 */ /* 0x000fea0003800000 */
.L_x_3222:
[--C-:B------:R-:W-:Y:S02]  /*a700*/  HADD2.F32 R6, -RZ, R3.reuse.H1_H1 ;  /* 0x30000003ff067230 */ /* 0x100fe40000004100 */
[----:B------:R-:W-:-:S03]  /*a710*/  HADD2.F32 R3, -RZ, R3.H0_H0 ;  /* 0x20000003ff037230 */ /* 0x000fc60000004100 */
[----:B------:R-:W-:Y:S02]  /*a720*/  FMUL.FTZ R6, R6, 1 ;  /* 0x3f80000006067820 */ /* 0x000fe40000410000 */
[----:B------:R-:W-:-:S04]  /*a730*/  FMUL.FTZ R3, R3, 1 ;  /* 0x3f80000003037820 */ /* 0x000fc80000410000 */
[----:B--2---:R-:W-:Y:S08]  /*a740*/  F2F.F64.F32 R6, R6 ;  /* 0x0000000600067310 */ /* 0x004ff00000201800 */
[----:B------:R-:W1:Y:S02]  /*a750*/  F2F.F64.F32 R4, R3 ;  /* 0x0000000300047310 */ /* 0x000e640000201800 */
[----:B-1----:R1:W-:Y:S01]  /*a760*/  STG.E.128 [R18.64], R4 ;  /* 0x0000000412007986 */ /* 0x0023e2000c101d24 */
[----:B------:R-:W-:Y:S05]  /*a770*/  BRA `(.L_x_3213) ;  /* 0x00000a0000007947 */ /* 0x000fea0003800000 */
.L_x_3221:
        /* <DEDUP_REMOVED lines=21> */
.L_x_3226:
[----:B------:R-:W-:Y:S05]  /*a8d0*/  BSYNC B0 ;  /* 0x0000000000007941 */ /* 0x000fea0003800000 */
.L_x_3225:
[----:B------:R-:W-:-:S05]  /*a8e0*/  LOP3.LUT R3, R0, R3, RZ, 0xfc, !PT ;  /* 0x0000000300037212 */ /* 0x000fca00078efcff */
[----:B------:R1:W-:Y:S01]  /*a8f0*/  STG.E.U8 [R18.64], R3 ;  /* 0x0000000312007986 */ /* 0x0003e2000c101124 */
[----:B------:R-:W-:Y:S05]  /*a900*/  BRA `(.L_x_3213) ;  /* 0x0000087000007947 */ /* 0x000fea0003800000 */
.L_x_3224:
        /* <DEDUP_REMOVED lines=13> */
.L_x_3228:
[----:B------:R-:W-:Y:S01]  /*a9e0*/  IMAD.MOV.U32 R0, RZ, RZ, 0x7f ;  /* 0x0000007fff007424 */ /* 0x000fe200078e00ff */
[----:B------:R-:W-:-:S04]  /*a9f0*/  ISETP.GT.U32.AND P0, PT, R2, 0x7f800000, PT ;  /* 0x7f8000000200780c */ /* 0x000fc80003f04070 */
[----:B------:R-:W-:-:S04]  /*aa00*/  SEL R0, R0, 0x7c, P0 ;  /* 0x0000007c00007807 */ /* 0x000fc80000000000 */
.L_x_3229:
[----:B------:R-:W-:Y:S05]  /*aa10*/  BSYNC B0 ;  /* 0x0000000000007941 */ /* 0x000fea0003800000 */
.L_x_3227:
[----:B------:R-:W-:-:S04]  /*aa20*/  LOP3.LUT R2, R3, 0x80000000, RZ, 0xc0, !PT ;  /* 0x8000000003027812 */ /* 0x000fc800078ec0ff */
[----:B------:R-:W-:-:S04]  /*aa30*/  SHF.R.U32.HI R3, RZ, 0x18, R2 ;  /* 0x00000018ff037819 */ /* 0x000fc80000011602 */
[----:B------:R-:W-:-:S05]  /*aa40*/  LOP3.LUT R3, R0, R3, RZ, 0xfc, !PT ;  /* 0x0000000300037212 */ /* 0x000fca00078efcff */
[----:B------:R1:W-:Y:S01]  /*aa50*/  STG.E.U8 [R18.64], R3 ;  /* 0x0000000312007986 */ /* 0x0003e2000c101124 */
[----:B------:R-:W-:Y:S05]  /*aa60*/  BRA `(.L_x_3213) ;  /* 0x0000071000007947 */ /* 0x000fea0003800000 */
.L_x_3223:
[----:B------:R-:W-:-:S05]  /*aa70*/  HADD2.F32 R0, -RZ, R3.H0_H0 ;  /* 0x20000003ff007230 */ /* 0x000fca0000004100 */
[----:B------:R-:W-:-:S05]  /*aa80*/  F2FP.BF16.PACK_AB R0, RZ, R0 ;  /* 0x00000000ff00723e */ /* 0x000fca00000010ff */
[----:B------:R1:W-:Y:S01]  /*aa90*/  STG.E.U16 [R18.64], R0 ;  /* 0x0000000012007986 */ /* 0x0003e2000c101524 */
[----:B------:R-:W-:Y:S05]  /*aaa0*/  BRA `(.L_x_3213) ;  /* 0x000006d000007947 */ /* 0x000fea0003800000 */
.L_x_3220:
        /* <DEDUP_REMOVED lines=12> */
.L_x_3232:
        /* <DEDUP_REMOVED lines=17> */
.L_x_3235:
[----:B------:R-:W-:-:S04]  /*ac80*/  LOP3.LUT R2, R3, 0x80000000, RZ, 0xc0, !PT ;  /* 0x8000000003027812 */ /* 0x000fc800078ec0ff */
[----:B------:R-:W-:-:S04]  /*ac90*/  SHF.R.U32.HI R3, RZ, 0x18, R2 ;  /* 0x00000018ff037819 */ /* 0x000fc80000011602 */
[----:B------:R-:W-:-:S04]  /*aca0*/  LOP3.LUT R0, R0, R3, RZ, 0xfc, !PT ;  /* 0x0000000300007212 */ /* 0x000fc800078efcff */
[----:B------:R-:W-:Y:S02]  /*acb0*/  PRMT R9, R0, 0x7610, R9 ;  /* 0x0000761000097816 */ /* 0x000fe40000000009 */
.L_x_3234:
[----:B------:R-:W-:Y:S05]  /*acc0*/  BSYNC B0 ;  /* 0x0000000000007941 */ /* 0x000fea0003800000 */
.L_x_3233:
[----:B------:R1:W-:Y:S01]  /*acd0*/  STG.E.U8 [R18.64], R9 ;  /* 0x0000000912007986 */ /* 0x0003e2000c101124 */
[----:B------:R-:W-:Y:S05]  /*ace0*/  BRA `(.L_x_3213) ;  /* 0x0000049000007947 */ /* 0x000fea0003800000 */
.L_x_3231:
[----:B------:R-:W-:Y:S01]  /*acf0*/  HADD2.F32 R3, -RZ, R3.H0_H0 ;  /* 0x20000003ff037230 */ /* 0x000fe20000004100 */
[----:B------:R-:W-:Y:S01]  /*ad00*/  BSSY B0, `(.L_x_3236) ;  /* 0x0000014000007945 */ /* 0x000fe20003800000 */
[----:B------:R-:W-:-:S03]  /*ad10*/  MOV R9, 0x80 ;  /* 0x0000008000097802 */ /* 0x000fc60000000f00 */
        /* <DEDUP_REMOVED lines=14> */
.L_x_3238:
[----:B------:R-:W-:-:S04]  /*ae00*/  LOP3.LUT R2, R3, 0x80000000, RZ, 0xc0, !PT ;  /* 0x8000000003027812 */ /* 0x000fc800078ec0ff */
[----:B------:R-:W-:-:S04]  /*ae10*/  SHF.R.U32.HI R3, RZ, 0x18, R2 ;  /* 0x00000018ff037819 */ /* 0x000fc80000011602 */
[----:B------:R-:W-:-:S04]  /*ae20*/  LOP3.LUT R0, R0, R3, RZ, 0xfc, !PT ;  /* 0x0000000300007212 */ /* 0x000fc800078efcff */
[----:B------:R-:W-:Y:S02]  /*ae30*/  PRMT R9, R0, 0x7610, R9 ;  /* 0x0000761000097816 */ /* 0x000fe40000000009 */
.L_x_3237:
[----:B------:R-:W-:Y:S05]  /*ae40*/  BSYNC B0 ;  /* 0x0000000000007941 */ /* 0x000fea0003800000 */
.L_x_3236:
[----:B------:R1:W-:Y:S01]  /*ae50*/  STG.E.U8 [R18.64], R9 ;  /* 0x0000000912007986 */ /* 0x0003e2000c101124 */
[----:B------:R-:W-:Y:S05]  /*ae60*/  BRA `(.L_x_3213) ;  /* 0x0000031000007947 */ /* 0x000fea0003800000 */
.L_x_3230:
        /* <DEDUP_REMOVED lines=22> */
.L_x_3212:
[----:B------:R-:W-:Y:S01]  /*afd0*/  MOV R0, 0x0 ;  /* 0x0000000000007802 */ /* 0x000fe20000000f00 */
[----:B0-----:R-:W-:Y:S01]  /*afe0*/  HFMA2.MMA R8, -RZ, RZ, 0, 6.020069122314453125e-06 ;  /* 0x00000065ff087435 */ /* 0x001fe200000001ff */
[----:B------:R-:W-:Y:S01]  /*aff0*/  MOV R4, c[0x4][0x158] ;  /* 0x0100560000047a02 */ /* 0x000fe20000000f00 */
[----:B------:R-:W-:Y:S01]  /*b000*/  IMAD.MOV.U32 R5, RZ, RZ, c[0x4][0x15c] ;  /* 0x01005700ff057624 */ /* 0x000fe200078e00ff */
[----:B------:R0:W1:Y:S01]  /*b010*/  LDC.64 R2, c[0x4][R0] ;  /* 0x0100000000027b82 */ /* 0x0000620000000a00 */
[----:B------:R-:W-:Y:S01]  /*b020*/  IMAD.MOV.U32 R6, RZ, RZ, c[0x4][0x160] ;  /* 0x01005800ff067624 */ /* 0x000fe200078e00ff */
[----:B------:R-:W-:Y:S01]  /*b030*/  MOV R13, RZ ;  /* 0x000000ff000d7202 */ /* 0x000fe20000000f00 */
[----:B--2---:R-:W-:Y:S02]  /*b040*/  IMAD.MOV.U32 R7, RZ, RZ, c[0x4][0x164] ;  /* 0x01005900ff077624 */ /* 0x004fe400078e00ff */
[----:B---3--:R-:W-:-:S02]  /*b050*/  IMAD.MOV.U32 R10, RZ, RZ, c[0x4][0x30] ;  /* 0x01000c00ff0a7624 */ /* 0x008fc400078e00ff */
[----:B------:R-:W-:Y:S02]  /*b060*/  IMAD.MOV.U32 R11, RZ, RZ, c[0x4][0x34] ;  /* 0x01000d00ff0b7624 */ /* 0x000fe400078e00ff */
[----:B------:R-:W-:Y:S02]  /*b070*/  IMAD.MOV.U32 R12, RZ, RZ, 0x1 ;  /* 0x00000001ff0c7424 */ /* 0x000fe400078e00ff */
[----:B0-----:R-:W-:Y:S01]  /*b080*/  LEPC R14 ;  /* 0x00000000000e734e */ /* 0x001fe20000000000 */
[----:B------:R-:W-:Y:S02]  /*b090*/  MOV R9, 0xb100 ;  /* 0x0000b10000097802 */ /* 0x000fe40000000f00 */
[----:B------:R-:W-:Y:S02]  /*b0a0*/  MOV R20, 0xb080 ;  /* 0x0000b08000147802 */ /* 0x000fe40000000f00 */
[----:B------:R-:W-:Y:S02]  /*b0b0*/  MOV R21, 0x0 ;  /* 0x0000000000157802 */ /* 0x000fe40000000f00 */
[----:B------:R-:W-:Y:S02]  /*b0c0*/  MOV R0, 0x0 ;  /* 0x0000000000007802 */ /* 0x000fe40000000f00 */
[----:B------:R-:W-:-:S04]  /*b0d0*/  IADD3 R20, P0, P1, -R20, R9, R14 ;  /* 0x0000000914147210 */ /* 0x000fc8000791e10e */
[----:B------:R-:W-:-:S04]  /*b0e0*/  IADD3.X R21, ~R0, R21, R15, P0, P1 ;  /* 0x0000001500157210 */ /* 0x000fc800007e250f */
[----:B-1----:R-:W-:Y:S05]  /*b0f0*/  CALL.ABS.NOINC R2 ;  /* 0x0000000002007343 */ /* 0x002fea0003c00000 */
[----:B------:R-:W-:Y:S05]  /*b100*/  BRA `(.L_x_3213) ;  /* 0x0000007000007947 */ /* 0x000fea0003800000 */
.L_x_3240:
[----:B------:R-:W-:-:S06]  /*b110*/  HADD2.F32 R3, -RZ, R3.H0_H0 ;  /* 0x20000003ff037230 */ /* 0x000fcc0000004100 */
[----:B------:R-:W1:Y:S02]  /*b120*/  F2I.U64.TRUNC R2, R3 ;  /* 0x0000000300027311 */ /* 0x000e64000020d800 */
[----:B-1----:R1:W-:Y:S01]  /*b130*/  STG.E.64 [R18.64], R2 ;  /* 0x0000000212007986 */ /* 0x0023e2000c101b24 */
[----:B------:R-:W-:Y:S05]  /*b140*/  BRA `(.L_x_3213) ;  /* 0x0000003000007947 */ /* 0x000fea0003800000 */
.L_x_3239:
[----:B------:R-:W-:-:S06]  /*b150*/  HADD2.F32 R3, -RZ, R3.H0_H0 ;  /* 0x20000003ff037230 */ /* 0x000fcc0000004100 */
[----:B------:R-:W1:Y:S02]  /*b160*/  F2I.FTZ.U32.TRUNC.NTZ R3, R3 ;  /* 0x0000000300037305 */ /* 0x000e64000021f000 */
[----:B-1----:R1:W-:Y:S02]  /*b170*/  STG.E [R18.64], R3 ;  /* 0x0000000312007986 */ /* 0x0023e4000c101924 */
.L_x_3213:
[----:B------:R-:W-:-:S04]  /*b180*/  IADD3 R17, R17, 0x80, RZ ;  /* 0x0000008011117810 */ /* 0x000fc80007ffe0ff */
[----:B------:R-:W-:-:S13]  /*b190*/  ISETP.GE.AND P0, PT, R17, c[0x0][0x160], PT ;  /* 0x0000580011007a0c */ /* 0x000fda0003f06270 */
[----:B------:R-:W-:Y:S05]  /*b1a0*/  @P0 BRA `(.L_x_3110) ;  /* 0x0000585000000947 */ /* 0x000fea0003800000 */
[----:B------:R-:W-:Y:S01]  /*b1b0*/  ISETP.NE.AND P0, PT, RZ, c[0x0][0x168], PT ;  /* 0x00005a00ff007a0c */ /* 0x000fe20003f05270 */
[----:B-1----:R-:W-:Y:S02]  /*b1c0*/  IMAD.MOV.U32 R0, RZ, RZ, RZ ;  /* 0x000000ffff007224 */ /* 0x002fe400078e00ff */
[----:B------:R-:W-:-:S10]  /*b1d0*/  IMAD.MOV.U32 R18, RZ, RZ, RZ ;  /* 0x000000ffff127224 */ /* 0x000fd400078e00ff */
[----:B------:R-:W-:Y:S05]  /*b1e0*/  @!P0 BRA `(.L_x_3241) ;  /* 0x00000e0000008947 */ /* 0x000fea0003800000 */
[----:B------:R-:W-:Y:S01]  /*b1f0*/  HFMA2.MMA R4, -RZ, RZ, 0, 5.9604644775390625e-08 ;  /* 0x00000001ff047435 */ /* 0x000fe200000001ff */
[----:B------:R-:W-:-:S04]  /*b200*/  IMAD.MOV.U32 R16, RZ, RZ, RZ ;  /* 0x000000ffff107224 */ /* 0x000fc800078e00ff */
[----:B------:R-:W-:-:S05]  /*b210*/  IMAD.HI.U32 R2, R17, c[0x0][0x170], R16 ;  /* 0x00005c0011027a27 */ /* 0x000fca00078e0010 */
        /* <DEDUP_REMOVED lines=211> */
[----:B--2---:R-:W-:-:S03]  /*bf50*/  IMAD.MOV R7, RZ, RZ, -R5 ;  /* 0x000000ffff077224 */ /* 0x004fc600078e0a05 */
        /* <DEDUP_REMOVED lines=9> */
.L_x_3241:
[----:B------:R-:W1:Y:S01]  /*bff0*/  LDC.U8 R5, c[0x0][0x372] ;  /* 0x0000dc80ff057b82 */ /* 0x000e620000000000 */
[----:B------:R-:W-:Y:S02]  /*c000*/  IADD3 R18, P0, R18, c[0x0][0x360], RZ ;  /* 0x0000d80012127a10 */ /* 0x000fe40007f1e0ff */
[----:B------:R-:W-:-:S03]  /*c010*/  IADD3 R2, P1, R0, c[0x0][0x368], RZ ;  /* 0x0000da0000027a10 */ /* 0x000fc60007f3e0ff */
[----:B------:R-:W-:Y:S01]  /*c020*/  IMAD.X R19, RZ, RZ, c[0x0][0x364], P0 ;  /* 0x0000d900ff137624 */ /* 0x000fe200000e06ff */
[----:B------:R-:W-:Y:S02]  /*c030*/  IADD3.X R3, RZ, c[0x0][0x36c], RZ, P1, !PT ;  /* 0x0000db00ff037a10 */ /* 0x000fe40000ffe4ff */
        /* <DEDUP_REMOVED lines=12> */
[----:B-1----:R-:W-:Y:S01]  /*c100*/  PRMT R3, RZ, 0x7610, R3 ;  /* 0x00007610ff037816 */ /* 0x002fe20000000003 */
[----:B----4-:R-:W1:Y:S02]  /*c110*/  I2F.S16 R0, R2 ;  /* 0x0000000200007306 */ /* 0x010e640000101400 */
[----:B-1----:R-:W-:Y:S01]  /*c120*/  F2FP.PACK_AB R0, RZ, R0 ;  /* 0x00000000ff00723e */ /* 0x002fe200000000ff */
[----:B------:R-:W-:Y:S05]  /*c130*/  BRA `(.L_x_3247) ;  /* 0x00000fe000007947 */ /* 0x000fea0003800000 */
.L_x_3245:
[----:B------:R1:W4:Y:S02]  /*c140*/  LDG.E.U8 R2, [R2.64] ;  /* 0x0000002402027981 */ /* 0x000324000c1e1100 */
[----:B-1----:R-:W-:Y:S01]  /*c150*/  PRMT R3, RZ, 0x7610, R3 ;  /* 0x00007610ff037816 */ /* 0x002fe20000000003 */
[----:B----4-:R-:W1:Y:S02]  /*c160*/  I2F.U16 R0, R2 ;  /* 0x0000000200007306 */ /* 0x010e640000101000 */
[----:B-1----:R-:W-:Y:S01]  /*c170*/  F2FP.PACK_AB R0, RZ, R0 ;  /* 0x00000000ff00723e */ /* 0x002fe200000000ff */
[----:B------:R-:W-:Y:S05]  /*c180*/  BRA `(.L_x_3247) ;  /* 0x00000f9000007947 */ /* 0x000fea0003800000 */
.L_x_3244:
[----:B------:R-:W-:-:S13]  /*c190*/  ISETP.NE.AND P0, PT, R4, 0x2, PT ;  /* 0x000000020400780c */ /* 0x000fda0003f05270 */
[----:B------:R-:W-:Y:S05]  /*c1a0*/  @!P0 BRA `(.L_x_3248) ;  /* 0x000000e000008947 */ /* 0x000fea0003800000 */
[----:B------:R-:W-:-:S13]  /*c1b0*/  ISETP.NE.AND P0, PT, R4, 0x3, PT ;  /* 0x000000030400780c */ /* 0x000fda0003f05270 */
[----:B------:R-:W-:Y:S05]  /*c1c0*/  @!P0 BRA `(.L_x_3249) ;  /* 0x0000007000008947 */ /* 0x000fea0003800000 */
[----:B------:R-:W-:-:S13]  /*c1d0*/  ISETP.NE.AND P0, PT, R4, 0x4, PT ;  /* 0x000000040400780c */ /* 0x000fda0003f05270 */
[----:B------:R-:W-:Y:S05]  /*c1e0*/  @P0 BRA `(.L_x_3246) ;  /* 0x00000d4000000947 */ /* 0x000fea0003800000 */
[----:B------:R-:W4:Y:S02]  /*c1f0*/  LDG.E.64 R2, [R2.64] ;  /* 0x0000002402027981 */ /* 0x000f24000c1e1b00 */
[----:B----4-:R1:W4:Y:S02]  /*c200*/  I2F.S64 R0, R2 ;  /* 0x0000000200007312 */ /* 0x0103240000301400 */
[----:B-1----:R-:W-:Y:S02]  /*c210*/  PRMT R3, RZ, 0x7610, R3 ;  /* 0x00007610ff037816 */ /* 0x002fe40000000003 */
[----:B----4-:R-:W-:Y:S01]  /*c220*/  F2FP.PACK_AB R0, RZ, R0 ;  /* 0x00000000ff00723e */ /* 0x010fe200000000ff */
[----:B------:R-:W-:Y:S05]  /*c230*/  BRA `(.L_x_3247) ;  /* 0x00000ee000007947 */ /* 0x000fea0003800000 */
.L_x_3249:
[----:B------:R1:W4:Y:S02]  /*c240*/  LDG.E R2, [R2.64] ;  /* 0x0000002402027981 */ /* 0x000324000c1e1900 */
[----:B-1----:R-:W-:Y:S01]  /*c250*/  PRMT R3, RZ, 0x7610, R3 ;  /* 0x00007610ff037816 */ /* 0x002fe20000000003 */
[----:B----4-:R-:W1:Y:S02]  /*c260*/  I2F R0, R2 ;  /* 0x0000000200007306 */ /* 0x010e640000201400 */
[----:B-1----:R-:W-:Y:S01]  /*c270*/  F2FP.PACK_AB R0, RZ, R0 ;  /* 0x00000000ff00723e */ /* 0x002fe200000000ff */
[----:B------:R-:W-:Y:S05]  /*c280*/  BRA `(.L_x_3247) ;  /* 0x00000e9000007947 */ /* 0x000fea0003800000 */
.L_x_3248:
[----:B------:R1:W4:Y:S02]  /*c290*/  LDG.E.U16 R2, [R2.64] ;  /* 0x0000002402027981 */ /* 0x000324000c1e1500 */
[----:B-1----:R-:W-:Y:S01]  /*c2a0*/  PRMT R3, RZ, 0x7610, R3 ;  /* 0x00007610ff037816 */ /* 0x002fe20000000003 */
[----:B----4-:R-:W1:Y:S02]  /*c2b0*/  I2F.S16 R0, R2 ;  /* 0x0000000200007306 */ /* 0x010e640000101400 */
[----:B-1----:R-:W-:Y:S01]  /*c2c0*/  F2FP.PACK_AB R0, RZ, R0 ;  /* 0x00000000ff00723e */ /* 0x002fe200000000ff */
[----:B------:R-:W-:Y:S05]  /*c2d0*/  BRA `(.L_x_3247) ;  /* 0x00000e4000007947 */ /* 0x000fea0003800000 */
.L_x_3243:
[----:B------:R-:W-:-:S13]  /*c2e0*/  ISETP.GT.AND P0, PT, R4, 0x6, PT ;  /* 0x000000060400780c */ /* 0x000fda0003f04270 */
[----:B------:R-:W-:Y:S05]  /*c2f0*/  @P0 BRA `(.L_x_3250) ;  /* 0x000000d000000947 */ /* 0x000fea0003800000 */
[----:B------:R-:W-:-:S13]  /*c300*/  ISETP.NE.AND P0, PT, R4, 0x5, PT ;  /* 0x000000050400780c */ /* 0x000fda0003f05270 */
[----:B------:R-:W-:Y:S05]  /*c310*/  @!P0 BRA `(.L_x_3251) ;  /* 0x0000006000008947 */ /* 0x000fea0003800000 */
[----:B------:R-:W-:-:S13]  /*c320*/  ISETP.NE.AND P0, PT, R4, 0x6, PT ;  /* 0x000000060400780c */ /* 0x000fda0003f05270 */
[----:B------:R-:W-:Y:S05]  /*c330*/  @P0 BRA `(.L_x_3246) ;  /* 0x00000bf000000947 */ /* 0x000fea0003800000 */
[----:B------:R1:W4:Y:S02]  /*c340*/  LDG.E R0, [R2.64] ;  /* 0x0000002402007981 */ /* 0x000324000c1e1900 */
[----:B-1----:R-:W-:Y:S02]  /*c350*/  PRMT R3, RZ, 0x7610, R3 ;  /* 0x00007610ff037816 */ /* 0x002fe40000000003 */
[----:B----4-:R-:W-:Y:S01]  /*c360*/  F2FP.PACK_AB R0, RZ, R0 ;  /* 0x00000000ff00723e */ /* 0x010fe200000000ff */
[----:B------:R-:W-:Y:S05]  /*c370*/  BRA `(.L_x_3247) ;  /* 0x00000da000007947 */ /* 0x000fea0003800000 */
.L_x_3251:
[----:B------:R1:W4:Y:S02]  /*c380*/  LDG.E.U16 R0, [R2.64] ;  /* 0x0000002402007981 */ /* 0x000324000c1e1500 */
[----:B-1----:R-:W-:Y:S01]  /*c390*/  PRMT R3, RZ, 0x7610, R3 ;  /* 0x00007610ff037816 */ /* 0x002fe20000000003 */
[----:B----4-:R-:W-:-:S05]  /*c3a0*/  HADD2.F32 R0, -RZ, R0.H0_H0 ;  /* 0x20000000ff007230 */ /* 0x010fca0000004100 */
[----:B------:R-:W-:Y:S01]  /*c3b0*/  F2FP.PACK_AB R0, RZ, R0 ;  /* 0x00000000ff00723e */ /* 0x000fe200000000ff */
[----:B------:R-:W-:Y:S05]  /*c3c0*/  BRA `(.L_x_3247) ;  /* 0x00000d5000007947 */ /* 0x000fea0003800000 */
.L_x_3250:
        /* <DEDUP_REMOVED lines=10> */
.L_x_3253:
[----:B------:R-:W4:Y:S02]  /*c470*/  LDG.E R3, [R2.64] ;  /* 0x0000002402037981 */ /* 0x000f24000c1e1900 */
[C---:B----4-:R-:W-:Y:S02]  /*c480*/  PRMT R0, R3.reuse, 0x7610, R0 ;  /* 0x0000761003007816 */ /* 0x050fe40000000000 */
[----:B------:R-:W-:Y:S01]  /*c490*/  PRMT R3, R3, 0x7632, R3 ;  /* 0x0000763203037816 */ /* 0x000fe20000000003 */
[----:B------:R-:W-:Y:S05]  /*c4a0*/  BRA `(.L_x_3247) ;  /* 0x00000c7000007947 */ /* 0x000fea0003800000 */
.L_x_3252:
[----:B------:R-:W4:Y:S02]  /*c4b0*/  LDG.E.64 R2, [R2.64] ;  /* 0x0000002402027981 */ /* 0x000f24000c1e1b00 */
[----:B----4-:R1:W4:Y:S01]  /*c4c0*/  F2F.F32.F64 R0, R2 ;  /* 0x0000000200007310 */ /* 0x0103220000301000 */
[----:B------:R1:W4:Y:S02]  /*c4d0*/  DSETP.GEU.AND P0, PT, |R2|, c[0x2][0x0], PT ;  /* 0x008000000200762a */ /* 0x0003240003f0e200 */
[----:B-1----:R-:W-:-:S12]  /*c4e0*/  PRMT R3, RZ, 0x7610, R3 ;  /* 0x00007610ff037816 */ /* 0x002fd80000000003 */
[----:B----4-:R-:W-:-:S05]  /*c4f0*/  @!P0 FMUL R0, R0, 1.175494350822287508e-38 ;  /* 0x0080000000008820 */ /* 0x010fca0000400000 */
[----:B------:R-:W-:Y:S01]  /*c500*/  F2FP.PACK_AB R0, RZ, R0 ;  /* 0x00000000ff00723e */ /* 0x000fe200000000ff */
[----:B------:R-:W-:Y:S05]  /*c510*/  BRA `(.L_x_3247) ;  /* 0x00000c0000007947 */ /* 0x000fea0003800000 */
.L_x_3242:
        /* <DEDUP_REMOVED lines=9> */
[----:B-1----:R-:W-:Y:S02]  /*c5b0*/  PRMT R3, RZ, 0x7610, R3 ;  /* 0x00007610ff037816 */ /* 0x002fe40000000003 */
[----:B----4-:R-:W-:-:S04]  /*c5c0*/  ISETP.NE.AND P0, PT, R2, RZ, PT ;  /* 0x000000ff0200720c */ /* 0x010fc80003f05270 */
[----:B------:R-:W-:-:S04]  /*c5d0*/  FSEL R0, RZ, 1, !P0 ;  /* 0x3f800000ff007808 */ /* 0x000fc80004000000 */
[----:B------:R-:W-:Y:S01]  /*c5e0*/  F2FP.PACK_AB R0, RZ, R0 ;  /* 0x00000000ff00723e */ /* 0x000fe200000000ff */
[----:B------:R-:W-:Y:S05]  /*c5f0*/  BRA `(.L_x_3247) ;  /* 0x00000b2000007947 */ /* 0x000fea0003800000 */
.L_x_3256:
[----:B--2---:R-:W2:Y:S02]  /*c600*/  LDG.E.128 R4, [R2.64] ;  /* 0x0000002402047981 */ /* 0x004ea4000c1e1d00 */
[----:B0-2---:R-:W0:Y:S01]  /*c610*/  F2F.F32.F64 R8, R6 ;  /* 0x0000000600087310 */ /* 0x005e220000301000 */
        /* <DEDUP_REMOVED lines=8> */
.L_x_3255:
[----:B------:R-:W-:-:S13]  /*c6a0*/  ISETP.NE.AND P0, PT, R4, 0xf, PT ;  /* 0x0000000f0400780c */ /* 0x000fda0003f05270 */
[----:B------:R-:W-:Y:S05]  /*c6b0*/  @!P0 BRA `(.L_x_3257) ;  /* 0x0000029000008947 */ /* 0x000fea0003800000 */
[----:B------:R-:W-:-:S13]  /*c6c0*/  ISETP.NE.AND P0, PT, R4, 0x17, PT ;  /* 0x000000170400780c */ /* 0x000fda0003f05270 */
[----:B------:R-:W-:Y:S05]  /*c6d0*/  @!P0 BRA `(.L_x_3258) ;  /* 0x0000018000008947 */ /* 0x000fea0003800000 */
[----:B------:R-:W-:-:S13]  /*c6e0*/  ISETP.NE.AND P0, PT, R4, 0x18, PT ;  /* 0x000000180400780c */ /* 0x000fda0003f05270 */
[----:B------:R-:W-:Y:S05]  /*c6f0*/  @P0 BRA `(.L_x_3246) ;  /* 0x0000083000000947 */ /* 0x000fea0003800000 */
[----:B------:R1:W4:Y:S01]  /*c700*/  LDG.E.U8 R0, [R2.64] ;  /* 0x0000002402007981 */ /* 0x000322000c1e1100 */
[----:B0-----:R-:W-:Y:S01]  /*c710*/  IMAD.MOV.U32 R8, RZ, RZ, -0x800000 ;  /* 0xff800000ff087424 */ /* 0x001fe200078e00ff */
[----:B-1----:R-:W-:Y:S01]  /*c720*/  PRMT R3, RZ, 0x7610, R3 ;  /* 0x00007610ff037816 */ /* 0x002fe20000000003 */
[----:B----4-:R-:W-:-:S05]  /*c730*/  IMAD.SHL.U32 R0, R0, 0x1000000, RZ ;  /* 0x0100000000007824 */ /* 0x010fca00078e00ff */
        /* <DEDUP_REMOVED lines=18> */
.L_x_3258:
[----:B------:R1:W4:Y:S02]  /*c860*/  LDG.E.U8 R2, [R2.64] ;  /* 0x0000002402027981 */ /* 0x000324000c1e1100 */
[----:B-1----:R-:W-:Y:S01]  /*c870*/  PRMT R3, RZ, 0x7610, R3 ;  /* 0x00007610ff037816 */ /* 0x002fe20000000003 */
[C---:B----4-:R-:W-:Y:S02]  /*c880*/  IMAD.SHL.U32 R0, R2.reuse, 0x2000000, RZ ;  /* 0x0200000002007824 */ /* 0x050fe400078e00ff */
        /* <DEDUP_REMOVED lines=12> */
.L_x_3257:
[----:B------:R1:W4:Y:S02]  /*c950*/  LDG.E.U16 R0, [R2.64] ;  /* 0x0000002402007981 */ /* 0x000324000c1e1500 */
[----:B-1----:R-:W-:Y:S02]  /*c960*/  PRMT R3, RZ, 0x7610, R3 ;  /* 0x00007610ff037816 */ /* 0x002fe40000000003 */
[----:B----4-:R-:W-:-:S04]  /*c970*/  PRMT R0, RZ, 0x5410, R0 ;  /* 0x00005410ff007816 */ /* 0x010fc80000000000 */
[----:B------:R-:W-:Y:S01]  /*c980*/  F2FP.PACK_AB R0, RZ, R0 ;  /* 0x00000000ff00723e */ /* 0x000fe200000000ff */
[----:B------:R-:W-:Y:S05]  /*c990*/  BRA `(.L_x_3247) ;  /* 0x0000078000007947 */ /* 0x000fea0003800000 */
.L_x_3254:
        /* <DEDUP_REMOVED lines=9> */
[----:B-1----:R-:W-:Y:S01]  /*ca30*/  PRMT R3, RZ, 0x7610, R3 ;  /* 0x00007610ff037816 */ /* 0x002fe20000000003 */
[----:B----4-:R-:W1:Y:S02]  /*ca40*/  I2F.U16 R0, R2 ;  /* 0x0000000200007306 */ /* 0x010e640000101000 */
[----:B-1----:R-:W-:Y:S01]  /*ca50*/  F2FP.PACK_AB R0, RZ, R0 ;  /* 0x00000000ff00723e */ /* 0x002fe200000000ff */
[----:B------:R-:W-:Y:S05]  /*ca60*/  BRA `(.L_x_3247) ;  /* 0x000006b000007947 */ /* 0x000fea0003800000 */
.L_x_3261:
[----:B------:R-:W4:Y:S01]  /*ca70*/  LDG.E.U8 R2, [R2.64] ;  /* 0x0000002402027981 */ /* 0x000f22000c1e1100 */
[----:B------:R-:W-:Y:S01]  /*ca80*/  BSSY B0, `(.L_x_3262) ;  /* 0x0000018000007945 */ /* 0x000fe20003800000 */
[----:B------:R-:W-:Y:S01]  /*ca90*/  IMAD.MOV.U32 R0, RZ, RZ, RZ ;  /* 0x000000ffff007224 */ /* 0x000fe200078e00ff */
[----:B----4-:R-:W-:-:S13]  /*caa0*/  ISETP.NE.AND P0, PT, R2, RZ, PT ;  /* 0x000000ff0200720c */ /* 0x010fda0003f05270 */
        /* <DEDUP_REMOVED lines=11> */
[----:B------:R-:W1:Y:S02]  /*cb60*/  FLO.U32 R3, R2 ;  /* 0x0000000200037300 */ /* 0x000e6400000e0000 */
[----:B-1----:R-:W-:-:S04]  /*cb70*/  IADD3 R3, -R3, 0x1f, RZ ;  /* 0x0000001f03037810 */ /* 0x002fc80007ffe1ff */
[----:B------:R-:W-:Y:S02]  /*cb80*/  IADD3 R5, R3, -0x1c, RZ ;  /* 0xffffffe403057810 */ /* 0x000fe40007ffe0ff */
[----:B------:R-:W-:Y:S02]  /*cb90*/  IADD3 R0, R0, 0x1d, -R3 ;  /* 0x0000001d00007810 */ /* 0x000fe40007ffe803 */
[----:B------:R-:W-:-:S04]  /*cba0*/  SHF.L.U32 R5, R2, R5, RZ ;  /* 0x0000000502057219 */ /* 0x000fc800000006ff */
[----:B------:R-:W-:Y:S02]  /*cbb0*/  LOP3.LUT R2, R5, 0x7, RZ, 0xc0, !PT ;  /* 0x0000000705027812 */ /* 0x000fe400078ec0ff */
.L_x_3265:
[----:B------:R-:W-:Y:S05]  /*cbc0*/  BSYNC B1 ;  /* 0x0000000000017941 */ /* 0x000fea0003800000 */
.L_x_3264:
[----:B------:R-:W-:Y:S01]  /*cbd0*/  LEA R3, R0, 0x3b800000, 0x17 ;  /* 0x3b80000000037811 */ /* 0x000fe200078eb8ff */
[----:B------:R-:W-:-:S05]  /*cbe0*/  IMAD.SHL.U32 R0, R2, 0x100000, RZ ;  /* 0x0010000002007824 */ /* 0x000fca00078e00ff */
[----:B------:R-:W-:Y:S02]  /*cbf0*/  LOP3.LUT R0, R3, R0, R4, 0xfe, !PT ;  /* 0x0000000003007212 */ /* 0x000fe400078efe04 */
.L_x_3263:
[----:B------:R-:W-:Y:S05]  /*cc00*/  BSYNC B0 ;  /* 0x0000000000007941 */ /* 0x000fea0003800000 */
.L_x_3262:
[----:B------:R-:W-:Y:S02]  /*cc10*/  F2FP.PACK_AB R0, RZ, R0 ;  /* 0x00000000ff00723e */ /* 0x000fe400000000ff */
[----:B------:R-:W-:Y:S01]  /*cc20*/  PRMT R3, RZ, 0x7610, R3 ;  /* 0x00007610ff037816 */ /* 0x000fe20000000003 */
[----:B------:R-:W-:Y:S05]  /*cc30*/  BRA `(.L_x_3247) ;  /* 0x000004e000007947 */ /* 0x000fea0003800000 */
.L_x_3260:
        /* <DEDUP_REMOVED lines=21> */
.L_x_3269:
[----:B------:R-:W-:Y:S05]  /*cd90*/  BSYNC B1 ;  /* 0x0000000000017941 */ /* 0x000fea0003800000 */
.L_x_3268:
[----:B------:R-:W-:Y:S01]  /*cda0*/  LEA R3, R0, 0x37800000, 0x17 ;  /* 0x3780000000037811 */ /* 0x000fe200078eb8ff */
[----:B------:R-:W-:-:S05]  /*cdb0*/  IMAD.SHL.U32 R0, R2, 0x200000, RZ ;  /* 0x0020000002007824 */ /* 0x000fca00078e00ff */
[----:B------:R-:W-:Y:S02]  /*cdc0*/  LOP3.LUT R0, R3, R0, R4, 0xfe, !PT ;  /* 0x0000000003007212 */ /* 0x000fe400078efe04 */
.L_x_3267:
[----:B------:R-:W-:Y:S05]  /*cdd0*/  BSYNC B0 ;  /* 0x0000000000007941 */ /* 0x000fea0003800000 */
.L_x_3266:
[----:B------:R-:W-:Y:S02]  /*cde0*/  F2FP.PACK_AB R0, RZ, R0 ;  /* 0x00000000ff00723e */ /* 0x000fe400000000ff */
[----:B------:R-:W-:Y:S01]  /*cdf0*/  PRMT R3, RZ, 0x7610, R3 ;  /* 0x00007610ff037816 */ /* 0x000fe20000000003 */
[----:B------:R-:W-:Y:S05]  /*ce00*/  BRA `(.L_x_3247) ;  /* 0x0000031000007947 */ /* 0x000fea0003800000 */
.L_x_3259:
        /* <DEDUP_REMOVED lines=12> */
[----:B------:R-:W-:Y:S01]  /*ced0*/  @!P0 MOV R0, 0x7f800001 ;  /* 0x7f80000100008802 */ /* 0x000fe20000000f00 */
[----:B------:R-:W-:Y:S02]  /*cee0*/  @P0 IMAD.SHL.U32 R0, R2, 0x800000, RZ ;  /* 0x0080000002000824 */ /* 0x000fe400078e00ff */
.L_x_3273:
[----:B------:R-:W-:Y:S05]  /*cef0*/  BSYNC B0 ;  /* 0x0000000000007941 */ /* 0x000fea0003800000 */
.L_x_3272:
[----:B------:R-:W-:Y:S02]  /*cf00*/  PRMT R3, RZ, 0x7610, R3 ;  /* 0x00007610ff037816 */ /* 0x000fe40000000003 */
[----:B------:R-:W-:Y:S01]  /*cf10*/  F2FP.PACK_AB R0, RZ, R0 ;  /* 0x00000000ff00723e */ /* 0x000fe200000000ff */
[----:B------:R-:W-:Y:S05]  /*cf20*/  BRA `(.L_x_3247) ;  /* 0x000001f000007947 */ /* 0x000fea0003800000 */
.L_x_3246:
[----:B------:R-:W-:Y:S01]  /*cf30*/  MOV R0, 0x0 ;  /* 0x0000000000007802 */ /* 0x000fe20000000f00 */
[----:B------:R-:W-:Y:S01]  /*cf40*/  IMAD.MOV.U32 R4, RZ, RZ, c[0x4][0x158] ;  /* 0x01005600ff047624 */ /* 0x000fe200078e00ff */
[----:B------:R-:W-:Y:S01]  /*cf50*/  MOV R6, c[0x4][0x160] ;  /* 0x0100580000067a02 */ /* 0x000fe20000000f00 */
[----:B------:R-:W-:Y:S01]  /*cf60*/  IMAD.MOV.U32 R5, RZ, RZ, c[0x4][0x15c] ;  /* 0x01005700ff057624 */ /* 0x000fe200078e00ff */
[----:B------:R1:W4:Y:S01]  /*cf70*/  LDC.64 R2, c[0x4][R0] ;  /* 0x0100000000027b82 */ /* 0x0003220000000a00 */
[----:B--2---:R-:W-:Y:S01]  /*cf80*/  IMAD.MOV.U32 R7, RZ, RZ, c[0x4][0x164] ;  /* 0x01005900ff077624 */ /* 0x004fe200078e00ff */
[----:B------:R-:W-:Y:S01]  /*cf90*/  MOV R11, c[0x4][0x2c] ;  /* 0x01000b00000b7a02 */ /* 0x000fe20000000f00 */
[----:B0-----:R-:W-:-:S02]  /*cfa0*/  IMAD.MOV.U32 R8, RZ, RZ, 0x4e ;  /* 0x0000004eff087424 */ /* 0x001fc400078e00ff */
[----:B---3--:R-:W-:Y:S02]  /*cfb0*/  IMAD.MOV.U32 R10, RZ, RZ, c[0x4][0x28] ;  /* 0x01000a00ff0a7624 */ /* 0x008fe400078e00ff */
[----:B------:R-:W-:Y:S02]  /*cfc0*/  IMAD.MOV.U32 R12, RZ, RZ, 0x1 ;  /* 0x00000001ff0c7424 */ /* 0x000fe400078e00ff */
[----:B------:R-:W-:Y:S02]  /*cfd0*/  IMAD.MOV.U32 R13, RZ, RZ, RZ ;  /* 0x000000ffff0d7224 */ /* 0x000fe400078e00ff */
[----:B-1----:R-:W-:Y:S01]  /*cfe0*/  LEPC R14 ;  /* 0x00000000000e734e */ /* 0x002fe20000000000 */
[----:B------:R-:W-:Y:S02]  /*cff0*/  MOV R9, 0xd060 ;  /* 0x0000d06000097802 */ /* 0x000fe40000000f00 */
[----:B------:R-:W-:Y:S02]  /*d000*/  MOV R20, 0xcfe0 ;  /* 0x0000cfe000147802 */ /* 0x000fe40000000f00 */
[----:B------:R-:W-:Y:S02]  /*d010*/  MOV R21, 0x0 ;  /* 0x0000000000157802 */ /* 0x000fe40000000f00 */
[----:B------:R-:W-:-:S02]  /*d020*/  MOV R0, 0x0 ;  /* 0x0000000000007802 */ /* 0x000fc40000000f00 */
[----:B------:R-:W-:-:S04]  /*d030*/  IADD3 R20, P0, P1, -R20, R9, R14 ;  /* 0x0000000914147210 */ /* 0x000fc8000791e10e */
[----:B------:R-:W-:-:S04]  /*d040*/  IADD3.X R21, ~R0, R21, R15, P0, P1 ;  /* 0x0000001500157210 */ /* 0x000fc800007e250f */
[----:B----4-:R-:W-:Y:S05]  /*d050*/  CALL.ABS.NOINC R2 ;  /* 0x0000000002007343 */ /* 0x010fea0003c00000 */
[----:B------:R-:W-:Y:S02]  /*d060*/  PRMT R3, RZ, 0x7610, R3 ;  /* 0x00007610ff037816 */ /* 0x000fe40000000003 */
[----:B------:R-:W-:Y:S01]  /*d070*/  PRMT R0, RZ, 0x7610, R0 ;  /* 0x00007610ff007816 */ /* 0x000fe20000000000 */
[----:B------:R-:W-:Y:S05]  /*d080*/  BRA `(.L_x_3247) ;  /* 0x0000009000007947 */ /* 0x000fea0003800000 */
.L_x_3271:
[----:B------:R-:W4:Y:S02]  /*d090*/  LDG.E.64 R2, [R2.64] ;  /* 0x0000002402027981 */ /* 0x000f24000c1e1b00 */
[----:B----4-:R1:W4:Y:S02]  /*d0a0*/  I2F.U64 R0, R2 ;  /* 0x0000000200007312 */ /* 0x0103240000301000 */
[----:B-1----:R-:W-:Y:S02]  /*d0b0*/  PRMT R3, RZ, 0x7610, R3 ;  /* 0x00007610ff037816 */ /* 0x002fe40000000003 */
[----:B----4-:R-:W-:Y:S01]  /*d0c0*/  F2FP.PACK_AB R0, RZ, R0 ;  /* 0x00000000ff00723e */ /* 0x010fe200000000ff */
[----:B------:R-:W-:Y:S05]  /*d0d0*/  BRA `(.L_x_3247) ;  /* 0x0000004000007947 */ /* 0x000fea0003800000 */
.L_x_3270:
[----:B------:R1:W4:Y:S02]  /*d0e0*/  LDG.E R2, [R2.64] ;  /* 0x0000002402027981 */ /* 0x000324000c1e1900 */
[----:B-1----:R-:W-:Y:S01]  /*d0f0*/  PRMT R3, RZ, 0x7610, R3 ;  /* 0x00007610ff037816 */ /* 0x002fe20000000003 */
[----:B----4-:R-:W1:Y:S02]  /*d100*/  I2F.U32 R0, R2 ;  /* 0x0000000200007306 */ /* 0x010e640000201000 */
[----:B-1----:R-:W-:-:S06]  /*d110*/  F2FP.PACK_AB R0, RZ, R0 ;  /* 0x00000000ff00723e */ /* 0x002fcc00000000ff */
.L_x_3247:
        /* <DEDUP_REMOVED lines=9> */
[C---:B0-----:R-:W-:Y:S01]  /*d1b0*/  FADD.FTZ R8, |R4|.reuse, -RZ ;  /* 0x800000ff04087221 */ /* 0x041fe20000010200 */
[----:B------:R-:W-:Y:S02]  /*d1c0*/  FSETP.GT.FTZ.AND P1, PT, |R4|, 8388608, PT ;  /* 0x4b0000000400780b */ /* 0x000fe40003f34200 */
[----:B---3--:R-:W-:Y:S02]  /*d1d0*/  SHF.R.U32.HI R12, RZ, 0x1f, R4 ;  /* 0x0000001fff0c7819 */ /* 0x008fe40000011604 */
        /* <DEDUP_REMOVED lines=10> */
[----:B--2---:R-:W-:Y:S02]  /*d280*/  FADD.FTZ R7, |R8|, -RZ ;  /* 0x800000ff08077221 */ /* 0x004fe40000010200 */
        /* <DEDUP_REMOVED lines=54> */
[----:B------:R-:W-:Y:S02]  /*d5f0*/  FMUL.FTZ R9, R2, R3 ;  /* 0x0000000302097220 */ /* 0x000fe40000410000 */
[----:B------:R-:W-:-:S02]  /*d600*/  IMAD.MOV.U32 R15, RZ, RZ, 0x3e800000 ;  /* 0x3e800000ff0f7424 */ /* 0x000fc400078e00ff */
[----:B------:R-:W0:Y:S01]  /*d610*/  MUFU.SQRT R14, R9 ;  /* 0x00000009000e7308 */ /* 0x000e220000002000 */
[----:B------:R-:W-:Y:S02]  /*d620*/  IMAD.MOV.U32 R20, RZ, RZ, 0x3d39bf78 ;  /* 0x3d39bf78ff147424 */ /* 0x000fe400078e00ff */
[----:B0-----:R-:W-:-:S04]  /*d630*/  FADD.FTZ R16, R3, R14 ;  /* 0x0000000e03107221 */ /* 0x001fc80000010000 */
        /* <DEDUP_REMOVED lines=10> */
[----:B------:R-:W-:Y:S02]  /*d6e0*/  FFMA.FTZ R14, R13, R14, -0.13229703903198242188 ;  /* 0xbe0778e00d0e7423 */ /* 0x000fe4000001000e */
        /* <DEDUP_REMOVED lines=17> */
.L_x_3282:
        /* <DEDUP_REMOVED lines=10> */
.L_x_3284:
[----:B------:R-:W-:-:S04]  /*d8a0*/  FADD.FTZ R9, -R2, R7 ;  /* 0x0000000702097221 */ /* 0x000fc80000010100 */
[----:B------:R-:W-:Y:S02]  /*d8b0*/  FMUL.FTZ R9, R9, 0.5 ;  /* 0x3f00000009097820 */ /* 0x000fe40000410000 */
.L_x_3285:
[----:B------:R-:W-:Y:S05]  /*d8c0*/  BSYNC B2 ;  /* 0x0000000000027941 */ /* 0x000fea0003800000 */
.L_x_3283:
        /* <DEDUP_REMOVED lines=11> */
.L_x_3287:
[----:B------:R-:W-:-:S04]  /*d980*/  FADD.FTZ R11, R6, -R11 ;  /* 0x8000000b060b7221 */ /* 0x000fc80000010000 */
[----:B------:R-:W-:Y:S02]  /*d990*/  FMUL.FTZ R14, R11, 0.5 ;  /* 0x3f0000000b0e7820 */ /* 0x000fe40000410000 */
.L_x_3288:
[----:B------:R-:W-:Y:S05]  /*d9a0*/  BSYNC B2 ;  /* 0x0000000000027941 */ /* 0x000fea0003800000 */
.L_x_3286:
[----:B------:R-:W-:Y:S02]  /*d9b0*/  FADD.FTZ R14, R14, R9 ;  /* 0x000000090e0e7221 */ /* 0x000fe40000010000 */
[----:B------:R-:W-:Y:S02]  /*d9c0*/  FADD.FTZ R9, R10, 1 ;  /* 0x3f8000000a097421 */ /* 0x000fe40000010000 */
[----:B------:R-:W-:Y:S02]  /*d9d0*/  IMAD.MOV.U32 R15, RZ, RZ, 0x3e800000 ;  /* 0x3e800000ff0f7424 */ /* 0x000fe400078e00ff */
[----:B------:R-:W-:Y:S02]  /*d9e0*/  FMUL.FTZ R9, R9, R14 ;  /* 0x0000000e09097220 */ /* 0x000fe40000410000 */
[----:B------:R-:W-:-:S04]  /*d9f0*/  IMAD.MOV.U32 R20, RZ, RZ, 0x3d39bf78 ;  /* 0x3d39bf78ff147424 */ /* 0x000fc800078e00ff */
[----:B------:R-:W0:Y:S02]  /*da00*/  MUFU.SQRT R9, R9 ;  /* 0x0000000900097308 */ /* 0x000e240000002000 */
        /* <DEDUP_REMOVED lines=29> */
.L_x_3281:
[----:B------:R0:W1:Y:S02]  /*dbe0*/  MUFU.SQRT R9, R8 ;  /* 0x0000000800097308 */ /* 0x0000640000002000 */
.L_x_3280:
[----:B------:R-:W-:Y:S05]  /*dbf0*/  BSYNC B1 ;  /* 0x0000000000017941 */ /* 0x000fea0003800000 */
.L_x_3279:
        /* <DEDUP_REMOVED lines=24> */
.L_x_3295:
[----:B------:R-:W-:-:S04]  /*dd80*/  FADD.FTZ R2, -R2, R7 ;  /* 0x0000000702027221 */ /* 0x000fc80000010100 */
[----:B------:R-:W-:Y:S02]  /*dd90*/  FMUL.FTZ R2, R2, 0.5 ;  /* 0x3f00000002027820 */ /* 0x000fe40000410000 */
.L_x_3296:
[----:B------:R-:W-:Y:S05]  /*dda0*/  BSYNC B2 ;  /* 0x0000000000027941 */ /* 0x000fea0003800000 */
.L_x_3294:
        /* <DEDUP_REMOVED lines=10> */
.L_x_3298:
[----:B------:R-:W-:-:S04]  /*de50*/  FADD.FTZ R3, -R3, R6 ;  /* 0x0000000603037221 */ /* 0x000fc80000010100 */
[----:B------:R-:W-:Y:S02]  /*de60*/  FMUL.FTZ R3, R3, 0.5 ;  /* 0x3f00000003037820 */ /* 0x000fe40000410000 */
.L_x_3299:
[----:B------:R-:W-:Y:S05]  /*de70*/  BSYNC B2 ;  /* 0x0000000000027941 */ /* 0x000fea0003800000 */
.L_x_3297:
[----:B------:R-:W-:Y:S01]  /*de80*/  FADD.FTZ R3, R3, R2 ;  /* 0x0000000203037221 */ /* 0x000fe20000010000 */
[----:B------:R-:W-:Y:S01]  /*de90*/  PLOP3.LUT P0, PT, PT, PT, PT, 0x80, 0x0 ;  /* 0x000000000000781c */ /* 0x000fe20003f0f070 */
[----:B------:R-:W-:-:S04]  /*dea0*/  FADD.FTZ R10, R5, R10 ;  /* 0x0000000a050a7221 */ /* 0x000fc80000010000 */
[----:B------:R-:W-:-:S06]  /*deb0*/  FMUL.FTZ R10, R10, R3 ;  /* 0x000000030a0a7220 */ /* 0x000fcc0000410000 */
[----:B------:R-:W2:Y:S01]  /*dec0*/  MUFU.SQRT R10, R10 ;  /* 0x0000000a000a7308 */ /* 0x000ea20000002000 */
[----:B------:R-:W-:Y:S05]  /*ded0*/  BRA `(.L_x_3291) ;  /* 0x000001a000007947 */ /* 0x000fea0003800000 */
.L_x_3293:
        /* <DEDUP_REMOVED lines=15> */
.L_x_3292:
        /* <DEDUP_REMOVED lines=8> */
.L_x_3290:
[----:B------:R-:W-:Y:S01]  /*e050*/  PLOP3.LUT P0, PT, PT, PT, PT, 0x80, 0x0 ;  /* 0x000000000000781c */ /* 0x000fe20003f0f070 */
[----:B------:R-:W-:Y:S02]  /*e060*/  FMUL.FTZ R10, R10, 16777216 ;  /* 0x4b8000000a0a7820 */ /* 0x000fe40000410000 */
[----:B------:R-:W-:-:S05]  /*e070*/  FMUL.FTZ R5, R5, 16777216 ;  /* 0x4b80000005057820 */ /* 0x000fca0000410000 */
.L_x_3291:
[----:B------:R-:W-:Y:S05]  /*e080*/  BSYNC B1 ;  /* 0x0000000000017941 */ /* 0x000fea0003800000 */
.L_x_3289:
[----:B------:R-:W-:Y:S01]  /*e090*/  BSSY B3, `(.L_x_3300) ;  /* 0x00000a9000037945 */ /* 0x000fe20003800000 */
[----:B------:R-:W-:Y:S05]  /*e0a0*/  @P0 BRA `(.L_x_3301) ;  /* 0x000003b000000947 */ /* 0x000fea0003800000 */
[----:B------:R-:W-:-:S13]  /*e0b0*/  ISETP.GT.AND P0, PT, R0, -0x1, PT ;  /* 0xffffffff0000780c */ /* 0x000fda0003f04270 */
[----:B------:R-:W-:Y:S05]  /*e0c0*/  @P0 BRA `(.L_x_3302) ;  /* 0x000001d000000947 */ /* 0x000fea0003800000 */
[----:B------:R-:W-:Y:S01]  /*e0d0*/  HFMA2.MMA R2, -RZ, RZ, 1.75, 0 ;  /* 0x3f000000ff027435 */ /* 0x000fe200000001ff */
[----:B------:R-:W-:-:S04]  /*e0e0*/  FADD.FTZ R0, -R11, -RZ ;  /* 0x800000ff0b007221 */ /* 0x000fc80000010100 */
[C---:B------:R-:W-:Y:S01]  /*e0f0*/  FADD.FTZ R3, |R0|.reuse, -RZ ;  /* 0x800000ff00037221 */ /* 0x040fe20000010200 */
[C---:B------:R-:W-:Y:S02]  /*e100*/  FSETP.GT.FTZ.AND P0, PT, |R0|.reuse, 0.56000000238418579102, PT ;  /* 0x3f0f5c290000780b */ /* 0x040fe40003f14200 */
[----:B------:R-:W-:Y:S02]  /*e110*/  FSETP.NEU.FTZ.AND P1, PT, |R0|, 1, PT ;  /* 0x3f8000000000780b */ /* 0x000fe40003f3d200 */
        /* <DEDUP_REMOVED lines=24> */
.L_x_3302:
        /* <DEDUP_REMOVED lines=9> */
[----:B------:R-:W-:Y:S02]  /*e330*/  FFMA.FTZ R6, R5, R6, R5 ;  /* 0x0000000605067223 */ /* 0x000fe40000010005 */
[----:B------:R-:W-:-:S03]  /*e340*/  IMAD.MOV.U32 R5, RZ, RZ, 0x3fd774eb ;  /* 0x3fd774ebff057424 */ /* 0x000fc600078e00ff */
[----:B------:R-:W-:Y:S02]  /*e350*/  @P0 FSEL R0, R6, RZ, P1 ;  /* 0x000000ff06000208 */ /* 0x000fe40000800000 */
[----:B------:R-:W-:Y:S02]  /*e360*/  MOV R6, 0x3d10ecef ;  /* 0x3d10ecef00067802 */ /* 0x000fe40000000f00 */
[----:B------:R-:W-:Y:S02]  /*e370*/  LOP3.LUT R0, R0, 0x80000000, R11, 0xb8, !PT ;  /* 0x8000000000007812 */ /* 0x000fe400078eb80b */
[----:B------:R-:W-:-:S03]  /*e380*/  FSETP.GT.FTZ.AND P1, PT, R11, 0.56000000238418579102, PT ;  /* 0x3f0f5c290b00780b */ /* 0x000fc60003f34000 */
        /* <DEDUP_REMOVED lines=13> */
.L_x_3301:
        /* <DEDUP_REMOVED lines=21> */
.L_x_3306:
[----:B------:R-:W-:Y:S05]  /*e5b0*/  BSYNC B4 ;  /* 0x0000000000047941 */ /* 0x000fea0003800000 */
.L_x_3305:
[----:B------:R-:W-:Y:S01]  /*e5c0*/  HFMA2.MMA R3, -RZ, RZ, 0.89990234375, 10328 ;  /* 0x3b33710bff037435 */ /* 0x000fe200000001ff */
[----:B------:R-:W-:Y:S01]  /*e5d0*/  FMUL.FTZ R2, R0, R0 ;  /* 0x0000000000027220 */ /* 0x000fe20000410000 */
[----:B------:R-:W-:Y:S08]  /*e5e0*/  BSSY B1, `(.L_x_3307) ;  /* 0x0000014000017945 */ /* 0x000ff00003800000 */
        /* <DEDUP_REMOVED lines=15> */
.L_x_3308:
[----:B------:R-:W-:Y:S01]  /*e6e0*/  ISETP.GE.AND P0, PT, R7, RZ, PT ;  /* 0x000000ff0700720c */ /* 0x000fe20003f06270 */
[----:B------:R-:W-:-:S12]  /*e6f0*/  IMAD.MOV.U32 R3, RZ, RZ, 0x3fd774eb ;  /* 0x3fd774ebff037424 */ /* 0x000fd800078e00ff */
[----:B------:R-:W-:-:S04]  /*e700*/  @P0 FFMA.FTZ R0, R3, 0.93318945169448852539, -R0 ;  /* 0x3f6ee58103000823 */ /* 0x000fc80000010800 */
[----:B------:R-:W-:Y:S02]  /*e710*/  @!P0 FFMA.FTZ R0, R3, 0.93318945169448852539, R0 ;  /* 0x3f6ee58103008823 */ /* 0x000fe40000010000 */
.L_x_3309:
[----:B------:R-:W-:Y:S05]  /*e720*/  BSYNC B1 ;  /* 0x0000000000017941 */ /* 0x000fea0003800000 */
.L_x_3307:
        /* <DEDUP_REMOVED lines=11> */
.L_x_3304:
        /* <DEDUP_REMOVED lines=14> */
[----:B------:R-:W-:Y:S02]  /*e8c0*/  MOV R20, R7 ;  /* 0x0000000700147202 */ /* 0x000fe40000000f00 */
[----:B------:R-:W-:Y:S02]  /*e8d0*/  MOV R2, 0xe8f0 ;  /* 0x0000e8f000027802 */ /* 0x000fe40000000f00 */
[----:B01----:R-:W-:Y:S05]  /*e8e0*/  CALL.REL.NOINC `($__internal_6_$__cuda_sm3x_div_rn_ftz_f32_slowpath) ;  /* 0x0000799000007944 */ /* 0x003fea0003c00000 */
[----:B0-----:R-:W-:Y:S02]  /*e8f0*/  IMAD.MOV.U32 R0, RZ, RZ, R15 ;  /* 0x000000ffff007224 */ /* 0x001fe400078e000f */
.L_x_3311:
[----:B------:R-:W-:Y:S05]  /*e900*/  BSYNC B4 ;  /* 0x0000000000047941 */ /* 0x000fea0003800000 */
.L_x_3310:
        /* <DEDUP_REMOVED lines=18> */
.L_x_3313:
[----:B------:R-:W-:Y:S01]  /*ea30*/  ISETP.GE.AND P0, PT, R5, RZ, PT ;  /* 0x000000ff0500720c */ /* 0x000fe20003f06270 */
[----:B------:R-:W-:-:S12]  /*ea40*/  HFMA2.MMA R3, -RZ, RZ, 1.9599609375, 20144 ;  /* 0x3fd774ebff037435 */ /* 0x000fd800000001ff */
[----:B------:R-:W-:-:S04]  /*ea50*/  @P0 FFMA.FTZ R0, R3, 0.93318945169448852539, -R0 ;  /* 0x3f6ee58103000823 */ /* 0x000fc80000010800 */
[----:B------:R-:W-:Y:S02]  /*ea60*/  @!P0 FFMA.FTZ R0, R3, 0.93318945169448852539, R0 ;  /* 0x3f6ee58103008823 */ /* 0x000fe40000010000 */
.L_x_3314:
[----:B------:R-:W-:Y:S05]  /*ea70*/  BSYNC B1 ;  /* 0x0000000000017941 */ /* 0x000fea0003800000 */
.L_x_3312:
        /* <DEDUP_REMOVED lines=10> */
.L_x_3303:
[----:B------:R-:W-:Y:S05]  /*eb20*/  BSYNC B3 ;  /* 0x0000000000037941 */ /* 0x000fea0003800000 */
.L_x_3300:
[----:B------:R-:W-:-:S13]  /*eb30*/  ISETP.NE.AND P0, PT, R12, RZ, PT ;  /* 0x000000ff0c00720c */ /* 0x000fda0003f05270 */
[----:B-1----:R-:W-:Y:S01]  /*eb40*/  @!P0 FADD.FTZ R9, -R9, -RZ ;  /* 0x800000ff09098221 */ /* 0x002fe20000010100 */
[----:B------:R-:W-:Y:S05]  /*eb50*/  BRA `(.L_x_3315) ;  /* 0x00000de000007947 */ /* 0x000fea0003800000 */
.L_x_3278:
[----:B------:R-:W-:Y:S02]  /*eb60*/  FADD.FTZ R0, -R0, 6.1232342629258392722e-17 ;  /* 0x248d313200007421 */ /* 0x000fe40000010100 */
[----:B------:R-:W-:Y:S02]  /*eb70*/  FADD.FTZ R9, -R4, -RZ ;  /* 0x800000ff04097221 */ /* 0x000fe40000010100 */
[----:B------:R-:W-:Y:S01]  /*eb80*/  FADD.FTZ R3, R0, 1.5707963705062866211 ;  /* 0x3fc90fdb00037421 */ /* 0x000fe20000010000 */
[----:B------:R-:W-:Y:S05]  /*eb90*/  BRA `(.L_x_3315) ;  /* 0x00000da000007947 */ /* 0x000fea0003800000 */
.L_x_3277:
[----:B------:R-:W-:Y:S02]  /*eba0*/  FADD.FTZ R9, -R4, -RZ ;  /* 0x800000ff04097221 */ /* 0x000fe40000010100 */
[----:B------:R-:W-:Y:S01]  /*ebb0*/  IMAD.MOV.U32 R3, RZ, RZ, RZ ;  /* 0x000000ffff037224 */ /* 0x000fe200078e00ff */
[----:B------:R-:W-:Y:S05]  /*ebc0*/  BRA `(.L_x_3315) ;  /* 0x00000d7000007947 */ /* 0x000fea0003800000 */
.L_x_3276:
        /* <DEDUP_REMOVED lines=16> */
[----:B--2---:R-:W-:Y:S02]  /*ecd0*/  FFMA R7, R15, R2, RZ ;  /* 0x000000020f077223 */ /* 0x004fe400000000ff */
[C---:B------:R-:W-:Y:S02]  /*ece0*/  FFMA.FTZ R10, R6.reuse, R6, R3 ;  /* 0x00000006060a7223 */ /* 0x040fe40000010003 */
[----:B------:R-:W-:-:S04]  /*ecf0*/  FFMA R8, -R6, R7, R15 ;  /* 0x0000000706087223 */ /* 0x000fc8000000010f */
[----:B------:R-:W-:Y:S01]  /*ed00*/  FFMA R2, R2, R8, R7 ;  /* 0x0000000802027223 */ /* 0x000fe20000000007 */
[----:B-1----:R-:W-:Y:S05]  /*ed10*/  @!P0 BRA `(.L_x_3320) ;  /* 0x0000004000008947 */ /* 0x002fea0003800000 */
[----:B------:R-:W-:Y:S01]  /*ed20*/  IMAD.MOV.U32 R20, RZ, RZ, R6 ;  /* 0x000000ffff147224 */ /* 0x000fe200078e0006 */
[----:B------:R-:W-:Y:S02]  /*ed30*/  MOV R2, 0xed50 ;  /* 0x0000ed5000027802 */ /* 0x000fe40000000f00 */
[----:B------:R-:W-:Y:S05]  /*ed40*/  CALL.REL.NOINC `($__internal_6_$__cuda_sm3x_div_rn_ftz_f32_slowpath) ;  /* 0x0000753000007944 */ /* 0x000fea0003c00000 */
[----:B0-----:R-:W-:Y:S02]  /*ed50*/  MOV R2, R15 ;  /* 0x0000000f00027202 */ /* 0x001fe40000000f00 */
.L_x_3320:
[----:B------:R-:W-:Y:S05]  /*ed60*/  BSYNC B4 ;  /* 0x0000000000047941 */ /* 0x000fea0003800000 */
.L_x_3319:
        /* <DEDUP_REMOVED lines=18> */
.L_x_3322:
[----:B------:R-:W-:Y:S01]  /*ee90*/  ISETP.GE.AND P0, PT, R0, RZ, PT ;  /* 0x000000ff0000720c */ /* 0x000fe20003f06270 */
[----:B------:R-:W-:-:S12]  /*eea0*/  IMAD.MOV.U32 R3, RZ, RZ, 0x3fd774eb ;  /* 0x3fd774ebff037424 */ /* 0x000fd800078e00ff */
[----:B------:R-:W-:-:S04]  /*eeb0*/  @P0 FFMA.FTZ R2, R3, 0.93318945169448852539, -R2 ;  /* 0x3f6ee58103020823 */ /* 0x000fc80000010802 */
[----:B------:R-:W-:Y:S02]  /*eec0*/  @!P0 FFMA.FTZ R2, R3, 0.93318945169448852539, R2 ;  /* 0x3f6ee58103028823 */ /* 0x000fe40000010002 */
.L_x_3323:
[----:B------:R-:W-:Y:S05]  /*eed0*/  BSYNC B1 ;  /* 0x0000000000017941 */ /* 0x000fea0003800000 */
.L_x_3321:
[----:B------:R-:W-:Y:S01]  /*eee0*/  FSETP.NEU.FTZ.AND P0, PT, R5, |R4|, PT ;  /* 0x400000040500720b */ /* 0x000fe20003f1d000 */
[----:B------:R-:W0:Y:S01]  /*eef0*/  MUFU.LG2 R9, R10 ;  /* 0x0000000a00097308 */ /* 0x000e220000000c00 */
[----:B------:R-:W-:Y:S01]  /*ef00*/  FSETP.NEU.FTZ.AND P1, PT, R6, RZ, PT ;  /* 0x000000ff0600720b */ /* 0x000fe20003f3d000 */
[----:B------:R-:W-:Y:S01]  /*ef10*/  FADD.FTZ R5, |R4|, R5 ;  /* 0x0000000504057221 */ /* 0x000fe20000010200 */
[----:B------:R-:W-:Y:S01]  /*ef20*/  ISETP.GE.AND P2, PT, R0, RZ, PT ;  /* 0x000000ff0000720c */ /* 0x000fe20003f46270 */
[----:B------:R-:W-:-:S10]  /*ef30*/  HFMA2.MMA R0, -RZ, RZ, 2.04296875, -15.78125 ;  /* 0x4016cbe4ff007435 */ /* 0x000fd400000001ff */
[----:B------:R-:W-:Y:S02]  /*ef40*/  @!P0 FSEL R2, R0, 0.78539818525314331055, !P2 ;  /* 0x3f490fdb00028808 */ /* 0x000fe40005000000 */
[----:B------:R-:W-:Y:S01]  /*ef50*/  @!P1 FSEL R2, RZ, 3.1415927410125732422, P2 ;  /* 0x40490fdbff029808 */ /* 0x000fe20001000000 */
[----:B0-----:R-:W-:Y:S01]  /*ef60*/  FMUL.FTZ.D2 R9, R9, 0.69314718246459960938 ;  /* 0x3f31721809097820 */ /* 0x001fe20000310000 */
[----:B------:R-:W-:Y:S02]  /*ef70*/  FSETP.GTU.FTZ.AND P0, PT, |R5|, +INF , PT ;  /* 0x7f8000000500780b */ /* 0x000fe40003f1c200 */
[----:B------:R-:W-:-:S04]  /*ef80*/  LOP3.LUT R2, R2, 0x80000000, R4, 0xb8, !PT ;  /* 0x8000000002027812 */ /* 0x000fc800078eb804 */
[----:B------:R-:W-:Y:S01]  /*ef90*/  FSEL R2, R5, R2, P0 ;  /* 0x0000000205027208 */ /* 0x000fe20000000000 */
[----:B------:R-:W-:Y:S05]  /*efa0*/  BRA `(.L_x_3324) ;  /* 0x0000084000007947 */ /* 0x000fea0003800000 */
.L_x_3318:
[----:B------:R-:W0:Y:S01]  /*efb0*/  MUFU.RCP R3, R6 ;  /* 0x0000000600037308 */ /* 0x000e220000001000 */
[----:B------:R-:W-:Y:S07]  /*efc0*/  BSSY B4, `(.L_x_3325) ;  /* 0x000000c000047945 */ /* 0x000fee0003800000 */
[----:B------:R-:W1:Y:S01]  /*efd0*/  FCHK P0, R15, R6 ;  /* 0x000000060f007302 */ /* 0x000e620000000000 */
[----:B0-----:R-:W-:-:S04]  /*efe0*/  FFMA R2, -R6, R3, 1 ;  /* 0x3f80000006027423 */ /* 0x001fc80000000103 */
[----:B------:R-:W-:-:S04]  /*eff0*/  FFMA R2, R3, R2, R3 ;  /* 0x0000000203027223 */ /* 0x000fc80000000003 */
[----:B------:R-:W-:-:S04]  /*f000*/  FFMA R3, R15, R2, RZ ;  /* 0x000000020f037223 */ /* 0x000fc800000000ff */
[----:B--2---:R-:W-:-:S04]  /*f010*/  FFMA R7, -R6, R3, R15 ;  /* 0x0000000306077223 */ /* 0x004fc8000000010f */
[----:B------:R-:W-:Y:S01]  /*f020*/  FFMA R2, R2, R7, R3 ;  /* 0x0000000702027223 */ /* 0x000fe20000000003 */
[----:B-1----:R-:W-:Y:S05]  /*f030*/  @!P0 BRA `(.L_x_3326) ;  /* 0x0000004000008947 */ /* 0x002fea0003800000 */
[----:B------:R-:W-:Y:S01]  /*f040*/  IMAD.MOV.U32 R20, RZ, RZ, R6 ;  /* 0x000000ffff147224 */ /* 0x000fe200078e0006 */
[----:B------:R-:W-:Y:S02]  /*f050*/  MOV R2, 0xf070 ;  /* 0x0000f07000027802 */ /* 0x000fe40000000f00 */
[----:B------:R-:W-:Y:S05]  /*f060*/  CALL.REL.NOINC `($__internal_6_$__cuda_sm3x_div_rn_ftz_f32_slowpath) ;  /* 0x0000721000007944 */ /* 0x000fea0003c00000 */
[----:B0-----:R-:W-:Y:S02]  /*f070*/  IMAD.MOV.U32 R2, RZ, RZ, R15 ;  /* 0x000000ffff027224 */ /* 0x001fe400078e000f */
.L_x_3326:
[----:B------:R-:W-:Y:S05]  /*f080*/  BSYNC B4 ;  /* 0x0000000000047941 */ /* 0x000fea0003800000 */
.L_x_3325:
        /* <DEDUP_REMOVED lines=18> */
.L_x_3328:
[----:B------:R-:W-:Y:S01]  /*f1b0*/  ISETP.GE.AND P0, PT, R0, RZ, PT ;  /* 0x000000ff0000720c */ /* 0x000fe20003f06270 */
[----:B------:R-:W-:-:S12]  /*f1c0*/  IMAD.MOV.U32 R3, RZ, RZ, 0x3fd774eb ;  /* 0x3fd774ebff037424 */ /* 0x000fd800078e00ff */
[----:B------:R-:W-:-:S04]  /*f1d0*/  @P0 FFMA.FTZ R2, R3, 0.93318945169448852539, -R2 ;  /* 0x3f6ee58103020823 */ /* 0x000fc80000010802 */
[----:B------:R-:W-:Y:S02]  /*f1e0*/  @!P0 FFMA.FTZ R2, R3, 0.93318945169448852539, R2 ;  /* 0x3f6ee58103028823 */ /* 0x000fe40000010002 */
.L_x_3329:
[----:B------:R-:W-:Y:S05]  /*f1f0*/  BSYNC B1 ;  /* 0x0000000000017941 */ /* 0x000fea0003800000 */
.L_x_3327:
        /* <DEDUP_REMOVED lines=27> */
.L_x_3317:
[----:B------:R-:W-:Y:S01]  /*f3b0*/  FMUL.FTZ R2, R0, 0.36787945032119750977 ;  /* 0x3ebc5ab200027820 */ /* 0x000fe20000410000 */
[----:B------:R-:W-:Y:S01]  /*f3c0*/  BSSY B4, `(.L_x_3330) ;  /* 0x0000021000047945 */ /* 0x000fe20003800000 */
[----:B------:R-:W-:Y:S02]  /*f3d0*/  FMUL.FTZ R3, R4, 0.36787945032119750977 ;  /* 0x3ebc5ab204037820 */ /* 0x000fe40000410000 */
[----:B------:R-:W-:Y:S02]  /*f3e0*/  FADD.FTZ R2, |R2|, -RZ ;  /* 0x800000ff02027221 */ /* 0x000fe40000010200 */
[----:B------:R-:W-:-:S05]  /*f3f0*/  FADD.FTZ R3, |R3|, -RZ ;  /* 0x800000ff03037221 */ /* 0x000fca0000010200 */
[CC--:B--2---:R-:W-:Y:S02]  /*f400*/  IMNMX R7, R2.reuse, R3.reuse, !PT ;  /* 0x0000000302077217 */ /* 0x0c4fe40007800200 */
        /* <DEDUP_REMOVED lines=24> */
[----:B------:R-:W-:Y:S02]  /*f590*/  MOV R20, R6 ;  /* 0x0000000600147202 */ /* 0x000fe40000000f00 */
[----:B------:R-:W-:Y:S02]  /*f5a0*/  MOV R2, 0xf5c0 ;  /* 0x0000f5c000027802 */ /* 0x000fe40000000f00 */
[----:B------:R-:W-:Y:S05]  /*f5b0*/  CALL.REL.NOINC `($__internal_6_$__cuda_sm3x_div_rn_ftz_f32_slowpath) ;  /* 0x00006cc000007944 */ /* 0x000fea0003c00000 */
[----:B0-----:R-:W-:Y:S02]  /*f5c0*/  IMAD.MOV.U32 R2, RZ, RZ, R15 ;  /* 0x000000ffff027224 */ /* 0x001fe400078e000f */
.L_x_3331:
[----:B------:R-:W-:Y:S05]  /*f5d0*/  BSYNC B4 ;  /* 0x0000000000047941 */ /* 0x000fea0003800000 */
.L_x_3330:
        /* <DEDUP_REMOVED lines=18> */
.L_x_3333:
[----:B------:R-:W-:Y:S01]  /*f700*/  ISETP.GE.AND P0, PT, R0, RZ, PT ;  /* 0x000000ff0000720c */ /* 0x000fe20003f06270 */
[----:B------:R-:W-:-:S12]  /*f710*/  HFMA2.MMA R3, -RZ, RZ, 1.9599609375, 20144 ;  /* 0x3fd774ebff037435 */ /* 0x000fd800000001ff */
[----:B------:R-:W-:-:S04]  /*f720*/  @P0 FFMA.FTZ R2, R3, 0.93318945169448852539, -R2 ;  /* 0x3f6ee58103020823 */ /* 0x000fc80000010802 */
[----:B------:R-:W-:Y:S02]  /*f730*/  @!P0 FFMA.FTZ R2, R3, 0.93318945169448852539, R2 ;  /* 0x3f6ee58103028823 */ /* 0x000fe40000010002 */
.L_x_3334:
[----:B------:R-:W-:Y:S05]  /*f740*/  BSYNC B1 ;  /* 0x0000000000017941 */ /* 0x000fea0003800000 */
.L_x_3332:
        /* <DEDUP_REMOVED lines=10> */
.L_x_3324:
[----:B------:R-:W-:Y:S05]  /*f7f0*/  BSYNC B3 ;  /* 0x0000000000037941 */ /* 0x000fea0003800000 */
.L_x_3316:
[----:B------:R-:W-:Y:S01]  /*f800*/  ISETP.NE.AND P0, PT, R12, RZ, PT ;  /* 0x000000ff0c00720c */ /* 0x000fe20003f05270 */
[----:B------:R-:W-:Y:S02]  /*f810*/  FADD.FTZ R9, R9, 0.69314718246459960938 ;  /* 0x3f31721809097421 */ /* 0x000fe40000010000 */
[----:B------:R-:W-:-:S10]  /*f820*/  FADD.FTZ R3, |R2|, -RZ ;  /* 0x800000ff02037221 */ /* 0x000fd40000010200 */
[----:B------:R-:W-:Y:S01]  /*f830*/  @!P0 FADD.FTZ R9, -R9, -RZ ;  /* 0x800000ff09098221 */ /* 0x000fe20000010100 */
[----:B------:R-:W-:Y:S05]  /*f840*/  BRA `(.L_x_3315) ;  /* 0x000000f000007947 */ /* 0x000fea0003800000 */
.L_x_3275:
        /* <DEDUP_REMOVED lines=12> */
[----:B------:R-:W-:Y:S01]  /*f910*/  @P0 IMAD.MOV.U32 R3, RZ, RZ, R9 ;  /* 0x000000ffff030224 */ /* 0x000fe200078e0009 */
[----:B------:R-:W-:Y:S01]  /*f920*/  @!P0 MOV R3, 0x3fc90fdb ;  /* 0x3fc90fdb00038802 */ /* 0x000fe20000000f00 */
[----:B------:R-:W-:Y:S02]  /*f930*/  @!P0 FADD.FTZ R9, R4, R4 ;  /* 0x0000000404098221 */ /* 0x000fe40000010000 */
.L_x_3315:
[----:B------:R-:W-:Y:S05]  /*f940*/  BSYNC B0 ;  /* 0x0000000000007941 */ /* 0x000fea0003800000 */
.L_x_3274:
        /* <DEDUP_REMOVED lines=10> */
.L_x_3336:
[----:B------:R-:W-:Y:S01]  /*f9f0*/  FSETP.GTU.FTZ.AND P0, PT, R2, +INF , PT ;  /* 0x7f8000000200780b */ /* 0x000fe20003f1c000 */
[----:B------:R-:W-:-:S12]  /*fa00*/  IMAD.MOV.U32 R0, RZ, RZ, R3 ;  /* 0x000000ffff007224 */ /* 0x000fd800078e0003 */
[----:B------:R-:W-:Y:S02]  /*fa10*/  @!P0 MOV R9, R2 ;  /* 0x0000000200098202 */ /* 0x000fe40000000f00 */
.L_x_3337:
[----:B------:R-:W-:Y:S05]  /*fa20*/  BSYNC B0 ;  /* 0x0000000000007941 */ /* 0x000fea0003800000 */
.L_x_3335:
        /* <DEDUP_REMOVED lines=17> */
.L_x_3341:
[----:B------:R-:W-:-:S06]  /*fb40*/  HADD2.F32 R3, -RZ, R3.H0_H0 ;  /* 0x20000003ff037230 */ /* 0x000fcc0000004100 */
[----:B------:R-:W1:Y:S02]  /*fb50*/  F2I.S64.TRUNC R2, R3 ;  /* 0x0000000300027311 */ /* 0x000e64000020d900 */
[----:B-1----:R1:W-:Y:S01]  /*fb60*/  STG.E.U8 [R18.64], R2 ;  /* 0x0000000212007986 */ /* 0x0023e2000c101124 */
[----:B------:R-:W-:Y:S05]  /*fb70*/  BRA `(.L_x_3343) ;  /* 0x00000e7000007947 */ /* 0x000fea0003800000 */
.L_x_3340:
        /* <DEDUP_REMOVED lines=10> */
.L_x_3345:
[----:B------:R-:W-:-:S06]  /*fc20*/  HADD2.F32 R3, -RZ, R3.H0_H0 ;  /* 0x20000003ff037230 */ /* 0x000fcc0000004100 */
[----:B------:R-:W1:Y:S02]  /*fc30*/  F2I.FTZ.TRUNC.NTZ R3, R3 ;  /* 0x0000000300037305 */ /* 0x000e64000021f100 */
[----:B-1----:R1:W-:Y:S01]  /*fc40*/  STG.E [R18.64], R3 ;  /* 0x0000000312007986 */ /* 0x0023e2000c101924 */
[----:B------:R-:W-:Y:S05]  /*fc50*/  BRA `(.L_x_3343) ;  /* 0x00000d9000007947 */ /* 0x000fea0003800000 */
.L_x_3344:
[----:B------:R-:W-:-:S06]  /*fc60*/  HADD2.F32 R3, -RZ, R3.H0_H0 ;  /* 0x20000003ff037230 */ /* 0x000fcc0000004100 */
[----:B------:R-:W1:Y:S02]  /*fc70*/  F2I.FTZ.TRUNC.NTZ R3, R3 ;  /* 0x0000000300037305 */ /* 0x000e64000021f100 */
[----:B-1----:R1:W-:Y:S01]  /*fc80*/  STG.E.U16 [R18.64], R3 ;  /* 0x0000000312007986 */ /* 0x0023e2000c101524 */
[----:B------:R-:W-:Y:S05]  /*fc90*/  BRA `(.L_x_3343) ;  /* 0x00000d5000007947 */ /* 0x000fea0003800000 */
.L_x_3339:
        /* <DEDUP_REMOVED lines=9> */
.L_x_3347:
[----:B------:R1:W-:Y:S01]  /*fd30*/  STG.E.U16 [R18.64], R3 ;  /* 0x0000000312007986 */ /* 0x0003e2000c101524 */
[----:B------:R-:W-:Y:S05]  /*fd40*/  BRA `(.L_x_3343) ;  /* 0x00000ca000007947 */ /* 0x000fea0003800000 */
.L_x_3346:
        /* <DEDUP_REMOVED lines=10> */
.L_x_3349:
[----:B------:R1:W-:Y:S01]  /*fdf0*/  STG.E [R18.64], R3 ;  /* 0x0000000312007986 */ /* 0x0003e2000c101924 */
[----:B------:R-:W-:Y:S05]  /*fe00*/  BRA `(.L_x_3343) ;  /* 0x00000be000007947 */ /* 0x000fea0003800000 */
.L_x_3348:
[----:B------:R-:W-:-:S05]  /*fe10*/  HADD2.F32 R2, -RZ, R3.H0_H0 ;  /* 0x20000003ff027230 */ /* 0x000fca0000004100 */
[----:B------:R-:W-:-:S06]  /*fe20*/  FMUL.FTZ R2, R2, 1 ;  /* 0x3f80000002027820 */ /* 0x000fcc0000410000 */
[----:B------:R-:W1:Y:S02]  /*fe30*/  F2F.F64.F32 R2, R2 ;  /* 0x0000000200027310 */ /* 0x000e640000201800 */
[----:B-1----:R1:W-:Y:S01]  /*fe40*/  STG.E.64 [R18.64], R2 ;  /* 0x0000000212007986 */ /* 0x0023e2000c101b24 */
[----:B------:R-:W-:Y:S05]  /*fe50*/  BRA `(.L_x_3343) ;  /* 0x00000b9000007947 */ /* 0x000fea0003800000 */
.L_x_3338:
        /* <DEDUP_REMOVED lines=17> */
.L_x_3352:
        /* <DEDUP_REMOVED lines=8> */
.L_x_3351:
        /* <DEDUP_REMOVED lines=21> */
.L_x_3356:
[----:B------:R-:W-:Y:S05]  /*10140*/  BSYNC B0 ;  /* 0x0000000000007941 */ /* 0x000fea0003800000 */
.L_x_3355:
[----:B------:R-:W-:-:S05]  /*10150*/  LOP3.LUT R3, R0, R3, RZ, 0xfc, !PT ;  /* 0x0000000300037212 */ /* 0x000fca00078efcff */
[----:B------:R1:W-:Y:S01]  /*10160*/  STG.E.U8 [R18.64], R3 ;  /* 0x0000000312007986 */ /* 0x0003e2000c101124 */
[----:B------:R-:W-:Y:S05]  /*10170*/  BRA `(.L_x_3343) ;  /* 0x0000087000007947 */ /* 0x000fea0003800000 */
.L_x_3354:
        /* <DEDUP_REMOVED lines=13> */
.L_x_3358:
[----:B------:R-:W-:Y:S01]  /*10250*/  IMAD.MOV.U32 R0, RZ, RZ, 0x7f ;  /* 0x0000007fff007424 */ /* 0x000fe200078e00ff */
[----:B------:R-:W-:-:S04]  /*10260*/  ISETP.GT.U32.AND P0, PT, R2, 0x7f800000, PT ;  /* 0x7f8000000200780c */ /* 0x000fc80003f04070 */
[----:B------:R-:W-:-:S04]  /*10270*/  SEL R0, R0, 0x7c, P0 ;  /* 0x0000007c00007807 */ /* 0x000fc80000000000 */
.L_x_3359:
[----:B------:R-:W-:Y:S05]  /*10280*/  BSYNC B0 ;  /* 0x0000000000007941 */ /* 0x000fea0003800000 */
.L_x_3357:
[----:B------:R-:W-:-:S04]  /*10290*/  LOP3.LUT R2, R3, 0x80000000, RZ, 0xc0, !PT ;  /* 0x8000000003027812 */ /* 0x000fc800078ec0ff */
[----:B------:R-:W-:-:S04]  /*102a0*/  SHF.R.U32.HI R3, RZ, 0x18, R2 ;  /* 0x00000018ff037819 */ /* 0x000fc80000011602 */
[----:B------:R-:W-:-:S05]  /*102b0*/  LOP3.LUT R3, R0, R3, RZ, 0xfc, !PT ;  /* 0x0000000300037212 */ /* 0x000fca00078efcff */
[----:B------:R1:W-:Y:S01]  /*102c0*/  STG.E.U8 [R18.64], R3 ;  /* 0x0000000312007986 */ /* 0x0003e2000c101124 */
[----:B------:R-:W-:Y:S05]  /*102d0*/  BRA `(.L_x_3343) ;  /* 0x0000071000007947 */ /* 0x000fea0003800000 */
.L_x_3353:
[----:B------:R-:W-:-:S05]  /*102e0*/  HADD2.F32 R0, -RZ, R3.H0_H0 ;  /* 0x20000003ff007230 */ /* 0x000fca0000004100 */
[----:B------:R-:W-:-:S05]  /*102f0*/  F2FP.BF16.PACK_AB R0, RZ, R0 ;  /* 0x00000000ff00723e */ /* 0x000fca00000010ff */
[----:B------:R1:W-:Y:S01]  /*10300*/  STG.E.U16 [R18.64], R0 ;  /* 0x0000000012007986 */ /* 0x0003e2000c101524 */
[----:B------:R-:W-:Y:S05]  /*10310*/  BRA `(.L_x_3343) ;  /* 0x000006d000007947 */ /* 0x000fea0003800000 */
.L_x_3350:
        /* <DEDUP_REMOVED lines=12> */
.L_x_3362:
[----:B------:R-:W-:Y:S01]  /*103e0*/  HADD2.F32 R3, -RZ, R3.H0_H0 ;  /* 0x20000003ff037230 */ /* 0x000fe20000004100 */
[----:B------:R-:W-:Y:S01]  /*103f0*/  BSSY B0, `(.L_x_3363) ;  /* 0x0000014000007945 */ /* 0x000fe20003800000 */
[----:B------:R-:W-:-:S03]  /*10400*/  HFMA2.MMA R9, -RZ, RZ, 0, 7.62939453125e-06 ;  /* 0x00000080ff097435 */ /* 0x000fc600000001ff */
        /* <DEDUP_REMOVED lines=14> */
.L_x_3365:
[----:B------:R-:W-:-:S04]  /*104f0*/  LOP3.LUT R2, R3, 0x80000000, RZ, 0xc0, !PT ;  /* 0x8000000003027812 */ /* 0x000fc800078ec0ff */
[----:B------:R-:W-:-:S04]  /*10500*/  SHF.R.U32.HI R3, RZ, 0x18, R2 ;  /* 0x00000018ff037819 */ /* 0x000fc80000011602 */
[----:B------:R-:W-:-:S04]  /*10510*/  LOP3.LUT R0, R0, R3, RZ, 0xfc, !PT ;  /* 0x0000000300007212 */ /* 0x000fc800078efcff */
[----:B------:R-:W-:Y:S02]  /*10520*/  PRMT R9, R0, 0x7610, R9 ;  /* 0x0000761000097816 */ /* 0x000fe40000000009 */
.L_x_3364:
[----:B------:R-:W-:Y:S05]  /*10530*/  BSYNC B0 ;  /* 0x0000000000007941 */ /* 0x000fea0003800000 */
.L_x_3363:
[----:B------:R1:W-:Y:S01]  /*10540*/  STG.E.U8 [R18.64], R9 ;  /* 0x0000000912007986 */ /* 0x0003e2000c101124 */
[----:B------:R-:W-:Y:S05]  /*10550*/  BRA `(.L_x_3343) ;  /* 0x0000049000007947 */ /* 0x000fea0003800000 */
.L_x_3361:
        /* <DEDUP_REMOVED lines=17> */
.L_x_3368:
[----:B------:R-:W-:-:S04]  /*10670*/  LOP3.LUT R2, R3, 0x80000000, RZ, 0xc0, !PT ;  /* 0x8000000003027812 */ /* 0x000fc800078ec0ff */
[----:B------:R-:W-:-:S04]  /*10680*/  SHF.R.U32.HI R3, RZ, 0x18, R2 ;  /* 0x00000018ff037819 */ /* 0x000fc80000011602 */
[----:B------:R-:W-:-:S04]  /*10690*/  LOP3.LUT R0, R0, R3, RZ, 0xfc, !PT ;  /* 0x0000000300007212 */ /* 0x000fc800078efcff */
[----:B------:R-:W-:Y:S02]  /*106a0*/  PRMT R9, R0, 0x7610, R9 ;  /* 0x0000761000097816 */ /* 0x000fe40000000009 */
.L_x_3367:
[----:B------:R-:W-:Y:S05]  /*106b0*/  BSYNC B0 ;  /* 0x0000000000007941 */ /* 0x000fea0003800000 */
.L_x_3366:
[----:B------:R1:W-:Y:S01]  /*106c0*/  STG.E.U8 [R18.64], R9 ;  /* 0x0000000912007986 */ /* 0x0003e2000c101124 */
[----:B------:R-:W-:Y:S05]  /*106d0*/  BRA `(.L_x_3343) ;  /* 0x0000031000007947 */ /* 0x000fea0003800000 */
.L_x_3360:
        /* <DEDUP_REMOVED lines=18> */
[----:B------:R-:W-:-:S05]  /*10800*/  @!P0 IMAD.MOV R0, RZ, RZ, R4 ;  /* 0x000000ffff008224 */ /* 0x000fca00078e0204 */
[----:B------:R-:W-:-:S05]  /*10810*/  @P2 MOV R3, R0 ;  /* 0x0000000000032202 */ /* 0x000fca0000000f00 */
[----:B------:R1:W-:Y:S01]  /*10820*/  STG.E.U8 [R18.64], R3 ;  /* 0x0000000312007986 */ /* 0x0003e2000c101124 */
[----:B------:R-:W-:Y:S05]  /*10830*/  BRA `(.L_x_3343) ;  /* 0x000001b000007947 */ /* 0x000fea0003800000 */
.L_x_3342:
[----:B------:R-:W-:Y:S01]  /*10840*/  MOV R0, 0x0 ;  /* 0x0000000000007802 */ /* 0x000fe20000000f00 */
[----:B---3--:R-:W-:Y:S01]  /*10850*/  HFMA2.MMA R12, -RZ, RZ, 0, 5.9604644775390625e-08 ;  /* 0x00000001ff0c7435 */ /* 0x008fe200000001ff */
[----:B------:R-:W-:Y:S01]  /*10860*/  IMAD.MOV.U32 R4, RZ, RZ, c[0x4][0x158] ;  /* 0x01005600ff047624 */ /* 0x000fe200078e00ff */
[----:B--2---:R-:W-:Y:S01]  /*10870*/  MOV R7, c[0x4][0x164] ;  /* 0x0100590000077a02 */ /* 0x004fe20000000f00 */
[----:B------:R1:W2:Y:S01]  /*10880*/  LDC.64 R2, c[0x4][R0] ;  /* 0x0100000000027b82 */ /* 0x0002a20000000a00 */
[----:B------:R-:W-:Y:S02]  /*10890*/  IMAD.MOV.U32 R5, RZ, RZ, c[0x4][0x15c] ;  /* 0x01005700ff057624 */ /* 0x000fe400078e00ff */
[----:B------:R-:W-:Y:S02]  /*108a0*/  IMAD.MOV.U32 R6, RZ, RZ, c[0x4][0x160] ;  /* 0x01005800ff067624 */ /* 0x000fe400078e00ff */
[----:B0-----:R-:W-:-:S02]  /*108b0*/  IMAD.MOV.U32 R8, RZ, RZ, 0x65 ;  /* 0x00000065ff087424 */ /* 0x001fc400078e00ff */
[----:B------:R-:W-:Y:S02]  /*108c0*/  IMAD.MOV.U32 R10, RZ, RZ, c[0x4][0x30] ;  /* 0x01000c00ff0a7624 */ /* 0x000fe400078e00ff */
[----:B------:R-:W-:Y:S02]  /*108d0*/  IMAD.MOV.U32 R11, RZ, RZ, c[0x4][0x34] ;  /* 0x01000d00ff0b7624 */ /* 0x000fe400078e00ff */
        /* <DEDUP_REMOVED lines=8> */
[----:B--2---:R-:W-:Y:S05]  /*10960*/  CALL.ABS.NOINC R2 ;  /* 0x0000000002007343 */ /* 0x004fea0003c00000 */
[----:B------:R-:W-:Y:S05]  /*10970*/  BRA `(.L_x_3343) ;  /* 0x0000007000007947 */ /* 0x000fea0003800000 */
.L_x_3370:
[----:B------:R-:W-:-:S06]  /*10980*/  HADD2.F32 R3, -RZ, R3.H0_H0 ;  /* 0x20000003ff037230 */ /* 0x000fcc0000004100 */
[----:B------:R-:W1:Y:S02]  /*10990*/  F2I.U64.TRUNC R2, R3 ;  /* 0x0000000300027311 */ /* 0x000e64000020d800 */
[----:B-1----:R1:W-:Y:S01]  /*109a0*/  STG.E.64 [R18.64], R2 ;  /* 0x0000000212007986 */ /* 0x0023e2000c101b24 */
[----:B------:R-:W-:Y:S05]  /*109b0*/  BRA `(.L_x_3343) ;  /* 0x0000003000007947 */ /* 0x000fea0003800000 */
.L_x_3369:
[----:B------:R-:W-:-:S06]  /*109c0*/  HADD2.F32 R3, -RZ, R3.H0_H0 ;  /* 0x20000003ff037230 */ /* 0x000fcc0000004100 */
[----:B------:R-:W1:Y:S02]  /*109d0*/  F2I.FTZ.U32.TRUNC.NTZ R3, R3 ;  /* 0x0000000300037305 */ /* 0x000e64000021f000 */
[----:B-1----:R1:W-:Y:S02]  /*109e0*/  STG.E [R18.64], R3 ;  /* 0x0000000312007986 */ /* 0x0023e4000c101924 */
.L_x_3343:
[----:B------:R-:W-:Y:S02]  /*109f0*/  IADD3 R17, R17, 0x80, RZ ;  /* 0x0000008011117810 */ /* 0x000fe40007ffe0ff */
.L_x_3110:
[----:B------:R-:W-:Y:S05]  /*10a00*/  BSYNC B6 ;  /* 0x0000000000067941 */ /* 0x000fea0003800000 */
.L_x_3109:
[----:B------:R-:W-:-:S13]  /*10a10*/  ISETP.GE.AND P0, PT, R17, c[0x0][0x160], PT ;  /* 0x0000580011007a0c */ /* 0x000fda0003f06270 */
[----:B------:R-:W-:Y:S05]  /*10a20*/  @P0 EXIT ;  /* 0x000000000000094d */ /* 0x000fea0003800000 */
[----:B------:R-:W-:Y:S01]  /*10a30*/  ISETP.NE.AND P0, PT, RZ, c[0x0][0x168], PT ;  /* 0x00005a00ff007a0c */ /* 0x000fe20003f05270 */
[----:B-1----:R-:W-:Y:S02]  /*10a40*/  IMAD.MOV.U32 R0, RZ, RZ, RZ ;  /* 0x000000ffff007224 */ /* 0x002fe400078e00ff */
[----:B------:R-:W-:-:S10]  /*10a50*/  IMAD.MOV.U32 R16, RZ, RZ, RZ ;  /* 0x000000ffff107224 */ /* 0x000fd400078e00ff */
[----:B------:R-:W-:Y:S05]  /*10a60*/  @!P0 BRA `(.L_x_3371) ;  /* 0x00000e0000008947 */ /* 0x000fea0003800000 */
[----:B------:R-:W-:Y:S01]  /*10a70*/  MOV R16, RZ ;  /* 0x000000ff00107202 */ /* 0x000fe20000000f00 */
[----:B0-----:R-:W-:-:S04]  /*10a80*/  IMAD.MOV.U32 R4, RZ, RZ, 0x1 ;  /* 0x00000001ff047424 */ /* 0x001fc800078e00ff */
[----:B------:R-:W-:Y:S01]  /*10a90*/  IMAD.HI.U32 R2, R17, c[0x0][0x170], R16 ;  /* 0x00005c0011027a27 */ /* 0x000fe200078e0010 */
[----:B------:R-:W-:-:S04]  /*10aa0*/  ISETP.NE.AND P0, PT, R4, c[0x0][0x168], PT ;  /* 0x00005a0004007a0c */ /* 0x000fc80003f05270 */
[----:B------:R-:W-:-:S05]  /*10ab0*/  SHF.R.U32.HI R3, RZ, c[0x0][0x174], R2 ;  /* 0x00005d00ff037a19 */ /* 0x000fca0000011602 */
[----:B------:R-:W-:-:S04]  /*10ac0*/  IMAD.MOV R0, RZ, RZ, -R3 ;  /* 0x000000ffff007224 */ /* 0x000fc800078e0a03 */
[----:B------:R-:W-:-:S04]  /*10ad0*/  IMAD R0, R0, c[0x0][0x16c], R17 ;  /* 0x00005b0000007a24 */ /* 0x000fc800078e0211 */
[C---:B------:R-:W-:Y:S02]  /*10ae0*/  IMAD R16, R0.reuse, c[0x0][0x298], RZ ;  /* 0x0000a60000107a24 */ /* 0x040fe400078e02ff */
[----:B------:R-:W-:Y:S01]  /*10af0*/  IMAD R0, R0, c[0x0][0x29c], RZ ;  /* 0x0000a70000007a24 */ /* 0x000fe200078e02ff */
[----:B------:R-:W-:Y:S05]  /*10b00*/  @!P0 BRA `(.L_x_3371) ;  /* 0x00000d6000008947 */ /* 0x000fea0003800000 */
[----:B------:R-:W-:Y:S01]  /*10b10*/  IMAD.MOV.U32 R2, RZ, RZ, RZ ;  /* 0x000000ffff027224 */ /* 0x000fe200078e00ff */
[----:B------:R-:W-:-:S03]  /*10b20*/  MOV R6, c[0x0][0x168] ;  /* 0x00005a0000067a02 */ /* 0x000fc60000000f00 */
[----:B------:R-:W-:Y:S01]  /*10b30*/  IMAD.HI.U32 R4, R3, c[0x0][0x17c], R2 ;  /* 0x00005f0003047a27 */ /* 0x000fe200078e0002 */
[----:B------:R-:W-:-:S04]  /*10b40*/  ISETP.NE.AND P0, PT, R6, 0x2, PT ;  /* 0x000000020600780c */ /* 0x000fc80003f05270 */
        /* <DEDUP_REMOVED lines=198> */
[----:B------:R-:W-:Y:S01]  /*117b0*/  SHF.R.U32.HI R5, RZ, c[0x0][0x288], R4 ;  /* 0x0000a200ff057a19 */ /* 0x000fe20000011604 */
[----:B------:R-:W-:-:S04]  /*117c0*/  @P0 IMAD.MOV.U32 R4, RZ, RZ, RZ ;  /* 0x000000ffff040224 */ /* 0x000fc800078e00ff */
[----:B------:R-:W-:-:S04]  /*117d0*/  @P0 IMAD.HI.U32 R2, R5, c[0x0][0x290], R4 ;  /* 0x0000a40005020a27 */ /* 0x000fc800078e0004 */
[----:B--2---:R-:W-:Y:S01]  /*117e0*/  IMAD.MOV R7, RZ, RZ, -R5 ;  /* 0x000000ffff077224 */ /* 0x004fe200078e0a05 */
        /* <DEDUP_REMOVED lines=8> */
.L_x_3371:
[----:B0-----:R-:W0:Y:S01]  /*11870*/  LDC.U8 R5, c[0x0][0x372] ;  /* 0x0000dc80ff057b82 */ /* 0x001e220000000000 */
[----:B------:R-:W-:Y:S02]  /*11880*/  IADD3 R2, P1, R0, c[0x0][0x368], RZ ;  /* 0x0000da0000027a10 */ /* 0x000fe40007f3e0ff */
[----:B------:R-:W-:-:S03]  /*11890*/  IADD3 R16, P0, R16, c[0x0][0x360], RZ ;  /* 0x0000d80010107a10 */ /* 0x000fc60007f1e0ff */
[----:B------:R-:W-:Y:S01]  /*118a0*/  IMAD.X R3, RZ, RZ, c[0x0][0x36c], P1 ;  /* 0x0000db00ff037624 */ /* 0x000fe200008e06ff */
        /* <DEDUP_REMOVED lines=17> */
.L_x_3375:
[----:B------:R0:W4:Y:S02]  /*119c0*/  LDG.E.U8 R2, [R2.64] ;  /* 0x0000002402027981 */ /* 0x000124000c1e1100 */
[----:B0-----:R-:W-:Y:S01]  /*119d0*/  PRMT R3, RZ, 0x7610, R3 ;  /* 0x00007610ff037816 */ /* 0x001fe20000000003 */
[----:B----4-:R-:W0:Y:S02]  /*119e0*/  I2F.U16 R0, R2 ;  /* 0x0000000200007306 */ /* 0x010e240000101000 */
[----:B0-----:R-:W-:Y:S01]  /*119f0*/  F2FP.PACK_AB R0, RZ, R0 ;  /* 0x00000000ff00723e */ /* 0x001fe200000000ff */
[----:B------:R-:W-:Y:S05]  /*11a00*/  BRA `(.L_x_3377) ;  /* 0x00000f9000007947 */ /* 0x000fea0003800000 */
.L_x_3374:
        /* <DEDUP_REMOVED lines=11> */
.L_x_3379:
[----:B------:R0:W4:Y:S02]  /*11ac0*/  LDG.E R2, [R2.64] ;  /* 0x0000002402027981 */ /* 0x000124000c1e1900 */
[----:B0-----:R-:W-:Y:S01]  /*11ad0*/  PRMT R3, RZ, 0x7610, R3 ;  /* 0x00007610ff037816 */ /* 0x001fe20000000003 */
[----:B----4-:R-:W0:Y:S02]  /*11ae0*/  I2F R0, R2 ;  /* 0x0000000200007306 */ /* 0x010e240000201400 */
[----:B0-----:R-:W-:Y:S01]  /*11af0*/  F2FP.PACK_AB R0, RZ, R0 ;  /* 0x00000000ff00723e */ /* 0x001fe200000000ff */
[----:B------:R-:W-:Y:S05]  /*11b00*/  BRA `(.L_x_3377) ;  /* 0x00000e9000007947 */ /* 0x000fea0003800000 */
.L_x_3378:
[----:B------:R0:W4:Y:S02]  /*11b10*/  LDG.E.U16 R2, [R2.64] ;  /* 0x0000002402027981 */ /* 0x000124000c1e1500 */
[----:B0-----:R-:W-:Y:S01]  /*11b20*/  PRMT R3, RZ, 0x7610, R3 ;  /* 0x00007610ff037816 */ /* 0x001fe20000000003 */
[----:B----4-:R-:W0:Y:S02]  /*11b30*/  I2F.S16 R0, R2 ;  /* 0x0000000200007306 */ /* 0x010e240000101400 */
[----:B0-----:R-:W-:Y:S01]  /*11b40*/  F2FP.PACK_AB R0, RZ, R0 ;  /* 0x00000000ff00723e */ /* 0x001fe200000000ff */
[----:B------:R-:W-:Y:S05]  /*11b50*/  BRA `(.L_x_3377) ;  /* 0x00000e4000007947 */ /* 0x000fea0003800000 */
.L_x_3373:
        /* <DEDUP_REMOVED lines=10> */
.L_x_3381:
[----:B------:R0:W4:Y:S02]  /*11c00*/  LDG.E.U16 R0, [R2.64] ;  /* 0x0000002402007981 */ /* 0x000124000c1e1500 */
[----:B0-----:R-:W-:Y:S01]  /*11c10*/  PRMT R3, RZ, 0x7610, R3 ;  /* 0x00007610ff037816 */ /* 0x001fe20000000003 */
[----:B----4-:R-:W-:-:S05]  /*11c20*/  HADD2.F32 R0, -RZ, R0.H0_H0 ;  /* 0x20000000ff007230 */ /* 0x010fca0000004100 */
[----:B------:R-:W-:Y:S01]  /*11c30*/  F2FP.PACK_AB R0, RZ, R0 ;  /* 0x00000000ff00723e */ /* 0x000fe200000000ff */
[----:B------:R-:W-:Y:S05]  /*11c40*/  BRA `(.L_x_3377) ;  /* 0x00000d5000007947 */ /* 0x000fea0003800000 */
.L_x_3380:
        /* <DEDUP_REMOVED lines=10> */
.L_x_3383:
[----:B------:R-:W4:Y:S02]  /*11cf0*/  LDG.E R3, [R2.64] ;  /* 0x0000002402037981 */ /* 0x000f24000c1e1900 */
[C---:B----4-:R-:W-:Y:S02]  /*11d00*/  PRMT R0, R3.reuse, 0x7610, R0 ;  /* 0x0000761003007816 */ /* 0x050fe40000000000 */
[----:B------:R-:W-:Y:S01]  /*11d10*/  PRMT R3, R3, 0x7632, R3 ;  /* 0x0000763203037816 */ /* 0x000fe20000000003 */
[----:B------:R-:W-:Y:S05]  /*11d20*/  BRA `(.L_x_3377) ;  /* 0x00000c7000007947 */ /* 0x000fea0003800000 */
.L_x_3382:
[----:B------:R-:W4:Y:S02]  /*11d30*/  LDG.E.64 R2, [R2.64] ;  /* 0x0000002402027981 */ /* 0x000f24000c1e1b00 */
[----:B----4-:R0:W1:Y:S01]  /*11d40*/  F2F.F32.F64 R0, R2 ;  /* 0x0000000200007310 */ /* 0x0100620000301000 */
[----:B------:R0:W1:Y:S02]  /*11d50*/  DSETP.GEU.AND P0, PT, |R2|, c[0x2][0x0], PT ;  /* 0x008000000200762a */ /* 0x0000640003f0e200 */
[----:B0-----:R-:W-:-:S12]  /*11d60*/  PRMT R3, RZ, 0x7610, R3 ;  /* 0x00007610ff037816 */ /* 0x001fd80000000003 */
[----:B-1----:R-:W-:-:S05]  /*11d70*/  @!P0 FMUL R0, R0, 1.175494350822287508e-38 ;  /* 0x0080000000008820 */ /* 0x002fca0000400000 */
[----:B------:R-:W-:Y:S01]  /*11d80*/  F2FP.PACK_AB R0, RZ, R0 ;  /* 0x00000000ff00723e */ /* 0x000fe200000000ff */
[----:B------:R-:W-:Y:S05]  /*11d90*/  BRA `(.L_x_3377) ;  /* 0x00000c0000007947 */ /* 0x000fea0003800000 */
.L_x_3372:
        /* <DEDUP_REMOVED lines=14> */
.L_x_3386:
[----:B--2---:R-:W2:Y:S02]  /*11e80*/  LDG.E.128 R4, [R2.64] ;  /* 0x0000002402047981 */ /* 0x004ea4000c1e1d00 */
        /* <DEDUP_REMOVED lines=9> */
.L_x_3385:
        /* <DEDUP_REMOVED lines=8> */
[----:B0-----:R-:W-:Y:S01]  /*11fa0*/  PRMT R3, RZ, 0x7610, R3 ;  /* 0x00007610ff037816 */ /* 0x001fe20000000003 */
        /* <DEDUP_REMOVED lines=19> */
.L_x_3388:
[----:B------:R0:W4:Y:S02]  /*120e0*/  LDG.E.U8 R2, [R2.64] ;  /* 0x0000002402027981 */ /* 0x000124000c1e1100 */
[----:B0-----:R-:W-:Y:S02]  /*120f0*/  PRMT R3, RZ, 0x7610, R3 ;  /* 0x00007610ff037816 */ /* 0x001fe40000000003 */
[C---:B----4-:R-:W-:Y:S01]  /*12100*/  SHF.L.U32 R0, R2.reuse, 0x19, RZ ;  /* 0x0000001902007819 */ /* 0x050fe200000006ff */
        /* <DEDUP_REMOVED lines=12> */
.L_x_3387:
[----:B------:R0:W4:Y:S02]  /*121d0*/  LDG.E.U16 R0, [R2.64] ;  /* 0x0000002402007981 */ /* 0x000124000c1e1500 */
[----:B0-----:R-:W-:Y:S02]  /*121e0*/  PRMT R3, RZ, 0x7610, R3 ;  /* 0x00007610ff037816 */ /* 0x001fe40000000003 */
[----:B----4-:R-:W-:-:S04]  /*121f0*/  PRMT R0, RZ, 0x5410, R0 ;  /* 0x00005410ff007816 */ /* 0x010fc80000000000 */
[----:B------:R-:W-:Y:S01]  /*12200*/  F2FP.PACK_AB R0, RZ, R0 ;  /* 0x00000000ff00723e */ /* 0x000fe200000000ff */
[----:B------:R-:W-:Y:S05]  /*12210*/  BRA `(.L_x_3377) ;  /* 0x0000078000007947 */ /* 0x000fea0003800000 */
.L_x_3384:
        /* <DEDUP_REMOVED lines=13> */
.L_x_3391:
[----:B------:R-:W4:Y:S01]  /*122f0*/  LDG.E.U8 R2, [R2.64] ;  /* 0x0000002402027981 */ /* 0x000f22000c1e1100 */
[----:B------:R-:W-:Y:S01]  /*12300*/  BSSY B0, `(.L_x_3392) ;  /* 0x0000018000007945 */ /* 0x000fe20003800000 */
[----:B------:R-:W-:Y:S02]  /*12310*/  MOV R0, RZ ;  /* 0x000000ff00007202 */ /* 0x000fe40000000f00 */
        /* <DEDUP_REMOVED lines=18> */
.L_x_3395:
[----:B------:R-:W-:Y:S05]  /*12440*/  BSYNC B1 ;  /* 0x0000000000017941 */ /* 0x000fea0003800000 */
.L_x_3394:
[----:B------:R-:W-:Y:S01]  /*12450*/  LEA R3, R0, 0x3b800000, 0x17 ;  /* 0x3b80000000037811 */ /* 0x000fe200078eb8ff */
[----:B------:R-:W-:-:S05]  /*12460*/  IMAD.SHL.U32 R0, R2, 0x100000, RZ ;  /* 0x0010000002007824 */ /* 0x000fca00078e00ff */
[----:B------:R-:W-:Y:S02]  /*12470*/  LOP3.LUT R0, R3, R0, R4, 0xfe, !PT ;  /* 0x0000000003007212 */ /* 0x000fe400078efe04 */
.L_x_3393:
[----:B------:R-:W-:Y:S05]  /*12480*/  BSYNC B0 ;  /* 0x0000000000007941 */ /* 0x000fea0003800000 */
.L_x_3392:
[----:B------:R-:W-:Y:S02]  /*12490*/  F2FP.PACK_AB R0, RZ, R0 ;  /* 0x00000000ff00723e */ /* 0x000fe400000000ff */
[----:B------:R-:W-:Y:S01]  /*124a0*/  PRMT R3, RZ, 0x7610, R3 ;  /* 0x00007610ff037816 */ /* 0x000fe20000000003 */
[----:B------:R-:W-:Y:S05]  /*124b0*/  BRA `(.L_x_3377) ;  /* 0x000004e000007947 */ /* 0x000fea0003800000 */
.L_x_3390:
[----:B------:R-:W4:Y:S01]  /*124c0*/  LDG.E.U8 R2, [R2.64] ;  /* 0x0000002402027981 */ /* 0x000f22000c1e1100 */
[----:B------:R-:W-:Y:S01]  /*124d0*/  BSSY B0, `(.L_x_3396) ;  /* 0x0000018000007945 */ /* 0x000fe20003800000 */
[----:B------:R-:W-:Y:S01]  /*124e0*/  HFMA2.MMA R0, -RZ, RZ, 0, 0 ;  /* 0x00000000ff007435 */ /* 0x000fe200000001ff */
        /* <DEDUP_REMOVED lines=18> */
.L_x_3399:
[----:B------:R-:W-:Y:S05]  /*12610*/  BSYNC B1 ;  /* 0x0000000000017941 */ /* 0x000fea0003800000 */
.L_x_3398:
[----:B------:R-:W-:Y:S01]  /*12620*/  LEA R3, R0, 0x37800000, 0x17 ;  /* 0x3780000000037811 */ /* 0x000fe200078eb8ff */
[----:B------:R-:W-:-:S05]  /*12630*/  IMAD.SHL.U32 R0, R2, 0x200000, RZ ;  /* 0x0020000002007824 */ /* 0x000fca00078e00ff */
[----:B------:R-:W-:Y:S02]  /*12640*/  LOP3.LUT R0, R3, R0, R4, 0xfe, !PT ;  /* 0x0000000003007212 */ /* 0x000fe400078efe04 */
.L_x_3397:
[----:B------:R-:W-:Y:S05]  /*12650*/  BSYNC B0 ;  /* 0x0000000000007941 */ /* 0x000fea0003800000 */
.L_x_3396:
[----:B------:R-:W-:Y:S02]  /*12660*/  F2FP.PACK_AB R0, RZ, R0 ;  /* 0x00000000ff00723e */ /* 0x000fe400000000ff */
[----:B------:R-:W-:Y:S01]  /*12670*/  PRMT R3, RZ, 0x7610, R3 ;  /* 0x00007610ff037816 */ /* 0x000fe20000000003 */
[----:B------:R-:W-:Y:S05]  /*12680*/  BRA `(.L_x_3377) ;  /* 0x0000031000007947 */ /* 0x000fea0003800000 */
.L_x_3389:
        /* <DEDUP_REMOVED lines=8> */
[----:B------:R-:W-:Y:S02]  /*12710*/  MOV R0, 0x400000 ;  /* 0x0040000000007802 */ /* 0x000fe40000000f00 */
[----:B----4-:R-:W-:-:S13]  /*12720*/  ISETP.NE.AND P0, PT, R2, RZ, PT ;  /* 0x000000ff0200720c */ /* 0x010fda0003f05270 */
[----:B------:R-:W-:Y:S05]  /*12730*/  @!P0 BRA `(.L_x_3403) ;  /* 0x0000003000008947 */ /* 0x000fea0003800000 */
[----:B------:R-:W-:-:S13]  /*12740*/  ISETP.NE.AND P0, PT, R2, 0xff, PT ;  /* 0x000000ff0200780c */ /* 0x000fda0003f05270 */
[----:B------:R-:W-:Y:S02]  /*12750*/  @!P0 IMAD.MOV.U32 R0, RZ, RZ, 0x7f800001 ;  /* 0x7f800001ff008424 */ /* 0x000fe400078e00ff */
[----:B------:R-:W-:Y:S02]  /*12760*/  @P0 IMAD.SHL.U32 R0, R2, 0x800000, RZ ;  /* 0x0080000002000824 */ /* 0x000fe400078e00ff */
.L_x_3403:
[----:B------:R-:W-:Y:S05]  /*12770*/  BSYNC B0 ;  /* 0x0000000000007941 */ /* 0x000fea0003800000 */
.L_x_3402:
[----:B------:R-:W-:Y:S02]  /*12780*/  PRMT R3, RZ, 0x7610, R3 ;  /* 0x00007610ff037816 */ /* 0x000fe40000000003 */
[----:B------:R-:W-:Y:S01]  /*12790*/  F2FP.PACK_AB R0, RZ, R0 ;  /* 0x00000000ff00723e */ /* 0x000fe200000000ff */
[----:B------:R-:W-:Y:S05]  /*127a0*/  BRA `(.L_x_3377) ;  /* 0x000001f000007947 */ /* 0x000fea0003800000 */
.L_x_3376:
[----:B------:R-:W-:Y:S01]  /*127b0*/  MOV R0, 0x0 ;  /* 0x0000000000007802 */ /* 0x000fe20000000f00 */
[----:B------:R-:W-:Y:S01]  /*127c0*/  IMAD.MOV.U32 R4, RZ, RZ, c[0x4][0x158] ;  /* 0x01005600ff047624 */ /* 0x000fe200078e00ff */
[----:B------:R-:W-:Y:S01]  /*127d0*/  MOV R5, c[0x4][0x15c] ;  /* 0x0100570000057a02 */ /* 0x000fe20000000f00 */
[----:B------:R-:W-:Y:S01]  /*127e0*/  IMAD.MOV.U32 R6, RZ, RZ, c[0x4][0x160] ;  /* 0x01005800ff067624 */ /* 0x000fe200078e00ff */
[----:B------:R0:W1:Y:S01]  /*127f0*/  LDC.64 R2, c[0x4][R0] ;  /* 0x0100000000027b82 */ /* 0x0000620000000a00 */
[----:B--2---:R-:W-:Y:S01]  /*12800*/  IMAD.MOV.U32 R7, RZ, RZ, c[0x4][0x164] ;  /* 0x01005900ff077624 */ /* 0x004fe200078e00ff */
[----:B---3--:R-:W-:Y:S01]  /*12810*/  MOV R10, c[0x4][0x28] ;  /* 0x01000a00000a7a02 */ /* 0x008fe20000000f00 */
        /* <DEDUP_REMOVED lines=15> */
.L_x_3401:
[----:B------:R-:W4:Y:S02]  /*12910*/  LDG.E.64 R2, [R2.64] ;  /* 0x0000002402027981 */ /* 0x000f24000c1e1b00 */
[----:B----4-:R0:W1:Y:S02]  /*12920*/  I2F.U64 R0, R2 ;  /* 0x0000000200007312 */ /* 0x0100640000301000 */
[----:B0-----:R-:W-:Y:S02]  /*12930*/  PRMT R3, RZ, 0x7610, R3 ;  /* 0x00007610ff037816 */ /* 0x001fe40000000003 */
[----:B-1----:R-:W-:Y:S01]  /*12940*/  F2FP.PACK_AB R0, RZ, R0 ;  /* 0x00000000ff00723e */ /* 0x002fe200000000ff */
[----:B------:R-:W-:Y:S05]  /*12950*/  BRA `(.L_x_3377) ;  /* 0x0000004000007947 */ /* 0x000fea0003800000 */
.L_x_3400:
[----:B------:R0:W4:Y:S02]  /*12960*/  LDG.E R2, [R2.64] ;  /* 0x0000002402027981 */ /* 0x000124000c1e1900 */
[----:B0-----:R-:W-:Y:S01]  /*12970*/  PRMT R3, RZ, 0x7610, R3 ;  /* 0x00007610ff037816 */ /* 0x001fe20000000003 */
[----:B----4-:R-:W0:Y:S02]  /*12980*/  I2F.U32 R0, R2 ;  /* 0x0000000200007306 */ /* 0x010e240000201000 */
[----:B0-----:R-:W-:-:S06]  /*12990*/  F2FP.PACK_AB R0, RZ, R0 ;  /* 0x00000000ff00723e */ /* 0x001fcc00000000ff */
.L_x_3377:
        /* <DEDUP_REMOVED lines=10> */
[----:B------:R-:W-:Y:S02]  /*12a40*/  FSETP.GT.FTZ.AND P1, PT, |R4|, 8388608, PT ;  /* 0x4b0000000400780b */ /* 0x000fe40003f34200 */
[----:B--23--:R-:W-:Y:S02]  /*12a50*/  SHF.R.U32.HI R12, RZ, 0x1f, R4 ;  /* 0x0000001fff0c7819 */ /* 0x00cfe40000011604 */
        /* <DEDUP_REMOVED lines=98> */
.L_x_3412:
        /* <DEDUP_REMOVED lines=10> */
.L_x_3414:
[----:B------:R-:W-:-:S04]  /*13120*/  FADD.FTZ R9, -R2, R7 ;  /* 0x0000000702097221 */ /* 0x000fc80000010100 */
[----:B------:R-:W-:Y:S02]  /*13130*/  FMUL.FTZ R9, R9, 0.5 ;  /* 0x3f00000009097820 */ /* 0x000fe40000410000 */
.L_x_3415:
[----:B------:R-:W-:Y:S05]  /*13140*/  BSYNC B2 ;  /* 0x0000000000027941 */ /* 0x000fea0003800000 */
.L_x_3413:
        /* <DEDUP_REMOVED lines=11> */
.L_x_3417:
[----:B------:R-:W-:-:S04]  /*13200*/  FADD.FTZ R11, R6, -R11 ;  /* 0x8000000b060b7221 */ /* 0x000fc80000010000 */
[----:B------:R-:W-:Y:S02]  /*13210*/  FMUL.FTZ R14, R11, 0.5 ;  /* 0x3f0000000b0e7820 */ /* 0x000fe40000410000 */
.L_x_3418:
[----:B------:R-:W-:Y:S05]  /*13220*/  BSYNC B2 ;  /* 0x0000000000027941 */ /* 0x000fea0003800000 */
.L_x_3416:
        /* <DEDUP_REMOVED lines=35> */
.L_x_3411:
[----:B------:R0:W1:Y:S02]  /*13460*/  MUFU.SQRT R9, R8 ;  /* 0x0000000800097308 */ /* 0x0000640000002000 */
.L_x_3410:
[----:B------:R-:W-:Y:S05]  /*13470*/  BSYNC B1 ;  /* 0x0000000000017941 */ /* 0x000fea0003800000 */
.L_x_3409:
        /* <DEDUP_REMOVED lines=24> */
.L_x_3425:
[----:B------:R-:W-:-:S04]  /*13600*/  FADD.FTZ R2, -R2, R7 ;  /* 0x0000000702027221 */ /* 0x000fc80000010100 */
[----:B------:R-:W-:Y:S02]  /*13610*/  FMUL.FTZ R2, R2, 0.5 ;  /* 0x3f00000002027820 */ /* 0x000fe40000410000 */
.L_x_3426:
[----:B------:R-:W-:Y:S05]  /*13620*/  BSYNC B2 ;  /* 0x0000000000027941 */ /* 0x000fea0003800000 */
.L_x_3424:
        /* <DEDUP_REMOVED lines=10> */
.L_x_3428:
[----:B------:R-:W-:-:S04]  /*136d0*/  FADD.FTZ R3, -R3, R6 ;  /* 0x0000000603037221 */ /* 0x000fc80000010100 */
[----:B------:R-:W-:Y:S02]  /*136e0*/  FMUL.FTZ R3, R3, 0.5 ;  /* 0x3f00000003037820 */ /* 0x000fe40000410000 */
.L_x_3429:
[----:B------:R-:W-:Y:S05]  /*136f0*/  BSYNC B2 ;  /* 0x0000000000027941 */ /* 0x000fea0003800000 */
.L_x_3427:
[----:B------:R-:W-:Y:S01]  /*13700*/  FADD.FTZ R3, R3, R2 ;  /* 0x0000000203037221 */ /* 0x000fe20000010000 */
[----:B------:R-:W-:Y:S01]  /*13710*/  PLOP3.LUT P0, PT, PT, PT, PT, 0x80, 0x0 ;  /* 0x000000000000781c */ /* 0x000fe20003f0f070 */
[----:B------:R-:W-:-:S04]  /*13720*/  FADD.FTZ R10, R5, R10 ;  /* 0x0000000a050a7221 */ /* 0x000fc80000010000 */
[----:B------:R-:W-:-:S06]  /*13730*/  FMUL.FTZ R10, R10, R3 ;  /* 0x000000030a0a7220 */ /* 0x000fcc0000410000 */
[----:B------:R-:W2:Y:S01]  /*13740*/  MUFU.SQRT R10, R10 ;  /* 0x0000000a000a7308 */ /* 0x000ea20000002000 */
[----:B------:R-:W-:Y:S05]  /*13750*/  BRA `(.L_x_3421) ;  /* 0x000001a000007947 */ /* 0x000fea0003800000 */
.L_x_3423:
        /* <DEDUP_REMOVED lines=15> */
.L_x_3422:
        /* <DEDUP_REMOVED lines=8> */
.L_x_3420:
[----:B------:R-:W-:Y:S01]  /*138d0*/  PLOP3.LUT P0, PT, PT, PT, PT, 0x80, 0x0 ;  /* 0x000000000000781c */ /* 0x000fe20003f0f070 */
[----:B------:R-:W-:Y:S02]  /*138e0*/  FMUL.FTZ R10, R10, 16777216 ;  /* 0x4b8000000a0a7820 */ /* 0x000fe40000410000 */
[----:B------:R-:W-:-:S05]  /*138f0*/  FMUL.FTZ R5, R5, 16777216 ;  /* 0x4b80000005057820 */ /* 0x000fca0000410000 */
.L_x_3421:
[----:B------:R-:W-:Y:S05]  /*13900*/  BSYNC B1 ;  /* 0x0000000000017941 */ /* 0x000fea0003800000 */
.L_x_3419:
        /* <DEDUP_REMOVED lines=33> */
.L_x_3432:
        /* <DEDUP_REMOVED lines=28> */
.L_x_3431:
        /* <DEDUP_REMOVED lines=21> */
.L_x_3436:
[----:B------:R-:W-:Y:S05]  /*13e30*/  BSYNC B4 ;  /* 0x0000000000047941 */ /* 0x000fea0003800000 */
.L_x_3435:
        /* <DEDUP_REMOVED lines=18> */
.L_x_3438:
[----:B------:R-:W-:Y:S01]  /*13f60*/  ISETP.GE.AND P0, PT, R7, RZ, PT ;  /* 0x000000ff0700720c */ /* 0x000fe20003f06270 */
[----:B------:R-:W-:-:S12]  /*13f70*/  IMAD.MOV.U32 R3, RZ, RZ, 0x3fd774eb ;  /* 0x3fd774ebff037424 */ /* 0x000fd800078e00ff */
[----:B------:R-:W-:-:S04]  /*13f80*/  @P0 FFMA.FTZ R0, R3, 0.93318945169448852539, -R0 ;  /* 0x3f6ee58103000823 */ /* 0x000fc80000010800 */
[----:B------:R-:W-:Y:S02]  /*13f90*/  @!P0 FFMA.FTZ R0, R3, 0.93318945169448852539, R0 ;  /* 0x3f6ee58103008823 */ /* 0x000fe40000010000 */
.L_x_3439:
[----:B------:R-:W-:Y:S05]  /*13fa0*/  BSYNC B1 ;  /* 0x0000000000017941 */ /* 0x000fea0003800000 */
.L_x_3437:
        /* <DEDUP_REMOVED lines=11> */
.L_x_3434:
        /* <DEDUP_REMOVED lines=18> */
.L_x_3441:
[----:B------:R-:W-:Y:S05]  /*14180*/  BSYNC B4 ;  /* 0x0000000000047941 */ /* 0x000fea0003800000 */
.L_x_3440:
        /* <DEDUP_REMOVED lines=18> */
.L_x_3443:
[----:B------:R-:W-:Y:S01]  /*142b0*/  ISETP.GE.AND P0, PT, R5, RZ, PT ;  /* 0x000000ff0500720c */ /* 0x000fe20003f06270 */
[----:B------:R-:W-:-:S12]  /*142c0*/  IMAD.MOV.U32 R3, RZ, RZ, 0x3fd774eb ;  /* 0x3fd774ebff037424 */ /* 0x000fd800078e00ff */
[----:B------:R-:W-:-:S04]  /*142d0*/  @P0 FFMA.FTZ R0, R3, 0.93318945169448852539, -R0 ;  /* 0x3f6ee58103000823 */ /* 0x000fc80000010800 */
[----:B------:R-:W-:Y:S02]  /*142e0*/  @!P0 FFMA.FTZ R0, R3, 0.93318945169448852539, R0 ;  /* 0x3f6ee58103008823 */ /* 0x000fe40000010000 */
.L_x_3444:
[----:B------:R-:W-:Y:S05]  /*142f0*/  BSYNC B1 ;  /* 0x0000000000017941 */ /* 0x000fea0003800000 */
.L_x_3442:
        /* <DEDUP_REMOVED lines=10> */
.L_x_3433:
[----:B------:R-:W-:Y:S05]  /*143a0*/  BSYNC B3 ;  /* 0x0000000000037941 */ /* 0x000fea0003800000 */
.L_x_3430:
[----:B------:R-:W-:-:S13]  /*143b0*/  ISETP.NE.AND P0, PT, R12, RZ, PT ;  /* 0x000000ff0c00720c */ /* 0x000fda0003f05270 */
[----:B-1----:R-:W-:Y:S01]  /*143c0*/  @!P0 FADD.FTZ R9, -R9, -RZ ;  /* 0x800000ff09098221 */ /* 0x002fe20000010100 */
[----:B------:R-:W-:Y:S05]  /*143d0*/  BRA `(.L_x_3445) ;  /* 0x00000de000007947 */ /* 0x000fea0003800000 */
.L_x_3408:
[----:B------:R-:W-:Y:S02]  /*143e0*/  FADD.FTZ R0, -R0, 6.1232342629258392722e-17 ;  /* 0x248d313200007421 */ /* 0x000fe40000010100 */
[----:B------:R-:W-:Y:S02]  /*143f0*/  FADD.FTZ R9, -R4, -RZ ;  /* 0x800000ff04097221 */ /* 0x000fe40000010100 */
[----:B------:R-:W-:Y:S01]  /*14400*/  FADD.FTZ R3, R0, 1.5707963705062866211 ;  /* 0x3fc90fdb00037421 */ /* 0x000fe20000010000 */
[----:B------:R-:W-:Y:S05]  /*14410*/  BRA `(.L_x_3445) ;  /* 0x00000da000007947 */ /* 0x000fea0003800000 */
.L_x_3407:
[----:B------:R-:W-:Y:S02]  /*14420*/  FADD.FTZ R9, -R4, -RZ ;  /* 0x800000ff04097221 */ /* 0x000fe40000010100 */
[----:B------:R-:W-:Y:S01]  /*14430*/  IMAD.MOV.U32 R3, RZ, RZ, RZ ;  /* 0x000000ffff037224 */ /* 0x000fe200078e00ff */
[----:B------:R-:W-:Y:S05]  /*14440*/  BRA `(.L_x_3445) ;  /* 0x00000d7000007947 */ /* 0x000fea0003800000 */
.L_x_3406:
        /* <DEDUP_REMOVED lines=25> */
.L_x_3450:
[----:B------:R-:W-:Y:S05]  /*145e0*/  BSYNC B4 ;  /* 0x0000000000047941 */ /* 0x000fea0003800000 */
.L_x_3449:
        /* <DEDUP_REMOVED lines=18> */
.L_x_3452:
[----:B------:R-:W-:Y:S01]  /*14710*/  ISETP.GE.AND P0, PT, R0, RZ, PT ;  /* 0x000000ff0000720c */ /* 0x000fe20003f06270 */
[----:B------:R-:W-:-:S12]  /*14720*/  HFMA2.MMA R3, -RZ, RZ, 1.9599609375, 20144 ;  /* 0x3fd774ebff037435 */ /* 0x000fd800000001ff */
[----:B------:R-:W-:-:S04]  /*14730*/  @P0 FFMA.FTZ R2, R3, 0.93318945169448852539, -R2 ;  /* 0x3f6ee58103020823 */ /* 0x000fc80000010802 */
[----:B------:R-:W-:Y:S02]  /*14740*/  @!P0 FFMA.FTZ R2, R3, 0.93318945169448852539, R2 ;  /* 0x3f6ee58103028823 */ /* 0x000fe40000010002 */
.L_x_3453:
[----:B------:R-:W-:Y:S05]  /*14750*/  BSYNC B1 ;  /* 0x0000000000017941 */ /* 0x000fea0003800000 */
.L_x_3451:
        /* <DEDUP_REMOVED lines=13> */
.L_x_3448:
        /* <DEDUP_REMOVED lines=13> */
.L_x_3456:
[----:B------:R-:W-:Y:S05]  /*14900*/  BSYNC B4 ;  /* 0x0000000000047941 */ /* 0x000fea0003800000 */
.L_x_3455:
        /* <DEDUP_REMOVED lines=18> */
.L_x_3458:
[----:B------:R-:W-:Y:S01]  /*14a30*/  ISETP.GE.AND P0, PT, R0, RZ, PT ;  /* 0x000000ff0000720c */ /* 0x000fe20003f06270 */
[----:B------:R-:W-:-:S12]  /*14a40*/  IMAD.MOV.U32 R3, RZ, RZ, 0x3fd774eb ;  /* 0x3fd774ebff037424 */ /* 0x000fd800078e00ff */
[----:B------:R-:W-:-:S04]  /*14a50*/  @P0 FFMA.FTZ R2, R3, 0.93318945169448852539, -R2 ;  /* 0x3f6ee58103020823 */ /* 0x000fc80000010802 */
[----:B------:R-:W-:Y:S02]  /*14a60*/  @!P0 FFMA.FTZ R2, R3, 0.93318945169448852539, R2 ;  /* 0x3f6ee58103028823 */ /* 0x000fe40000010002 */
.L_x_3459:
[----:B------:R-:W-:Y:S05]  /*14a70*/  BSYNC B1 ;  /* 0x0000000000017941 */ /* 0x000fea0003800000 */
.L_x_3457:
        /* <DEDUP_REMOVED lines=27> */
.L_x_3447:
        /* <DEDUP_REMOVED lines=34> */
.L_x_3461:
[----:B------:R-:W-:Y:S05]  /*14e50*/  BSYNC B4 ;  /* 0x0000000000047941 */ /* 0x000fea0003800000 */
.L_x_3460:
        /* <DEDUP_REMOVED lines=18> */
.L_x_3463:
[----:B------:R-:W-:Y:S01]  /*14f80*/  ISETP.GE.AND P0, PT, R0, RZ, PT ;  /* 0x000000ff0000720c */ /* 0x000fe20003f06270 */
[----:B------:R-:W-:-:S12]  /*14f90*/  IMAD.MOV.U32 R3, RZ, RZ, 0x3fd774eb ;  /* 0x3fd774ebff037424 */ /* 0x000fd800078e00ff */
[----:B------:R-:W-:-:S04]  /*14fa0*/  @P0 FFMA.FTZ R2, R3, 0.93318945169448852539, -R2 ;  /* 0x3f6ee58103020823 */ /* 0x000fc80000010802 */
[----:B------:R-:W-:Y:S02]  /*14fb0*/  @!P0 FFMA.FTZ R2, R3, 0.93318945169448852539, R2 ;  /* 0x3f6ee58103028823 */ /* 0x000fe40000010002 */
.L_x_3464:
[----:B------:R-:W-:Y:S05]  /*14fc0*/  BSYNC B1 ;  /* 0x0000000000017941 */ /* 0x000fea0003800000 */
.L_x_3462:
        /* <DEDUP_REMOVED lines=10> */
.L_x_3454:
[----:B------:R-:W-:Y:S05]  /*15070*/  BSYNC B3 ;  /* 0x0000000000037941 */ /* 0x000fea0003800000 */
.L_x_3446:
[----:B------:R-:W-:Y:S01]  /*15080*/  ISETP.NE.AND P0, PT, R12, RZ, PT ;  /* 0x000000ff0c00720c */ /* 0x000fe20003f05270 */
[----:B------:R-:W-:Y:S02]  /*15090*/  FADD.FTZ R9, R9, 0.69314718246459960938 ;  /* 0x3f31721809097421 */ /* 0x000fe40000010000 */
[----:B------:R-:W-:-:S10]  /*150a0*/  FADD.FTZ R3, |R2|, -RZ ;  /* 0x800000ff02037221 */ /* 0x000fd40000010200 */
[----:B------:R-:W-:Y:S01]  /*150b0*/  @!P0 FADD.FTZ R9, -R9, -RZ ;  /* 0x800000ff09098221 */ /* 0x000fe20000010100 */
[----:B------:R-:W-:Y:S05]  /*150c0*/  BRA `(.L_x_3445) ;  /* 0x000000f000007947 */ /* 0x000fea0003800000 */
.L_x_3405:
        /* <DEDUP_REMOVED lines=15> */
.L_x_3445:
[----:B------:R-:W-:Y:S05]  /*151c0*/  BSYNC B0 ;  /* 0x0000000000007941 */ /* 0x000fea0003800000 */
.L_x_3404:
        /* <DEDUP_REMOVED lines=10> */
.L_x_3466:
[----:B------:R-:W-:Y:S02]  /*15270*/  FSETP.GTU.FTZ.AND P0, PT, R2, +INF , PT ;  /* 0x7f8000000200780b */ /* 0x000fe40003f1c000 */
[----:B------:R-:W-:-:S11]  /*15280*/  MOV R0, R3 ;  /* 0x0000000300007202 */ /* 0x000fd60000000f00 */
[----:B------:R-:W-:Y:S02]  /*15290*/  @!P0 IMAD.MOV.U32 R9, RZ, RZ, R2 ;  /* 0x000000ffff098224 */ /* 0x000fe400078e0002 */
.L_x_3467:
[----:B------:R-:W-:Y:S05]  /*152a0*/  BSYNC B0 ;  /* 0x0000000000007941 */ /* 0x000fea0003800000 */
.L_x_3465:
        /* <DEDUP_REMOVED lines=15> */
[----:B-1----:R-:W-:Y:S01]  /*153a0*/  STG.E.U8 [R16.64], R3 ;  /* 0x0000000310007986 */ /* 0x002fe2000c101124 */
[----:B------:R-:W-:Y:S05]  /*153b0*/  EXIT ;  /* 0x000000000000794d */ /* 0x000fea0003800000 */
.L_x_3471:
[----:B------:R-:W-:-:S06]  /*153c0*/  HADD2.F32 R3, -RZ, R3.H0_H0 ;  /* 0x20000003ff037230 */ /* 0x000fcc0000004100 */
[----:B------:R-:W1:Y:S02]  /*153d0*/  F2I.S64.TRUNC R2, R3 ;  /* 0x0000000300027311 */ /* 0x000e64000020d900 */
[----:B-1----:R-:W-:Y:S01]  /*153e0*/  STG.E.U8 [R16.64], R2 ;  /* 0x0000000210007986 */ /* 0x002fe2000c101124 */
[----:B------:R-:W-:Y:S05]  /*153f0*/  EXIT ;  /* 0x000000000000794d */ /* 0x000fea0003800000 */
.L_x_3470:
        /* <DEDUP_REMOVED lines=8> */
[----:B-1----:R-:W-:Y:S01]  /*15480*/  STG.E.64 [R16.64], R2 ;  /* 0x0000000210007986 */ /* 0x002fe2000c101b24 */
[----:B------:R-:W-:Y:S05]  /*15490*/  EXIT ;  /* 0x000000000000794d */ /* 0x000fea0003800000 */
.L_x_3474:
[----:B------:R-:W-:-:S06]  /*154a0*/  HADD2.F32 R3, -RZ, R3.H0_H0 ;  /* 0x20000003ff037230 */ /* 0x000fcc0000004100 */
[----:B------:R-:W1:Y:S02]  /*154b0*/  F2I.FTZ.TRUNC.NTZ R3, R3 ;  /* 0x0000000300037305 */ /* 0x000e64000021f100 */
[----:B-1----:R-:W-:Y:S01]  /*154c0*/  STG.E [R16.64], R3 ;  /* 0x0000000310007986 */ /* 0x002fe2000c101924 */
[----:B------:R-:W-:Y:S05]  /*154d0*/  EXIT ;  /* 0x000000000000794d */ /* 0x000fea0003800000 */
.L_x_3473:
[----:B------:R-:W-:-:S06]  /*154e0*/  HADD2.F32 R3, -RZ, R3.H0_H0 ;  /* 0x20000003ff037230 */ /* 0x000fcc0000004100 */
[----:B------:R-:W1:Y:S02]  /*154f0*/  F2I.FTZ.TRUNC.NTZ R3, R3 ;  /* 0x0000000300037305 */ /* 0x000e64000021f100 */
[----:B-1----:R-:W-:Y:S01]  /*15500*/  STG.E.U16 [R16.64], R3 ;  /* 0x0000000310007986 */ /* 0x002fe2000c101524 */
[----:B------:R-:W-:Y:S05]  /*15510*/  EXIT ;  /* 0x000000000000794d */ /* 0x000fea0003800000 */
.L_x_3469:
        /* <DEDUP_REMOVED lines=9> */
.L_x_3476:
[----:B------:R-:W-:Y:S01]  /*155b0*/  STG.E.U16 [R16.64], R3 ;  /* 0x0000000310007986 */ /* 0x000fe2000c101524 */
[----:B------:R-:W-:Y:S05]  /*155c0*/  EXIT ;  /* 0x000000000000794d */ /* 0x000fea0003800000 */
.L_x_3475:
        /* <DEDUP_REMOVED lines=8> */
[----:B------:R-:W-:Y:S01]  /*15650*/  STG.E.64 [R16.64], R4 ;  /* 0x0000000410007986 */ /* 0x000fe2000c101b24 */
[----:B------:R-:W-:Y:S05]  /*15660*/  EXIT ;  /* 0x000000000000794d */ /* 0x000fea0003800000 */
.L_x_3478:
[----:B------:R-:W-:Y:S01]  /*15670*/  STG.E [R16.64], R3 ;  /* 0x0000000310007986 */ /* 0x000fe2000c101924 */
[----:B------:R-:W-:Y:S05]  /*15680*/  EXIT ;  /* 0x000000000000794d */ /* 0x000fea0003800000 */
.L_x_3477:
[----:B------:R-:W-:-:S05]  /*15690*/  HADD2.F32 R2, -RZ, R3.H0_H0 ;  /* 0x20000003ff027230 */ /* 0x000fca0000004100 */
[----:B------:R-:W-:-:S06]  /*156a0*/  FMUL.FTZ R2, R2, 1 ;  /* 0x3f80000002027820 */ /* 0x000fcc0000410000 */
[----:B------:R-:W1:Y:S02]  /*156b0*/  F2F.F64.F32 R2, R2 ;  /* 0x0000000200027310 */ /* 0x000e640000201800 */
[----:B-1----:R-:W-:Y:S01]  /*156c0*/  STG.E.64 [R16.64], R2 ;  /* 0x0000000210007986 */ /* 0x002fe2000c101b24 */
[----:B------:R-:W-:Y:S05]  /*156d0*/  EXIT ;  /* 0x000000000000794d */ /* 0x000fea0003800000 */
.L_x_3468:
        /* <DEDUP_REMOVED lines=15> */
[----:B------:R-:W-:Y:S01]  /*157d0*/  STG.E.U8 [R16.64], R3 ;  /* 0x0000000310007986 */ /* 0x000fe2000c101124 */
[----:B------:R-:W-:Y:S05]  /*157e0*/  EXIT ;  /* 0x000000000000794d */ /* 0x000fea0003800000 */
.L_x_3481:
[--C-:B------:R-:W-:Y:S02]  /*157f0*/  HADD2.F32 R6, -RZ, R3.reuse.H1_H1 ;  /* 0x30000003ff067230 */ /* 0x100fe40000004100 */
[----:B------:R-:W-:-:S03]  /*15800*/  HADD2.F32 R3, -RZ, R3.H0_H0 ;  /* 0x20000003ff037230 */ /* 0x000fc60000004100 */
[----:B------:R-:W-:Y:S02]  /*15810*/  FMUL.FTZ R6, R6, 1 ;  /* 0x3f80000006067820 */ /* 0x000fe40000410000 */
[----:B------:R-:W-:-:S04]  /*15820*/  FMUL.FTZ R3, R3, 1 ;  /* 0x3f80000003037820 */ /* 0x000fc80000410000 */
[----:B--2---:R-:W-:Y:S08]  /*15830*/  F2F.F64.F32 R6, R6 ;  /* 0x0000000600067310 */ /* 0x004ff00000201800 */
[----:B------:R-:W1:Y:S02]  /*15840*/  F2F.F64.F32 R4, R3 ;  /* 0x0000000300047310 */ /* 0x000e640000201800 */
[----:B-1----:R-:W-:Y:S01]  /*15850*/  STG.E.128 [R16.64], R4 ;  /* 0x0000000410007986 */ /* 0x002fe2000c101d24 */
[----:B------:R-:W-:Y:S05]  /*15860*/  EXIT ;  /* 0x000000000000794d */ /* 0x000fea0003800000 */
.L_x_3480:
        /* <DEDUP_REMOVED lines=21> */
.L_x_3485:
[----:B------:R-:W-:Y:S05]  /*159c0*/  BSYNC B0 ;  /* 0x0000000000007941 */ /* 0x000fea0003800000 */
.L_x_3484:
[----:B------:R-:W-:-:S05]  /*159d0*/  LOP3.LUT R3, R0, R3, RZ, 0xfc, !PT ;  /* 0x0000000300037212 */ /* 0x000fca00078efcff */
[----:B------:R-:W-:Y:S01]  /*159e0*/  STG.E.U8 [R16.64], R3 ;  /* 0x0000000310007986 */ /* 0x000fe2000c101124 */
[----:B------:R-:W-:Y:S05]  /*159f0*/  EXIT ;  /* 0x000000000000794d */ /* 0x000fea0003800000 */
.L_x_3483:
        /* <DEDUP_REMOVED lines=13> */
.L_x_3487:
[----:B------:R-:W-:Y:S01]  /*15ad0*/  HFMA2.MMA R0, -RZ, RZ, 0, 7.569789886474609375e-06 ;  /* 0x0000007fff007435 */ /* 0x000fe200000001ff */
[----:B------:R-:W-:-:S09]  /*15ae0*/  ISETP.GT.U32.AND P0, PT, R2, 0x7f800000, PT ;  /* 0x7f8000000200780c */ /* 0x000fd20003f04070 */
[----:B------:R-:W-:Y:S02]  /*15af0*/  SEL R0, R0, 0x7c, P0 ;  /* 0x0000007c00007807 */ /* 0x000fe40000000000 */
.L_x_3488:
[----:B------:R-:W-:Y:S05]  /*15b00*/  BSYNC B0 ;  /* 0x0000000000007941 */ /* 0x000fea0003800000 */
.L_x_3486:
[----:B------:R-:W-:-:S04]  /*15b10*/  LOP3.LUT R2, R3, 0x80000000, RZ, 0xc0, !PT ;  /* 0x8000000003027812 */ /* 0x000fc800078ec0ff */
[----:B------:R-:W-:-:S04]  /*15b20*/  SHF.R.U32.HI R3, RZ, 0x18, R2 ;  /* 0x00000018ff037819 */ /* 0x000fc80000011602 */
[----:B------:R-:W-:-:S05]  /*15b30*/  LOP3.LUT R3, R0, R3, RZ, 0xfc, !PT ;  /* 0x0000000300037212 */ /* 0x000fca00078efcff */
[----:B------:R-:W-:Y:S01]  /*15b40*/  STG.E.U8 [R16.64], R3 ;  /* 0x0000000310007986 */ /* 0x000fe2000c101124 */
[----:B------:R-:W-:Y:S05]  /*15b50*/  EXIT ;  /* 0x000000000000794d */ /* 0x000fea0003800000 */
.L_x_3482:
[----:B------:R-:W-:-:S05]  /*15b60*/  HADD2.F32 R0, -RZ, R3.H0_H0 ;  /* 0x20000003ff007230 */ /* 0x000fca0000004100 */
[----:B------:R-:W-:-:S05]  /*15b70*/  F2FP.BF16.PACK_AB R0, RZ, R0 ;  /* 0x00000000ff00723e */ /* 0x000fca00000010ff */
[----:B------:R-:W-:Y:S01]  /*15b80*/  STG.E.U16 [R16.64], R0 ;  /* 0x0000000010007986 */ /* 0x000fe2000c101524 */
[----:B------:R-:W-:Y:S05]  /*15b90*/  EXIT ;  /* 0x000000000000794d */ /* 0x000fea0003800000 */
.L_x_3479:
        /* <DEDUP_REMOVED lines=10> */
[----:B-1----:R-:W-:Y:S01]  /*15c40*/  STG.E.U16 [R16.64], R3 ;  /* 0x0000000310007986 */ /* 0x002fe2000c101524 */
[----:B------:R-:W-:Y:S05]  /*15c50*/  EXIT ;  /* 0x000000000000794d */ /* 0x000fea0003800000 */
.L_x_3491:
[----:B------:R-:W-:Y:S01]  /*15c60*/  HADD2.F32 R3, -RZ, R3.H0_H0 ;  /* 0x20000003ff037230 */ /* 0x000fe20000004100 */
[----:B------:R-:W-:Y:S01]  /*15c70*/  BSSY B0, `(.L_x_3492) ;  /* 0x0000014000007945 */ /* 0x000fe20003800000 */
[----:B0-----:R-:W-:-:S03]  /*15c80*/  IMAD.MOV.U32 R8, RZ, RZ, 0x80 ;  /* 0x00000080ff087424 */ /* 0x001fc600078e00ff */
        /* <DEDUP_REMOVED lines=14> */
.L_x_3494:
[----:B------:R-:W-:-:S04]  /*15d70*/  LOP3.LUT R2, R3, 0x80000000, RZ, 0xc0, !PT ;  /* 0x8000000003027812 */ /* 0x000fc800078ec0ff */
[----:B------:R-:W-:-:S04]  /*15d80*/  SHF.R.U32.HI R3, RZ, 0x18, R2 ;  /* 0x00000018ff037819 */ /* 0x000fc80000011602 */
[----:B------:R-:W-:-:S04]  /*15d90*/  LOP3.LUT R0, R0, R3, RZ, 0xfc, !PT ;  /* 0x0000000300007212 */ /* 0x000fc800078efcff */
[----:B------:R-:W-:Y:S02]  /*15da0*/  PRMT R8, R0, 0x7610, R8 ;  /* 0x0000761000087816 */ /* 0x000fe40000000008 */
.L_x_3493:
[----:B------:R-:W-:Y:S05]  /*15db0*/  BSYNC B0 ;  /* 0x0000000000007941 */ /* 0x000fea0003800000 */
.L_x_3492:
[----:B------:R-:W-:Y:S01]  /*15dc0*/  STG.E.U8 [R16.64], R8 ;  /* 0x0000000810007986 */ /* 0x000fe2000c101124 */
[----:B------:R-:W-:Y:S05]  /*15dd0*/  EXIT ;  /* 0x000000000000794d */ /* 0x000fea0003800000 */
.L_x_3490:
        /* <DEDUP_REMOVED lines=17> */
.L_x_3497:
[----:B------:R-:W-:-:S04]  /*15ef0*/  LOP3.LUT R2, R3, 0x80000000, RZ, 0xc0, !PT ;  /* 0x8000000003027812 */ /* 0x000fc800078ec0ff */
[----:B------:R-:W-:-:S04]  /*15f00*/  SHF.R.U32.HI R3, RZ, 0x18, R2 ;  /* 0x00000018ff037819 */ /* 0x000fc80000011602 */
[----:B------:R-:W-:-:S04]  /*15f10*/  LOP3.LUT R0, R0, R3, RZ, 0xfc, !PT ;  /* 0x0000000300007212 */ /* 0x000fc800078efcff */
[----:B------:R-:W-:Y:S02]  /*15f20*/  PRMT R8, R0, 0x7610, R8 ;  /* 0x0000761000087816 */ /* 0x000fe40000000008 */
.L_x_3496:
[----:B------:R-:W-:Y:S05]  /*15f30*/  BSYNC B0 ;  /* 0x0000000000007941 */ /* 0x000fea0003800000 */
.L_x_3495:
[----:B------:R-:W-:Y:S01]  /*15f40*/  STG.E.U8 [R16.64], R8 ;  /* 0x0000000810007986 */ /* 0x000fe2000c101124 */
[----:B------:R-:W-:Y:S05]  /*15f50*/  EXIT ;  /* 0x000000000000794d */ /* 0x000fea0003800000 */
.L_x_3489:
        /* <DEDUP_REMOVED lines=20> */
[----:B------:R-:W-:Y:S01]  /*160a0*/  STG.E.U8 [R16.64], R3 ;  /* 0x0000000310007986 */ /* 0x000fe2000c101124 */
[----:B------:R-:W-:Y:S05]  /*160b0*/  EXIT ;  /* 0x000000000000794d */ /* 0x000fea0003800000 */
.L_x_3472:
[----:B------:R-:W-:Y:S01]  /*160c0*/  MOV R0, 0x0 ;  /* 0x0000000000007802 */ /* 0x000fe20000000f00 */
[----:B------:R-:W-:Y:S01]  /*160d0*/  IMAD.MOV.U32 R4, RZ, RZ, c[0x4][0x158] ;  /* 0x01005600ff047624 */ /* 0x000fe200078e00ff */
[----:B------:R-:W-:Y:S01]  /*160e0*/  MOV R6, c[0x4][0x160] ;  /* 0x0100580000067a02 */ /* 0x000fe20000000f00 */
[----:B------:R-:W-:Y:S01]  /*160f0*/  IMAD.MOV.U32 R5, RZ, RZ, c[0x4][0x15c] ;  /* 0x01005700ff057624 */ /* 0x000fe200078e00ff */
[----:B------:R1:W4:Y:S01]  /*16100*/  LDC.64 R2, c[0x4][R0] ;  /* 0x0100000000027b82 */ /* 0x0003220000000a00 */
[----:B--2---:R-:W-:Y:S01]  /*16110*/  IMAD.MOV.U32 R7, RZ, RZ, c[0x4][0x164] ;  /* 0x01005900ff077624 */ /* 0x004fe200078e00ff */
[----:B------:R-:W-:Y:S01]  /*16120*/  MOV R11, c[0x4][0x34] ;  /* 0x01000d00000b7a02 */ /* 0x000fe20000000f00 */
[----:B0-----:R-:W-:Y:S02]  /*16130*/  IMAD.MOV.U32 R8, RZ, RZ, 0x65 ;  /* 0x00000065ff087424 */ /* 0x001fe400078e00ff */
[----:B---3--:R-:W-:-:S02]  /*16140*/  IMAD.MOV.U32 R10, RZ, RZ, c[0x4][0x30] ;  /* 0x01000c00ff0a7624 */ /* 0x008fc400078e00ff */
[----:B------:R-:W-:Y:S02]  /*16150*/  IMAD.MOV.U32 R12, RZ, RZ, 0x1 ;  /* 0x00000001ff0c7424 */ /* 0x000fe400078e00ff */
        /* <DEDUP_REMOVED lines=9> */
[----:B------:R-:W-:Y:S05]  /*161f0*/  EXIT ;  /* 0x000000000000794d */ /* 0x000fea0003800000 */
.L_x_3499:
[----:B------:R-:W-:-:S06]  /*16200*/  HADD2.F32 R3, -RZ, R3.H0_H0 ;  /* 0x20000003ff037230 */ /* 0x000fcc0000004100 */
[----:B------:R-:W1:Y:S02]  /*16210*/  F2I.U64.TRUNC R2, R3 ;  /* 0x0000000300027311 */ /* 0x000e64000020d800 */
[----:B-1----:R-:W-:Y:S01]  /*16220*/  STG.E.64 [R16.64], R2 ;  /* 0x0000000210007986 */ /* 0x002fe2000c101b24 */
[----:B------:R-:W-:Y:S05]  /*16230*/  EXIT ;  /* 0x000000000000794d */ /* 0x000fea0003800000 */
.L_x_3498:
[----:B------:R-:W-:-:S06]  /*16240*/  HADD2.F32 R3, -RZ, R3.H0_H0 ;  /* 0x20000003ff037230 */ /* 0x000fcc0000004100 */
[----:B------:R-:W1:Y:S02]  /*16250*/  F2I.FTZ.U32.TRUNC.NTZ R3, R3 ;  /* 0x0000000300037305 */ /* 0x000e64000021f000 */
[----:B-1----:R-:W-:Y:S01]  /*16260*/  STG.E [R16.64], R3 ;  /* 0x0000000310007986 */ /* 0x002fe2000c101924 */
[----:B------:R-:W-:Y:S05]  /*16270*/  EXIT ;  /* 0x000000000000794d */ /* 0x000fea0003800000 */
        .weak           $__internal_6_$__cuda_sm3x_div_rn_ftz_f32_slowpath
        .type           $__internal_6_$__cuda_sm3x_div_rn_ftz_f32_slowpath,@function
        .size           $__internal_6_$__cuda_sm3x_div_rn_ftz_f32_slowpath,(.L_x_16503 - $__internal_6_$__cuda_sm3x_div_rn_ftz_f32_slowpath)
$__internal_6_$__cuda_sm3x_div_rn_ftz_f32_slowpath:
[----:B------:R-:W-:Y:S01]  /*16280*/  SHF.R.U32.HI R3, RZ, 0x17, R20 ;  /* 0x00000017ff037819 */ /* 0x000fe20000011614 */
[----:B------:R-:W-:Y:S01]  /*16290*/  BSSY B1, `(.L_x_3500) ;  /* 0x0000046000017945 */ /* 0x000fe20003800000 */
[----:B------:R-:W-:Y:S01]  /*162a0*/  SHF.R.U32.HI R14, RZ, 0x17, R15 ;  /* 0x00000017ff0e7819 */ /* 0x000fe2000001160f */
[----:B------:R-:W-:Y:S01]  /*162b0*/  BSSY B2, `(.L_x_3501) ;  /* 0x000001d000027945 */ /* 0x000fe20003800000 */
[----:B------:R-:W-:Y:S02]  /*162c0*/  LOP3.LUT R3, R3, 0xff, RZ, 0xc0, !PT ;  /* 0x000000ff03037812 */ /* 0x000fe400078ec0ff */
[----:B------:R-:W-:Y:S02]  /*162d0*/  LOP3.LUT R14, R14, 0xff, RZ, 0xc0, !PT ;  /* 0x000000ff0e0e7812 */ /* 0x000fe400078ec0ff */
[----:B------:R-:W-:-:S02]  /*162e0*/  IADD3 R13, R3, -0x1, RZ ;  /* 0xffffffff030d7810 */ /* 0x000fc40007ffe0ff */
[----:B------:R-:W-:Y:S02]  /*162f0*/  IADD3 R21, R14, -0x1, RZ ;  /* 0xffffffff0e157810 */ /* 0x000fe40007ffe0ff */
[----:B------:R-:W-:-:S04]  /*16300*/  ISETP.GT.U32.AND P0, PT, R13, 0xfd, PT ;  /* 0x000000fd0d00780c */ /* 0x000fc80003f04070 */
[----:B------:R-:W-:-:S13]  /*16310*/  ISETP.GT.U32.OR P0, PT, R21, 0xfd, P0 ;  /* 0x000000fd1500780c */ /* 0x000fda0000704470 */
[----:B------:R-:W-:Y:S05]  /*16320*/  @!P0 BRA `(.L_x_3502) ;  /* 0x0000015000008947 */ /* 0x000fea0003800000 */
[----:B------:R-:W-:Y:S02]  /*16330*/  FSETP.GTU.FTZ.AND P0, PT, |R15|, +INF , PT ;  /* 0x7f8000000f00780b */ /* 0x000fe40003f1c200 */
[----:B------:R-:W-:-:S04]  /*16340*/  FSETP.GTU.FTZ.AND P1, PT, |R20|, +INF , PT ;  /* 0x7f8000001400780b */ /* 0x000fc80003f3c200 */
[----:B------:R-:W-:-:S13]  /*16350*/  PLOP3.LUT P0, PT, P0, P1, PT, 0xa8, 0x0 ;  /* 0x000000000000781c */ /* 0x000fda0000703570 */
[----:B------:R-:W-:Y:S01]  /*16360*/  @P0 BREAK B2 ;  /* 0x0000000000020942 */ /* 0x000fe20003800000 */
[----:B------:R-:W-:Y:S05]  /*16370*/  @P0 BRA `(.L_x_3503) ;  /* 0x0000036000000947 */ /* 0x000fea0003800000 */
[C---:B------:R-:W-:Y:S02]  /*16380*/  FSETP.NEU.FTZ.AND P2, PT, R15.reuse, RZ, PT ;  /* 0x000000ff0f00720b */ /* 0x040fe40003f5d000 */
[----:B------:R-:W-:Y:S02]  /*16390*/  FSETP.NEU.FTZ.AND P1, PT, R20, RZ, PT ;  /* 0x000000ff1400720b */ /* 0x000fe40003f3d000 */
[----:B------:R-:W-:-:S11]  /*163a0*/  FSETP.NEU.FTZ.AND P0, PT, R15, RZ, PT ;  /* 0x000000ff0f00720b */ /* 0x000fd60003f1d000 */
[----:B------:R-:W-:Y:S01]  /*163b0*/  @!P1 BREAK !P2, B2 ;  /* 0x0000000000029942 */ /* 0x000fe20005000000 */
[----:B------:R-:W-:Y:S05]  /*163c0*/  @!P1 BRA !P2, `(.L_x_3504) ;  /* 0x000002f000009947 */ /* 0x000fea0005000000 */
[C---:B------:R-:W-:Y:S02]  /*163d0*/  FSETP.NEU.FTZ.AND P4, PT, |R15|.reuse, +INF , PT ;  /* 0x7f8000000f00780b */ /* 0x040fe40003f9d200 */
[----:B------:R-:W-:Y:S02]  /*163e0*/  FSETP.NEU.FTZ.AND P3, PT, |R20|, +INF , PT ;  /* 0x7f8000001400780b */ /* 0x000fe40003f7d200 */
[----:B------:R-:W-:-:S11]  /*163f0*/  FSETP.NEU.FTZ.AND P2, PT, |R15|, +INF , PT ;  /* 0x7f8000000f00780b */ /* 0x000fd60003f5d200 */
[----:B------:R-:W-:Y:S01]  /*16400*/  @!P3 BREAK !P4, B2 ;  /* 0x000000000002b942 */ /* 0x000fe20006000000 */
[----:B------:R-:W-:Y:S05]  /*16410*/  @!P3 BRA !P4, `(.L_x_3504) ;  /* 0x000002a00000b947 */ /* 0x000fea0006000000 */
[----:B------:R-:W-:-:S13]  /*16420*/  PLOP3.LUT P0, PT, P3, P0, PT, 0x2a, 0x0 ;  /* 0x000000000000781c */ /* 0x000fda0001f00572 */
[----:B------:R-:W-:Y:S01]  /*16430*/  @P0 BREAK B2 ;  /* 0x0000000000020942 */ /* 0x000fe20003800000 */
[----:B------:R-:W-:Y:S05]  /*16440*/  @P0 BRA `(.L_x_3505) ;  /* 0x0000025000000947 */ /* 0x000fea0003800000 */
[----:B------:R-:W-:-:S13]  /*16450*/  PLOP3.LUT P2, PT, P2, P1, PT, 0x2a, 0x0 ;  /* 0x000000000000781c */ /* 0x000fda0001742572 */
[----:B------:R-:W-:Y:S01]  /*16460*/  @P2 BREAK B2 ;  /* 0x0000000000022942 */ /* 0x000fe20003800000 */
[----:B------:R-:W-:Y:S05]  /*16470*/  @P2 BRA `(.L_x_3506) ;  /* 0x000001f000002947 */ /* 0x000fea0003800000 */
.L_x_3502:
[----:B------:R-:W-:Y:S05]  /*16480*/  BSYNC B2 ;  /* 0x0000000000027941 */ /* 0x000fea0003800000 */
.L_x_3501:
[----:B------:R-:W-:Y:S01]  /*16490*/  IADD3 R3, R3, -0x7f, RZ ;  /* 0xffffff8103037810 */ /* 0x000fe20007ffe0ff */
[----:B------:R-:W-:Y:S01]  /*164a0*/  BSSY B2, `(.L_x_3507) ;  /* 0x000001b000027945 */ /* 0x000fe20003800000 */
[----:B------:R-:W-:-:S03]  /*164b0*/  IADD3 R14, R14, -0x7f, RZ ;  /* 0xffffff810e0e7810 */ /* 0x000fc60007ffe0ff */
[----:B------:R-:W-:Y:S02]  /*164c0*/  IMAD R23, R3, -0x800000, R20 ;  /* 0xff80000003177824 */ /* 0x000fe400078e0214 */
[C---:B------:R-:W-:Y:S02]  /*164d0*/  IMAD R20, R14.reuse, -0x800000, R15 ;  /* 0xff8000000e147824 */ /* 0x040fe400078e020f */
[----:B------:R-:W0:Y:S01]  /*164e0*/  MUFU.RCP R22, R23 ;  /* 0x0000001700167308 */ /* 0x000e220000001000 */
[----:B------:R-:W-:Y:S02]  /*164f0*/  FADD.FTZ R13, -R23, -RZ ;  /* 0x800000ff170d7221 */ /* 0x000fe40000010100 */
[----:B------:R-:W-:Y:S02]  /*16500*/  IMAD.IADD R14, R14, 0x1, -R3 ;  /* 0x000000010e0e7824 */ /* 0x000fe400078e0a03 */
[----:B0-----:R-:W-:-:S04]  /*16510*/  FFMA R21, R22, R13, 1 ;  /* 0x3f80000016157423 */ /* 0x001fc8000000000d */
[----:B------:R-:W-:-:S04]  /*16520*/  FFMA R15, R22, R21, R22 ;  /* 0x00000015160f7223 */ /* 0x000fc80000000016 */
[----:B------:R-:W-:-:S04]  /*16530*/  FFMA R22, R20, R15, RZ ;  /* 0x0000000f14167223 */ /* 0x000fc800000000ff */
[----:B------:R-:W-:-:S04]  /*16540*/  FFMA R21, R13, R22, R20 ;  /* 0x000000160d157223 */ /* 0x000fc80000000014 */
[----:B------:R-:W-:-:S04]  /*16550*/  FFMA R22, R15, R21, R22 ;  /* 0x000000150f167223 */ /* 0x000fc80000000016 */
[----:B------:R-:W-:-:S04]  /*16560*/  FFMA R13, R13, R22, R20 ;  /* 0x000000160d0d7223 */ /* 0x000fc80000000014 */
[----:B------:R-:W-:-:S05]  /*16570*/  FFMA.FTZ R15, R15, R13, R22 ;  /* 0x0000000d0f0f7223 */ /* 0x000fca0000010016 */
[----:B------:R-:W-:-:S04]  /*16580*/  SHF.R.U32.HI R13, RZ, 0x17, R15 ;  /* 0x00000017ff0d7819 */ /* 0x000fc8000001160f */
[----:B------:R-:W-:-:S04]  /*16590*/  LOP3.LUT R3, R13, 0xff, RZ, 0xc0, !PT ;  /* 0x000000ff0d037812 */ /* 0x000fc800078ec0ff */
[----:B------:R-:W-:-:S04]  /*165a0*/  IADD3 R3, R3, R14, RZ ;  /* 0x0000000e03037210 */ /* 0x000fc80007ffe0ff */
[----:B------:R-:W-:-:S04]  /*165b0*/  IADD3 R13, R3, -0x1, RZ ;  /* 0xffffffff030d7810 */ /* 0x000fc80007ffe0ff */
[----:B------:R-:W-:-:S13]  /*165c0*/  ISETP.GE.U32.AND P0, PT, R13, 0xfe, PT ;  /* 0x000000fe0d00780c */ /* 0x000fda0003f06070 */
[----:B------:R-:W-:Y:S05]  /*165d0*/  @!P0 BRA `(.L_x_3508) ;  /* 0x0000006000008947 */ /* 0x000fea0003800000 */
[----:B------:R-:W-:Y:S02]  /*165e0*/  ISETP.GT.AND P0, PT, R3, 0xfe, PT ;  /* 0x000000fe0300780c */ /* 0x000fe40003f04270 */
[----:B------:R-:W-:-:S11]  /*165f0*/  LOP3.LUT R14, R15, 0x80000000, RZ, 0xc0, !PT ;  /* 0x800000000f0e7812 */ /* 0x000fd600078ec0ff */
[----:B------:R-:W-:-:S04]  /*16600*/  @!P0 ISETP.GE.AND P1, PT, R3, 0x1, PT ;  /* 0x000000010300880c */ /* 0x000fc80003f26270 */
[C---:B------:R-:W-:Y:S02]  /*16610*/  @!P0 SEL R15, R14.reuse, R15, !P1 ;  /* 0x0000000f0e0f8207 */ /* 0x040fe40004800000 */
[----:B------:R-:W-:Y:S01]  /*16620*/  @P0 LOP3.LUT R15, R14, 0x7f800000, RZ, 0xfc, !PT ;  /* 0x7f8000000e0f0812 */ /* 0x000fe200078efcff */
[----:B------:R-:W-:Y:S05]  /*16630*/  BRA `(.L_x_3509) ;  /* 0x0000001000007947 */ /* 0x000fea0003800000 */
.L_x_3508:
[----:B------:R-:W-:Y:S02]  /*16640*/  IMAD R15, R14, 0x800000, R15 ;  /* 0x008000000e0f7824 */ /* 0x000fe400078e020f */
.L_x_3509:
[----:B------:R-:W-:Y:S05]  /*16650*/  BSYNC B2 ;  /* 0x0000000000027941 */ /* 0x000fea0003800000 */
.L_x_3507:
[----:B------:R-:W-:Y:S05]  /*16660*/  BRA `(.L_x_3510) ;  /* 0x0000008000007947 */ /* 0x000fea0003800000 */
.L_x_3506:
[----:B------:R-:W-:-:S04]  /*16670*/  LOP3.LUT R15, R20, 0x80000000, R15, 0x48, !PT ;  /* 0x80000000140f7812 */ /* 0x000fc800078e480f */
[----:B------:R-:W-:Y:S01]  /*16680*/  LOP3.LUT R15, R15, 0x7f800000, RZ, 0xfc, !PT ;  /* 0x7f8000000f0f7812 */ /* 0x000fe200078efcff */
[----:B------:R-:W-:Y:S05]  /*16690*/  BRA `(.L_x_3510) ;  /* 0x0000005000007947 */ /* 0x000fea0003800000 */
.L_x_3505:
[----:B------:R-:W-:Y:S01]  /*166a0*/  LOP3.LUT R15, R20, 0x80000000, R15, 0x48, !PT ;  /* 0x80000000140f7812 */ /* 0x000fe200078e480f */
[----:B------:R-:W-:Y:S05]  /*166b0*/  BRA `(.L_x_3510) ;  /* 0x0000003000007947 */ /* 0x000fea0003800000 */
.L_x_3504:
[----:B------:R-:W0:Y:S01]  /*166c0*/  MUFU.RSQ R15, -QNAN ;  /* 0xffc00000000f7908 */ /* 0x000e220000001400 */
[----:B------:R-:W-:Y:S05]  /*166d0*/  BRA `(.L_x_3510) ;  /* 0x0000001000007947 */ /* 0x000fea0003800000 */
.L_x_3503:
[----:B------:R-:W-:Y:S02]  /*166e0*/  FADD.FTZ R15, R15, R20 ;  /* 0x000000140f0f7221 */ /* 0x000fe40000010000 */
.L_x_3510:
[----:B------:R-:W-:Y:S05]  /*166f0*/  BSYNC B1 ;  /* 0x0000000000017941 */ /* 0x000fea0003800000 */
.L_x_3500:
[----:B------:R-:W-:-:S04]  /*16700*/  IMAD.MOV.U32 R3, RZ, RZ, 0x0 ;  /* 0x00000000ff037424 */ /* 0x000fc800078e00ff */
[----:B------:R-:W-:Y:S05]  /*16710*/  RET.REL.NODEC R2 `(_ZN2at6native18elementwise_kernelILi128ELi4EZNS0_15gpu_kernel_implIZZZNS0_17acosh_kernel_cudaERNS_18TensorIteratorBaseEENKUlvE_clEvENKUlvE1_clEvEUlN3c107complexINS7_4HalfEEEE_EEvS4_RKT_EUliE_EEviT1_) ;  /* 0xfffe98e002007950 */ /* 0x000fea0003c3ffff */
.L_x_3511:
        /* <DEDUP_REMOVED lines=14> */
.L_x_16503:


//--------------------- .text._ZN2at6native27unrolled_elementwise_kernelIZZZNS0_17acosh_kernel_cudaERNS_18TensorIteratorBaseEENKUlvE_clEvENKUlvE1_clEvEUlN3c107complexINS6_4HalfEEEE_St5arrayIPcLm2EELi4E23TrivialOffsetCalculatorILi1EjESF_NS0_6memory12LoadWithCastILi1EEENSG_13StoreWithCastILi1EEEEEviT_T0_T2_T3_T4_T5_ --------------------------
	.section	.text._ZN2at6native27unrolled_elementwise_kernelIZZZNS0_17acosh_kernel_cudaERNS_18TensorIteratorBaseEENKUlvE_clEvENKUlvE1_clEvEUlN3c107complexINS6_4HalfEEEE_St5arrayIPcLm2EELi4E23TrivialOffsetCalculatorILi1EjESF_NS0_6memory12LoadWithCastILi1EEENSG_13StoreWithCastILi1EEEEEviT_T0_T2_T3_T4_T5_,"ax",@progbits
	.sectioninfo	@"SHI_REGISTERS=32"
	.align	128
        .global         _ZN2at6native27unrolled_elementwise_kernelIZZZNS0_17acosh_kernel_cudaERNS_18TensorIteratorBaseEENKUlvE_clEvENKUlvE1_clEvEUlN3c107complexINS6_4HalfEEEE_St5arrayIPcLm2EELi4E23TrivialOffsetCalculatorILi1EjESF_NS0_6memory12LoadWithCastILi1EEENSG_13StoreWithCastILi1EEEEEviT_T0_T2_T3_T4_T5_
        .type           _ZN2at6native27unrolled_elementwise_kernelIZZZNS0_17acosh_kernel_cudaERNS_18TensorIteratorBaseEENKUlvE_clEvENKUlvE1_clEvEUlN3c107complexINS6_4HalfEEEE_St5arrayIPcLm2EELi4E23TrivialOffsetCalculatorILi1EjESF_NS0_6memory12LoadWithCastILi1EEENSG_13StoreWithCastILi1EEEEEviT_T0_T2_T3_T4_T5_,@function
        .size           _ZN2at6native27unrolled_elementwise_kernelIZZZNS0_17acosh_kernel_cudaERNS_18TensorIteratorBaseEENKUlvE_clEvENKUlvE1_clEvEUlN3c107complexINS6_4HalfEEEE_St5arrayIPcLm2EELi4E23TrivialOffsetCalculatorILi1EjESF_NS0_6memory12LoadWithCastILi1EEENSG_13StoreWithCastILi1EEEEEviT_T0_T2_T3_T4_T5_,(.L_x_16504 - _ZN2at6native27unrolled_elementwise_kernelIZZZNS0_17acosh_kernel_cudaERNS_18TensorIteratorBaseEENKUlvE_clEvENKUlvE1_clEvEUlN3c107complexINS6_4HalfEEEE_St5arrayIPcLm2EELi4E23TrivialOffsetCalculatorILi1EjESF_NS0_6memory12LoadWithCastILi1EEENSG_13StoreWithCastILi1EEEEEviT_T0_T2_T3_T4_T5_)
        .other          _ZN2at6native27unrolled_elementwise_kernelIZZZNS0_17acosh_kernel_cudaERNS_18TensorIteratorBaseEENKUlvE_clEvENKUlvE1_clEvEUlN3c107complexINS6_4HalfEEEE_St5arrayIPcLm2EELi4E23TrivialOffsetCalculatorILi1EjESF_NS0_6memory12LoadWithCastILi1EEENSG_13StoreWithCastILi1EEEEEviT_T0_T2_T3_T4_T5_,@"STO_CUDA_ENTRY STV_DEFAULT"
_ZN2at6native27unrolled_elementwise_kernelIZZZNS0_17acosh_kernel_cudaERNS_18TensorIteratorBaseEENKUlvE_clEvENKUlvE1_clEvEUlN3c107complexINS6_4HalfEEEE_St5arrayIPcLm2EELi4E23TrivialOffsetCalculatorILi1EjESF_NS0_6memory12LoadWithCastILi1EEENSG_13StoreWithCastILi1EEEEEviT_T0_T2_T3_T4_T5_:
.text._ZN2at6native27unrolled_elementwise_kernelIZZZNS0_17acosh_kernel_cudaERNS_18TensorIteratorBaseEENKUlvE_clEvENKUlvE1_clEvEUlN3c107complexINS6_4HalfEEEE_St5arrayIPcLm2EELi4E23TrivialOffsetCalculatorILi1EjESF_NS0_6memory12LoadWithCastILi1EEENSG_13StoreWithCastILi1EEEEEviT_T0_T2_T3_T4_T5_:
        /* <DEDUP_REMOVED lines=8> */
[----:B------:R-:W-:Y:S02]  /*0080*/  PRMT R23, RZ, 0x7610, R23 ;  /* 0x00007610ff177816 */ /* 0x000fe40000000017 */
[----:B------:R-:W-:Y:S01]  /*0090*/  PRMT R24, RZ, 0x7610, R24 ;  /* 0x00007610ff187816 */ /* 0x000fe20000000018 */
[----:B0-----:R-:W-:-:S05]  /*00a0*/  IMAD R27, R28, R27, c[0x0][0x160] ;  /* 0x000058001c1b7624 */ /* 0x001fca00078e021b */
[----:B--2---:R-:W-:-:S04]  /*00b0*/  ISETP.GE.AND P0, PT, R19, R27, PT ;  /* 0x0000001b1300720c */ /* 0x004fc80003f06270 */
[----:B------:R-:W-:-:S09]  /*00c0*/  P2R R26, PR, RZ, 0x1 ;  /* 0x00000001ff1a7803 */ /* 0x000fd20000000000 */
[----:B------:R-:W-:Y:S05]  /*00d0*/  @P0 BRA `(.L_x_3513) ;  /* 0x0000114000000947 */ /* 0x000fea0003800000 */
[----:B-1----:R-:W-:Y:S01]  /*00e0*/  IMAD R0, R28, 0x200, R19 ;  /* 0x000002001c007824 */ /* 0x002fe200078e0213 */
        /* <DEDUP_REMOVED lines=15> */
[----:B------:R-:W2:Y:S01]  /*01e0*/  LDG.E.S8 R2, [R2.64] ;  /* 0x0000002402027981 */ /* 0x000ea2000c1e1300 */
[----:B------:R-:W-:Y:S01]  /*01f0*/  PRMT R23, RZ, 0x7610, R23 ;  /* 0x00007610ff177816 */ /* 0x000fe20000000017 */
[----:B--2---:R-:W0:Y:S02]  /*0200*/  I2F.S16 R24, R2 ;  /* 0x0000000200187306 */ /* 0x004e240000101400 */
[----:B0-----:R-:W-:Y:S01]  /*0210*/  F2FP.PACK_AB R24, RZ, R24 ;  /* 0x00000018ff18723e */ /* 0x001fe200000000ff */
[----:B------:R-:W-:Y:S05]  /*0220*/  BRA `(.L_x_3519) ;  /* 0x00000fe000007947 */ /* 0x000fea0003800000 */
.L_x_3517:
[----:B------:R-:W2:Y:S01]  /*0230*/  LDG.E.U8 R2, [R2.64] ;  /* 0x0000002402027981 */ /* 0x000ea2000c1e1100 */
[----:B------:R-:W-:Y:S01]  /*0240*/  PRMT R23, RZ, 0x7610, R23 ;  /* 0x00007610ff177816 */ /* 0x000fe20000000017 */
[----:B--2---:R-:W0:Y:S02]  /*0250*/  I2F.U16 R24, R2 ;  /* 0x0000000200187306 */ /* 0x004e240000101000 */
[----:B0-----:R-:W-:Y:S01]  /*0260*/  F2FP.PACK_AB R24, RZ, R24 ;  /* 0x00000018ff18723e */ /* 0x001fe200000000ff */
[----:B------:R-:W-:Y:S05]  /*0270*/  BRA `(.L_x_3519) ;  /* 0x00000f9000007947 */ /* 0x000fea0003800000 */
.L_x_3516:
[----:B------:R-:W-:-:S13]  /*0280*/  ISETP.NE.AND P0, PT, R0, 0x2, PT ;  /* 0x000000020000780c */ /* 0x000fda0003f05270 */
[----:B------:R-:W-:Y:S05]  /*0290*/  @!P0 BRA `(.L_x_3520) ;  /* 0x000000e000008947 */ /* 0x000fea0003800000 */
[----:B------:R-:W-:-:S13]  /*02a0*/  ISETP.NE.AND P0, PT, R0, 0x3, PT ;  /* 0x000000030000780c */ /* 0x000fda0003f05270 */
[----:B------:R-:W-:Y:S05]  /*02b0*/  @!P0 BRA `(.L_x_3521) ;  /* 0x0000007000008947 */ /* 0x000fea0003800000 */
[----:B------:R-:W-:-:S13]  /*02c0*/  ISETP.NE.AND P0, PT, R0, 0x4, PT ;  /* 0x000000040000780c */ /* 0x000fda0003f05270 */
[----:B------:R-:W-:Y:S05]  /*02d0*/  @P0 BRA `(.L_x_3518) ;  /* 0x00000d4000000947 */ /* 0x000fea0003800000 */
[----:B------:R-:W2:Y:S01]  /*02e0*/  LDG.E.64 R2, [R2.64] ;  /* 0x0000002402027981 */ /* 0x000ea2000c1e1b00 */
[----:B------:R-:W-:Y:S01]  /*02f0*/  PRMT R23, RZ, 0x7610, R23 ;  /* 0x00007610ff177816 */ /* 0x000fe20000000017 */
[----:B--2---:R-:W0:Y:S02]  /*0300*/  I2F.S64 R24, R2 ;  /* 0x0000000200187312 */ /* 0x004e240000301400 */
[----:B0-----:R-:W-:Y:S01]  /*0310*/  F2FP.PACK_AB R24, RZ, R24 ;  /* 0x00000018ff18723e */ /* 0x001fe200000000ff */
[----:B------:R-:W-:Y:S05]  /*0320*/  BRA `(.L_x_3519) ;  /* 0x00000ee000007947 */ /* 0x000fea0003800000 */
.L_x_3521:
[----:B------:R-:W2:Y:S01]  /*0330*/  LDG.E R2, [R2.64] ;  /* 0x0000002402027981 */ /* 0x000ea2000c1e1900 */
[----:B------:R-:W-:Y:S01]  /*0340*/  PRMT R23, RZ, 0x7610, R23 ;  /* 0x00007610ff177816 */ /* 0x000fe20000000017 */
[----:B--2---:R-:W0:Y:S02]  /*0350*/  I2F R24, R2 ;  /* 0x0000000200187306 */ /* 0x004e240000201400 */
[----:B0-----:R-:W-:Y:S01]  /*0360*/  F2FP.PACK_AB R24, RZ, R24 ;  /* 0x00000018ff18723e */ /* 0x001fe200000000ff */
[----:B------:R-:W-:Y:S05]  /*0370*/  BRA `(.L_x_3519) ;  /* 0x00000e9000007947 */ /* 0x000fea0003800000 */
.L_x_3520:
[----:B------:R-:W2:Y:S01]  /*0380*/  LDG.E.U16 R2, [R2.64] ;  /* 0x0000002402027981 */ /* 0x000ea2000c1e1500 */
[----:B------:R-:W-:Y:S01]  /*0390*/  PRMT R23, RZ, 0x7610, R23 ;  /* 0x00007610ff177816 */ /* 0x000fe20000000017 */
[----:B--2---:R-:W0:Y:S02]  /*03a0*/  I2F.S16 R24, R2 ;  /* 0x0000000200187306 */ /* 0x004e240000101400 */
[----:B0-----:R-:W-:Y:S01]  /*03b0*/  F2FP.PACK_AB R24, RZ, R24 ;  /* 0x00000018ff18723e */ /* 0x001fe200000000ff */
[----:B------:R-:W-:Y:S05]  /*03c0*/  BRA `(.L_x_3519) ;  /* 0x00000e4000007947 */ /* 0x000fea0003800000 */
.L_x_3515:
[----:B------:R-:W-:-:S13]  /*03d0*/  ISETP.GT.AND P0, PT, R0, 0x6, PT ;  /* 0x000000060000780c */ /* 0x000fda0003f04270 */
[----:B------:R-:W-:Y:S05]  /*03e0*/  @P0 BRA `(.L_x_3522) ;  /* 0x000000d000000947 */ /* 0x000fea0003800000 */
[----:B------:R-:W-:-:S13]  /*03f0*/  ISETP.NE.AND P0, PT, R0, 0x5, PT ;  /* 0x000000050000780c */ /* 0x000fda0003f05270 */
[----:B------:R-:W-:Y:S05]  /*0400*/  @!P0 BRA `(.L_x_3523) ;  /* 0x0000006000008947 */ /* 0x000fea0003800000 */
[----:B------:R-:W-:-:S13]  /*0410*/  ISETP.NE.AND P0, PT, R0, 0x6, PT ;  /* 0x000000060000780c */ /* 0x000fda0003f05270 */
[----:B------:R-:W-:Y:S05]  /*0420*/  @P0 BRA `(.L_x_3518) ;  /* 0x00000bf000000947 */ /* 0x000fea0003800000 */
[----:B------:R-:W2:Y:S01]  /*0430*/  LDG.E R24, [R2.64] ;  /* 0x0000002402187981 */ /* 0x000ea2000c1e1900 */
[----:B------:R-:W-:Y:S02]  /*0440*/  PRMT R23, RZ, 0x7610, R23 ;  /* 0x00007610ff177816 */ /* 0x000fe40000000017 */
[----:B--2---:R-:W-:Y:S01]  /*0450*/  F2FP.PACK_AB R24, RZ, R24 ;  /* 0x00000018ff18723e */ /* 0x004fe200000000ff */
[----:B------:R-:W-:Y:S05]  /*0460*/  BRA `(.L_x_3519) ;  /* 0x00000da000007947 */ /* 0x000fea0003800000 */
.L_x_3523:
[----:B------:R-:W2:Y:S01]  /*0470*/  LDG.E.U16 R24, [R2.64] ;  /* 0x0000002402187981 */ /* 0x000ea2000c1e1500 */
[----:B------:R-:W-:Y:S01]  /*0480*/  PRMT R23, RZ, 0x7610, R23 ;  /* 0x00007610ff177816 */ /* 0x000fe20000000017 */
[----:B--2---:R-:W-:-:S05]  /*0490*/  HADD2.F32 R24, -RZ, R24.H0_H0 ;  /* 0x20000018ff187230 */ /* 0x004fca0000004100 */
[----:B------:R-:W-:Y:S01]  /*04a0*/  F2FP.PACK_AB R24, RZ, R24 ;  /* 0x00000018ff18723e */ /* 0x000fe200000000ff */
[----:B------:R-:W-:Y:S05]  /*04b0*/  BRA `(.L_x_3519) ;  /* 0x00000d5000007947 */ /* 0x000fea0003800000 */
.L_x_3522:
        /* <DEDUP_REMOVED lines=10> */
.L_x_3525:
[----:B------:R-:W2:Y:S02]  /*0560*/  LDG.E R2, [R2.64] ;  /* 0x0000002402027981 */ /* 0x000ea4000c1e1900 */
[C---:B--2---:R-:W-:Y:S02]  /*0570*/  PRMT R24, R2.reuse, 0x7610, R24 ;  /* 0x0000761002187816 */ /* 0x044fe40000000018 */
[----:B------:R-:W-:Y:S01]  /*0580*/  PRMT R23, R2, 0x7632, R23 ;  /* 0x0000763202177816 */ /* 0x000fe20000000017 */
[----:B------:R-:W-:Y:S05]  /*0590*/  BRA `(.L_x_3519) ;  /* 0x00000c7000007947 */ /* 0x000fea0003800000 */
.L_x_3524:
[----:B------:R-:W2:Y:S01]  /*05a0*/  LDG.E.64 R2, [R2.64] ;  /* 0x0000002402027981 */ /* 0x000ea2000c1e1b00 */
[----:B------:R-:W-:Y:S01]  /*05b0*/  PRMT R23, RZ, 0x7610, R23 ;  /* 0x00007610ff177816 */ /* 0x000fe20000000017 */
[----:B--2---:R-:W0:Y:S01]  /*05c0*/  F2F.F32.F64 R24, R2 ;  /* 0x0000000200187310 */ /* 0x004e220000301000 */
[----:B------:R-:W0:-:S14]  /*05d0*/  DSETP.GEU.AND P0, PT, |R2|, c[0x2][0x0], PT ;  /* 0x008000000200762a */ /* 0x000e1c0003f0e200 */
[----:B0-----:R-:W-:-:S05]  /*05e0*/  @!P0 FMUL R24, R24, 1.175494350822287508e-38 ;  /* 0x0080000018188820 */ /* 0x001fca0000400000 */
[----:B------:R-:W-:Y:S01]  /*05f0*/  F2FP.PACK_AB R24, RZ, R24 ;  /* 0x00000018ff18723e */ /* 0x000fe200000000ff */
[----:B------:R-:W-:Y:S05]  /*0600*/  BRA `(.L_x_3519) ;  /* 0x00000c0000007947 */ /* 0x000fea0003800000 */
.L_x_3514:
        /* <DEDUP_REMOVED lines=9> */
[----:B------:R-:W-:Y:S02]  /*06a0*/  PRMT R23, RZ, 0x7610, R23 ;  /* 0x00007610ff177816 */ /* 0x000fe40000000017 */
[----:B--2---:R-:W-:-:S04]  /*06b0*/  ISETP.NE.AND P0, PT, R2, RZ, PT ;  /* 0x000000ff0200720c */ /* 0x004fc80003f05270 */
[----:B------:R-:W-:-:S04]  /*06c0*/  FSEL R24, RZ, 1, !P0 ;  /* 0x3f800000ff187808 */ /* 0x000fc80004000000 */
[----:B------:R-:W-:Y:S01]  /*06d0*/  F2FP.PACK_AB R24, RZ, R24 ;  /* 0x00000018ff18723e */ /* 0x000fe200000000ff */
[----:B------:R-:W-:Y:S05]  /*06e0*/  BRA `(.L_x_3519) ;  /* 0x00000b2000007947 */ /* 0x000fea0003800000 */
.L_x_3528:
        /* <DEDUP_REMOVED lines=10> */
.L_x_3527:
[----:B------:R-:W-:-:S13]  /*0790*/  ISETP.NE.AND P0, PT, R0, 0xf, PT ;  /* 0x0000000f0000780c */ /* 0x000fda0003f05270 */
[----:B------:R-:W-:Y:S05]  /*07a0*/  @!P0 BRA `(.L_x_3529) ;  /* 0x0000029000008947 */ /* 0x000fea0003800000 */
[----:B------:R-:W-:-:S13]  /*07b0*/  ISETP.NE.AND P0, PT, R0, 0x17, PT ;  /* 0x000000170000780c */ /* 0x000fda0003f05270 */
[----:B------:R-:W-:Y:S05]  /*07c0*/  @!P0 BRA `(.L_x_3530) ;  /* 0x0000018000008947 */ /* 0x000fea0003800000 */
[----:B------:R-:W-:-:S13]  /*07d0*/  ISETP.NE.AND P0, PT, R0, 0x18, PT ;  /* 0x000000180000780c */ /* 0x000fda0003f05270 */
[----:B------:R-:W-:Y:S05]  /*07e0*/  @P0 BRA `(.L_x_3518) ;  /* 0x0000083000000947 */ /* 0x000fea0003800000 */
[----:B------:R-:W2:Y:S01]  /*07f0*/  LDG.E.U8 R0, [R2.64] ;  /* 0x0000002402007981 */ /* 0x000ea2000c1e1100 */
[----:B------:R-:W-:Y:S01]  /*0800*/  IMAD.MOV.U32 R8, RZ, RZ, -0x800000 ;  /* 0xff800000ff087424 */ /* 0x000fe200078e00ff */
[----:B------:R-:W-:Y:S01]  /*0810*/  PRMT R23, RZ, 0x7610, R23 ;  /* 0x00007610ff177816 */ /* 0x000fe20000000017 */
        /* <DEDUP_REMOVED lines=19> */
.L_x_3530:
[----:B------:R-:W2:Y:S01]  /*0950*/  LDG.E.U8 R2, [R2.64] ;  /* 0x0000002402027981 */ /* 0x000ea2000c1e1100 */
[----:B------:R-:W-:Y:S01]  /*0960*/  PRMT R23, RZ, 0x7610, R23 ;  /* 0x00007610ff177816 */ /* 0x000fe20000000017 */
        /* <DEDUP_REMOVED lines=13> */
.L_x_3529:
[----:B------:R-:W2:Y:S01]  /*0a40*/  LDG.E.U16 R24, [R2.64] ;  /* 0x0000002402187981 */ /* 0x000ea2000c1e1500 */
[----:B------:R-:W-:Y:S02]  /*0a50*/  PRMT R23, RZ, 0x7610, R23 ;  /* 0x00007610ff177816 */ /* 0x000fe40000000017 */
[----:B--2---:R-:W-:-:S04]  /*0a60*/  PRMT R24, RZ, 0x5410, R24 ;  /* 0x00005410ff187816 */ /* 0x004fc80000000018 */
[----:B------:R-:W-:Y:S01]  /*0a70*/  F2FP.PACK_AB R24, RZ, R24 ;  /* 0x00000018ff18723e */ /* 0x000fe200000000ff */
[----:B------:R-:W-:Y:S05]  /*0a80*/  BRA `(.L_x_3519) ;  /* 0x0000078000007947 */ /* 0x000fea0003800000 */
.L_x_3526:
        /* <DEDUP_REMOVED lines=8> */
[----:B------:R-:W2:Y:S01]  /*0b10*/  LDG.E.U16 R2, [R2.64] ;  /* 0x0000002402027981 */ /* 0x000ea2000c1e1500 */
[----:B------:R-:W-:Y:S01]  /*0b20*/  PRMT R23, RZ, 0x7610, R23 ;  /* 0x00007610ff177816 */ /* 0x000fe20000000017 */
[----:B--2---:R-:W0:Y:S02]  /*0b30*/  I2F.U16 R24, R2 ;  /* 0x0000000200187306 */ /* 0x004e240000101000 */
[----:B0-----:R-:W-:Y:S01]  /*0b40*/  F2FP.PACK_AB R24, RZ, R24 ;  /* 0x00000018ff18723e */ /* 0x001fe200000000ff */
[----:B------:R-:W-:Y:S05]  /*0b50*/  BRA `(.L_x_3519) ;  /* 0x000006b000007947 */ /* 0x000fea0003800000 */
.L_x_3533:
        /* <DEDUP_REMOVED lines=21> */
.L_x_3537:
[----:B------:R-:W-:Y:S05]  /*0cb0*/  BSYNC B1 ;  /* 0x0000000000017941 */ /* 0x000fea0003800000 */
.L_x_3536:
[----:B------:R-:W-:Y:S01]  /*0cc0*/  IMAD.SHL.U32 R2, R2, 0x100000, RZ ;  /* 0x0010000002027824 */ /* 0x000fe200078e00ff */
[----:B------:R-:W-:-:S04]  /*0cd0*/  LEA R3, R0, 0x3b800000, 0x17 ;  /* 0x3b80000000037811 */ /* 0x000fc800078eb8ff */
[----:B------:R-:W-:Y:S02]  /*0ce0*/  LOP3.LUT R24, R3, R2, R24, 0xfe, !PT ;  /* 0x0000000203187212 */ /* 0x000fe400078efe18 */
.L_x_3535:
[----:B------:R-:W-:Y:S05]  /*0cf0*/  BSYNC B0 ;  /* 0x0000000000007941 */ /* 0x000fea0003800000 */
.L_x_3534:
[----:B------:R-:W-:Y:S02]  /*0d00*/  F2FP.PACK_AB R24, RZ, R24 ;  /* 0x00000018ff18723e */ /* 0x000fe400000000ff */
[----:B------:R-:W-:Y:S01]  /*0d10*/  PRMT R23, RZ, 0x7610, R23 ;  /* 0x00007610ff177816 */ /* 0x000fe20000000017 */
[----:B------:R-:W-:Y:S05]  /*0d20*/  BRA `(.L_x_3519) ;  /* 0x000004e000007947 */ /* 0x000fea0003800000 */
.L_x_3532:
        /* <DEDUP_REMOVED lines=21> */
.L_x_3541:
[----:B------:R-:W-:Y:S05]  /*0e80*/  BSYNC B1 ;  /* 0x0000000000017941 */ /* 0x000fea0003800000 */
.L_x_3540:
[----:B------:R-:W-:Y:S01]  /*0e90*/  IMAD.SHL.U32 R2, R2, 0x200000, RZ ;  /* 0x0020000002027824 */ /* 0x000fe200078e00ff */
[----:B------:R-:W-:-:S04]  /*0ea0*/  LEA R3, R0, 0x37800000, 0x17 ;  /* 0x3780000000037811 */ /* 0x000fc800078eb8ff */
[----:B------:R-:W-:Y:S02]  /*0eb0*/  LOP3.LUT R24, R3, R2, R24, 0xfe, !PT ;  /* 0x0000000203187212 */ /* 0x000fe400078efe18 */
.L_x_3539:
[----:B------:R-:W-:Y:S05]  /*0ec0*/  BSYNC B0 ;  /* 0x0000000000007941 */ /* 0x000fea0003800000 */
.L_x_3538:
[----:B------:R-:W-:Y:S02]  /*0ed0*/  F2FP.PACK_AB R24, RZ, R24 ;  /* 0x00000018ff18723e */ /* 0x000fe400000000ff */
[----:B------:R-:W-:Y:S01]  /*0ee0*/  PRMT R23, RZ, 0x7610, R23 ;  /* 0x00007610ff177816 */ /* 0x000fe20000000017 */
[----:B------:R-:W-:Y:S05]  /*0ef0*/  BRA `(.L_x_3519) ;  /* 0x0000031000007947 */ /* 0x000fea0003800000 */
.L_x_3531:
        /* <DEDUP_REMOVED lines=14> */
.L_x_3545:
[----:B------:R-:W-:Y:S05]  /*0fe0*/  BSYNC B0 ;  /* 0x0000000000007941 */ /* 0x000fea0003800000 */
.L_x_3544:
[----:B------:R-:W-:Y:S02]  /*0ff0*/  PRMT R23, RZ, 0x7610, R23 ;  /* 0x00007610ff177816 */ /* 0x000fe40000000017 */
[----:B------:R-:W-:Y:S01]  /*1000*/  F2FP.PACK_AB R24, RZ, R24 ;  /* 0x00000018ff18723e */ /* 0x000fe200000000ff */
[----:B------:R-:W-:Y:S05]  /*1010*/  BRA `(.L_x_3519) ;  /* 0x000001f000007947 */ /* 0x000fea0003800000 */
.L_x_3518:
        /* <DEDUP_REMOVED lines=19> */
[----:B------:R-:W-:Y:S02]  /*1150*/  PRMT R23, RZ, 0x7610, R23 ;  /* 0x00007610ff177816 */ /* 0x000fe40000000017 */
[----:B------:R-:W-:Y:S01]  /*1160*/  PRMT R24, RZ, 0x7610, R24 ;  /* 0x00007610ff187816 */ /* 0x000fe20000000018 */
[----:B------:R-:W-:Y:S05]  /*1170*/  BRA `(.L_x_3519) ;  /* 0x0000009000007947 */ /* 0x000fea0003800000 */
.L_x_3543:
[----:B------:R-:W2:Y:S01]  /*1180*/  LDG.E.64 R2, [R2.64] ;  /* 0x0000002402027981 */ /* 0x000ea2000c1e1b00 */
[----:B------:R-:W-:Y:S01]  /*1190*/  PRMT R23, RZ, 0x7610, R23 ;  /* 0x00007610ff177816 */ /* 0x000fe20000000017 */
[----:B--2---:R-:W0:Y:S02]  /*11a0*/  I2F.U64 R24, R2 ;  /* 0x0000000200187312 */ /* 0x004e240000301000 */
[----:B0-----:R-:W-:Y:S01]  /*11b0*/  F2FP.PACK_AB R24, RZ, R24 ;  /* 0x00000018ff18723e */ /* 0x001fe200000000ff */
[----:B------:R-:W-:Y:S05]  /*11c0*/  BRA `(.L_x_3519) ;  /* 0x0000004000007947 */ /* 0x000fea0003800000 */
.L_x_3542:
[----:B------:R-:W2:Y:S01]  /*11d0*/  LDG.E R2, [R2.64] ;  /* 0x0000002402027981 */ /* 0x000ea2000c1e1900 */
[----:B------:R-:W-:Y:S01]  /*11e0*/  PRMT R23, RZ, 0x7610, R23 ;  /* 0x00007610ff177816 */ /* 0x000fe20000000017 */
[----:B--2---:R-:W0:Y:S02]  /*11f0*/  I2F.U32 R24, R2 ;  /* 0x0000000200187306 */ /* 0x004e240000201000 */
[----:B0-----:R-:W-:-:S06]  /*1200*/  F2FP.PACK_AB R24, RZ, R24 ;  /* 0x00000018ff18723e */ /* 0x001fcc00000000ff */
.L_x_3519:
[----:B------:R-:W-:Y:S02]  /*1210*/  IADD3 R19, R19, 0x80, RZ ;  /* 0x0000008013137810 */ /* 0x000fe40007ffe0ff */
.L_x_3513:
[----:B-1----:R-:W-:Y:S05]  /*1220*/  BSYNC B6 ;  /* 0x0000000000067941 */ /* 0x002fea0003800000 */
.L_x_3512:
[----:B------:R-:W-:Y:S01]  /*1230*/  ISETP.GE.AND P0, PT, R19, R27, PT ;  /* 0x0000001b1300720c */ /* 0x000fe20003f06270 */
[----:B------:R-:W-:Y:S01]  /*1240*/  BSSY B6, `(.L_x_3546) ;  /* 0x0000117000067945 */ /* 0x000fe20003800000 */
[----:B------:R-:W-:-:S11]  /*1250*/  PRMT R17, RZ, 0x7610, R17 ;  /* 0x00007610ff117816 */ /* 0x000fd60000000011 */
[----:B------:R-:W-:Y:S05]  /*1260*/  @P0 BRA `(.L_x_3547) ;  /* 0x0000114000000947 */ /* 0x000fea0003800000 */
[----:B------:R-:W-:Y:S01]  /*1270*/  IMAD R0, R28, 0x200, R19 ;  /* 0x000002001c007824 */ /* 0x000fe200078e0213 */
        /* <DEDUP_REMOVED lines=20> */
.L_x_3551:
[----:B------:R-:W2:Y:S01]  /*13c0*/  LDG.E.U8 R2, [R2.64] ;  /* 0x0000002402027981 */ /* 0x000ea2000c1e1100 */
[----:B------:R-:W-:Y:S01]  /*13d0*/  PRMT R18, RZ, 0x7610, R18 ;  /* 0x00007610ff127816 */ /* 0x000fe20000000012 */
[----:B--2---:R-:W0:Y:S02]  /*13e0*/  I2F.U16 R17, R2 ;  /* 0x0000000200117306 */ /* 0x004e240000101000 */
[----:B0-----:R-:W-:Y:S01]  /*13f0*/  F2FP.PACK_AB R17, RZ, R17 ;  /* 0x00000011ff11723e */ /* 0x001fe200000000ff */
[----:B------:R-:W-:Y:S05]  /*1400*/  BRA `(.L_x_3553) ;  /* 0x00000f9000007947 */ /* 0x000fea0003800000 */
.L_x_3550:
        /* <DEDUP_REMOVED lines=11> */
.L_x_3555:
[----:B------:R-:W2:Y:S01]  /*14c0*/  LDG.E R2, [R2.64] ;  /* 0x0000002402027981 */ /* 0x000ea2000c1e1900 */
[----:B------:R-:W-:Y:S01]  /*14d0*/  PRMT R18, RZ, 0x7610, R18 ;  /* 0x00007610ff127816 */ /* 0x000fe20000000012 */
[----:B--2---:R-:W0:Y:S02]  /*14e0*/  I2F R17, R2 ;  /* 0x0000000200117306 */ /* 0x004e240000201400 */
[----:B0-----:R-:W-:Y:S01]  /*14f0*/  F2FP.PACK_AB R17, RZ, R17 ;  /* 0x00000011ff11723e */ /* 0x001fe200000000ff */
[----:B------:R-:W-:Y:S05]  /*1500*/  BRA `(.L_x_3553) ;  /* 0x00000e9000007947 */ /* 0x000fea0003800000 */
.L_x_3554:
[----:B------:R-:W2:Y:S01]  /*1510*/  LDG.E.U16 R2, [R2.64] ;  /* 0x0000002402027981 */ /* 0x000ea2000c1e1500 */
[----:B------:R-:W-:Y:S01]  /*1520*/  PRMT R18, RZ, 0x7610, R18 ;  /* 0x00007610ff127816 */ /* 0x000fe20000000012 */
[----:B--2---:R-:W0:Y:S02]  /*1530*/  I2F.S16 R17, R2 ;  /* 0x0000000200117306 */ /* 0x004e240000101400 */
[----:B0-----:R-:W-:Y:S01]  /*1540*/  F2FP.PACK_AB R17, RZ, R17 ;  /* 0x00000011ff11723e */ /* 0x001fe200000000ff */
[----:B------:R-:W-:Y:S05]  /*1550*/  BRA `(.L_x_3553) ;  /* 0x00000e4000007947 */ /* 0x000fea0003800000 */
.L_x_3549:
        /* <DEDUP_REMOVED lines=10> */
.L_x_3557:
[----:B------:R-:W2:Y:S01]  /*1600*/  LDG.E.U16 R17, [R2.64] ;  /* 0x0000002402117981 */ /* 0x000ea2000c1e1500 */
[----:B------:R-:W-:Y:S01]  /*1610*/  PRMT R18, RZ, 0x7610, R18 ;  /* 0x00007610ff127816 */ /* 0x000fe20000000012 */
[----:B--2---:R-:W-:-:S05]  /*1620*/  HADD2.F32 R17, -RZ, R17.H0_H0 ;  /* 0x20000011ff117230 */ /* 0x004fca0000004100 */
[----:B------:R-:W-:Y:S01]  /*1630*/  F2FP.PACK_AB R17, RZ, R17 ;  /* 0x00000011ff11723e */ /* 0x000fe200000000ff */
[----:B------:R-:W-:Y:S05]  /*1640*/  BRA `(.L_x_3553) ;  /* 0x00000d5000007947 */ /* 0x000fea0003800000 */
.L_x_3556:
        /* <DEDUP_REMOVED lines=10> */
.L_x_3559:
[----:B------:R-:W2:Y:S02]  /*16f0*/  LDG.E R2, [R2.64] ;  /* 0x0000002402027981 */ /* 0x000ea4000c1e1900 */
[C---:B--2---:R-:W-:Y:S02]  /*1700*/  PRMT R17, R2.reuse, 0x7610, R17 ;  /* 0x0000761002117816 */ /* 0x044fe40000000011 */
[----:B------:R-:W-:Y:S01]  /*1710*/  PRMT R18, R2, 0x7632, R18 ;  /* 0x0000763202127816 */ /* 0x000fe20000000012 */
[----:B------:R-:W-:Y:S05]  /*1720*/  BRA `(.L_x_3553) ;  /* 0x00000c7000007947 */ /* 0x000fea0003800000 */
.L_x_3558:
[----:B------:R-:W2:Y:S01]  /*1730*/  LDG.E.64 R2, [R2.64] ;  /* 0x0000002402027981 */ /* 0x000ea2000c1e1b00 */
[----:B------:R-:W-:Y:S01]  /*1740*/  PRMT R18, RZ, 0x7610, R18 ;  /* 0x00007610ff127816 */ /* 0x000fe20000000012 */
[----:B--2---:R-:W0:Y:S01]  /*1750*/  F2F.F32.F64 R17, R2 ;  /* 0x0000000200117310 */ /* 0x004e220000301000 */
[----:B------:R-:W0:-:S14]  /*1760*/  DSETP.GEU.AND P0, PT, |R2|, c[0x2][0x0], PT ;  /* 0x008000000200762a */ /* 0x000e1c0003f0e200 */
[----:B0-----:R-:W-:-:S05]  /*1770*/  @!P0 FMUL R17, R17, 1.175494350822287508e-38 ;  /* 0x0080000011118820 */ /* 0x001fca0000400000 */
[----:B------:R-:W-:Y:S01]  /*1780*/  F2FP.PACK_AB R17, RZ, R17 ;  /* 0x00000011ff11723e */ /* 0x000fe200000000ff */
[----:B------:R-:W-:Y:S05]  /*1790*/  BRA `(.L_x_3553) ;  /* 0x00000c0000007947 */ /* 0x000fea0003800000 */
.L_x_3548:
        /* <DEDUP_REMOVED lines=14> */
.L_x_3562:
        /* <DEDUP_REMOVED lines=10> */
.L_x_3561:
        /* <DEDUP_REMOVED lines=28> */
.L_x_3564:
        /* <DEDUP_REMOVED lines=15> */
.L_x_3563:
[----:B------:R-:W2:Y:S01]  /*1bd0*/  LDG.E.U16 R17, [R2.64] ;  /* 0x0000002402117981 */ /* 0x000ea2000c1e1500 */
[----:B------:R-:W-:Y:S02]  /*1be0*/  PRMT R18, RZ, 0x7610, R18 ;  /* 0x00007610ff127816 */ /* 0x000fe40000000012 */
[----:B--2---:R-:W-:-:S04]  /*1bf0*/  PRMT R17, RZ, 0x5410, R17 ;  /* 0x00005410ff117816 */ /* 0x004fc80000000011 */
[----:B------:R-:W-:Y:S01]  /*1c00*/  F2FP.PACK_AB R17, RZ, R17 ;  /* 0x00000011ff11723e */ /* 0x000fe200000000ff */
[----:B------:R-:W-:Y:S05]  /*1c10*/  BRA `(.L_x_3553) ;  /* 0x0000078000007947 */ /* 0x000fea0003800000 */
.L_x_3560:
        /* <DEDUP_REMOVED lines=13> */
.L_x_3567:
        /* <DEDUP_REMOVED lines=21> */
.L_x_3571:
[----:B------:R-:W-:Y:S05]  /*1e40*/  BSYNC B1 ;  /* 0x0000000000017941 */ /* 0x000fea0003800000 */
.L_x_3570:
[----:B------:R-:W-:Y:S01]  /*1e50*/  IMAD.SHL.U32 R2, R2, 0x100000, RZ ;  /* 0x0010000002027824 */ /* 0x000fe200078e00ff */
[----:B------:R-:W-:-:S04]  /*1e60*/  LEA R0, R0, 0x3b800000, 0x17 ;  /* 0x3b80000000007811 */ /* 0x000fc800078eb8ff */
[----:B------:R-:W-:Y:S02]  /*1e70*/  LOP3.LUT R17, R0, R2, R17, 0xfe, !PT ;  /* 0x0000000200117212 */ /* 0x000fe400078efe11 */
.L_x_3569:
[----:B------:R-:W-:Y:S05]  /*1e80*/  BSYNC B0 ;  /* 0x0000000000007941 */ /* 0x000fea0003800000 */
.L_x_3568:
[----:B------:R-:W-:Y:S02]  /*1e90*/  F2FP.PACK_AB R17, RZ, R17 ;  /* 0x00000011ff11723e */ /* 0x000fe400000000ff */
[----:B------:R-:W-:Y:S01]  /*1ea0*/  PRMT R18, RZ, 0x7610, R18 ;  /* 0x00007610ff127816 */ /* 0x000fe20000000012 */
[----:B------:R-:W-:Y:S05]  /*1eb0*/  BRA `(.L_x_3553) ;  /* 0x000004e000007947 */ /* 0x000fea0003800000 */
.L_x_3566:
        /* <DEDUP_REMOVED lines=21> */
.L_x_3575:
[----:B------:R-:W-:Y:S05]  /*2010*/  BSYNC B1 ;  /* 0x0000000000017941 */ /* 0x000fea0003800000 */
.L_x_3574:
[----:B------:R-:W-:Y:S01]  /*2020*/  IMAD.SHL.U32 R2, R2, 0x200000, RZ ;  /* 0x0020000002027824 */ /* 0x000fe200078e00ff */
[----:B------:R-:W-:-:S04]  /*2030*/  LEA R0, R0, 0x37800000, 0x17 ;  /* 0x3780000000007811 */ /* 0x000fc800078eb8ff */
[----:B------:R-:W-:Y:S02]  /*2040*/  LOP3.LUT R17, R0, R2, R17, 0xfe, !PT ;  /* 0x0000000200117212 */ /* 0x000fe400078efe11 */
.L_x_3573:
[----:B------:R-:W-:Y:S05]  /*2050*/  BSYNC B0 ;  /* 0x0000000000007941 */ /* 0x000fea0003800000 */
.L_x_3572:
[----:B------:R-:W-:Y:S02]  /*2060*/  F2FP.PACK_AB R17, RZ, R17 ;  /* 0x00000011ff11723e */ /* 0x000fe400000000ff */
[----:B------:R-:W-:Y:S01]  /*2070*/  PRMT R18, RZ, 0x7610, R18 ;  /* 0x00007610ff127816 */ /* 0x000fe20000000012 */
[----:B------:R-:W-:Y:S05]  /*2080*/  BRA `(.L_x_3553) ;  /* 0x0000031000007947 */ /* 0x000fea0003800000 */
.L_x_3565:
        /* <DEDUP_REMOVED lines=14> */
.L_x_3579:
[----:B------:R-:W-:Y:S05]  /*2170*/  BSYNC B0 ;  /* 0x0000000000007941 */ /* 0x000fea0003800000 */
.L_x_3578:
[----:B------:R-:W-:Y:S02]  /*2180*/  PRMT R18, RZ, 0x7610, R18 ;  /* 0x00007610ff127816 */ /* 0x000fe40000000012 */
[----:B------:R-:W-:Y:S01]  /*2190*/  F2FP.PACK_AB R17, RZ, R17 ;  /* 0x00000011ff11723e */ /* 0x000fe200000000ff */
[----:B------:R-:W-:Y:S05]  /*21a0*/  BRA `(.L_x_3553) ;  /* 0x000001f000007947 */ /* 0x000fea0003800000 */
.L_x_3552:
        /* <DEDUP_REMOVED lines=22> */
.L_x_3577:
[----:B------:R-:W2:Y:S01]  /*2310*/  LDG.E.64 R2, [R2.64] ;  /* 0x0000002402027981 */ /* 0x000ea2000c1e1b00 */
[----:B------:R-:W-:Y:S01]  /*2320*/  PRMT R18, RZ, 0x7610, R18 ;  /* 0x00007610ff127816 */ /* 0x000fe20000000012 */
[----:B--2---:R-:W0:Y:S02]  /*2330*/  I2F.U64 R17, R2 ;  /* 0x0000000200117312 */ /* 0x004e240000301000 */
[----:B0-----:R-:W-:Y:S01]  /*2340*/  F2FP.PACK_AB R17, RZ, R17 ;  /* 0x00000011ff11723e */ /* 0x001fe200000000ff */
[----:B------:R-:W-:Y:S05]  /*2350*/  BRA `(.L_x_3553) ;  /* 0x0000004000007947 */ /* 0x000fea0003800000 */
.L_x_3576:
[----:B------:R-:W2:Y:S01]  /*2360*/  LDG.E R2, [R2.64] ;  /* 0x0000002402027981 */ /* 0x000ea2000c1e1900 */
[----:B------:R-:W-:Y:S01]  /*2370*/  PRMT R18, RZ, 0x7610, R18 ;  /* 0x00007610ff127816 */ /* 0x000fe20000000012 */
[----:B--2---:R-:W0:Y:S02]  /*2380*/  I2F.U32 R17, R2 ;  /* 0x0000000200117306 */ /* 0x004e240000201000 */
[----:B0-----:R-:W-:-:S06]  /*2390*/  F2FP.PACK_AB R17, RZ, R17 ;  /* 0x00000011ff11723e */ /* 0x001fcc00000000ff */
.L_x_3553:
[----:B------:R-:W-:Y:S02]  /*23a0*/  IADD3 R19, R19, 0x80, RZ ;  /* 0x0000008013137810 */ /* 0x000fe40007ffe0ff */
.L_x_3547:
[----:B------:R-:W-:Y:S05]  /*23b0*/  BSYNC B6 ;  /* 0x0000000000067941 */ /* 0x000fea0003800000 */
.L_x_3546:
[----:B------:R-:W-:Y:S01]  /*23c0*/  ISETP.GE.AND P0, PT, R19, R27, PT ;  /* 0x0000001b1300720c */ /* 0x000fe20003f06270 */
[----:B------:R-:W-:Y:S01]  /*23d0*/  BSSY B6, `(.L_x_3580) ;  /* 0x0000119000067945 */ /* 0x000fe20003800000 */
[----:B------:R-:W-:-:S02]  /*23e0*/  PRMT R25, RZ, 0x7610, R25 ;  /* 0x00007610ff197816 */ /* 0x000fc40000000019 */
[----:B------:R-:W-:Y:S02]  /*23f0*/  PRMT R22, RZ, 0x7610, R22 ;  /* 0x00007610ff167816 */ /* 0x000fe40000000016 */
[----:B------:R-:W-:-:S07]  /*2400*/  PRMT R16, RZ, 0x7610, R16 ;  /* 0x00007610ff107816 */ /* 0x000fce0000000010 */
        /* <DEDUP_REMOVED lines=22> */
.L_x_3585:
[----:B------:R-:W2:Y:S01]  /*2570*/  LDG.E.U8 R2, [R2.64] ;  /* 0x0000002402027981 */ /* 0x000ea2000c1e1100 */
[----:B------:R-:W-:Y:S01]  /*2580*/  PRMT R22, RZ, 0x7610, R22 ;  /* 0x00007610ff167816 */ /* 0x000fe20000000016 */
[----:B--2---:R-:W0:Y:S02]  /*2590*/  I2F.U16 R16, R2 ;  /* 0x0000000200107306 */ /* 0x004e240000101000 */
[----:B0-----:R-:W-:Y:S01]  /*25a0*/  F2FP.PACK_AB R16, RZ, R16 ;  /* 0x00000010ff10723e */ /* 0x001fe200000000ff */
[----:B------:R-:W-:Y:S05]  /*25b0*/  BRA `(.L_x_3587) ;  /* 0x00000f9000007947 */ /* 0x000fea0003800000 */
.L_x_3584:
        /* <DEDUP_REMOVED lines=11> */
.L_x_3589:
[----:B------:R-:W2:Y:S01]  /*2670*/  LDG.E R2, [R2.64] ;  /* 0x0000002402027981 */ /* 0x000ea2000c1e1900 */
[----:B------:R-:W-:Y:S01]  /*2680*/  PRMT R22, RZ, 0x7610, R22 ;  /* 0x00007610ff167816 */ /* 0x000fe20000000016 */
[----:B--2---:R-:W0:Y:S02]  /*2690*/  I2F R16, R2 ;  /* 0x0000000200107306 */ /* 0x004e240000201400 */
[----:B0-----:R-:W-:Y:S01]  /*26a0*/  F2FP.PACK_AB R16, RZ, R16 ;  /* 0x00000010ff10723e */ /* 0x001fe200000000ff */
[----:B------:R-:W-:Y:S05]  /*26b0*/  BRA `(.L_x_3587) ;  /* 0x00000e9000007947 */ /* 0x000fea0003800000 */
.L_x_3588:
[----:B------:R-:W2:Y:S01]  /*26c0*/  LDG.E.U16 R2, [R2.64] ;  /* 0x0000002402027981 */ /* 0x000ea2000c1e1500 */
[----:B------:R-:W-:Y:S01]  /*26d0*/  PRMT R22, RZ, 0x7610, R22 ;  /* 0x00007610ff167816 */ /* 0x000fe20000000016 */
[----:B--2---:R-:W0:Y:S02]  /*26e0*/  I2F.S16 R16, R2 ;  /* 0x0000000200107306 */ /* 0x004e240000101400 */
[----:B0-----:R-:W-:Y:S01]  /*26f0*/  F2FP.PACK_AB R16, RZ, R16 ;  /* 0x00000010ff10723e */ /* 0x001fe200000000ff */
[----:B------:R-:W-:Y:S05]  /*2700*/  BRA `(.L_x_3587) ;  /* 0x00000e4000007947 */ /* 0x000fea0003800000 */
.L_x_3583:
        /* <DEDUP_REMOVED lines=10> */
.L_x_3591:
[----:B------:R-:W2:Y:S01]  /*27b0*/  LDG.E.U16 R16, [R2.64] ;  /* 0x0000002402107981 */ /* 0x000ea2000c1e1500 */
[----:B------:R-:W-:Y:S01]  /*27c0*/  PRMT R22, RZ, 0x7610, R22 ;  /* 0x00007610ff167816 */ /* 0x000fe20000000016 */
[----:B--2---:R-:W-:-:S05]  /*27d0*/  HADD2.F32 R16, -RZ, R16.H0_H0 ;  /* 0x20000010ff107230 */ /* 0x004fca0000004100 */
[----:B------:R-:W-:Y:S01]  /*27e0*/  F2FP.PACK_AB R16, RZ, R16 ;  /* 0x00000010ff10723e */ /* 0x000fe200000000ff */
[----:B------:R-:W-:Y:S05]  /*27f0*/  BRA `(.L_x_3587) ;  /* 0x00000d5000007947 */ /* 0x000fea0003800000 */
.L_x_3590:
        /* <DEDUP_REMOVED lines=10> */
.L_x_3593:
[----:B------:R-:W2:Y:S02]  /*28a0*/  LDG.E R2, [R2.64] ;  /* 0x0000002402027981 */ /* 0x000ea4000c1e1900 */
[C---:B--2---:R-:W-:Y:S02]  /*28b0*/  PRMT R16, R2.reuse, 0x7610, R16 ;  /* 0x0000761002107816 */ /* 0x044fe40000000010 */
[----:B------:R-:W-:Y:S01]  /*28c0*/  PRMT R22, R2, 0x7632, R22 ;  /* 0x0000763202167816 */ /* 0x000fe20000000016 */
[----:B------:R-:W-:Y:S05]  /*28d0*/  BRA `(.L_x_3587) ;  /* 0x00000c7000007947 */ /* 0x000fea0003800000 */
.L_x_3592:
[----:B------:R-:W2:Y:S01]  /*28e0*/  LDG.E.64 R2, [R2.64] ;  /* 0x0000002402027981 */ /* 0x000ea2000c1e1b00 */
[----:B------:R-:W-:Y:S01]  /*28f0*/  PRMT R22, RZ, 0x7610, R22 ;  /* 0x00007610ff167816 */ /* 0x000fe20000000016 */
[----:B--2---:R-:W0:Y:S01]  /*2900*/  F2F.F32.F64 R16, R2 ;  /* 0x0000000200107310 */ /* 0x004e220000301000 */
[----:B------:R-:W0:-:S14]  /*2910*/  DSETP.GEU.AND P0, PT, |R2|, c[0x2][0x0], PT ;  /* 0x008000000200762a */ /* 0x000e1c0003f0e200 */
[----:B0-----:R-:W-:-:S05]  /*2920*/  @!P0 FMUL R16, R16, 1.175494350822287508e-38 ;  /* 0x0080000010108820 */ /* 0x001fca0000400000 */
[----:B------:R-:W-:Y:S01]  /*2930*/  F2FP.PACK_AB R16, RZ, R16 ;  /* 0x00000010ff10723e */ /* 0x000fe200000000ff */
[----:B------:R-:W-:Y:S05]  /*2940*/  BRA `(.L_x_3587) ;  /* 0x00000c0000007947 */ /* 0x000fea0003800000 */
.L_x_3582:
        /* <DEDUP_REMOVED lines=14> */
.L_x_3596:
        /* <DEDUP_REMOVED lines=10> */
.L_x_3595:
        /* <DEDUP_REMOVED lines=28> */
.L_x_3598:
        /* <DEDUP_REMOVED lines=15> */
.L_x_3597:
[----:B------:R-:W2:Y:S01]  /*2d80*/  LDG.E.U16 R16, [R2.64] ;  /* 0x0000002402107981 */ /* 0x000ea2000c1e1500 */
[----:B------:R-:W-:Y:S02]  /*2d90*/  PRMT R22, RZ, 0x7610, R22 ;  /* 0x00007610ff167816 */ /* 0x000fe40000000016 */
[----:B--2---:R-:W-:-:S04]  /*2da0*/  PRMT R16, RZ, 0x5410, R16 ;  /* 0x00005410ff107816 */ /* 0x004fc80000000010 */
[----:B------:R-:W-:Y:S01]  /*2db0*/  F2FP.PACK_AB R16, RZ, R16 ;  /* 0x00000010ff10723e */ /* 0x000fe200000000ff */
[----:B------:R-:W-:Y:S05]  /*2dc0*/  BRA `(.L_x_3587) ;  /* 0x0000078000007947 */ /* 0x000fea0003800000 */
.L_x_3594:
        /* <DEDUP_REMOVED lines=13> */
.L_x_3601:
        /* <DEDUP_REMOVED lines=21> */
.L_x_3605:
[----:B------:R-:W-:Y:S05]  /*2ff0*/  BSYNC B1 ;  /* 0x0000000000017941 */ /* 0x000fea0003800000 */
.L_x_3604:
[----:B------:R-:W-:Y:S01]  /*3000*/  IMAD.SHL.U32 R2, R2, 0x100000, RZ ;  /* 0x0010000002027824 */ /* 0x000fe200078e00ff */
[----:B------:R-:W-:-:S04]  /*3010*/  LEA R3, R0, 0x3b800000, 0x17 ;  /* 0x3b80000000037811 */ /* 0x000fc800078eb8ff */
[----:B------:R-:W-:Y:S02]  /*3020*/  LOP3.LUT R16, R3, R2, R16, 0xfe, !PT ;  /* 0x0000000203107212 */ /* 0x000fe400078efe10 */
.L_x_3603:
[----:B------:R-:W-:Y:S05]  /*3030*/  BSYNC B0 ;  /* 0x0000000000007941 */ /* 0x000fea0003800000 */
.L_x_3602:
[----:B------:R-:W-:Y:S02]  /*3040*/  F2FP.PACK_AB R16, RZ, R16 ;  /* 0x00000010ff10723e */ /* 0x000fe400000000ff */
[----:B------:R-:W-:Y:S01]  /*3050*/  PRMT R22, RZ, 0x7610, R22 ;  /* 0x00007610ff167816 */ /* 0x000fe20000000016 */
[----:B------:R-:W-:Y:S05]  /*3060*/  BRA `(.L_x_3587) ;  /* 0x000004e000007947 */ /* 0x000fea0003800000 */
.L_x_3600:
        /* <DEDUP_REMOVED lines=21> */
.L_x_3609:
[----:B------:R-:W-:Y:S05]  /*31c0*/  BSYNC B1 ;  /* 0x0000000000017941 */ /* 0x000fea0003800000 */
.L_x_3608:
[----:B------:R-:W-:Y:S01]  /*31d0*/  IMAD.SHL.U32 R2, R2, 0x200000, RZ ;  /* 0x0020000002027824 */ /* 0x000fe200078e00ff */
[----:B------:R-:W-:-:S04]  /*31e0*/  LEA R3, R0, 0x37800000, 0x17 ;  /* 0x3780000000037811 */ /* 0x000fc800078eb8ff */
[----:B------:R-:W-:Y:S02]  /*31f0*/  LOP3.LUT R16, R3, R2, R16, 0xfe, !PT ;  /* 0x0000000203107212 */ /* 0x000fe400078efe10 */
.L_x_3607:
[----:B------:R-:W-:Y:S05]  /*3200*/  BSYNC B0 ;  /* 0x0000000000007941 */ /* 0x000fea0003800000 */
.L_x_3606:
[----:B------:R-:W-:Y:S02]  /*3210*/  F2FP.PACK_AB R16, RZ, R16 ;  /* 0x00000010ff10723e */ /* 0x000fe400000000ff */
[----:B------:R-:W-:Y:S01]  /*3220*/  PRMT R22, RZ, 0x7610, R22 ;  /* 0x00007610ff167816 */ /* 0x000fe20000000016 */
[----:B------:R-:W-:Y:S05]  /*3230*/  BRA `(.L_x_3587) ;  /* 0x0000031000007947 */ /* 0x000fea0003800000 */
.L_x_3599:
        /* <DEDUP_REMOVED lines=14> */
.L_x_3613:
[----:B------:R-:W-:Y:S05]  /*3320*/  BSYNC B0 ;  /* 0x0000000000007941 */ /* 0x000fea0003800000 */
.L_x_3612:
[----:B------:R-:W-:Y:S02]  /*3330*/  PRMT R22, RZ, 0x7610, R22 ;  /* 0x00007610ff167816 */ /* 0x000fe40000000016 */
[----:B------:R-:W-:Y:S01]  /*3340*/  F2FP.PACK_AB R16, RZ, R16 ;  /* 0x00000010ff10723e */ /* 0x000fe200000000ff */
[----:B------:R-:W-:Y:S05]  /*3350*/  BRA `(.L_x_3587) ;  /* 0x000001f000007947 */ /* 0x000fea0003800000 */
.L_x_3586:
        /* <DEDUP_REMOVED lines=22> */
.L_x_3611:
[----:B------:R-:W2:Y:S01]  /*34c0*/  LDG.E.64 R2, [R2.64] ;  /* 0x0000002402027981 */ /* 0x000ea2000c1e1b00 */
[----:B------:R-:W-:Y:S01]  /*34d0*/  PRMT R22, RZ, 0x7610, R22 ;  /* 0x00007610ff167816 */ /* 0x000fe20000000016 */
[----:B--2---:R-:W0:Y:S02]  /*34e0*/  I2F.U64 R16, R2 ;  /* 0x0000000200107312 */ /* 0x004e240000301000 */
[----:B0-----:R-:W-:Y:S01]  /*34f0*/  F2FP.PACK_AB R16, RZ, R16 ;  /* 0x00000010ff10723e */ /* 0x001fe200000000ff */
[----:B------:R-:W-:Y:S05]  /*3500*/  BRA `(.L_x_3587) ;  /* 0x0000004000007947 */ /* 0x000fea0003800000 */
.L_x_3610:
[----:B------:R-:W2:Y:S01]  /*3510*/  LDG.E R2, [R2.64] ;  /* 0x0000002402027981 */ /* 0x000ea2000c1e1900 */
[----:B------:R-:W-:Y:S01]  /*3520*/  PRMT R22, RZ, 0x7610, R22 ;  /* 0x00007610ff167816 */ /* 0x000fe20000000016 */
[----:B--2---:R-:W0:Y:S02]  /*3530*/  I2F.U32 R16, R2 ;  /* 0x0000000200107306 */ /* 0x004e240000201000 */
[----:B0-----:R-:W-:-:S06]  /*3540*/  F2FP.PACK_AB R16, RZ, R16 ;  /* 0x00000010ff10723e */ /* 0x001fcc00000000ff */
.L_x_3587:
[----:B------:R-:W-:Y:S02]  /*3550*/  IADD3 R19, R19, 0x80, RZ ;  /* 0x0000008013137810 */ /* 0x000fe40007ffe0ff */
.L_x_3581:
[----:B------:R-:W-:Y:S05]  /*3560*/  BSYNC B6 ;  /* 0x0000000000067941 */ /* 0x000fea0003800000 */
.L_x_3580:
[----:B------:R-:W-:Y:S01]  /*3570*/  ISETP.GE.AND P0, PT, R19, R27, PT ;  /* 0x0000001b1300720c */ /* 0x000fe20003f06270 */
[----:B------:R-:W-:Y:S01]  /*3580*/  BSSY B6, `(.L_x_3614) ;  /* 0x0000115000067945 */ /* 0x000fe20003800000 */
[----:B------:R-:W-:-:S11]  /*3590*/  PRMT R0, RZ, 0x7610, R0 ;  /* 0x00007610ff007816 */ /* 0x000fd60000000000 */
[----:B------:R-:W-:Y:S05]  /*35a0*/  @P0 BRA `(.L_x_3615) ;  /* 0x0000112000000947 */ /* 0x000fea0003800000 */
[----:B------:R-:W-:Y:S01]  /*35b0*/  PRMT R0, R29, 0x9910, RZ ;  /* 0x000099101d007816 */ /* 0x000fe200000000ff */
        /* <DEDUP_REMOVED lines=19> */
.L_x_3619:
[----:B------:R-:W2:Y:S01]  /*36f0*/  LDG.E.U8 R2, [R2.64] ;  /* 0x0000002402027981 */ /* 0x000ea2000c1e1100 */
[----:B------:R-:W-:Y:S01]  /*3700*/  PRMT R25, RZ, 0x7610, R25 ;  /* 0x00007610ff197816 */ /* 0x000fe20000000019 */
[----:B--2---:R-:W0:Y:S02]  /*3710*/  I2F.U16 R0, R2 ;  /* 0x0000000200007306 */ /* 0x004e240000101000 */
[----:B0-----:R-:W-:Y:S01]  /*3720*/  F2FP.PACK_AB R0, RZ, R0 ;  /* 0x00000000ff00723e */ /* 0x001fe200000000ff */
[----:B------:R-:W-:Y:S05]  /*3730*/  BRA `(.L_x_3615) ;  /* 0x00000f9000007947 */ /* 0x000fea0003800000 */
.L_x_3618:
        /* <DEDUP_REMOVED lines=11> */
.L_x_3622:
[----:B------:R-:W2:Y:S01]  /*37f0*/  LDG.E R2, [R2.64] ;  /* 0x0000002402027981 */ /* 0x000ea2000c1e1900 */
[----:B------:R-:W-:Y:S01]  /*3800*/  PRMT R25, RZ, 0x7610, R25 ;  /* 0x00007610ff197816 */ /* 0x000fe20000000019 */
[----:B--2---:R-:W0:Y:S02]  /*3810*/  I2F R0, R2 ;  /* 0x0000000200007306 */ /* 0x004e240000201400 */
[----:B0-----:R-:W-:Y:S01]  /*3820*/  F2FP.PACK_AB R0, RZ, R0 ;  /* 0x00000000ff00723e */ /* 0x001fe200000000ff */
[----:B------:R-:W-:Y:S05]  /*3830*/  BRA `(.L_x_3615) ;  /* 0x00000e9000007947 */ /* 0x000fea0003800000 */
.L_x_3621:
[----:B------:R-:W2:Y:S01]  /*3840*/  LDG.E.U16 R2, [R2.64] ;  /* 0x0000002402027981 */ /* 0x000ea2000c1e1500 */
[----:B------:R-:W-:Y:S01]  /*3850*/  PRMT R25, RZ, 0x7610, R25 ;  /* 0x00007610ff197816 */ /* 0x000fe20000000019 */
[----:B--2---:R-:W0:Y:S02]  /*3860*/  I2F.S16 R0, R2 ;  /* 0x0000000200007306 */ /* 0x004e240000101400 */
[----:B0-----:R-:W-:Y:S01]  /*3870*/  F2FP.PACK_AB R0, RZ, R0 ;  /* 0x00000000ff00723e */ /* 0x001fe200000000ff */
[----:B------:R-:W-:Y:S05]  /*3880*/  BRA `(.L_x_3615) ;  /* 0x00000e4000007947 */ /* 0x000fea0003800000 */
.L_x_3617:
        /* <DEDUP_REMOVED lines=10> */
.L_x_3624:
[----:B------:R-:W2:Y:S01]  /*3930*/  LDG.E.U16 R0, [R2.64] ;  /* 0x0000002402007981 */ /* 0x000ea2000c1e1500 */
[----:B------:R-:W-:Y:S01]  /*3940*/  PRMT R25, RZ, 0x7610, R25 ;  /* 0x00007610ff197816 */ /* 0x000fe20000000019 */
[----:B--2---:R-:W-:-:S05]  /*3950*/  HADD2.F32 R0, -RZ, R0.H0_H0 ;  /* 0x20000000ff007230 */ /* 0x004fca0000004100 */
[----:B------:R-:W-:Y:S01]  /*3960*/  F2FP.PACK_AB R0, RZ, R0 ;  /* 0x00000000ff00723e */ /* 0x000fe200000000ff */
[----:B------:R-:W-:Y:S05]  /*3970*/  BRA `(.L_x_3615) ;  /* 0x00000d5000007947 */ /* 0x000fea0003800000 */
.L_x_3623:
        /* <DEDUP_REMOVED lines=10> */
.L_x_3626:
[----:B------:R-:W2:Y:S02]  /*3a20*/  LDG.E R2, [R2.64] ;  /* 0x0000002402027981 */ /* 0x000ea4000c1e1900 */
[C---:B--2---:R-:W-:Y:S02]  /*3a30*/  PRMT R0, R2.reuse, 0x7610, R0 ;  /* 0x0000761002007816 */ /* 0x044fe40000000000 */
[----:B------:R-:W-:Y:S01]  /*3a40*/  PRMT R25, R2, 0x7632, R25 ;  /* 0x0000763202197816 */ /* 0x000fe20000000019 */
[----:B------:R-:W-:Y:S05]  /*3a50*/  BRA `(.L_x_3615) ;  /* 0x00000c7000007947 */ /* 0x000fea0003800000 */
.L_x_3625:
[----:B------:R-:W2:Y:S01]  /*3a60*/  LDG.E.64 R2, [R2.64] ;  /* 0x0000002402027981 */ /* 0x000ea2000c1e1b00 */
[----:B------:R-:W-:Y:S01]  /*3a70*/  PRMT R25, RZ, 0x7610, R25 ;  /* 0x00007610ff197816 */ /* 0x000fe20000000019 */
[----:B--2---:R-:W0:Y:S01]  /*3a80*/  F2F.F32.F64 R0, R2 ;  /* 0x0000000200007310 */ /* 0x004e220000301000 */
[----:B------:R-:W0:-:S14]  /*3a90*/  DSETP.GEU.AND P0, PT, |R2|, c[0x2][0x0], PT ;  /* 0x008000000200762a */ /* 0x000e1c0003f0e200 */
[----:B0-----:R-:W-:-:S05]  /*3aa0*/  @!P0 FMUL R0, R0, 1.175494350822287508e-38 ;  /* 0x0080000000008820 */ /* 0x001fca0000400000 */
[----:B------:R-:W-:Y:S01]  /*3ab0*/  F2FP.PACK_AB R0, RZ, R0 ;  /* 0x00000000ff00723e */ /* 0x000fe200000000ff */
[----:B------:R-:W-:Y:S05]  /*3ac0*/  BRA `(.L_x_3615) ;  /* 0x00000c0000007947 */ /* 0x000fea0003800000 */
.L_x_3616:
        /* <DEDUP_REMOVED lines=14> */
.L_x_3629:
        /* <DEDUP_REMOVED lines=10> */
.L_x_3628:
        /* <DEDUP_REMOVED lines=28> */
.L_x_3631:
        /* <DEDUP_REMOVED lines=15> */
.L_x_3630:
[----:B------:R-:W2:Y:S01]  /*3f00*/  LDG.E.U16 R0, [R2.64] ;  /* 0x0000002402007981 */ /* 0x000ea2000c1e1500 */
[----:B------:R-:W-:Y:S02]  /*3f10*/  PRMT R25, RZ, 0x7610, R25 ;  /* 0x00007610ff197816 */ /* 0x000fe40000000019 */
[----:B--2---:R-:W-:-:S04]  /*3f20*/  PRMT R0, RZ, 0x5410, R0 ;  /* 0x00005410ff007816 */ /* 0x004fc80000000000 */
[----:B------:R-:W-:Y:S01]  /*3f30*/  F2FP.PACK_AB R0, RZ, R0 ;  /* 0x00000000ff00723e */ /* 0x000fe200000000ff */
[----:B------:R-:W-:Y:S05]  /*3f40*/  BRA `(.L_x_3615) ;  /* 0x0000078000007947 */ /* 0x000fea0003800000 */
.L_x_3627:
        /* <DEDUP_REMOVED lines=13> */
.L_x_3634:
        /* <DEDUP_REMOVED lines=21> */
.L_x_3638:
[----:B------:R-:W-:Y:S05]  /*4170*/  BSYNC B1 ;  /* 0x0000000000017941 */ /* 0x000fea0003800000 */
.L_x_3637:
[----:B------:R-:W-:Y:S01]  /*4180*/  LEA R3, R0, 0x3b800000, 0x17 ;  /* 0x3b80000000037811 */ /* 0x000fe200078eb8ff */
[----:B------:R-:W-:-:S05]  /*4190*/  IMAD.SHL.U32 R0, R2, 0x100000, RZ ;  /* 0x0010000002007824 */ /* 0x000fca00078e00ff */
[----:B------:R-:W-:Y:S02]  /*41a0*/  LOP3.LUT R0, R3, R0, R4, 0xfe, !PT ;  /* 0x0000000003007212 */ /* 0x000fe400078efe04 */
.L_x_3636:
[----:B------:R-:W-:Y:S05]  /*41b0*/  BSYNC B0 ;  /* 0x0000000000007941 */ /* 0x000fea0003800000 */
.L_x_3635:
[----:B------:R-:W-:Y:S02]  /*41c0*/  F2FP.PACK_AB R0, RZ, R0 ;  /* 0x00000000ff00723e */ /* 0x000fe400000000ff */
[----:B------:R-:W-:Y:S01]  /*41d0*/  PRMT R25, RZ, 0x7610, R25 ;  /* 0x00007610ff197816 */ /* 0x000fe20000000019 */
[----:B------:R-:W-:Y:S05]  /*41e0*/  BRA `(.L_x_3615) ;  /* 0x000004e000007947 */ /* 0x000fea0003800000 */
.L_x_3633:
        /* <DEDUP_REMOVED lines=21> */
.L_x_3642:
[----:B------:R-:W-:Y:S05]  /*4340*/  BSYNC B1 ;  /* 0x0000000000017941 */ /* 0x000fea0003800000 */
.L_x_3641:
[----:B------:R-:W-:Y:S01]  /*4350*/  LEA R3, R0, 0x37800000, 0x17 ;  /* 0x3780000000037811 */ /* 0x000fe200078eb8ff */
[----:B------:R-:W-:-:S05]  /*4360*/  IMAD.SHL.U32 R0, R2, 0x200000, RZ ;  /* 0x0020000002007824 */ /* 0x000fca00078e00ff */
[----:B------:R-:W-:Y:S02]  /*4370*/  LOP3.LUT R0, R3, R0, R4, 0xfe, !PT ;  /* 0x0000000003007212 */ /* 0x000fe400078efe04 */
.L_x_3640:
[----:B------:R-:W-:Y:S05]  /*4380*/  BSYNC B0 ;  /* 0x0000000000007941 */ /* 0x000fea0003800000 */
.L_x_3639:
[----:B------:R-:W-:Y:S02]  /*4390*/  F2FP.PACK_AB R0, RZ, R0 ;  /* 0x00000000ff00723e */ /* 0x000fe400000000ff */
[----:B------:R-:W-:Y:S01]  /*43a0*/  PRMT R25, RZ, 0x7610, R25 ;  /* 0x00007610ff197816 */ /* 0x000fe20000000019 */
[----:B------:R-:W-:Y:S05]  /*43b0*/  BRA `(.L_x_3615) ;  /* 0x0000031000007947 */ /* 0x000fea0003800000 */
.L_x_3632:
        /* <DEDUP_REMOVED lines=14> */
.L_x_3646:
[----:B------:R-:W-:Y:S05]  /*44a0*/  BSYNC B0 ;  /* 0x0000000000007941 */ /* 0x000fea0003800000 */
.L_x_3645:
[----:B------:R-:W-:Y:S02]  /*44b0*/  PRMT R25, RZ, 0x7610, R25 ;  /* 0x00007610ff197816 */ /* 0x000fe40000000019 */
[----:B------:R-:W-:Y:S01]  /*44c0*/  F2FP.PACK_AB R0, RZ, R0 ;  /* 0x00000000ff00723e */ /* 0x000fe200000000ff */
[----:B------:R-:W-:Y:S05]  /*44d0*/  BRA `(.L_x_3615) ;  /* 0x000001f000007947 */ /* 0x000fea0003800000 */
.L_x_3620:
        /* <DEDUP_REMOVED lines=22> */
.L_x_3644:
[----:B------:R-:W2:Y:S01]  /*4640*/  LDG.E.64 R2, [R2.64] ;  /* 0x0000002402027981 */ /* 0x000ea2000c1e1b00 */
[----:B------:R-:W-:Y:S01]  /*4650*/  PRMT R25, RZ, 0x7610, R25 ;  /* 0x00007610ff197816 */ /* 0x000fe20000000019 */
[----:B--2---:R-:W0:Y:S02]  /*4660*/  I2F.U64 R0, R2 ;  /* 0x0000000200007312 */ /* 0x004e240000301000 */
[----:B0-----:R-:W-:Y:S01]  /*4670*/  F2FP.PACK_AB R0, RZ, R0 ;  /* 0x00000000ff00723e */ /* 0x001fe200000000ff */
[----:B------:R-:W-:Y:S05]  /*4680*/  BRA `(.L_x_3615) ;  /* 0x0000004000007947 */ /* 0x000fea0003800000 */
.L_x_3643:
[----:B------:R-:W2:Y:S01]  /*4690*/  LDG.E R2, [R2.64] ;  /* 0x0000002402027981 */ /* 0x000ea2000c1e1900 */
[----:B------:R-:W-:Y:S01]  /*46a0*/  PRMT R25, RZ, 0x7610, R25 ;  /* 0x00007610ff197816 */ /* 0x000fe20000000019 */
[----:B--2---:R-:W0:Y:S02]  /*46b0*/  I2F.U32 R0, R2 ;  /* 0x0000000200007306 */ /* 0x004e240000201000 */
[----:B0-----:R-:W-:-:S06]  /*46c0*/  F2FP.PACK_AB R0, RZ, R0 ;  /* 0x00000000ff00723e */ /* 0x001fcc00000000ff */
.L_x_3615:
[----:B------:R-:W-:Y:S05]  /*46d0*/  BSYNC B6 ;  /* 0x0000000000067941 */ /* 0x000fea0003800000 */
.L_x_3614:
[----:B------:R-:W-:Y:S01]  /*46e0*/  ISETP.NE.AND P0, PT, R26, RZ, PT ;  /* 0x000000ff1a00720c */ /* 0x000fe20003f05270 */
[----:B------:R-:W-:-:S12]  /*46f0*/  BSSY B1, `(.L_x_3647) ;  /* 0x0000290000017945 */ /* 0x000fd80003800000 */
[----:B------:R-:W-:Y:S05]  /*4700*/  @P0 BRA `(.L_x_3648) ;  /* 0x000028e000000947 */ /* 0x000fea0003800000 */
        /* <DEDUP_REMOVED lines=19> */
[----:B------:R-:W-:Y:S01]  /*4840*/  FADD.FTZ R4, R12, 1 ;  /* 0x3f8000000c047421 */ /* 0x000fe20000010000 */
        /* <DEDUP_REMOVED lines=21> */
[----:B------:R-:W-:Y:S01]  /*49a0*/  LOP3.LUT R9, R9, 0x800000, RZ, 0xfc, !PT ;  /* 0x0080000009097812 */ /* 0x000fe200078efcff */
[----:B------:R-:W-:Y:S01]  /*49b0*/  FMUL.FTZ R24, R13, R13 ;  /* 0x0000000d0d187220 */ /* 0x000fe20000410000 */
[----:B------:R-:W-:Y:S01]  /*49c0*/  FSETP.NEU.FTZ.AND P1, PT, R8, +INF , PT ;  /* 0x7f8000000800780b */ /* 0x000fe20003f3d000 */
[----:B------:R-:W-:-:S02]  /*49d0*/  FFMA.FTZ R20, R15, R15, R20 ;  /* 0x0000000f0f147223 */ /* 0x000fc40000010014 */
[----:B------:R-:W-:-:S04]  /*49e0*/  FFMA.FTZ R24, R19, R19, R24 ;  /* 0x0000001313187223 */ /* 0x000fc80000010018 */
        /* <DEDUP_REMOVED lines=11> */
[----:B------:R-:W-:-:S04]  /*4aa0*/  @P0 FFMA.FTZ R5, R13, R13, -1 ;  /* 0xbf8000000d050423 */ /* 0x000fc8000001000d */
        /* <DEDUP_REMOVED lines=51> */
.L_x_3657:
[----:B------:R-:W-:Y:S01]  /*4de0*/  FSETP.GEU.FTZ.AND P0, PT, R4, RZ, PT ;  /* 0x000000ff0400720b */ /* 0x000fe20003f1e000 */
[----:B------:R-:W-:-:S12]  /*4df0*/  BSSY B3, `(.L_x_3658) ;  /* 0x000000b000037945 */ /* 0x000fd80003800000 */
        /* <DEDUP_REMOVED lines=8> */
.L_x_3659:
[----:B------:R-:W-:-:S04]  /*4e80*/  FADD.FTZ R5, -R4, R7 ;  /* 0x0000000704057221 */ /* 0x000fc80000010100 */
[----:B------:R-:W-:Y:S02]  /*4e90*/  FMUL.FTZ R5, R5, 0.5 ;  /* 0x3f00000005057820 */ /* 0x000fe40000410000 */
.L_x_3660:
[----:B------:R-:W-:Y:S05]  /*4ea0*/  BSYNC B3 ;  /* 0x0000000000037941 */ /* 0x000fea0003800000 */
.L_x_3658:
        /* <DEDUP_REMOVED lines=11> */
.L_x_3662:
[----:B------:R-:W-:-:S04]  /*4f60*/  FADD.FTZ R8, R6, -R9 ;  /* 0x8000000906087221 */ /* 0x000fc80000010000 */
[----:B------:R-:W-:Y:S02]  /*4f70*/  FMUL.FTZ R8, R8, 0.5 ;  /* 0x3f00000008087820 */ /* 0x000fe40000410000 */
.L_x_3663:
[----:B------:R-:W-:Y:S05]  /*4f80*/  BSYNC B3 ;  /* 0x0000000000037941 */ /* 0x000fea0003800000 */
.L_x_3661:
[----:B------:R-:W-:Y:S02]  /*4f90*/  FADD.FTZ R8, R8, R5 ;  /* 0x0000000508087221 */ /* 0x000fe40000010000 */
[----:B------:R-:W-:Y:S02]  /*4fa0*/  FADD.FTZ R5, R13, 1 ;  /* 0x3f8000000d057421 */ /* 0x000fe40000010000 */
[----:B------:R-:W-:Y:S02]  /*4fb0*/  IMAD.MOV.U32 R20, RZ, RZ, 0x3e800000 ;  /* 0x3e800000ff147424 */ /* 0x000fe400078e00ff */
[----:B------:R-:W-:Y:S02]  /*4fc0*/  FMUL.FTZ R9, R5, R8 ;  /* 0x0000000805097220 */ /* 0x000fe40000410000 */
[----:B------:R-:W-:Y:S02]  /*4fd0*/  IMAD.MOV.U32 R19, RZ, RZ, 0x3d39bf78 ;  /* 0x3d39bf78ff137424 */ /* 0x000fe400078e00ff */
        /* <DEDUP_REMOVED lines=30> */
.L_x_3656:
[----:B------:R0:W1:Y:S02]  /*51c0*/  MUFU.SQRT R15, R14 ;  /* 0x0000000e000f7308 */ /* 0x0000640000002000 */
.L_x_3655:
[----:B------:R-:W-:Y:S05]  /*51d0*/  BSYNC B2 ;  /* 0x0000000000027941 */ /* 0x000fea0003800000 */
.L_x_3654:
        /* <DEDUP_REMOVED lines=24> */
.L_x_3670:
[----:B------:R-:W-:-:S04]  /*5360*/  FADD.FTZ R4, -R4, R7 ;  /* 0x0000000704047221 */ /* 0x000fc80000010100 */
[----:B------:R-:W-:Y:S02]  /*5370*/  FMUL.FTZ R4, R4, 0.5 ;  /* 0x3f00000004047820 */ /* 0x000fe40000410000 */
.L_x_3671:
[----:B------:R-:W-:Y:S05]  /*5380*/  BSYNC B3 ;  /* 0x0000000000037941 */ /* 0x000fea0003800000 */
.L_x_3669:
        /* <DEDUP_REMOVED lines=10> */
.L_x_3673:
[----:B------:R-:W-:-:S04]  /*5430*/  FADD.FTZ R3, -R3, R6 ;  /* 0x0000000603037221 */ /* 0x000fc80000010100 */
[----:B------:R-:W-:Y:S02]  /*5440*/  FMUL.FTZ R3, R3, 0.5 ;  /* 0x3f00000003037820 */ /* 0x000fe40000410000 */
.L_x_3674:
[----:B------:R-:W-:Y:S05]  /*5450*/  BSYNC B3 ;  /* 0x0000000000037941 */ /* 0x000fea0003800000 */
.L_x_3672:
[----:B------:R-:W-:Y:S01]  /*5460*/  FADD.FTZ R4, R3, R4 ;  /* 0x0000000403047221 */ /* 0x000fe20000010000 */
[----:B------:R-:W-:Y:S01]  /*5470*/  PLOP3.LUT P0, PT, PT, PT, PT, 0x80, 0x0 ;  /* 0x000000000000781c */ /* 0x000fe20003f0f070 */
[----:B------:R-:W-:-:S04]  /*5480*/  FADD.FTZ R13, R12, R13 ;  /* 0x0000000d0c0d7221 */ /* 0x000fc80000010000 */
[----:B------:R-:W-:-:S06]  /*5490*/  FMUL.FTZ R13, R13, R4 ;  /* 0x000000040d0d7220 */ /* 0x000fcc0000410000 */
[----:B------:R-:W2:Y:S01]  /*54a0*/  MUFU.SQRT R13, R13 ;  /* 0x0000000d000d7308 */ /* 0x000ea20000002000 */
[----:B------:R-:W-:Y:S05]  /*54b0*/  BRA `(.L_x_3666) ;  /* 0x000001a000007947 */ /* 0x000fea0003800000 */
.L_x_3668:
        /* <DEDUP_REMOVED lines=15> */
.L_x_3667:
[----:B------:R-:W-:Y:S01]  /*55b0*/  FADD.FTZ R3, R13, 1 ;  /* 0x3f8000000d037421 */ /* 0x000fe20000010000 */
[----:B0-----:R-:W-:Y:S01]  /*55c0*/  MUFU.SQRT R14, R14 ;  /* 0x0000000e000e7308 */ /* 0x001fe20000002000 */
[----:B------:R-:W-:Y:S01]  /*55d0*/  PLOP3.LUT P0, PT, PT, PT, PT, 0x80, 0x0 ;  /* 0x000000000000781c */ /* 0x000fe20003f0f070 */
[----:B------:R-:W-:Y:S02]  /*55e0*/  IMAD.MOV.U32 R12, RZ, RZ, 0x3f800000 ;  /* 0x3f800000ff0c7424 */ /* 0x000fe400078e00ff */
[----:B------:R-:W-:-:S06]  /*55f0*/  FMUL.FTZ R3, R3, 0.5 ;  /* 0x3f00000003037820 */ /* 0x000fcc0000410000 */
[----:B------:R-:W0:Y:S02]  /*5600*/  MUFU.SQRT R3, R3 ;  /* 0x0000000300037308 */ /* 0x000e240000002000 */
[----:B0-----:R-:W-:Y:S01]  /*5610*/  FMUL.FTZ R13, R14, R3 ;  /* 0x000000030e0d7220 */ /* 0x001fe20000410000 */
[----:B------:R-:W-:Y:S05]  /*5620*/  BRA `(.L_x_3666) ;  /* 0x0000003000007947 */ /* 0x000fea0003800000 */
.L_x_3665:
[----:B------:R-:W-:Y:S01]  /*5630*/  PLOP3.LUT P0, PT, PT, PT, PT, 0x80, 0x0 ;  /* 0x000000000000781c */ /* 0x000fe20003f0f070 */
[----:B------:R-:W-:Y:S02]  /*5640*/  FMUL.FTZ R13, R13, 16777216 ;  /* 0x4b8000000d0d7820 */ /* 0x000fe40000410000 */
[----:B------:R-:W-:-:S05]  /*5650*/  FMUL.FTZ R12, R12, 16777216 ;  /* 0x4b8000000c0c7820 */ /* 0x000fca0000410000 */
.L_x_3666:
[----:B------:R-:W-:Y:S05]  /*5660*/  BSYNC B2 ;  /* 0x0000000000027941 */ /* 0x000fea0003800000 */
.L_x_3664:
        /* <DEDUP_REMOVED lines=10> */
[----:B--2---:R-:W2:Y:S02]  /*5710*/  MUFU.RSQ R7, R4 ;  /* 0x0000000400077308 */ /* 0x004ea40000001400 */
[----:B--2---:R-:W-:Y:S02]  /*5720*/  FMUL.FTZ R6, R4, R7 ;  /* 0x0000000704067220 */ /* 0x004fe40000410000 */
[----:B------:R-:W-:-:S04]  /*5730*/  FMUL.FTZ R7, R7, 0.5 ;  /* 0x3f00000007077820 */ /* 0x000fc80000410000 */
[----:B------:R-:W-:-:S04]  /*5740*/  FFMA.FTZ R7, -R6, R7, 0.5 ;  /* 0x3f00000006077423 */ /* 0x000fc80000010107 */
[----:B------:R-:W-:Y:S02]  /*5750*/  FFMA.FTZ R7, R6, R7, R6 ;  /* 0x0000000706077223 */ /* 0x000fe40000010006 */
[----:B------:R-:W-:-:S03]  /*5760*/  IMAD.MOV.U32 R6, RZ, RZ, 0x3d10ecef ;  /* 0x3d10ecefff067424 */ /* 0x000fc600078e00ff */
[----:B------:R-:W-:Y:S02]  /*5770*/  @P0 FSEL R3, R7, RZ, P1 ;  /* 0x000000ff07030208 */ /* 0x000fe40000800000 */
        /* <DEDUP_REMOVED lines=9> */
[----:B------:R-:W-:Y:S02]  /*5810*/  FFMA.FTZ R4, R2, R3, R2 ;  /* 0x0000000302047223 */ /* 0x000fe40000010002 */
[----:B------:R-:W-:Y:S02]  /*5820*/  IMAD.MOV.U32 R2, RZ, RZ, 0x3fd774eb ;  /* 0x3fd774ebff027424 */ /* 0x000fe400078e00ff */
[----:B------:R-:W-:-:S05]  /*5830*/  FADD.FTZ R3, -R4, -RZ ;  /* 0x800000ff04037221 */ /* 0x000fca0000010100 */
[----:B------:R-:W-:-:S05]  /*5840*/  FSEL R3, R4, R3, P0 ;  /* 0x0000000304037208 */ /* 0x000fca0000000000 */
[----:B------:R-:W-:-:S04]  /*5850*/  @P1 FFMA.FTZ R4, R2, 0.93318945169448852539, R3 ;  /* 0x3f6ee58102041823 */ /* 0x000fc80000010003 */
[----:B------:R-:W-:Y:S01]  /*5860*/  @P0 FADD.FTZ R4, R4, R4 ;  /* 0x0000000404040221 */ /* 0x000fe20000010000 */
[----:B------:R-:W-:Y:S05]  /*5870*/  BRA `(.L_x_3678) ;  /* 0x0000086000007947 */ /* 0x000fea0003800000 */
.L_x_3677:
[----:B------:R-:W-:Y:S01]  /*5880*/  IMAD.MOV.U32 R3, RZ, RZ, 0x3f000000 ;  /* 0x3f000000ff037424 */ /* 0x000fe200078e00ff */
[C---:B------:R-:W-:Y:S01]  /*5890*/  FSETP.GT.FTZ.AND P0, PT, |R5|.reuse, 0.56000000238418579102, PT ;  /* 0x3f0f5c290500780b */ /* 0x040fe20003f14200 */
[C---:B------:R-:W-:Y:S01]  /*58a0*/  FADD.FTZ R2, |R5|.reuse, -RZ ;  /* 0x800000ff05027221 */ /* 0x040fe20000010200 */
[----:B------:R-:W-:-:S03]  /*58b0*/  FSETP.NEU.FTZ.AND P1, PT, |R5|, 1, PT ;  /* 0x3f8000000500780b */ /* 0x000fc60003f3d200 */
[----:B------:R-:W-:-:S04]  /*58c0*/  FFMA.FTZ R3, -R2, R3, 0.5 ;  /* 0x3f00000002037423 */ /* 0x000fc80000010103 */
[----:B------:R-:W4:Y:S02]  /*58d0*/  MUFU.RSQ R4, R3 ;  /* 0x0000000300047308 */ /* 0x000f240000001400 */
[----:B----4-:R-:W-:Y:S02]  /*58e0*/  FMUL.FTZ R6, R3, R4 ;  /* 0x0000000403067220 */ /* 0x010fe40000410000 */
[----:B--2---:R-:W-:-:S04]  /*58f0*/  FMUL.FTZ R7, R4, 0.5 ;  /* 0x3f00000004077820 */ /* 0x004fc80000410000 */
[----:B------:R-:W-:-:S04]  /*5900*/  FFMA.FTZ R7, -R6, R7, 0.5 ;  /* 0x3f00000006077423 */ /* 0x000fc80000010107 */
[----:B------:R-:W-:-:S05]  /*5910*/  FFMA.FTZ R7, R6, R7, R6 ;  /* 0x0000000706077223 */ /* 0x000fca0000010006 */
        /* <DEDUP_REMOVED lines=15> */
[----:B------:R-:W-:-:S04]  /*5a10*/  @!P1 FFMA.FTZ R4, R2, 0.93318945169448852539, R3 ;  /* 0x3f6ee58102049823 */ /* 0x000fc80000010003 */
[----:B------:R-:W-:Y:S01]  /*5a20*/  @P0 FADD.FTZ R4, R4, R4 ;  /* 0x0000000404040221 */ /* 0x000fe20000010000 */
[----:B------:R-:W-:Y:S05]  /*5a30*/  BRA `(.L_x_3678) ;  /* 0x000006a000007947 */ /* 0x000fea0003800000 */
.L_x_3676:
[----:B------:R-:W-:-:S13]  /*5a40*/  ISETP.GT.AND P0, PT, R2, -0x1, PT ;  /* 0xffffffff0200780c */ /* 0x000fda0003f04270 */
[----:B------:R-:W-:Y:S05]  /*5a50*/  @P0 BRA `(.L_x_3679) ;  /* 0x0000035000000947 */ /* 0x000fea0003800000 */
[----:B------:R-:W-:Y:S01]  /*5a60*/  FADD.FTZ R12, -R12, -RZ ;  /* 0x800000ff0c0c7221 */ /* 0x000fe20000010100 */
[----:B------:R-:W-:Y:S01]  /*5a70*/  BSSY B5, `(.L_x_3680) ;  /* 0x0000011000057945 */ /* 0x000fe20003800000 */
[C---:B--23--:R-:W-:Y:S02]  /*5a80*/  FADD.FTZ R4, |R13|.reuse, -RZ ;  /* 0x800000ff0d047221 */ /* 0x04cfe40000010200 */
        /* <DEDUP_REMOVED lines=14> */
[----:B01----:R-:W-:Y:S05]  /*5b70*/  CALL.REL.NOINC `($__internal_7_$__cuda_sm3x_div_rn_ftz_f32_slowpath) ;  /* 0x0000d22000007944 */ /* 0x003fea0003c00000 */
.L_x_3681:
[----:B------:R-:W-:Y:S05]  /*5b80*/  BSYNC B5 ;  /* 0x0000000000057941 */ /* 0x000fea0003800000 */
.L_x_3680:
[----:B------:R-:W-:Y:S01]  /*5b90*/  IMAD.MOV.U32 R4, RZ, RZ, 0x3b33710b ;  /* 0x3b33710bff047424 */ /* 0x000fe200078e00ff */
[----:B------:R-:W-:Y:S01]  /*5ba0*/  BSSY B2, `(.L_x_3682) ;  /* 0x0000015000027945 */ /* 0x000fe20003800000 */
[----:B0-----:R-:W-:-:S04]  /*5bb0*/  FMUL.FTZ R3, R6, R6 ;  /* 0x0000000606037220 */ /* 0x001fc80000410000 */
        /* <DEDUP_REMOVED lines=15> */
.L_x_3683:
[----:B------:R-:W-:Y:S01]  /*5cb0*/  ISETP.GE.AND P0, PT, R12, RZ, PT ;  /* 0x000000ff0c00720c */ /* 0x000fe20003f06270 */
[----:B------:R-:W-:-:S12]  /*5cc0*/  IMAD.MOV.U32 R4, RZ, RZ, 0x3fd774eb ;  /* 0x3fd774ebff047424 */ /* 0x000fd800078e00ff */
[----:B------:R-:W-:-:S04]  /*5cd0*/  @P0 FFMA.FTZ R3, R4, 0.93318945169448852539, -R3 ;  /* 0x3f6ee58104030823 */ /* 0x000fc80000010803 */
[----:B------:R-:W-:Y:S02]  /*5ce0*/  @!P0 FFMA.FTZ R3, R4, 0.93318945169448852539, R3 ;  /* 0x3f6ee58104038823 */ /* 0x000fe40000010003 */
.L_x_3684:
[----:B------:R-:W-:Y:S05]  /*5cf0*/  BSYNC B2 ;  /* 0x0000000000027941 */ /* 0x000fea0003800000 */
.L_x_3682:
[C---:B------:R-:W-:Y:S01]  /*5d00*/  FSETP.NEU.FTZ.AND P0, PT, |R12|.reuse, |R13|, PT ;  /* 0x4000000d0c00720b */ /* 0x040fe20003f1d200 */
[----:B------:R-:W-:Y:S01]  /*5d10*/  FADD.FTZ R4, |R12|, |R13| ;  /* 0x4000000d0c047221 */ /* 0x000fe20000010200 */
[----:B------:R-:W-:Y:S01]  /*5d20*/  FSETP.NEU.FTZ.AND P1, PT, R2, RZ, PT ;  /* 0x000000ff0200720b */ /* 0x000fe20003f3d000 */
[----:B------:R-:W-:Y:S01]  /*5d30*/  IMAD.MOV.U32 R2, RZ, RZ, 0x4016cbe4 ;  /* 0x4016cbe4ff027424 */ /* 0x000fe200078e00ff */
[----:B------:R-:W-:-:S09]  /*5d40*/  ISETP.GE.AND P2, PT, R12, RZ, PT ;  /* 0x000000ff0c00720c */ /* 0x000fd20003f46270 */
[----:B------:R-:W-:Y:S02]  /*5d50*/  @!P0 FSEL R3, R2, 0.78539818525314331055, !P2 ;  /* 0x3f490fdb02038808 */ /* 0x000fe40005000000 */
[----:B------:R-:W-:Y:S02]  /*5d60*/  @!P1 FSEL R3, RZ, 3.1415927410125732422, P2 ;  /* 0x40490fdbff039808 */ /* 0x000fe40001000000 */
[----:B------:R-:W-:Y:S02]  /*5d70*/  FSETP.GTU.FTZ.AND P0, PT, |R4|, +INF , PT ;  /* 0x7f8000000400780b */ /* 0x000fe40003f1c200 */
[----:B------:R-:W-:-:S04]  /*5d80*/  LOP3.LUT R3, R3, 0x80000000, R13, 0xb8, !PT ;  /* 0x8000000003037812 */ /* 0x000fc800078eb80d */
[----:B------:R-:W-:Y:S01]  /*5d90*/  FSEL R4, R4, R3, P0 ;  /* 0x0000000304047208 */ /* 0x000fe20000000000 */
[----:B------:R-:W-:Y:S05]  /*5da0*/  BRA `(.L_x_3678) ;  /* 0x0000033000007947 */ /* 0x000fea0003800000 */
.L_x_3679:
        /* <DEDUP_REMOVED lines=17> */
.L_x_3686:
[----:B------:R-:W-:Y:S05]  /*5ec0*/  BSYNC B5 ;  /* 0x0000000000057941 */ /* 0x000fea0003800000 */
.L_x_3685:
        /* <DEDUP_REMOVED lines=18> */
.L_x_3688:
[----:B------:R-:W-:Y:S01]  /*5ff0*/  ISETP.GE.AND P0, PT, R12, RZ, PT ;  /* 0x000000ff0c00720c */ /* 0x000fe20003f06270 */
[----:B------:R-:W-:-:S12]  /*6000*/  IMAD.MOV.U32 R4, RZ, RZ, 0x3fd774eb ;  /* 0x3fd774ebff047424 */ /* 0x000fd800078e00ff */
[----:B------:R-:W-:-:S04]  /*6010*/  @P0 FFMA.FTZ R3, R4, 0.93318945169448852539, -R3 ;  /* 0x3f6ee58104030823 */ /* 0x000fc80000010803 */
[----:B------:R-:W-:Y:S02]  /*6020*/  @!P0 FFMA.FTZ R3, R4, 0.93318945169448852539, R3 ;  /* 0x3f6ee58104038823 */ /* 0x000fe40000010003 */
.L_x_3689:
[----:B------:R-:W-:Y:S05]  /*6030*/  BSYNC B2 ;  /* 0x0000000000027941 */ /* 0x000fea0003800000 */
.L_x_3687:
[----:B------:R-:W-:Y:S01]  /*6040*/  FSETP.NEU.FTZ.AND P0, PT, |R12|, |R13|, PT ;  /* 0x4000000d0c00720b */ /* 0x000fe20003f1d200 */
        /* <DEDUP_REMOVED lines=8> */
[----:B------:R-:W-:Y:S02]  /*60d0*/  FSEL R4, R4, R3, P0 ;  /* 0x0000000304047208 */ /* 0x000fe40000000000 */
.L_x_3678:
[----:B------:R-:W-:Y:S05]  /*60e0*/  BSYNC B4 ;  /* 0x0000000000047941 */ /* 0x000fea0003800000 */
.L_x_3675:
[----:B------:R-:W-:-:S04]  /*60f0*/  SHF.R.U32.HI R2, RZ, 0x1f, R11 ;  /* 0x0000001fff027819 */ /* 0x000fc8000001160b */
[----:B------:R-:W-:-:S13]  /*6100*/  ISETP.NE.AND P0, PT, R2, RZ, PT ;  /* 0x000000ff0200720c */ /* 0x000fda0003f05270 */
[----:B-1----:R-:W-:Y:S01]  /*6110*/  @!P0 FADD.FTZ R15, -R15, -RZ ;  /* 0x800000ff0f0f8221 */ /* 0x002fe20000010100 */
[----:B------:R-:W-:Y:S05]  /*6120*/  BRA `(.L_x_3690) ;  /* 0x00000dc000007947 */ /* 0x000fea0003800000 */
.L_x_3653:
[----:B------:R-:W-:Y:S02]  /*6130*/  FADD.FTZ R2, -R2, 6.1232342629258392722e-17 ;  /* 0x248d313202027421 */ /* 0x000fe40000010100 */
[----:B------:R-:W-:Y:S02]  /*6140*/  FADD.FTZ R15, -R11, -RZ ;  /* 0x800000ff0b0f7221 */ /* 0x000fe40000010100 */
[----:B------:R-:W-:Y:S01]  /*6150*/  FADD.FTZ R4, R2, 1.5707963705062866211 ;  /* 0x3fc90fdb02047421 */ /* 0x000fe20000010000 */
[----:B------:R-:W-:Y:S05]  /*6160*/  BRA `(.L_x_3690) ;  /* 0x00000d8000007947 */ /* 0x000fea0003800000 */
.L_x_3652:
[----:B------:R-:W-:Y:S02]  /*6170*/  FADD.FTZ R15, -R11, -RZ ;  /* 0x800000ff0b0f7221 */ /* 0x000fe40000010100 */
[----:B------:R-:W-:Y:S01]  /*6180*/  IMAD.MOV.U32 R4, RZ, RZ, RZ ;  /* 0x000000ffff047224 */ /* 0x000fe200078e00ff */
[----:B------:R-:W-:Y:S05]  /*6190*/  BRA `(.L_x_3690) ;  /* 0x00000d5000007947 */ /* 0x000fea0003800000 */
.L_x_3651:
        /* <DEDUP_REMOVED lines=11> */
[----:B------:R-:W-:Y:S01]  /*6250*/  FMUL.FTZ R14, R7, R7 ;  /* 0x00000007070e7220 */ /* 0x000fe20000410000 */
[----:B------:R-:W-:Y:S03]  /*6260*/  BSSY B5, `(.L_x_3694) ;  /* 0x000000c000057945 */ /* 0x000fe60003800000 */
[----:B------:R-:W-:-:S03]  /*6270*/  FFMA.FTZ R14, R13, R13, R14 ;  /* 0x0000000d0d0e7223 */ /* 0x000fc6000001000e */
        /* <DEDUP_REMOVED lines=9> */
[----:B------:R-:W-:Y:S05]  /*6310*/  CALL.REL.NOINC `($__internal_7_$__cuda_sm3x_div_rn_ftz_f32_slowpath) ;  /* 0x0000ca8000007944 */ /* 0x000fea0003c00000 */
.L_x_3695:
[----:B------:R-:W-:Y:S05]  /*6320*/  BSYNC B5 ;  /* 0x0000000000057941 */ /* 0x000fea0003800000 */
.L_x_3694:
        /* <DEDUP_REMOVED lines=18> */
.L_x_3697:
[----:B------:R-:W-:Y:S01]  /*6450*/  ISETP.GE.AND P0, PT, R2, RZ, PT ;  /* 0x000000ff0200720c */ /* 0x000fe20003f06270 */
[----:B------:R-:W-:-:S12]  /*6460*/  IMAD.MOV.U32 R4, RZ, RZ, 0x3fd774eb ;  /* 0x3fd774ebff047424 */ /* 0x000fd800078e00ff */
[----:B------:R-:W-:-:S04]  /*6470*/  @P0 FFMA.FTZ R3, R4, 0.93318945169448852539, -R3 ;  /* 0x3f6ee58104030823 */ /* 0x000fc80000010803 */
[----:B------:R-:W-:Y:S02]  /*6480*/  @!P0 FFMA.FTZ R3, R4, 0.93318945169448852539, R3 ;  /* 0x3f6ee58104038823 */ /* 0x000fe40000010003 */
.L_x_3698:
[----:B------:R-:W-:Y:S05]  /*6490*/  BSYNC B2 ;  /* 0x0000000000027941 */ /* 0x000fea0003800000 */
.L_x_3696:
        /* <DEDUP_REMOVED lines=13> */
.L_x_3693:
        /* <DEDUP_REMOVED lines=12> */
.L_x_3701:
[----:B------:R-:W-:Y:S05]  /*6630*/  BSYNC B5 ;  /* 0x0000000000057941 */ /* 0x000fea0003800000 */
.L_x_3700:
        /* <DEDUP_REMOVED lines=18> */
.L_x_3703:
[----:B------:R-:W-:Y:S01]  /*6760*/  ISETP.GE.AND P0, PT, R2, RZ, PT ;  /* 0x000000ff0200720c */ /* 0x000fe20003f06270 */
[----:B------:R-:W-:-:S12]  /*6770*/  IMAD.MOV.U32 R4, RZ, RZ, 0x3fd774eb ;  /* 0x3fd774ebff047424 */ /* 0x000fd800078e00ff */
[----:B------:R-:W-:-:S04]  /*6780*/  @P0 FFMA.FTZ R3, R4, 0.93318945169448852539, -R3 ;  /* 0x3f6ee58104030823 */ /* 0x000fc80000010803 */
[----:B------:R-:W-:Y:S02]  /*6790*/  @!P0 FFMA.FTZ R3, R4, 0.93318945169448852539, R3 ;  /* 0x3f6ee58104038823 */ /* 0x000fe40000010003 */
.L_x_3704:
[----:B------:R-:W-:Y:S05]  /*67a0*/  BSYNC B2 ;  /* 0x0000000000027941 */ /* 0x000fea0003800000 */
.L_x_3702:
        /* <DEDUP_REMOVED lines=27> */
.L_x_3692:
[----:B------:R-:W-:Y:S01]  /*6960*/  FMUL.FTZ R3, R2, 0.36787945032119750977 ;  /* 0x3ebc5ab202037820 */ /* 0x000fe20000410000 */
[----:B------:R-:W-:Y:S01]  /*6970*/  BSSY B5, `(.L_x_3705) ;  /* 0x0000020000057945 */ /* 0x000fe20003800000 */
[----:B------:R-:W-:Y:S02]  /*6980*/  FMUL.FTZ R4, R11, 0.36787945032119750977 ;  /* 0x3ebc5ab20b047820 */ /* 0x000fe40000410000 */
[----:B------:R-:W-:Y:S02]  /*6990*/  FADD.FTZ R3, |R3|, -RZ ;  /* 0x800000ff03037221 */ /* 0x000fe40000010200 */
[----:B------:R-:W-:Y:S02]  /*69a0*/  FADD.FTZ R4, |R4|, -RZ ;  /* 0x800000ff04047221 */ /* 0x000fe40000010200 */
[----:B------:R-:W-:-:S03]  /*69b0*/  IMAD.MOV.U32 R14, RZ, RZ, 0x3f800000 ;  /* 0x3f800000ff0e7424 */ /* 0x000fc600078e00ff */
[CC--:B------:R-:W-:Y:S02]  /*69c0*/  IMNMX R5, R3.reuse, R4.reuse, !PT ;  /* 0x0000000403057217 */ /* 0x0c0fe40007800200 */
[----:B------:R-:W-:Y:S02]  /*69d0*/  IMNMX R3, R3, R4, PT ;  /* 0x0000000403037217 */ /* 0x000fe40003800200 */
[----:B------:R-:W-:Y:S02]  /*69e0*/  LOP3.LUT R6, R5, 0xfe000000, RZ, 0xc0, !PT ;  /* 0xfe00000005067812 */ /* 0x000fe400078ec0ff */
[----:B------:R-:W-:Y:S02]  /*69f0*/  FSETP.NEU.FTZ.AND P0, PT, R3, RZ, PT ;  /* 0x000000ff0300720b */ /* 0x000fe40003f1d000 */
[C---:B------:R-:W-:Y:S02]  /*6a00*/  IADD3 R4, -R6.reuse, 0x7e800000, RZ ;  /* 0x7e80000006047810 */ /* 0x040fe40007ffe1ff */
[----:B------:R-:W-:-:S03]  /*6a10*/  LOP3.LUT R6, R6, 0x800000, RZ, 0xfc, !PT ;  /* 0x0080000006067812 */ /* 0x000fc600078efcff */
[-C--:B------:R-:W-:Y:S02]  /*6a20*/  FMUL.FTZ R8, R3, R4.reuse ;  /* 0x0000000403087220 */ /* 0x080fe40000410000 */
[----:B------:R-:W-:Y:S02]  /*6a30*/  FMUL.FTZ R4, R5, R4 ;  /* 0x0000000405047220 */ /* 0x000fe40000410000 */
[----:B------:R-:W-:-:S04]  /*6a40*/  FMUL.FTZ R9, R8, R8 ;  /* 0x0000000808097220 */ /* 0x000fc80000410000 */
[----:B------:R-:W-:Y:S02]  /*6a50*/  FFMA.FTZ R9, R4, R4, R9 ;  /* 0x0000000404097223 */ /* 0x000fe40000010009 */
[----:B------:R-:W-:Y:S08]  /*6a60*/  MUFU.RCP R4, R13 ;  /* 0x0000000d00047308 */ /* 0x000ff00000001000 */
        /* <DEDUP_REMOVED lines=15> */
[----:B------:R-:W-:Y:S05]  /*6b60*/  CALL.REL.NOINC `($__internal_7_$__cuda_sm3x_div_rn_ftz_f32_slowpath) ;  /* 0x0000c23000007944 */ /* 0x000fea0003c00000 */
.L_x_3706:
[----:B------:R-:W-:Y:S05]  /*6b70*/  BSYNC B5 ;  /* 0x0000000000057941 */ /* 0x000fea0003800000 */
.L_x_3705:
        /* <DEDUP_REMOVED lines=18> */
.L_x_3708:
[----:B------:R-:W-:Y:S01]  /*6ca0*/  ISETP.GE.AND P0, PT, R2, RZ, PT ;  /* 0x000000ff0200720c */ /* 0x000fe20003f06270 */
[----:B------:R-:W-:-:S12]  /*6cb0*/  IMAD.MOV.U32 R4, RZ, RZ, 0x3fd774eb ;  /* 0x3fd774ebff047424 */ /* 0x000fd800078e00ff */
[----:B------:R-:W-:-:S04]  /*6cc0*/  @P0 FFMA.FTZ R3, R4, 0.93318945169448852539, -R3 ;  /* 0x3f6ee58104030823 */ /* 0x000fc80000010803 */
[----:B------:R-:W-:Y:S02]  /*6cd0*/  @!P0 FFMA.FTZ R3, R4, 0.93318945169448852539, R3 ;  /* 0x3f6ee58104038823 */ /* 0x000fe40000010003 */
.L_x_3709:
[----:B------:R-:W-:Y:S05]  /*6ce0*/  BSYNC B2 ;  /* 0x0000000000027941 */ /* 0x000fea0003800000 */
.L_x_3707:
        /* <DEDUP_REMOVED lines=10> */
.L_x_3699:
[----:B------:R-:W-:Y:S05]  /*6d90*/  BSYNC B4 ;  /* 0x0000000000047941 */ /* 0x000fea0003800000 */
.L_x_3691:
[----:B------:R-:W-:Y:S01]  /*6da0*/  SHF.R.U32.HI R2, RZ, 0x1f, R11 ;  /* 0x0000001fff027819 */ /* 0x000fe2000001160b */
[----:B------:R-:W-:Y:S02]  /*6db0*/  FADD.FTZ R15, R14, 0.69314718246459960938 ;  /* 0x3f3172180e0f7421 */ /* 0x000fe40000010000 */
[----:B------:R-:W-:Y:S01]  /*6dc0*/  FADD.FTZ R4, |R3|, -RZ ;  /* 0x800000ff03047221 */ /* 0x000fe20000010200 */
[----:B------:R-:W-:-:S13]  /*6dd0*/  ISETP.NE.AND P0, PT, R2, RZ, PT ;  /* 0x000000ff0200720c */ /* 0x000fda0003f05270 */
[----:B------:R-:W-:Y:S01]  /*6de0*/  @!P0 FADD.FTZ R15, -R15, -RZ ;  /* 0x800000ff0f0f8221 */ /* 0x000fe20000010100 */
[----:B------:R-:W-:Y:S05]  /*6df0*/  BRA `(.L_x_3690) ;  /* 0x000000f000007947 */ /* 0x000fea0003800000 */
.L_x_3650:
        /* <DEDUP_REMOVED lines=15> */
.L_x_3690:
[----:B------:R-:W-:Y:S05]  /*6ef0*/  BSYNC B0 ;  /* 0x0000000000007941 */ /* 0x000fea0003800000 */
.L_x_3649:
        /* <DEDUP_REMOVED lines=10> */
.L_x_3711:
[----:B------:R-:W-:Y:S01]  /*6fa0*/  FSETP.GTU.FTZ.AND P0, PT, R3, +INF , PT ;  /* 0x7f8000000300780b */ /* 0x000fe20003f1c000 */
[----:B------:R-:W-:-:S12]  /*6fb0*/  IMAD.MOV.U32 R2, RZ, RZ, R4 ;  /* 0x000000ffff027224 */ /* 0x000fd800078e0004 */
[----:B------:R-:W-:Y:S02]  /*6fc0*/  @!P0 IMAD.MOV.U32 R15, RZ, RZ, R3 ;  /* 0x000000ffff0f8224 */ /* 0x000fe400078e0003 */
.L_x_3712:
[----:B------:R-:W-:Y:S05]  /*6fd0*/  BSYNC B0 ;  /* 0x0000000000007941 */ /* 0x000fea0003800000 */
.L_x_3710:
[----:B0-----:R-:W-:Y:S02]  /*6fe0*/  F2FP.PACK_AB R14, R2, R15 ;  /* 0x0000000f020e723e */ /* 0x001fe400000000ff */
.L_x_3648:
[----:B------:R-:W-:Y:S05]  /*6ff0*/  BSYNC B1 ;  /* 0x0000000000017941 */ /* 0x000fea0003800000 */
.L_x_3647:
[----:B------:R-:W0:Y:S01]  /*7000*/  S2R R2, SR_TID.X ;  /* 0x0000000000027919 */ /* 0x000e220000002100 */
[----:B------:R-:W-:Y:S01]  /*7010*/  BSSY B1, `(.L_x_3713) ;  /* 0x0000291000017945 */ /* 0x000fe20003800000 */
[----:B0-----:R-:W-:-:S04]  /*7020*/  IADD3 R19, R2, 0x80, RZ ;  /* 0x0000008002137810 */ /* 0x001fc80007ffe0ff */
[----:B------:R-:W-:-:S13]  /*7030*/  ISETP.GE.AND P0, PT, R19, R27, PT ;  /* 0x0000001b1300720c */ /* 0x000fda0003f06270 */
        /* <DEDUP_REMOVED lines=12> */
[----:B------:R-:W-:Y:S02]  /*7100*/  SHF.R.U32.HI R20, RZ, 0x1f, R11 ;  /* 0x0000001fff147819 */ /* 0x000fe4000001160b */
        /* <DEDUP_REMOVED lines=10> */
[----:B---3--:R-:W-:Y:S02]  /*71b0*/  FADD.FTZ R13, |R15|, -RZ ;  /* 0x800000ff0f0d7221 */ /* 0x008fe40000010200 */
        /* <DEDUP_REMOVED lines=87> */
.L_x_3723:
        /* <DEDUP_REMOVED lines=10> */
.L_x_3725:
[----:B------:R-:W-:-:S04]  /*77d0*/  FADD.FTZ R3, -R4, R7 ;  /* 0x0000000704037221 */ /* 0x000fc80000010100 */
[----:B------:R-:W-:Y:S02]  /*77e0*/  FMUL.FTZ R3, R3, 0.5 ;  /* 0x3f00000003037820 */ /* 0x000fe40000410000 */
.L_x_3726:
[----:B------:R-:W-:Y:S05]  /*77f0*/  BSYNC B3 ;  /* 0x0000000000037941 */ /* 0x000fea0003800000 */
.L_x_3724:
        /* <DEDUP_REMOVED lines=11> */
.L_x_3728:
[----:B------:R-:W-:-:S04]  /*78b0*/  FADD.FTZ R8, R6, -R9 ;  /* 0x8000000906087221 */ /* 0x000fc80000010000 */
[----:B------:R-:W-:Y:S02]  /*78c0*/  FMUL.FTZ R8, R8, 0.5 ;  /* 0x3f00000008087820 */ /* 0x000fe40000410000 */
.L_x_3729:
[----:B------:R-:W-:Y:S05]  /*78d0*/  BSYNC B3 ;  /* 0x0000000000037941 */ /* 0x000fea0003800000 */
.L_x_3727:
        /* <DEDUP_REMOVED lines=35> */
.L_x_3722:
[----:B------:R0:W1:Y:S02]  /*7b10*/  MUFU.SQRT R18, R15 ;  /* 0x0000000f00127308 */ /* 0x0000640000002000 */
.L_x_3721:
[----:B------:R-:W-:Y:S05]  /*7b20*/  BSYNC B2 ;  /* 0x0000000000027941 */ /* 0x000fea0003800000 */
.L_x_3720:
        /* <DEDUP_REMOVED lines=24> */
.L_x_3736:
[----:B------:R-:W-:-:S04]  /*7cb0*/  FADD.FTZ R4, -R4, R7 ;  /* 0x0000000704047221 */ /* 0x000fc80000010100 */
[----:B------:R-:W-:Y:S02]  /*7cc0*/  FMUL.FTZ R4, R4, 0.5 ;  /* 0x3f00000004047820 */ /* 0x000fe40000410000 */
.L_x_3737:
[----:B------:R-:W-:Y:S05]  /*7cd0*/  BSYNC B3 ;  /* 0x0000000000037941 */ /* 0x000fea0003800000 */
.L_x_3735:
        /* <DEDUP_REMOVED lines=10> */
.L_x_3739:
[----:B------:R-:W-:-:S04]  /*7d80*/  FADD.FTZ R5, -R5, R6 ;  /* 0x0000000605057221 */ /* 0x000fc80000010100 */
[----:B------:R-:W-:Y:S02]  /*7d90*/  FMUL.FTZ R5, R5, 0.5 ;  /* 0x3f00000005057820 */ /* 0x000fe40000410000 */
.L_x_3740:
[----:B------:R-:W-:Y:S05]  /*7da0*/  BSYNC B3 ;  /* 0x0000000000037941 */ /* 0x000fea0003800000 */
.L_x_3738:
[----:B------:R-:W-:Y:S01]  /*7db0*/  FADD.FTZ R4, R5, R4 ;  /* 0x0000000405047221 */ /* 0x000fe20000010000 */
[----:B------:R-:W-:Y:S01]  /*7dc0*/  PLOP3.LUT P0, PT, PT, PT, PT, 0x80, 0x0 ;  /* 0x000000000000781c */ /* 0x000fe20003f0f070 */
[----:B------:R-:W-:-:S04]  /*7dd0*/  FADD.FTZ R13, R12, R13 ;  /* 0x0000000d0c0d7221 */ /* 0x000fc80000010000 */
[----:B------:R-:W-:-:S06]  /*7de0*/  FMUL.FTZ R13, R13, R4 ;  /* 0x000000040d0d7220 */ /* 0x000fcc0000410000 */
[----:B------:R-:W2:Y:S01]  /*7df0*/  MUFU.SQRT R13, R13 ;  /* 0x0000000d000d7308 */ /* 0x000ea20000002000 */
[----:B------:R-:W-:Y:S05]  /*7e00*/  BRA `(.L_x_3732) ;  /* 0x000001a000007947 */ /* 0x000fea0003800000 */
.L_x_3734:
        /* <DEDUP_REMOVED lines=15> */
.L_x_3733:
        /* <DEDUP_REMOVED lines=8> */
.L_x_3731:
[----:B------:R-:W-:Y:S01]  /*7f80*/  PLOP3.LUT P0, PT, PT, PT, PT, 0x80, 0x0 ;  /* 0x000000000000781c */ /* 0x000fe20003f0f070 */
[----:B------:R-:W-:Y:S02]  /*7f90*/  FMUL.FTZ R13, R13, 16777216 ;  /* 0x4b8000000d0d7820 */ /* 0x000fe40000410000 */
[----:B------:R-:W-:-:S05]  /*7fa0*/  FMUL.FTZ R12, R12, 16777216 ;  /* 0x4b8000000c0c7820 */ /* 0x000fca0000410000 */
.L_x_3732:
[----:B------:R-:W-:Y:S05]  /*7fb0*/  BSYNC B2 ;  /* 0x0000000000027941 */ /* 0x000fea0003800000 */
.L_x_3730:
        /* <DEDUP_REMOVED lines=25> */
[----:B------:R-:W-:Y:S02]  /*8150*/  FMUL.FTZ R5, R5, R6 ;  /* 0x0000000605057220 */ /* 0x000fe40000410000 */
[----:B------:R-:W-:Y:S02]  /*8160*/  IMAD.MOV.U32 R6, RZ, RZ, 0x3fd774eb ;  /* 0x3fd774ebff067424 */ /* 0x000fe400078e00ff */
[----:B------:R-:W-:-:S04]  /*8170*/  FFMA.FTZ R4, R4, R5, R4 ;  /* 0x0000000504047223 */ /* 0x000fc80000010004 */
[----:B------:R-:W-:-:S05]  /*8180*/  FADD.FTZ R3, -R4, -RZ ;  /* 0x800000ff04037221 */ /* 0x000fca0000010100 */
[----:B------:R-:W-:-:S05]  /*8190*/  FSEL R3, R4, R3, P0 ;  /* 0x0000000304037208 */ /* 0x000fca0000000000 */
[----:B------:R-:W-:-:S04]  /*81a0*/  @P1 FFMA.FTZ R4, R6, 0.93318945169448852539, R3 ;  /* 0x3f6ee58106041823 */ /* 0x000fc80000010003 */
[----:B------:R-:W-:Y:S01]  /*81b0*/  @P0 FADD.FTZ R4, R4, R4 ;  /* 0x0000000404040221 */ /* 0x000fe20000010000 */
[----:B------:R-:W-:Y:S05]  /*81c0*/  BRA `(.L_x_3744) ;  /* 0x0000086000007947 */ /* 0x000fea0003800000 */
.L_x_3743:
[----:B------:R-:W-:Y:S01]  /*81d0*/  IMAD.MOV.U32 R5, RZ, RZ, 0x3f000000 ;  /* 0x3f000000ff057424 */ /* 0x000fe200078e00ff */
[C---:B------:R-:W-:Y:S01]  /*81e0*/  FSETP.GT.FTZ.AND P0, PT, |R3|.reuse, 0.56000000238418579102, PT ;  /* 0x3f0f5c290300780b */ /* 0x040fe20003f14200 */
[C---:B------:R-:W-:Y:S01]  /*81f0*/  FADD.FTZ R4, |R3|.reuse, -RZ ;  /* 0x800000ff03047221 */ /* 0x040fe20000010200 */
[----:B------:R-:W-:-:S03]  /*8200*/  FSETP.NEU.FTZ.AND P1, PT, |R3|, 1, PT ;  /* 0x3f8000000300780b */ /* 0x000fc60003f3d200 */
[----:B------:R-:W-:-:S04]  /*8210*/  FFMA.FTZ R5, -R4, R5, 0.5 ;  /* 0x3f00000004057423 */ /* 0x000fc80000010105 */
[----:B------:R-:W4:Y:S02]  /*8220*/  MUFU.RSQ R6, R5 ;  /* 0x0000000500067308 */ /* 0x000f240000001400 */
[----:B--2-4-:R-:W-:Y:S02]  /*8230*/  FMUL.FTZ R7, R5, R6 ;  /* 0x0000000605077220 */ /* 0x014fe40000410000 */
[----:B------:R-:W-:-:S04]  /*8240*/  FMUL.FTZ R6, R6, 0.5 ;  /* 0x3f00000006067820 */ /* 0x000fc80000410000 */
[----:B------:R-:W-:-:S04]  /*8250*/  FFMA.FTZ R6, -R7, R6, 0.5 ;  /* 0x3f00000007067423 */ /* 0x000fc80000010106 */
[----:B------:R-:W-:Y:S02]  /*8260*/  FFMA.FTZ R6, R7, R6, R7 ;  /* 0x0000000607067223 */ /* 0x000fe40000010007 */
[----:B------:R-:W-:-:S03]  /*8270*/  IMAD.MOV.U32 R7, RZ, RZ, 0x3d10ecef ;  /* 0x3d10ecefff077424 */ /* 0x000fc600078e00ff */
[----:B------:R-:W-:Y:S02]  /*8280*/  @P0 FSEL R4, R6, RZ, P1 ;  /* 0x000000ff06040208 */ /* 0x000fe40000800000 */
        /* <DEDUP_REMOVED lines=13> */
[----:B------:R-:W-:-:S04]  /*8360*/  @!P1 FFMA.FTZ R4, R6, 0.93318945169448852539, R3 ;  /* 0x3f6ee58106049823 */ /* 0x000fc80000010003 */
[----:B------:R-:W-:Y:S01]  /*8370*/  @P0 FADD.FTZ R4, R4, R4 ;  /* 0x0000000404040221 */ /* 0x000fe20000010000 */
[----:B------:R-:W-:Y:S05]  /*8380*/  BRA `(.L_x_3744) ;  /* 0x000006a000007947 */ /* 0x000fea0003800000 */
.L_x_3742:
[----:B------:R-:W-:-:S13]  /*8390*/  ISETP.GT.AND P0, PT, R17, -0x1, PT ;  /* 0xffffffff1100780c */ /* 0x000fda0003f04270 */
[----:B------:R-:W-:Y:S05]  /*83a0*/  @P0 BRA `(.L_x_3745) ;  /* 0x0000035000000947 */ /* 0x000fea0003800000 */
[----:B------:R-:W-:Y:S01]  /*83b0*/  FADD.FTZ R12, -R12, -RZ ;  /* 0x800000ff0c0c7221 */ /* 0x000fe20000010100 */
[----:B------:R-:W-:Y:S01]  /*83c0*/  BSSY B5, `(.L_x_3746) ;  /* 0x0000011000057945 */ /* 0x000fe20003800000 */
[C---:B--23--:R-:W-:Y:S02]  /*83d0*/  FADD.FTZ R4, |R13|.reuse, -RZ ;  /* 0x800000ff0d047221 */ /* 0x04cfe40000010200 */
[----:B------:R-:W-:Y:S01]  /*83e0*/  FADD.FTZ R3, |R12|, -RZ ;  /* 0x800000ff0c037221 */ /* 0x000fe20000010200 */
[----:B------:R-:W-:-:S04]  /*83f0*/  FSETP.GT.FTZ.AND P6, PT, |R13|, |R12|, PT ;  /* 0x4000000c0d00720b */ /* 0x000fc80003fd4200 */
[----:B0-----:R-:W-:Y:S02]  /*8400*/  FSEL R15, R4, R3, P6 ;  /* 0x00000003040f7208 */ /* 0x001fe40003000000 */
[----:B------:R-:W-:Y:S02]  /*8410*/  FSEL R7, R3, R4, P6 ;  /* 0x0000000403077208 */ /* 0x000fe40003000000 */
[----:B------:R-:W0:Y:S08]  /*8420*/  MUFU.RCP R6, R15 ;  /* 0x0000000f00067308 */ /* 0x000e300000001000 */
[----:B------:R-:W2:Y:S01]  /*8430*/  FCHK P0, R7, R15 ;  /* 0x0000000f07007302 */ /* 0x000ea20000000000 */
[----:B0-----:R-:W-:-:S04]  /*8440*/  FFMA R5, -R15, R6, 1 ;  /* 0x3f8000000f057423 */ /* 0x001fc80000000106 */
[----:B------:R-:W-:-:S04]  /*8450*/  FFMA R5, R6, R5, R6 ;  /* 0x0000000506057223 */ /* 0x000fc80000000006 */
[----:B------:R-:W-:-:S04]  /*8460*/  FFMA R4, R7, R5, RZ ;  /* 0x0000000507047223 */ /* 0x000fc800000000ff */
[----:B------:R-:W-:-:S04]  /*8470*/  FFMA R3, -R15, R4, R7 ;  /* 0x000000040f037223 */ /* 0x000fc80000000107 */
[----:B------:R-:W-:Y:S01]  /*8480*/  FFMA R6, R5, R3, R4 ;  /* 0x0000000305067223 */ /* 0x000fe20000000004 */
[----:B--2---:R-:W-:Y:S05]  /*8490*/  @!P0 BRA `(.L_x_3747) ;  /* 0x0000003000008947 */ /* 0x004fea0003800000 */
[----:B------:R-:W-:Y:S01]  /*84a0*/  IMAD.MOV.U32 R10, RZ, RZ, R15 ;  /* 0x000000ffff0a7224 */ /* 0x000fe200078e000f */
[----:B------:R-:W-:Y:S02]  /*84b0*/  MOV R3, 0x84d0 ;  /* 0x000084d000037802 */ /* 0x000fe40000000f00 */
[----:B-1----:R-:W-:Y:S05]  /*84c0*/  CALL.REL.NOINC `($__internal_7_$__cuda_sm3x_div_rn_ftz_f32_slowpath) ;  /* 0x0000a8d000007944 */ /* 0x002fea0003c00000 */
.L_x_3747:
[----:B------:R-:W-:Y:S05]  /*84d0*/  BSYNC B5 ;  /* 0x0000000000057941 */ /* 0x000fea0003800000 */
.L_x_3746:
        /* <DEDUP_REMOVED lines=18> */
.L_x_3749:
[----:B------:R-:W-:Y:S01]  /*8600*/  ISETP.GE.AND P0, PT, R12, RZ, PT ;  /* 0x000000ff0c00720c */ /* 0x000fe20003f06270 */
[----:B------:R-:W-:-:S12]  /*8610*/  IMAD.MOV.U32 R4, RZ, RZ, 0x3fd774eb ;  /* 0x3fd774ebff047424 */ /* 0x000fd800078e00ff */
[----:B------:R-:W-:-:S04]  /*8620*/  @P0 FFMA.FTZ R3, R4, 0.93318945169448852539, -R3 ;  /* 0x3f6ee58104030823 */ /* 0x000fc80000010803 */
[----:B------:R-:W-:Y:S02]  /*8630*/  @!P0 FFMA.FTZ R3, R4, 0.93318945169448852539, R3 ;  /* 0x3f6ee58104038823 */ /* 0x000fe40000010003 */
.L_x_3750:
[----:B------:R-:W-:Y:S05]  /*8640*/  BSYNC B2 ;  /* 0x0000000000027941 */ /* 0x000fea0003800000 */
.L_x_3748:
[C---:B------:R-:W-:Y:S01]  /*8650*/  FSETP.NEU.FTZ.AND P0, PT, |R12|.reuse, |R13|, PT ;  /* 0x4000000d0c00720b */ /* 0x040fe20003f1d200 */
[----:B------:R-:W-:Y:S01]  /*8660*/  IMAD.MOV.U32 R4, RZ, RZ, 0x4016cbe4 ;  /* 0x4016cbe4ff047424 */ /* 0x000fe200078e00ff */
[----:B------:R-:W-:Y:S02]  /*8670*/  FSETP.NEU.FTZ.AND P1, PT, R15, RZ, PT ;  /* 0x000000ff0f00720b */ /* 0x000fe40003f3d000 */
[----:B------:R-:W-:-:S09]  /*8680*/  ISETP.GE.AND P2, PT, R12, RZ, PT ;  /* 0x000000ff0c00720c */ /* 0x000fd20003f46270 */
[----:B------:R-:W-:Y:S01]  /*8690*/  @!P0 FSEL R3, R4, 0.78539818525314331055, !P2 ;  /* 0x3f490fdb04038808 */ /* 0x000fe20005000000 */
[----:B------:R-:W-:Y:S01]  /*86a0*/  FADD.FTZ R4, |R12|, |R13| ;  /* 0x4000000d0c047221 */ /* 0x000fe20000010200 */
[----:B------:R-:W-:-:S04]  /*86b0*/  @!P1 FSEL R3, RZ, 3.1415927410125732422, P2 ;  /* 0x40490fdbff039808 */ /* 0x000fc80001000000 */
[----:B------:R-:W-:Y:S02]  /*86c0*/  FSETP.GTU.FTZ.AND P0, PT, |R4|, +INF , PT ;  /* 0x7f8000000400780b */ /* 0x000fe40003f1c200 */
[----:B------:R-:W-:-:S04]  /*86d0*/  LOP3.LUT R3, R3, 0x80000000, R13, 0xb8, !PT ;  /* 0x8000000003037812 */ /* 0x000fc800078eb80d */
[----:B------:R-:W-:Y:S01]  /*86e0*/  FSEL R4, R4, R3, P0 ;  /* 0x0000000304047208 */ /* 0x000fe20000000000 */
[----:B------:R-:W-:Y:S05]  /*86f0*/  BRA `(.L_x_3744) ;  /* 0x0000033000007947 */ /* 0x000fea0003800000 */
.L_x_3745:
[----:B------:R-:W-:Y:S01]  /*8700*/  FADD.FTZ R3, |R12|, -RZ ;  /* 0x800000ff0c037221 */ /* 0x000fe20000010200 */
[C---:B--23--:R-:W-:Y:S01]  /*8710*/  FSETP.GT.FTZ.AND P6, PT, |R13|.reuse, |R12|, PT ;  /* 0x4000000c0d00720b */ /* 0x04cfe20003fd4200 */
[----:B------:R-:W-:Y:S01]  /*8720*/  FADD.FTZ R6, |R13|, -RZ ;  /* 0x800000ff0d067221 */ /* 0x000fe20000010200 */
[----:B------:R-:W-:Y:S04]  /*8730*/  BSSY B5, `(.L_x_3751) ;  /* 0x000000e000057945 */ /* 0x000fe80003800000 */
[----:B0-----:R-:W-:Y:S02]  /*8740*/  FSEL R15, R6, R3, P6 ;  /* 0x00000003060f7208 */ /* 0x001fe40003000000 */
[----:B------:R-:W-:-:S02]  /*8750*/  FSEL R7, R3, R6, P6 ;  /* 0x0000000603077208 */ /* 0x000fc40003000000 */
        /* <DEDUP_REMOVED lines=11> */
.L_x_3752:
[----:B------:R-:W-:Y:S05]  /*8810*/  BSYNC B5 ;  /* 0x0000000000057941 */ /* 0x000fea0003800000 */
.L_x_3751:
        /* <DEDUP_REMOVED lines=18> */
.L_x_3754:
[----:B------:R-:W-:Y:S01]  /*8940*/  ISETP.GE.AND P0, PT, R12, RZ, PT ;  /* 0x000000ff0c00720c */ /* 0x000fe20003f06270 */
[----:B------:R-:W-:-:S12]  /*8950*/  IMAD.MOV.U32 R4, RZ, RZ, 0x3fd774eb ;  /* 0x3fd774ebff047424 */ /* 0x000fd800078e00ff */
[----:B------:R-:W-:-:S04]  /*8960*/  @P0 FFMA.FTZ R3, R4, 0.93318945169448852539, -R3 ;  /* 0x3f6ee58104030823 */ /* 0x000fc80000010803 */
[----:B------:R-:W-:Y:S02]  /*8970*/  @!P0 FFMA.FTZ R3, R4, 0.93318945169448852539, R3 ;  /* 0x3f6ee58104038823 */ /* 0x000fe40000010003 */
.L_x_3755:
[----:B------:R-:W-:Y:S05]  /*8980*/  BSYNC B2 ;  /* 0x0000000000027941 */ /* 0x000fea0003800000 */
.L_x_3753:
        /* <DEDUP_REMOVED lines=9> */
[----:B------:R-:W-:Y:S02]  /*8a20*/  FSEL R4, R4, R3, P0 ;  /* 0x0000000304047208 */ /* 0x000fe40000000000 */
.L_x_3744:
[----:B------:R-:W-:Y:S05]  /*8a30*/  BSYNC B4 ;  /* 0x0000000000047941 */ /* 0x000fea0003800000 */
.L_x_3741:
[----:B------:R-:W-:-:S13]  /*8a40*/  ISETP.NE.AND P0, PT, R20, RZ, PT ;  /* 0x000000ff1400720c */ /* 0x000fda0003f05270 */
[----:B-1----:R-:W-:Y:S01]  /*8a50*/  @!P0 FADD.FTZ R18, -R18, -RZ ;  /* 0x800000ff12128221 */ /* 0x002fe20000010100 */
[----:B------:R-:W-:Y:S05]  /*8a60*/  BRA `(.L_x_3756) ;  /* 0x00000db000007947 */ /* 0x000fea0003800000 */
.L_x_3719:
[----:B------:R-:W-:Y:S02]  /*8a70*/  FADD.FTZ R4, -R17, 6.1232342629258392722e-17 ;  /* 0x248d313211047421 */ /* 0x000fe40000010100 */
[----:B------:R-:W-:Y:S02]  /*8a80*/  FADD.FTZ R18, -R11, -RZ ;  /* 0x800000ff0b127221 */ /* 0x000fe40000010100 */
[----:B------:R-:W-:Y:S01]  /*8a90*/  FADD.FTZ R4, R4, 1.5707963705062866211 ;  /* 0x3fc90fdb04047421 */ /* 0x000fe20000010000 */
[----:B------:R-:W-:Y:S05]  /*8aa0*/  BRA `(.L_x_3756) ;  /* 0x00000d7000007947 */ /* 0x000fea0003800000 */
.L_x_3718:
[----:B------:R-:W-:Y:S02]  /*8ab0*/  FADD.FTZ R18, -R11, -RZ ;  /* 0x800000ff0b127221 */ /* 0x000fe40000010100 */
[----:B------:R-:W-:Y:S01]  /*8ac0*/  IMAD.MOV.U32 R4, RZ, RZ, RZ ;  /* 0x000000ffff047224 */ /* 0x000fe200078e00ff */
[----:B------:R-:W-:Y:S05]  /*8ad0*/  BRA `(.L_x_3756) ;  /* 0x00000d4000007947 */ /* 0x000fea0003800000 */
.L_x_3717:
[----:B------:R-:W-:Y:S01]  /*8ae0*/  FSETP.GEU.FTZ.AND P6, PT, R12, |R11|, PT ;  /* 0x4000000b0c00720b */ /* 0x000fe20003fde000 */
[----:B------:R-:W-:Y:S03]  /*8af0*/  BSSY B4, `(.L_x_3757) ;  /* 0x00000be000047945 */ /* 0x000fe60003800000 */
[----:B---3--:R-:W-:-:S02]  /*8b00*/  FSEL R13, R15, R12, !P6 ;  /* 0x0000000c0f0d7208 */ /* 0x008fc40007000000 */
        /* <DEDUP_REMOVED lines=20> */
[----:B------:R-:W-:Y:S05]  /*8c50*/  CALL.REL.NOINC `($__internal_7_$__cuda_sm3x_div_rn_ftz_f32_slowpath) ;  /* 0x0000a14000007944 */ /* 0x000fea0003c00000 */
.L_x_3761:
[----:B------:R-:W-:Y:S05]  /*8c60*/  BSYNC B5 ;  /* 0x0000000000057941 */ /* 0x000fea0003800000 */
.L_x_3760:
        /* <DEDUP_REMOVED lines=18> */
.L_x_3763:
[----:B------:R-:W-:Y:S01]  /*8d90*/  ISETP.GE.AND P0, PT, R17, RZ, PT ;  /* 0x000000ff1100720c */ /* 0x000fe20003f06270 */
[----:B------:R-:W-:-:S12]  /*8da0*/  IMAD.MOV.U32 R4, RZ, RZ, 0x3fd774eb ;  /* 0x3fd774ebff047424 */ /* 0x000fd800078e00ff */
[----:B------:R-:W-:-:S04]  /*8db0*/  @P0 FFMA.FTZ R3, R4, 0.93318945169448852539, -R3 ;  /* 0x3f6ee58104030823 */ /* 0x000fc80000010803 */
[----:B------:R-:W-:Y:S02]  /*8dc0*/  @!P0 FFMA.FTZ R3, R4, 0.93318945169448852539, R3 ;  /* 0x3f6ee58104038823 */ /* 0x000fe40000010003 */
.L_x_3764:
[----:B------:R-:W-:Y:S05]  /*8dd0*/  BSYNC B2 ;  /* 0x0000000000027941 */ /* 0x000fea0003800000 */
.L_x_3762:
[----:B------:R-:W-:Y:S01]  /*8de0*/  FSETP.NEU.FTZ.AND P0, PT, R12, |R11|, PT ;  /* 0x4000000b0c00720b */ /* 0x000fe20003f1d000 */
[----:B------:R-:W0:Y:S01]  /*8df0*/  MUFU.LG2 R15, R15 ;  /* 0x0000000f000f7308 */ /* 0x000e220000000c00 */
[----:B------:R-:W-:Y:S01]  /*8e00*/  FSETP.NEU.FTZ.AND P1, PT, R13, RZ, PT ;  /* 0x000000ff0d00720b */ /* 0x000fe20003f3d000 */
[----:B------:R-:W-:Y:S01]  /*8e10*/  IMAD.MOV.U32 R4, RZ, RZ, 0x4016cbe4 ;  /* 0x4016cbe4ff047424 */ /* 0x000fe200078e00ff */
[----:B------:R-:W-:Y:S01]  /*8e20*/  ISETP.GE.AND P2, PT, R17, RZ, PT ;  /* 0x000000ff1100720c */ /* 0x000fe20003f46270 */
[----:B------:R-:W-:-:S08]  /*8e30*/  FADD.FTZ R12, |R11|, R12 ;  /* 0x0000000c0b0c7221 */ /* 0x000fd00000010200 */
[----:B------:R-:W-:Y:S02]  /*8e40*/  @!P0 FSEL R3, R4, 0.78539818525314331055, !P2 ;  /* 0x3f490fdb04038808 */ /* 0x000fe40005000000 */
[----:B------:R-:W-:Y:S02]  /*8e50*/  @!P1 FSEL R3, RZ, 3.1415927410125732422, P2 ;  /* 0x40490fdbff039808 */ /* 0x000fe40001000000 */
[----:B------:R-:W-:Y:S01]  /*8e60*/  FSETP.GTU.FTZ.AND P0, PT, |R12|, +INF , PT ;  /* 0x7f8000000c00780b */ /* 0x000fe20003f1c200 */
[----:B0-----:R-:W-:Y:S01]  /*8e70*/  FMUL.FTZ.D2 R15, R15, 0.69314718246459960938 ;  /* 0x3f3172180f0f7820 */ /* 0x001fe20000310000 */
[----:B------:R-:W-:-:S04]  /*8e80*/  LOP3.LUT R3, R3, 0x80000000, R11, 0xb8, !PT ;  /* 0x8000000003037812 */ /* 0x000fc800078eb80b */
[----:B------:R-:W-:Y:S01]  /*8e90*/  FSEL R3, R12, R3, P0 ;  /* 0x000000030c037208 */ /* 0x000fe20000000000 */
[----:B------:R-:W-:Y:S05]  /*8ea0*/  BRA `(.L_x_3765) ;  /* 0x0000082000007947 */ /* 0x000fea0003800000 */
.L_x_3759:
        /* <DEDUP_REMOVED lines=12> */
.L_x_3767:
[----:B------:R-:W-:Y:S05]  /*8f70*/  BSYNC B5 ;  /* 0x0000000000057941 */ /* 0x000fea0003800000 */
.L_x_3766:
        /* <DEDUP_REMOVED lines=18> */
.L_x_3769:
[----:B------:R-:W-:Y:S01]  /*90a0*/  ISETP.GE.AND P0, PT, R17, RZ, PT ;  /* 0x000000ff1100720c */ /* 0x000fe20003f06270 */
[----:B------:R-:W-:-:S12]  /*90b0*/  IMAD.MOV.U32 R4, RZ, RZ, 0x3fd774eb ;  /* 0x3fd774ebff047424 */ /* 0x000fd800078e00ff */
[----:B------:R-:W-:-:S04]  /*90c0*/  @P0 FFMA.FTZ R3, R4, 0.93318945169448852539, -R3 ;  /* 0x3f6ee58104030823 */ /* 0x000fc80000010803 */
[----:B------:R-:W-:Y:S02]  /*90d0*/  @!P0 FFMA.FTZ R3, R4, 0.93318945169448852539, R3 ;  /* 0x3f6ee58104038823 */ /* 0x000fe40000010003 */
.L_x_3770:
[----:B------:R-:W-:Y:S05]  /*90e0*/  BSYNC B2 ;  /* 0x0000000000027941 */ /* 0x000fea0003800000 */
.L_x_3768:
        /* <DEDUP_REMOVED lines=12> */
[----:B------:R-:W-:-:S04]  /*91b0*/  FFMA.FTZ R7, R6, R6, R7 ;  /* 0x0000000606077223 */ /* 0x000fc80000010007 */
[----:B------:R-:W0:Y:S02]  /*91c0*/  MUFU.SQRT R6, R7 ;  /* 0x0000000700067308 */ /* 0x000e240000002000 */
[----:B0-----:R-:W-:Y:S01]  /*91d0*/  @P0 FMUL.FTZ R4, R5, R6 ;  /* 0x0000000605040220 */ /* 0x001fe20000410000 */
[----:B------:R-:W-:Y:S01]  /*91e0*/  FSETP.NEU.FTZ.AND P0, PT, R15, +INF , PT ;  /* 0x7f8000000f00780b */ /* 0x000fe20003f1d000 */
[----:B------:R-:W-:-:S03]  /*91f0*/  IMAD.MOV.U32 R5, RZ, RZ, 0x4016cbe4 ;  /* 0x4016cbe4ff057424 */ /* 0x000fc600078e00ff */
[----:B------:R-:W-:Y:S02]  /*9200*/  FSEL R4, R4, +INF , P0 ;  /* 0x7f80000004047808 */ /* 0x000fe40000000000 */
[----:B------:R-:W-:-:S04]  /*9210*/  ISETP.GE.AND P0, PT, R17, RZ, PT ;  /* 0x000000ff1100720c */ /* 0x000fc80003f06270 */
[----:B------:R-:W0:Y:S01]  /*9220*/  MUFU.LG2 R4, R4 ;  /* 0x0000000400047308 */ /* 0x000e220000000c00 */
[----:B------:R-:W-:Y:S02]  /*9230*/  @!P1 FSEL R3, R5, 0.78539818525314331055, !P0 ;  /* 0x3f490fdb05039808 */ /* 0x000fe40004000000 */
[----:B------:R-:W-:Y:S02]  /*9240*/  @!P2 FSEL R3, RZ, 3.1415927410125732422, P0 ;  /* 0x40490fdbff03a808 */ /* 0x000fe40000000000 */
[----:B------:R-:W-:Y:S02]  /*9250*/  FSETP.GTU.FTZ.AND P0, PT, |R12|, +INF , PT ;  /* 0x7f8000000c00780b */ /* 0x000fe40003f1c200 */
[----:B------:R-:W-:-:S04]  /*9260*/  LOP3.LUT R3, R3, 0x80000000, R11, 0xb8, !PT ;  /* 0x8000000003037812 */ /* 0x000fc800078eb80b */
[----:B------:R-:W-:Y:S01]  /*9270*/  FSEL R3, R12, R3, P0 ;  /* 0x000000030c037208 */ /* 0x000fe20000000000 */
[----:B0-----:R-:W-:Y:S01]  /*9280*/  FMUL.FTZ R15, R4, 0.69314718246459960938 ;  /* 0x3f317218040f7820 */ /* 0x001fe20000410000 */
[----:B------:R-:W-:Y:S05]  /*9290*/  BRA `(.L_x_3765) ;  /* 0x0000043000007947 */ /* 0x000fea0003800000 */
.L_x_3758:
        /* <DEDUP_REMOVED lines=21> */
[----:B------:R-:W-:Y:S02]  /*93f0*/  FFMA R6, R4, R3, R4 ;  /* 0x0000000304067223 */ /* 0x000fe40000000004 */
[----:B------:R-:W-:Y:S02]  /*9400*/  IMAD.MOV.U32 R4, RZ, RZ, 0x3f800000 ;  /* 0x3f800000ff047424 */ /* 0x000fe400078e00ff */
        /* <DEDUP_REMOVED lines=10> */
.L_x_3772:
[----:B------:R-:W-:Y:S05]  /*94b0*/  BSYNC B5 ;  /* 0x0000000000057941 */ /* 0x000fea0003800000 */
.L_x_3771:
        /* <DEDUP_REMOVED lines=18> */
.L_x_3774:
[----:B------:R-:W-:Y:S01]  /*95e0*/  ISETP.GE.AND P0, PT, R17, RZ, PT ;  /* 0x000000ff1100720c */ /* 0x000fe20003f06270 */
[----:B------:R-:W-:-:S12]  /*95f0*/  IMAD.MOV.U32 R4, RZ, RZ, 0x3fd774eb ;  /* 0x3fd774ebff047424 */ /* 0x000fd800078e00ff */
[----:B------:R-:W-:-:S04]  /*9600*/  @P0 FFMA.FTZ R3, R4, 0.93318945169448852539, -R3 ;  /* 0x3f6ee58104030823 */ /* 0x000fc80000010803 */
[----:B------:R-:W-:Y:S02]  /*9610*/  @!P0 FFMA.FTZ R3, R4, 0.93318945169448852539, R3 ;  /* 0x3f6ee58104038823 */ /* 0x000fe40000010003 */
.L_x_3775:
[----:B------:R-:W-:Y:S05]  /*9620*/  BSYNC B2 ;  /* 0x0000000000027941 */ /* 0x000fea0003800000 */
.L_x_3773:
[----:B------:R-:W-:Y:S01]  /*9630*/  FSETP.NEU.FTZ.AND P1, PT, R12, |R11|, PT ;  /* 0x4000000b0c00720b */ /* 0x000fe20003f3d000 */
[----:B------:R-:W-:Y:S01]  /*9640*/  IMAD.MOV.U32 R4, RZ, RZ, 0x4016cbe4 ;  /* 0x4016cbe4ff047424 */ /* 0x000fe200078e00ff */
[----:B------:R-:W-:Y:S01]  /*9650*/  FSETP.NEU.FTZ.AND P2, PT, R13, RZ, PT ;  /* 0x000000ff0d00720b */ /* 0x000fe20003f5d000 */
[----:B------:R-:W-:Y:S01]  /*9660*/  FADD.FTZ R12, |R11|, R12 ;  /* 0x0000000c0b0c7221 */ /* 0x000fe20000010200 */
[----:B------:R-:W-:-:S09]  /*9670*/  ISETP.GE.AND P0, PT, R17, RZ, PT ;  /* 0x000000ff1100720c */ /* 0x000fd20003f06270 */
[----:B------:R-:W-:Y:S02]  /*9680*/  @!P1 FSEL R3, R4, 0.78539818525314331055, !P0 ;  /* 0x3f490fdb04039808 */ /* 0x000fe40004000000 */
[----:B------:R-:W-:Y:S02]  /*9690*/  @!P2 FSEL R3, RZ, 3.1415927410125732422, P0 ;  /* 0x40490fdbff03a808 */ /* 0x000fe40000000000 */
[----:B------:R-:W-:Y:S02]  /*96a0*/  FSETP.GTU.FTZ.AND P0, PT, |R12|, +INF , PT ;  /* 0x7f8000000c00780b */ /* 0x000fe40003f1c200 */
[----:B------:R-:W-:-:S04]  /*96b0*/  LOP3.LUT R3, R3, 0x80000000, R11, 0xb8, !PT ;  /* 0x8000000003037812 */ /* 0x000fc800078eb80b */
[----:B------:R-:W-:Y:S02]  /*96c0*/  FSEL R3, R12, R3, P0 ;  /* 0x000000030c037208 */ /* 0x000fe40000000000 */
.L_x_3765:
[----:B------:R-:W-:Y:S05]  /*96d0*/  BSYNC B4 ;  /* 0x0000000000047941 */ /* 0x000fea0003800000 */
.L_x_3757:
[----:B------:R-:W-:Y:S01]  /*96e0*/  ISETP.NE.AND P0, PT, R20, RZ, PT ;  /* 0x000000ff1400720c */ /* 0x000fe20003f05270 */
[----:B------:R-:W-:Y:S02]  /*96f0*/  FADD.FTZ R18, R15, 0.69314718246459960938 ;  /* 0x3f3172180f127421 */ /* 0x000fe40000010000 */
[----:B------:R-:W-:-:S10]  /*9700*/  FADD.FTZ R4, |R3|, -RZ ;  /* 0x800000ff03047221 */ /* 0x000fd40000010200 */
[----:B------:R-:W-:Y:S01]  /*9710*/  @!P0 FADD.FTZ R18, -R18, -RZ ;  /* 0x800000ff12128221 */ /* 0x000fe20000010100 */
[----:B------:R-:W-:Y:S05]  /*9720*/  BRA `(.L_x_3756) ;  /* 0x000000f000007947 */ /* 0x000fea0003800000 */
.L_x_3716:
        /* <DEDUP_REMOVED lines=15> */
.L_x_3756:
[----:B------:R-:W-:Y:S05]  /*9820*/  BSYNC B0 ;  /* 0x0000000000007941 */ /* 0x000fea0003800000 */
.L_x_3715:
        /* <DEDUP_REMOVED lines=10> */
.L_x_3777:
[----:B------:R-:W-:Y:S01]  /*98d0*/  FSETP.GTU.FTZ.AND P0, PT, R5, +INF , PT ;  /* 0x7f8000000500780b */ /* 0x000fe20003f1c000 */
[----:B------:R-:W-:-:S12]  /*98e0*/  IMAD.MOV.U32 R3, RZ, RZ, R4 ;  /* 0x000000ffff037224 */ /* 0x000fd800078e0004 */
[----:B------:R-:W-:Y:S02]  /*98f0*/  @!P0 IMAD.MOV.U32 R18, RZ, RZ, R5 ;  /* 0x000000ffff128224 */ /* 0x000fe400078e0005 */
.L_x_3778:
[----:B------:R-:W-:Y:S05]  /*9900*/  BSYNC B0 ;  /* 0x0000000000007941 */ /* 0x000fea0003800000 */
.L_x_3776:
[----:B------:R-:W-:Y:S02]  /*9910*/  F2FP.PACK_AB R17, R3, R18 ;  /* 0x000000120311723e */ /* 0x000fe400000000ff */
.L_x_3714:
[----:B------:R-:W-:Y:S05]  /*9920*/  BSYNC B1 ;  /* 0x0000000000017941 */ /* 0x000fea0003800000 */
.L_x_3713:
[----:B------:R-:W-:Y:S01]  /*9930*/  IADD3 R4, R2, 0x100, RZ ;  /* 0x0000010002047810 */ /* 0x000fe20007ffe0ff */
[----:B------:R-:W-:Y:S03]  /*9940*/  BSSY B1, `(.L_x_3779) ;  /* 0x0000292000017945 */ /* 0x000fe60003800000 */
        /* <DEDUP_REMOVED lines=27> */
[-C--:B------:R-:W-:Y:S01]  /*9b00*/  IMNMX R6, R8, R13.reuse, !PT ;  /* 0x0000000d08067217 */ /* 0x080fe20007800200 */
        /* <DEDUP_REMOVED lines=84> */
.L_x_3789:
        /* <DEDUP_REMOVED lines=10> */
.L_x_3791:
[----:B------:R-:W-:-:S04]  /*a0f0*/  FADD.FTZ R3, -R5, R6 ;  /* 0x0000000605037221 */ /* 0x000fc80000010100 */
[----:B------:R-:W-:Y:S02]  /*a100*/  FMUL.FTZ R3, R3, 0.5 ;  /* 0x3f00000003037820 */ /* 0x000fe40000410000 */
.L_x_3792:
[----:B------:R-:W-:Y:S05]  /*a110*/  BSYNC B3 ;  /* 0x0000000000037941 */ /* 0x000fea0003800000 */
.L_x_3790:
        /* <DEDUP_REMOVED lines=11> */
.L_x_3794:
[----:B------:R-:W-:-:S04]  /*a1d0*/  FADD.FTZ R9, R7, -R10 ;  /* 0x8000000a07097221 */ /* 0x000fc80000010000 */
[----:B------:R-:W-:Y:S02]  /*a1e0*/  FMUL.FTZ R10, R9, 0.5 ;  /* 0x3f000000090a7820 */ /* 0x000fe40000410000 */
.L_x_3795:
[----:B------:R-:W-:Y:S05]  /*a1f0*/  BSYNC B3 ;  /* 0x0000000000037941 */ /* 0x000fea0003800000 */
.L_x_3793:
        /* <DEDUP_REMOVED lines=35> */
.L_x_3788:
[----:B------:R0:W1:Y:S02]  /*a430*/  MUFU.SQRT R18, R15 ;  /* 0x0000000f00127308 */ /* 0x0000640000002000 */
.L_x_3787:
[----:B------:R-:W-:Y:S05]  /*a440*/  BSYNC B2 ;  /* 0x0000000000027941 */ /* 0x000fea0003800000 */
.L_x_3786:
        /* <DEDUP_REMOVED lines=24> */
.L_x_3802:
[----:B------:R-:W-:-:S04]  /*a5d0*/  FADD.FTZ R5, -R5, R6 ;  /* 0x0000000605057221 */ /* 0x000fc80000010100 */
[----:B------:R-:W-:Y:S02]  /*a5e0*/  FMUL.FTZ R5, R5, 0.5 ;  /* 0x3f00000005057820 */ /* 0x000fe40000410000 */
.L_x_3803:
[----:B------:R-:W-:Y:S05]  /*a5f0*/  BSYNC B3 ;  /* 0x0000000000037941 */ /* 0x000fea0003800000 */
.L_x_3801:
        /* <DEDUP_REMOVED lines=10> */
.L_x_3805:
[----:B------:R-:W-:-:S04]  /*a6a0*/  FADD.FTZ R4, -R4, R7 ;  /* 0x0000000704047221 */ /* 0x000fc80000010100 */
[----:B------:R-:W-:Y:S02]  /*a6b0*/  FMUL.FTZ R4, R4, 0.5 ;  /* 0x3f00000004047820 */ /* 0x000fe40000410000 */
.L_x_3806:
[----:B------:R-:W-:Y:S05]  /*a6c0*/  BSYNC B3 ;  /* 0x0000000000037941 */ /* 0x000fea0003800000 */
.L_x_3804:
[----:B------:R-:W-:Y:S01]  /*a6d0*/  FADD.FTZ R5, R4, R5 ;  /* 0x0000000504057221 */ /* 0x000fe20000010000 */
[----:B------:R-:W-:Y:S01]  /*a6e0*/  PLOP3.LUT P0, PT, PT, PT, PT, 0x80, 0x0 ;  /* 0x000000000000781c */ /* 0x000fe20003f0f070 */
[----:B------:R-:W-:-:S04]  /*a6f0*/  FADD.FTZ R8, R11, R8 ;  /* 0x000000080b087221 */ /* 0x000fc80000010000 */
[----:B------:R-:W-:-:S04]  /*a700*/  FMUL.FTZ R5, R8, R5 ;  /* 0x0000000508057220 */ /* 0x000fc80000410000 */
[----:B------:R2:W3:Y:S01]  /*a710*/  MUFU.SQRT R13, R5 ;  /* 0x00000005000d7308 */ /* 0x0004e20000002000 */
[----:B------:R-:W-:Y:S05]  /*a720*/  BRA `(.L_x_3798) ;  /* 0x000001a000007947 */ /* 0x000fea0003800000 */
.L_x_3800:
        /* <DEDUP_REMOVED lines=8> */
[----:B------:R-:W-:-:S04]  /*a7b0*/  FMUL.FTZ R4, |R12|, 2.81474976710656000000e+14 ;  /* 0x578000000c047820 */ /* 0x000fc80000410200 */
[----:B------:R-:W4:Y:S01]  /*a7c0*/  MUFU.SQRT R5, R5 ;  /* 0x0000000500057308 */ /* 0x000f220000002000 */
[C---:B------:R-:W-:Y:S02]  /*a7d0*/  FMUL.FTZ R4, R11.reuse, R4 ;  /* 0x000000040b047220 */ /* 0x040fe40000410000 */
[----:B------:R-:W-:-:S05]  /*a7e0*/  FMUL.FTZ R11, R11, 2.81474976710656000000e+14 ;  /* 0x578000000b0b7820 */ /* 0x000fca0000410000 */
[----:B---34-:R-:W3:Y:S02]  /*a7f0*/  MUFU.RCP R13, R5 ;  /* 0x00000005000d7308 */ /* 0x018ee40000001000 */
[----:B---3--:R-:W-:Y:S01]  /*a800*/  FMUL.FTZ R13, R4, R13 ;  /* 0x0000000d040d7220 */ /* 0x008fe20000410000 */
[----:B------:R-:W-:Y:S05]  /*a810*/  BRA `(.L_x_3798) ;  /* 0x000000b000007947 */ /* 0x000fea0003800000 */
.L_x_3799:
        /* <DEDUP_REMOVED lines=8> */
.L_x_3797:
[----:B------:R-:W-:Y:S01]  /*a8a0*/  PLOP3.LUT P0, PT, PT, PT, PT, 0x80, 0x0 ;  /* 0x000000000000781c */ /* 0x000fe20003f0f070 */
[----:B------:R-:W-:Y:S02]  /*a8b0*/  FMUL.FTZ R13, R8, 16777216 ;  /* 0x4b800000080d7820 */ /* 0x000fe40000410000 */
[----:B------:R-:W-:-:S05]  /*a8c0*/  FMUL.FTZ R11, R11, 16777216 ;  /* 0x4b8000000b0b7820 */ /* 0x000fca0000410000 */
.L_x_3798:
[----:B------:R-:W-:Y:S05]  /*a8d0*/  BSYNC B2 ;  /* 0x0000000000027941 */ /* 0x000fea0003800000 */
.L_x_3796:
[----:B------:R-:W-:Y:S01]  /*a8e0*/  BSSY B4, `(.L_x_3807) ;  /* 0x00000a9000047945 */ /* 0x000fe20003800000 */
[----:B------:R-:W-:Y:S05]  /*a8f0*/  @P0 BRA `(.L_x_3808) ;  /* 0x000003d000000947 */ /* 0x000fea0003800000 */
[----:B------:R-:W-:-:S13]  /*a900*/  ISETP.GT.AND P0, PT, R16, -0x1, PT ;  /* 0xffffffff1000780c */ /* 0x000fda0003f04270 */
[----:B------:R-:W-:Y:S05]  /*a910*/  @P0 BRA `(.L_x_3809) ;  /* 0x000001e000000947 */ /* 0x000fea0003800000 */
[----:B------:R-:W-:Y:S02]  /*a920*/  FADD.FTZ R4, -R3, -RZ ;  /* 0x800000ff03047221 */ /* 0x000fe40000010100 */
[----:B--2---:R-:W-:Y:S02]  /*a930*/  IMAD.MOV.U32 R6, RZ, RZ, 0x3f000000 ;  /* 0x3f000000ff067424 */ /* 0x004fe400078e00ff */
[C---:B------:R-:W-:Y:S01]  /*a940*/  FADD.FTZ R5, |R4|.reuse, -RZ ;  /* 0x800000ff04057221 */ /* 0x040fe20000010200 */
[C---:B------:R-:W-:Y:S02]  /*a950*/  FSETP.GT.FTZ.AND P0, PT, |R4|.reuse, 0.56000000238418579102, PT ;  /* 0x3f0f5c290400780b */ /* 0x040fe40003f14200 */
[----:B------:R-:W-:Y:S01]  /*a960*/  FSETP.NEU.FTZ.AND P1, PT, |R4|, 1, PT ;  /* 0x3f8000000400780b */ /* 0x000fe20003f3d200 */
[----:B------:R-:W-:-:S04]  /*a970*/  FFMA.FTZ R6, -R5, R6, 0.5 ;  /* 0x3f00000005067423 */ /* 0x000fc80000010106 */
[----:B------:R-:W2:Y:S02]  /*a980*/  MUFU.RSQ R7, R6 ;  /* 0x0000000600077308 */ /* 0x000ea40000001400 */
        /* <DEDUP_REMOVED lines=20> */
[----:B------:R-:W-:-:S04]  /*aad0*/  @P0 FADD.FTZ R4, R4, R4 ;  /* 0x0000000404040221 */ /* 0x000fc80000010000 */
[----:B------:R-:W-:Y:S01]  /*aae0*/  IMAD.MOV.U32 R3, RZ, RZ, R4 ;  /* 0x000000ffff037224 */ /* 0x000fe200078e0004 */
[----:B------:R-:W-:Y:S05]  /*aaf0*/  BRA `(.L_x_3810) ;  /* 0x0000087000007947 */ /* 0x000fea0003800000 */
.L_x_3809:
[----:B--2---:R-:W-:Y:S01]  /*ab00*/  IMAD.MOV.U32 R5, RZ, RZ, 0x3f000000 ;  /* 0x3f000000ff057424 */ /* 0x004fe200078e00ff */
[C---:B------:R-:W-:Y:S01]  /*ab10*/  FSETP.GT.FTZ.AND P0, PT, |R3|.reuse, 0.56000000238418579102, PT ;  /* 0x3f0f5c290300780b */ /* 0x040fe20003f14200 */
[C---:B------:R-:W-:Y:S01]  /*ab20*/  FADD.FTZ R4, |R3|.reuse, -RZ ;  /* 0x800000ff03047221 */ /* 0x040fe20000010200 */
[----:B------:R-:W-:-:S03]  /*ab30*/  FSETP.NEU.FTZ.AND P1, PT, |R3|, 1, PT ;  /* 0x3f8000000300780b */ /* 0x000fc60003f3d200 */
        /* <DEDUP_REMOVED lines=22> */
[----:B------:R-:W-:-:S04]  /*aca0*/  @P0 FADD.FTZ R4, R4, R4 ;  /* 0x0000000404040221 */ /* 0x000fc80000010000 */
[----:B------:R-:W-:Y:S01]  /*acb0*/  IMAD.MOV.U32 R3, RZ, RZ, R4 ;  /* 0x000000ffff037224 */ /* 0x000fe200078e0004 */
[----:B------:R-:W-:Y:S05]  /*acc0*/  BRA `(.L_x_3810) ;  /* 0x000006a000007947 */ /* 0x000fea0003800000 */
.L_x_3808:
[----:B------:R-:W-:-:S13]  /*acd0*/  ISETP.GT.AND P0, PT, R16, -0x1, PT ;  /* 0xffffffff1000780c */ /* 0x000fda0003f04270 */
[----:B------:R-:W-:Y:S05]  /*ace0*/  @P0 BRA `(.L_x_3811) ;  /* 0x0000035000000947 */ /* 0x000fea0003800000 */
[----:B------:R-:W-:Y:S01]  /*acf0*/  FADD.FTZ R11, -R11, -RZ ;  /* 0x800000ff0b0b7221 */ /* 0x000fe20000010100 */
[----:B------:R-:W-:Y:S01]  /*ad00*/  BSSY B5, `(.L_x_3812) ;  /* 0x0000011000057945 */ /* 0x000fe20003800000 */
[----:B---3--:R-:W-:Y:S02]  /*ad10*/  FADD.FTZ R4, |R13|, -RZ ;  /* 0x800000ff0d047221 */ /* 0x008fe40000010200 */
[----:B------:R-:W-:Y:S01]  /*ad20*/  FADD.FTZ R3, |R11|, -RZ ;  /* 0x800000ff0b037221 */ /* 0x000fe20000010200 */
[----:B------:R-:W-:-:S04]  /*ad30*/  FSETP.GT.FTZ.AND P6, PT, |R13|, |R11|, PT ;  /* 0x4000000b0d00720b */ /* 0x000fc80003fd4200 */
[----:B0-----:R-:W-:Y:S02]  /*ad40*/  FSEL R15, R4, R3, P6 ;  /* 0x00000003040f7208 */ /* 0x001fe40003000000 */
[----:B------:R-:W-:Y:S02]  /*ad50*/  FSEL R7, R3, R4, P6 ;  /* 0x0000000403077208 */ /* 0x000fe40003000000 */
[----:B--2---:R-:W0:Y:S08]  /*ad60*/  MUFU.RCP R6, R15 ;  /* 0x0000000f00067308 */ /* 0x004e300000001000 */
        /* <DEDUP_REMOVED lines=10> */
.L_x_3813:
[----:B------:R-:W-:Y:S05]  /*ae10*/  BSYNC B5 ;  /* 0x0000000000057941 */ /* 0x000fea0003800000 */
.L_x_3812:
        /* <DEDUP_REMOVED lines=18> */
.L_x_3815:
[----:B------:R-:W-:Y:S01]  /*af40*/  ISETP.GE.AND P0, PT, R11, RZ, PT ;  /* 0x000000ff0b00720c */ /* 0x000fe20003f06270 */
[----:B------:R-:W-:-:S12]  /*af50*/  IMAD.MOV.U32 R4, RZ, RZ, 0x3fd774eb ;  /* 0x3fd774ebff047424 */ /* 0x000fd800078e00ff */
[----:B------:R-:W-:-:S04]  /*af60*/  @P0 FFMA.FTZ R3, R4, 0.93318945169448852539, -R3 ;  /* 0x3f6ee58104030823 */ /* 0x000fc80000010803 */
[----:B------:R-:W-:Y:S02]  /*af70*/  @!P0 FFMA.FTZ R3, R4, 0.93318945169448852539, R3 ;  /* 0x3f6ee58104038823 */ /* 0x000fe40000010003 */
.L_x_3816:
[----:B------:R-:W-:Y:S05]  /*af80*/  BSYNC B2 ;  /* 0x0000000000027941 */ /* 0x000fea0003800000 */
.L_x_3814:
[----:B------:R-:W-:Y:S01]  /*af90*/  FSETP.NEU.FTZ.AND P0, PT, |R11|, |R13|, PT ;  /* 0x4000000d0b00720b */ /* 0x000fe20003f1d200 */
[----:B------:R-:W-:Y:S01]  /*afa0*/  IMAD.MOV.U32 R4, RZ, RZ, 0x4016cbe4 ;  /* 0x4016cbe4ff047424 */ /* 0x000fe200078e00ff */
[----:B------:R-:W-:Y:S02]  /*afb0*/  FSETP.NEU.FTZ.AND P1, PT, R15, RZ, PT ;  /* 0x000000ff0f00720b */ /* 0x000fe40003f3d000 */
[C---:B------:R-:W-:Y:S01]  /*afc0*/  ISETP.GE.AND P2, PT, R11.reuse, RZ, PT ;  /* 0x000000ff0b00720c */ /* 0x040fe20003f46270 */
[----:B------:R-:W-:-:S08]  /*afd0*/  FADD.FTZ R11, |R11|, |R13| ;  /* 0x4000000d0b0b7221 */ /* 0x000fd00000010200 */
[----:B------:R-:W-:Y:S02]  /*afe0*/  @!P0 FSEL R3, R4, 0.78539818525314331055, !P2 ;  /* 0x3f490fdb04038808 */ /* 0x000fe40005000000 */
[----:B------:R-:W-:Y:S02]  /*aff0*/  @!P1 FSEL R3, RZ, 3.1415927410125732422, P2 ;  /* 0x40490fdbff039808 */ /* 0x000fe40001000000 */
[----:B------:R-:W-:Y:S02]  /*b000*/  FSETP.GTU.FTZ.AND P0, PT, |R11|, +INF , PT ;  /* 0x7f8000000b00780b */ /* 0x000fe40003f1c200 */
[----:B------:R-:W-:-:S04]  /*b010*/  LOP3.LUT R4, R3, 0x80000000, R13, 0xb8, !PT ;  /* 0x8000000003047812 */ /* 0x000fc800078eb80d */
[----:B------:R-:W-:Y:S01]  /*b020*/  FSEL R3, R11, R4, P0 ;  /* 0x000000040b037208 */ /* 0x000fe20000000000 */
[----:B------:R-:W-:Y:S05]  /*b030*/  BRA `(.L_x_3810) ;  /* 0x0000033000007947 */ /* 0x000fea0003800000 */
.L_x_3811:
[----:B------:R-:W-:Y:S01]  /*b040*/  FADD.FTZ R3, |R11|, -RZ ;  /* 0x800000ff0b037221 */ /* 0x000fe20000010200 */
[C---:B---3--:R-:W-:Y:S01]  /*b050*/  FSETP.GT.FTZ.AND P6, PT, |R13|.reuse, |R11|, PT ;  /* 0x4000000b0d00720b */ /* 0x048fe20003fd4200 */
[----:B--2---:R-:W-:Y:S01]  /*b060*/  FADD.FTZ R6, |R13|, -RZ ;  /* 0x800000ff0d067221 */ /* 0x004fe20000010200 */
        /* <DEDUP_REMOVED lines=14> */
.L_x_3818:
[----:B------:R-:W-:Y:S05]  /*b150*/  BSYNC B5 ;  /* 0x0000000000057941 */ /* 0x000fea0003800000 */
.L_x_3817:
        /* <DEDUP_REMOVED lines=18> */
.L_x_3820:
[----:B------:R-:W-:Y:S01]  /*b280*/  ISETP.GE.AND P0, PT, R11, RZ, PT ;  /* 0x000000ff0b00720c */ /* 0x000fe20003f06270 */
[----:B------:R-:W-:-:S12]  /*b290*/  IMAD.MOV.U32 R4, RZ, RZ, 0x3fd774eb ;  /* 0x3fd774ebff047424 */ /* 0x000fd800078e00ff */
[----:B------:R-:W-:-:S04]  /*b2a0*/  @P0 FFMA.FTZ R3, R4, 0.93318945169448852539, -R3 ;  /* 0x3f6ee58104030823 */ /* 0x000fc80000010803 */
[----:B------:R-:W-:Y:S02]  /*b2b0*/  @!P0 FFMA.FTZ R3, R4, 0.93318945169448852539, R3 ;  /* 0x3f6ee58104038823 */ /* 0x000fe40000010003 */
.L_x_3821:
[----:B------:R-:W-:Y:S05]  /*b2c0*/  BSYNC B2 ;  /* 0x0000000000027941 */ /* 0x000fea0003800000 */
.L_x_3819:
[----:B------:R-:W-:Y:S01]  /*b2d0*/  FSETP.NEU.FTZ.AND P0, PT, |R11|, |R13|, PT ;  /* 0x4000000d0b00720b */ /* 0x000fe20003f1d200 */
[----:B------:R-:W-:Y:S01]  /*b2e0*/  IMAD.MOV.U32 R4, RZ, RZ, 0x4016cbe4 ;  /* 0x4016cbe4ff047424 */ /* 0x000fe200078e00ff */
[----:B------:R-:W-:Y:S02]  /*b2f0*/  FSETP.NEU.FTZ.AND P1, PT, R15, RZ, PT ;  /* 0x000000ff0f00720b */ /* 0x000fe40003f3d000 */
[----:B------:R-:W-:Y:S01]  /*b300*/  ISETP.GE.AND P2, PT, R11, RZ, PT ;  /* 0x000000ff0b00720c */ /* 0x000fe20003f46270 */
[----:B------:R-:W-:-:S08]  /*b310*/  FADD.FTZ R11, |R13|, |R11| ;  /* 0x4000000b0d0b7221 */ /* 0x000fd00000010200 */
[----:B------:R-:W-:Y:S02]  /*b320*/  @!P0 FSEL R3, R4, 0.78539818525314331055, !P2 ;  /* 0x3f490fdb04038808 */ /* 0x000fe40005000000 */
[----:B------:R-:W-:Y:S02]  /*b330*/  @!P1 FSEL R3, RZ, 3.1415927410125732422, P2 ;  /* 0x40490fdbff039808 */ /* 0x000fe40001000000 */
[----:B------:R-:W-:Y:S02]  /*b340*/  FSETP.GTU.FTZ.AND P0, PT, |R11|, +INF , PT ;  /* 0x7f8000000b00780b */ /* 0x000fe40003f1c200 */
[----:B------:R-:W-:-:S04]  /*b350*/  LOP3.LUT R4, R3, 0x80000000, R13, 0xb8, !PT ;  /* 0x8000000003047812 */ /* 0x000fc800078eb80d */
[----:B------:R-:W-:Y:S02]  /*b360*/  FSEL R3, R11, R4, P0 ;  /* 0x000000040b037208 */ /* 0x000fe40000000000 */
.L_x_3810:
[----:B------:R-:W-:Y:S05]  /*b370*/  BSYNC B4 ;  /* 0x0000000000047941 */ /* 0x000fea0003800000 */
.L_x_3807:
[----:B------:R-:W-:-:S13]  /*b380*/  ISETP.NE.AND P0, PT, R20, RZ, PT ;  /* 0x000000ff1400720c */ /* 0x000fda0003f05270 */
[----:B-1----:R-:W-:Y:S01]  /*b390*/  @!P0 FADD.FTZ R18, -R18, -RZ ;  /* 0x800000ff12128221 */ /* 0x002fe20000010100 */
[----:B------:R-:W-:Y:S05]  /*b3a0*/  BRA `(.L_x_3822) ;  /* 0x00000db000007947 */ /* 0x000fea0003800000 */
.L_x_3785:
[----:B------:R-:W-:Y:S02]  /*b3b0*/  FADD.FTZ R3, -R16, 6.1232342629258392722e-17 ;  /* 0x248d313210037421 */ /* 0x000fe40000010100 */
[----:B------:R-:W-:Y:S02]  /*b3c0*/  FADD.FTZ R18, -R12, -RZ ;  /* 0x800000ff0c127221 */ /* 0x000fe40000010100 */
[----:B------:R-:W-:Y:S01]  /*b3d0*/  FADD.FTZ R3, R3, 1.5707963705062866211 ;  /* 0x3fc90fdb03037421 */ /* 0x000fe20000010000 */
[----:B------:R-:W-:Y:S05]  /*b3e0*/  BRA `(.L_x_3822) ;  /* 0x00000d7000007947 */ /* 0x000fea0003800000 */
.L_x_3784:
[----:B------:R-:W-:Y:S02]  /*b3f0*/  FADD.FTZ R18, -R12, -RZ ;  /* 0x800000ff0c127221 */ /* 0x000fe40000010100 */
[----:B------:R-:W-:Y:S01]  /*b400*/  IMAD.MOV.U32 R3, RZ, RZ, RZ ;  /* 0x000000ffff037224 */ /* 0x000fe200078e00ff */
[----:B------:R-:W-:Y:S05]  /*b410*/  BRA `(.L_x_3822) ;  /* 0x00000d4000007947 */ /* 0x000fea0003800000 */
.L_x_3783:
        /* <DEDUP_REMOVED lines=24> */
.L_x_3827:
[----:B------:R-:W-:Y:S05]  /*b5a0*/  BSYNC B5 ;  /* 0x0000000000057941 */ /* 0x000fea0003800000 */
.L_x_3826:
        /* <DEDUP_REMOVED lines=18> */
.L_x_3829:
[----:B------:R-:W-:Y:S01]  /*b6d0*/  ISETP.GE.AND P0, PT, R16, RZ, PT ;  /* 0x000000ff1000720c */ /* 0x000fe20003f06270 */
[----:B------:R-:W-:-:S12]  /*b6e0*/  IMAD.MOV.U32 R4, RZ, RZ, 0x3fd774eb ;  /* 0x3fd774ebff047424 */ /* 0x000fd800078e00ff */
[----:B------:R-:W-:-:S04]  /*b6f0*/  @P0 FFMA.FTZ R3, R4, 0.93318945169448852539, -R3 ;  /* 0x3f6ee58104030823 */ /* 0x000fc80000010803 */
[----:B------:R-:W-:Y:S02]  /*b700*/  @!P0 FFMA.FTZ R3, R4, 0.93318945169448852539, R3 ;  /* 0x3f6ee58104038823 */ /* 0x000fe40000010003 */
.L_x_3830:
[----:B------:R-:W-:Y:S05]  /*b710*/  BSYNC B2 ;  /* 0x0000000000027941 */ /* 0x000fea0003800000 */
.L_x_3828:
        /* <DEDUP_REMOVED lines=13> */
.L_x_3825:
        /* <DEDUP_REMOVED lines=12> */
.L_x_3833:
[----:B------:R-:W-:Y:S05]  /*b8b0*/  BSYNC B5 ;  /* 0x0000000000057941 */ /* 0x000fea0003800000 */
.L_x_3832:
        /* <DEDUP_REMOVED lines=18> */
.L_x_3835:
[----:B------:R-:W-:Y:S01]  /*b9e0*/  ISETP.GE.AND P0, PT, R16, RZ, PT ;  /* 0x000000ff1000720c */ /* 0x000fe20003f06270 */
[----:B------:R-:W-:-:S12]  /*b9f0*/  IMAD.MOV.U32 R4, RZ, RZ, 0x3fd774eb ;  /* 0x3fd774ebff047424 */ /* 0x000fd800078e00ff */
[----:B------:R-:W-:-:S04]  /*ba00*/  @P0 FFMA.FTZ R3, R4, 0.93318945169448852539, -R3 ;  /* 0x3f6ee58104030823 */ /* 0x000fc80000010803 */
[----:B------:R-:W-:Y:S02]  /*ba10*/  @!P0 FFMA.FTZ R3, R4, 0.93318945169448852539, R3 ;  /* 0x3f6ee58104038823 */ /* 0x000fe40000010003 */
.L_x_3836:
[----:B------:R-:W-:Y:S05]  /*ba20*/  BSYNC B2 ;  /* 0x0000000000027941 */ /* 0x000fea0003800000 */
.L_x_3834:
        /* <DEDUP_REMOVED lines=10> */
[----:B------:R-:W-:-:S04]  /*bad0*/  FMUL.FTZ R7, R7, R7 ;  /* 0x0000000707077220 */ /* 0x000fc80000410000 */
[----:B------:R-:W-:-:S04]  /*bae0*/  FFMA.FTZ R7, R6, R6, R7 ;  /* 0x0000000606077223 */ /* 0x000fc80000010007 */
[----:B------:R-:W0:Y:S02]  /*baf0*/  MUFU.SQRT R6, R7 ;  /* 0x0000000700067308 */ /* 0x000e240000002000 */
[----:B0-----:R-:W-:Y:S01]  /*bb00*/  @P0 FMUL.FTZ R4, R5, R6 ;  /* 0x0000000605040220 */ /* 0x001fe20000410000 */
[----:B------:R-:W-:Y:S01]  /*bb10*/  FSETP.NEU.FTZ.AND P0, PT, R15, +INF , PT ;  /* 0x7f8000000f00780b */ /* 0x000fe20003f1d000 */
[----:B------:R-:W-:Y:S02]  /*bb20*/  IMAD.MOV.U32 R5, RZ, RZ, 0x4016cbe4 ;  /* 0x4016cbe4ff057424 */ /* 0x000fe400078e00ff */
[----:B------:R-:W-:Y:S01]  /*bb30*/  FADD.FTZ R6, |R12|, R11 ;  /* 0x0000000b0c067221 */ /* 0x000fe20000010200 */
        /* <DEDUP_REMOVED lines=10> */
.L_x_3824:
        /* <DEDUP_REMOVED lines=33> */
.L_x_3838:
[----:B------:R-:W-:Y:S05]  /*bdf0*/  BSYNC B5 ;  /* 0x0000000000057941 */ /* 0x000fea0003800000 */
.L_x_3837:
        /* <DEDUP_REMOVED lines=18> */
.L_x_3840:
[----:B------:R-:W-:Y:S01]  /*bf20*/  ISETP.GE.AND P0, PT, R16, RZ, PT ;  /* 0x000000ff1000720c */ /* 0x000fe20003f06270 */
[----:B------:R-:W-:-:S12]  /*bf30*/  IMAD.MOV.U32 R4, RZ, RZ, 0x3fd774eb ;  /* 0x3fd774ebff047424 */ /* 0x000fd800078e00ff */
[----:B------:R-:W-:-:S04]  /*bf40*/  @P0 FFMA.FTZ R3, R4, 0.93318945169448852539, -R3 ;  /* 0x3f6ee58104030823 */ /* 0x000fc80000010803 */
[----:B------:R-:W-:Y:S02]  /*bf50*/  @!P0 FFMA.FTZ R3, R4, 0.93318945169448852539, R3 ;  /* 0x3f6ee58104038823 */ /* 0x000fe40000010003 */
.L_x_3841:
[----:B------:R-:W-:Y:S05]  /*bf60*/  BSYNC B2 ;  /* 0x0000000000027941 */ /* 0x000fea0003800000 */
.L_x_3839:
[----:B------:R-:W-:Y:S01]  /*bf70*/  FSETP.NEU.FTZ.AND P1, PT, R11, |R12|, PT ;  /* 0x4000000c0b00720b */ /* 0x000fe20003f3d000 */
[----:B------:R-:W-:Y:S01]  /*bf80*/  IMAD.MOV.U32 R4, RZ, RZ, 0x4016cbe4 ;  /* 0x4016cbe4ff047424 */ /* 0x000fe200078e00ff */
[----:B------:R-:W-:Y:S02]  /*bf90*/  FSETP.NEU.FTZ.AND P2, PT, R13, RZ, PT ;  /* 0x000000ff0d00720b */ /* 0x000fe40003f5d000 */
[----:B------:R-:W-:-:S09]  /*bfa0*/  ISETP.GE.AND P0, PT, R16, RZ, PT ;  /* 0x000000ff1000720c */ /* 0x000fd20003f06270 */
[----:B------:R-:W-:Y:S01]  /*bfb0*/  @!P1 FSEL R3, R4, 0.78539818525314331055, !P0 ;  /* 0x3f490fdb04039808 */ /* 0x000fe20004000000 */
[----:B------:R-:W-:Y:S01]  /*bfc0*/  FADD.FTZ R4, |R12|, R11 ;  /* 0x0000000b0c047221 */ /* 0x000fe20000010200 */
[----:B------:R-:W-:-:S04]  /*bfd0*/  @!P2 FSEL R3, RZ, 3.1415927410125732422, P0 ;  /* 0x40490fdbff03a808 */ /* 0x000fc80000000000 */
[----:B------:R-:W-:Y:S02]  /*bfe0*/  FSETP.GTU.FTZ.AND P0, PT, |R4|, +INF , PT ;  /* 0x7f8000000400780b */ /* 0x000fe40003f1c200 */
[----:B------:R-:W-:-:S04]  /*bff0*/  LOP3.LUT R3, R3, 0x80000000, R12, 0xb8, !PT ;  /* 0x8000000003037812 */ /* 0x000fc800078eb80c */
[----:B------:R-:W-:Y:S02]  /*c000*/  FSEL R3, R4, R3, P0 ;  /* 0x0000000304037208 */ /* 0x000fe40000000000 */
.L_x_3831:
[----:B------:R-:W-:Y:S05]  /*c010*/  BSYNC B4 ;  /* 0x0000000000047941 */ /* 0x000fea0003800000 */
.L_x_3823:
[----:B------:R-:W-:Y:S01]  /*c020*/  ISETP.NE.AND P0, PT, R20, RZ, PT ;  /* 0x000000ff1400720c */ /* 0x000fe20003f05270 */
[----:B------:R-:W-:Y:S02]  /*c030*/  FADD.FTZ R18, R15, 0.69314718246459960938 ;  /* 0x3f3172180f127421 */ /* 0x000fe40000010000 */
[----:B------:R-:W-:-:S10]  /*c040*/  FADD.FTZ R3, |R3|, -RZ ;  /* 0x800000ff03037221 */ /* 0x000fd40000010200 */
[----:B------:R-:W-:Y:S01]  /*c050*/  @!P0 FADD.FTZ R18, -R18, -RZ ;  /* 0x800000ff12128221 */ /* 0x000fe20000010100 */
[----:B------:R-:W-:Y:S05]  /*c060*/  BRA `(.L_x_3822) ;  /* 0x000000f000007947 */ /* 0x000fea0003800000 */
.L_x_3782:
        /* <DEDUP_REMOVED lines=15> */
.L_x_3822:
[----:B------:R-:W-:Y:S05]  /*c160*/  BSYNC B0 ;  /* 0x0000000000007941 */ /* 0x000fea0003800000 */
.L_x_3781:
        /* <DEDUP_REMOVED lines=10> */
.L_x_3843:
[----:B------:R-:W-:Y:S01]  /*c210*/  FSETP.GTU.FTZ.AND P0, PT, R4, +INF , PT ;  /* 0x7f8000000400780b */ /* 0x000fe20003f1c000 */
[----:B------:R-:W-:-:S12]  /*c220*/  IMAD.MOV.U32 R5, RZ, RZ, R3 ;  /* 0x000000ffff057224 */ /* 0x000fd800078e0003 */
[----:B------:R-:W-:Y:S02]  /*c230*/  @!P0 IMAD.MOV.U32 R18, RZ, RZ, R4 ;  /* 0x000000ffff128224 */ /* 0x000fe400078e0004 */
.L_x_3844:
[----:B------:R-:W-:Y:S05]  /*c240*/  BSYNC B0 ;  /* 0x0000000000007941 */ /* 0x000fea0003800000 */
.L_x_3842:
[----:B------:R-:W-:Y:S02]  /*c250*/  F2FP.PACK_AB R16, R5, R18 ;  /* 0x000000120510723e */ /* 0x000fe400000000ff */
.L_x_3780:
[----:B------:R-:W-:Y:S05]  /*c260*/  BSYNC B1 ;  /* 0x0000000000017941 */ /* 0x000fea0003800000 */
.L_x_3779:
        /* <DEDUP_REMOVED lines=114> */
.L_x_3855:
        /* <DEDUP_REMOVED lines=10> */
.L_x_3857:
[----:B------:R-:W-:-:S04]  /*ca30*/  FADD.FTZ R3, -R4, R7 ;  /* 0x0000000704037221 */ /* 0x000fc80000010100 */
[----:B------:R-:W-:Y:S02]  /*ca40*/  FMUL.FTZ R3, R3, 0.5 ;  /* 0x3f00000003037820 */ /* 0x000fe40000410000 */
.L_x_3858:
[----:B------:R-:W-:Y:S05]  /*ca50*/  BSYNC B3 ;  /* 0x0000000000037941 */ /* 0x000fea0003800000 */
.L_x_3856:
        /* <DEDUP_REMOVED lines=11> */
.L_x_3860:
[----:B------:R-:W-:-:S04]  /*cb10*/  FADD.FTZ R8, R6, -R9 ;  /* 0x8000000906087221 */ /* 0x000fc80000010000 */
[----:B------:R-:W-:Y:S02]  /*cb20*/  FMUL.FTZ R8, R8, 0.5 ;  /* 0x3f00000008087820 */ /* 0x000fe40000410000 */
.L_x_3861:
[----:B------:R-:W-:Y:S05]  /*cb30*/  BSYNC B3 ;  /* 0x0000000000037941 */ /* 0x000fea0003800000 */
.L_x_3859:
        /* <DEDUP_REMOVED lines=35> */
.L_x_3854:
[----:B------:R0:W1:Y:S02]  /*cd70*/  MUFU.SQRT R18, R15 ;  /* 0x0000000f00127308 */ /* 0x0000640000002000 */
.L_x_3853:
[----:B------:R-:W-:Y:S05]  /*cd80*/  BSYNC B2 ;  /* 0x0000000000027941 */ /* 0x000fea0003800000 */
.L_x_3852:
        /* <DEDUP_REMOVED lines=24> */
.L_x_3868:
[----:B------:R-:W-:-:S04]  /*cf10*/  FADD.FTZ R4, -R4, R7 ;  /* 0x0000000704047221 */ /* 0x000fc80000010100 */
[----:B------:R-:W-:Y:S02]  /*cf20*/  FMUL.FTZ R4, R4, 0.5 ;  /* 0x3f00000004047820 */ /* 0x000fe40000410000 */
.L_x_3869:
[----:B------:R-:W-:Y:S05]  /*cf30*/  BSYNC B3 ;  /* 0x0000000000037941 */ /* 0x000fea0003800000 */
.L_x_3867:
        /* <DEDUP_REMOVED lines=10> */
.L_x_3871:
[----:B------:R-:W-:-:S04]  /*cfe0*/  FADD.FTZ R5, -R5, R6 ;  /* 0x0000000605057221 */ /* 0x000fc80000010100 */
[----:B------:R-:W-:Y:S02]  /*cff0*/  FMUL.FTZ R5, R5, 0.5 ;  /* 0x3f00000005057820 */ /* 0x000fe40000410000 */
.L_x_3872:
[----:B------:R-:W-:Y:S05]  /*d000*/  BSYNC B3 ;  /* 0x0000000000037941 */ /* 0x000fea0003800000 */
.L_x_3870:
[----:B------:R-:W-:Y:S01]  /*d010*/  FADD.FTZ R4, R5, R4 ;  /* 0x0000000405047221 */ /* 0x000fe20000010000 */
[----:B------:R-:W-:Y:S01]  /*d020*/  PLOP3.LUT P0, PT, PT, PT, PT, 0x80, 0x0 ;  /* 0x000000000000781c */ /* 0x000fe20003f0f070 */
[----:B------:R-:W-:-:S04]  /*d030*/  FADD.FTZ R13, R0, R13 ;  /* 0x0000000d000d7221 */ /* 0x000fc80000010000 */
[----:B------:R-:W-:-:S06]  /*d040*/  FMUL.FTZ R13, R13, R4 ;  /* 0x000000040d0d7220 */ /* 0x000fcc0000410000 */
[----:B------:R-:W2:Y:S01]  /*d050*/  MUFU.SQRT R13, R13 ;  /* 0x0000000d000d7308 */ /* 0x000ea20000002000 */
[----:B------:R-:W-:Y:S05]  /*d060*/  BRA `(.L_x_3864) ;  /* 0x000001a000007947 */ /* 0x000fea0003800000 */
.L_x_3866:
        /* <DEDUP_REMOVED lines=15> */
.L_x_3865:
        /* <DEDUP_REMOVED lines=8> */
.L_x_3863:
[----:B------:R-:W-:Y:S01]  /*d1e0*/  PLOP3.LUT P0, PT, PT, PT, PT, 0x80, 0x0 ;  /* 0x000000000000781c */ /* 0x000fe20003f0f070 */
[----:B------:R-:W-:Y:S02]  /*d1f0*/  FMUL.FTZ R13, R13, 16777216 ;  /* 0x4b8000000d0d7820 */ /* 0x000fe40000410000 */
[----:B------:R-:W-:-:S05]  /*d200*/  FMUL.FTZ R0, R0, 16777216 ;  /* 0x4b80000000007820 */ /* 0x000fca0000410000 */
.L_x_3864:
[----:B------:R-:W-:Y:S05]  /*d210*/  BSYNC B2 ;  /* 0x0000000000027941 */ /* 0x000fea0003800000 */
.L_x_3862:
        /* <DEDUP_REMOVED lines=33> */
.L_x_3875:
        /* <DEDUP_REMOVED lines=28> */
.L_x_3874:
        /* <DEDUP_REMOVED lines=20> */
.L_x_3879:
[----:B------:R-:W-:Y:S05]  /*d730*/  BSYNC B5 ;  /* 0x0000000000057941 */ /* 0x000fea0003800000 */
.L_x_3878:
        /* <DEDUP_REMOVED lines=18> */
.L_x_3881:
[----:B------:R-:W-:Y:S01]  /*d860*/  ISETP.GE.AND P0, PT, R0, RZ, PT ;  /* 0x000000ff0000720c */ /* 0x000fe20003f06270 */
[----:B------:R-:W-:-:S12]  /*d870*/  IMAD.MOV.U32 R4, RZ, RZ, 0x3fd774eb ;  /* 0x3fd774ebff047424 */ /* 0x000fd800078e00ff */
[----:B------:R-:W-:-:S04]  /*d880*/  @P0 FFMA.FTZ R3, R4, 0.93318945169448852539, -R3 ;  /* 0x3f6ee58104030823 */ /* 0x000fc80000010803 */
[----:B------:R-:W-:Y:S02]  /*d890*/  @!P0 FFMA.FTZ R3, R4, 0.93318945169448852539, R3 ;  /* 0x3f6ee58104038823 */ /* 0x000fe40000010003 */
.L_x_3882:
[----:B------:R-:W-:Y:S05]  /*d8a0*/  BSYNC B2 ;  /* 0x0000000000027941 */ /* 0x000fea0003800000 */
.L_x_3880:
        /* <DEDUP_REMOVED lines=11> */
.L_x_3877:
        /* <DEDUP_REMOVED lines=17> */
.L_x_3884:
[----:B------:R-:W-:Y:S05]  /*da70*/  BSYNC B5 ;  /* 0x0000000000057941 */ /* 0x000fea0003800000 */
.L_x_3883:
        /* <DEDUP_REMOVED lines=18> */
.L_x_3886:
[----:B------:R-:W-:Y:S01]  /*dba0*/  ISETP.GE.AND P0, PT, R0, RZ, PT ;  /* 0x000000ff0000720c */ /* 0x000fe20003f06270 */
[----:B------:R-:W-:-:S12]  /*dbb0*/  IMAD.MOV.U32 R4, RZ, RZ, 0x3fd774eb ;  /* 0x3fd774ebff047424 */ /* 0x000fd800078e00ff */
[----:B------:R-:W-:-:S04]  /*dbc0*/  @P0 FFMA.FTZ R3, R4, 0.93318945169448852539, -R3 ;  /* 0x3f6ee58104030823 */ /* 0x000fc80000010803 */
[----:B------:R-:W-:Y:S02]  /*dbd0*/  @!P0 FFMA.FTZ R3, R4, 0.93318945169448852539, R3 ;  /* 0x3f6ee58104038823 */ /* 0x000fe40000010003 */
.L_x_3887:
[----:B------:R-:W-:Y:S05]  /*dbe0*/  BSYNC B2 ;  /* 0x0000000000027941 */ /* 0x000fea0003800000 */
.L_x_3885:
        /* <DEDUP_REMOVED lines=10> */
.L_x_3876:
[----:B------:R-:W-:Y:S05]  /*dc90*/  BSYNC B4 ;  /* 0x0000000000047941 */ /* 0x000fea0003800000 */
.L_x_3873:
[----:B------:R-:W-:-:S13]  /*dca0*/  ISETP.NE.AND P0, PT, R20, RZ, PT ;  /* 0x000000ff1400720c */ /* 0x000fda0003f05270 */
[----:B-1----:R-:W-:Y:S01]  /*dcb0*/  @!P0 FADD.FTZ R18, -R18, -RZ ;  /* 0x800000ff12128221 */ /* 0x002fe20000010100 */
[----:B------:R-:W-:Y:S05]  /*dcc0*/  BRA `(.L_x_3888) ;  /* 0x00000db000007947 */ /* 0x000fea0003800000 */
.L_x_3851:
[----:B------:R-:W-:Y:S02]  /*dcd0*/  FADD.FTZ R0, -R12, 6.1232342629258392722e-17 ;  /* 0x248d31320c007421 */ /* 0x000fe40000010100 */
[----:B------:R-:W-:Y:S02]  /*dce0*/  FADD.FTZ R18, -R11, -RZ ;  /* 0x800000ff0b127221 */ /* 0x000fe40000010100 */
[----:B------:R-:W-:Y:S01]  /*dcf0*/  FADD.FTZ R0, R0, 1.5707963705062866211 ;  /* 0x3fc90fdb00007421 */ /* 0x000fe20000010000 */
[----:B------:R-:W-:Y:S05]  /*dd00*/  BRA `(.L_x_3888) ;  /* 0x00000d7000007947 */ /* 0x000fea0003800000 */
.L_x_3850:
[----:B------:R-:W-:Y:S02]  /*dd10*/  FADD.FTZ R18, -R11, -RZ ;  /* 0x800000ff0b127221 */ /* 0x000fe40000010100 */
[----:B------:R-:W-:Y:S01]  /*dd20*/  IMAD.MOV.U32 R0, RZ, RZ, RZ ;  /* 0x000000ffff007224 */ /* 0x000fe200078e00ff */
[----:B------:R-:W-:Y:S05]  /*dd30*/  BRA `(.L_x_3888) ;  /* 0x00000d4000007947 */ /* 0x000fea0003800000 */
.L_x_3849:
        /* <DEDUP_REMOVED lines=24> */
.L_x_3893:
[----:B------:R-:W-:Y:S05]  /*dec0*/  BSYNC B5 ;  /* 0x0000000000057941 */ /* 0x000fea0003800000 */
.L_x_3892:
        /* <DEDUP_REMOVED lines=18> */
.L_x_3895:
[----:B------:R-:W-:Y:S01]  /*dff0*/  ISETP.GE.AND P0, PT, R12, RZ, PT ;  /* 0x000000ff0c00720c */ /* 0x000fe20003f06270 */
[----:B------:R-:W-:-:S12]  /*e000*/  IMAD.MOV.U32 R4, RZ, RZ, 0x3fd774eb ;  /* 0x3fd774ebff047424 */ /* 0x000fd800078e00ff */
[----:B------:R-:W-:-:S04]  /*e010*/  @P0 FFMA.FTZ R3, R4, 0.93318945169448852539, -R3 ;  /* 0x3f6ee58104030823 */ /* 0x000fc80000010803 */
[----:B------:R-:W-:Y:S02]  /*e020*/  @!P0 FFMA.FTZ R3, R4, 0.93318945169448852539, R3 ;  /* 0x3f6ee58104038823 */ /* 0x000fe40000010003 */
.L_x_3896:
[----:B------:R-:W-:Y:S05]  /*e030*/  BSYNC B2 ;  /* 0x0000000000027941 */ /* 0x000fea0003800000 */
.L_x_3894:
        /* <DEDUP_REMOVED lines=13> */
.L_x_3891:
        /* <DEDUP_REMOVED lines=12> */
.L_x_3899:
[----:B------:R-:W-:Y:S05]  /*e1d0*/  BSYNC B5 ;  /* 0x0000000000057941 */ /* 0x000fea0003800000 */
.L_x_3898:
        /* <DEDUP_REMOVED lines=18> */
.L_x_3901:
[----:B------:R-:W-:Y:S01]  /*e300*/  ISETP.GE.AND P0, PT, R12, RZ, PT ;  /* 0x000000ff0c00720c */ /* 0x000fe20003f06270 */
[----:B------:R-:W-:-:S12]  /*e310*/  IMAD.MOV.U32 R4, RZ, RZ, 0x3fd774eb ;  /* 0x3fd774ebff047424 */ /* 0x000fd800078e00ff */
[----:B------:R-:W-:-:S04]  /*e320*/  @P0 FFMA.FTZ R3, R4, 0.93318945169448852539, -R3 ;  /* 0x3f6ee58104030823 */ /* 0x000fc80000010803 */
[----:B------:R-:W-:Y:S02]  /*e330*/  @!P0 FFMA.FTZ R3, R4, 0.93318945169448852539, R3 ;  /* 0x3f6ee58104038823 */ /* 0x000fe40000010003 */
.L_x_3902:
[----:B------:R-:W-:Y:S05]  /*e340*/  BSYNC B2 ;  /* 0x0000000000027941 */ /* 0x000fea0003800000 */
.L_x_3900:
        /* <DEDUP_REMOVED lines=27> */
.L_x_3890:
        /* <DEDUP_REMOVED lines=33> */
.L_x_3904:
[----:B------:R-:W-:Y:S05]  /*e710*/  BSYNC B5 ;  /* 0x0000000000057941 */ /* 0x000fea0003800000 */
.L_x_3903:
        /* <DEDUP_REMOVED lines=18> */
.L_x_3906:
[----:B------:R-:W-:Y:S01]  /*e840*/  ISETP.GE.AND P0, PT, R12, RZ, PT ;  /* 0x000000ff0c00720c */ /* 0x000fe20003f06270 */
[----:B------:R-:W-:-:S12]  /*e850*/  IMAD.MOV.U32 R4, RZ, RZ, 0x3fd774eb ;  /* 0x3fd774ebff047424 */ /* 0x000fd800078e00ff */
[----:B------:R-:W-:-:S04]  /*e860*/  @P0 FFMA.FTZ R3, R4, 0.93318945169448852539, -R3 ;  /* 0x3f6ee58104030823 */ /* 0x000fc80000010803 */
[----:B------:R-:W-:Y:S02]  /*e870*/  @!P0 FFMA.FTZ R3, R4, 0.93318945169448852539, R3 ;  /* 0x3f6ee58104038823 */ /* 0x000fe40000010003 */
.L_x_3907:
[----:B------:R-:W-:Y:S05]  /*e880*/  BSYNC B2 ;  /* 0x0000000000027941 */ /* 0x000fea0003800000 */
.L_x_3905:
        /* <DEDUP_REMOVED lines=10> */
.L_x_3897:
[----:B------:R-:W-:Y:S05]  /*e930*/  BSYNC B4 ;  /* 0x0000000000047941 */ /* 0x000fea0003800000 */
.L_x_3889:
[----:B------:R-:W-:Y:S01]  /*e940*/  ISETP.NE.AND P0, PT, R20, RZ, PT ;  /* 0x000000ff1400720c */ /* 0x000fe20003f05270 */
[----:B------:R-:W-:Y:S02]  /*e950*/  FADD.FTZ R18, R15, 0.69314718246459960938 ;  /* 0x3f3172180f127421 */ /* 0x000fe40000010000 */
[----:B------:R-:W-:-:S10]  /*e960*/  FADD.FTZ R0, |R0|, -RZ ;  /* 0x800000ff00007221 */ /* 0x000fd40000010200 */
[----:B------:R-:W-:Y:S01]  /*e970*/  @!P0 FADD.FTZ R18, -R18, -RZ ;  /* 0x800000ff12128221 */ /* 0x000fe20000010100 */
[----:B------:R-:W-:Y:S05]  /*e980*/  BRA `(.L_x_3888) ;  /* 0x000000f000007947 */ /* 0x000fea0003800000 */
.L_x_3848:
        /* <DEDUP_REMOVED lines=15> */
.L_x_3888:
[----:B------:R-:W-:Y:S05]  /*ea80*/  BSYNC B0 ;  /* 0x0000000000007941 */ /* 0x000fea0003800000 */
.L_x_3847:
        /* <DEDUP_REMOVED lines=10> */
.L_x_3909:
[----:B------:R-:W-:Y:S01]  /*eb30*/  FSETP.GTU.FTZ.AND P0, PT, R4, +INF , PT ;  /* 0x7f8000000400780b */ /* 0x000fe20003f1c000 */
[----:B------:R-:W-:-:S12]  /*eb40*/  IMAD.MOV.U32 R3, RZ, RZ, R0 ;  /* 0x000000ffff037224 */ /* 0x000fd800078e0000 */
[----:B------:R-:W-:Y:S02]  /*eb50*/  @!P0 IMAD.MOV.U32 R18, RZ, RZ, R4 ;  /* 0x000000ffff128224 */ /* 0x000fe400078e0004 */
.L_x_3910:
[----:B------:R-:W-:Y:S05]  /*eb60*/  BSYNC B0 ;  /* 0x0000000000007941 */ /* 0x000fea0003800000 */
.L_x_3908:
[----:B------:R-:W-:Y:S02]  /*eb70*/  F2FP.PACK_AB R18, R3, R18 ;  /* 0x000000120312723e */ /* 0x000fe400000000ff */
.L_x_3846:
[----:B------:R-:W-:Y:S05]  /*eb80*/  BSYNC B1 ;  /* 0x0000000000017941 */ /* 0x000fea0003800000 */
.L_x_3845:
[----:B------:R-:W1:Y:S01]  /*eb90*/  LDC.U8 R22, c[0x0][0x184] ;  /* 0x00006100ff167b82 */ /* 0x000e620000000000 */
[----:B------:R-:W-:Y:S01]  /*eba0*/  ISETP.GE.AND P0, PT, R2, R27, PT ;  /* 0x0000001b0200720c */ /* 0x000fe20003f06270 */
[----:B------:R-:W-:Y:S01]  /*ebb0*/  BSSY B7, `(.L_x_3911) ;  /* 0x000031e000077945 */ /* 0x000fe20003800000 */
[----:B------:R-:W-:Y:S11]  /*ebc0*/  BSSY B6, `(.L_x_3912) ;  /* 0x000021d000067945 */ /* 0x000ff60003800000 */
[----:B------:R-:W-:Y:S05]  /*ebd0*/  @P0 BRA `(.L_x_3913) ;  /* 0x0000218000000947 */ /* 0x000fea0003800000 */
[----:B------:R-:W4:Y:S01]  /*ebe0*/  S2R R3, SR_TID.X ;  /* 0x0000000000037919 */ /* 0x000f220000002100 */
[----:B-1----:R-:W-:Y:S01]  /*ebf0*/  PRMT R2, R22, 0x9910, RZ ;  /* 0x0000991016027816 */ /* 0x002fe200000000ff */
[----:B----4-:R-:W-:-:S04]  /*ec00*/  IMAD R0, R28, 0x200, R3 ;  /* 0x000002001c007824 */ /* 0x010fc800078e0203 */
        /* <DEDUP_REMOVED lines=16> */
[----:B------:R-:W1:Y:S02]  /*ed10*/  F2I.FTZ.TRUNC.NTZ R3, R14 ;  /* 0x0000000e00037305 */ /* 0x000e64000021f100 */
[----:B-1----:R1:W-:Y:S01]  /*ed20*/  STG.E.U8 [R8.64], R3 ;  /* 0x0000000308007986 */ /* 0x0023e2000c101124 */
[----:B------:R-:W-:Y:S05]  /*ed30*/  BRA `(.L_x_3919) ;  /* 0x0000100000007947 */ /* 0x000fea0003800000 */
.L_x_3917:
[----:B------:R-:W-:-:S06]  /*ed40*/  HADD2.F32 R3, -RZ, R14.H0_H0 ;  /* 0x2000000eff037230 */ /* 0x000fcc0000004100 */
[----:B------:R-:W1:Y:S02]  /*ed50*/  F2I.S64.TRUNC R2, R3 ;  /* 0x0000000300027311 */ /* 0x000e64000020d900 */
[----:B-1----:R-:W-:Y:S02]  /*ed60*/  IMAD.MOV.U32 R5, RZ, RZ, R2 ;  /* 0x000000ffff057224 */ /* 0x002fe400078e0002 */
[----:B------:R-:W-:-:S03]  /*ed70*/  IMAD.MOV.U32 R2, RZ, RZ, R19 ;  /* 0x000000ffff027224 */ /* 0x000fc600078e0013 */
[----:B------:R1:W-:Y:S01]  /*ed80*/  STG.E.U8 [R8.64], R5 ;  /* 0x0000000508007986 */ /* 0x0003e2000c101124 */
[----:B------:R-:W-:Y:S05]  /*ed90*/  BRA `(.L_x_3919) ;  /* 0x00000fa000007947 */ /* 0x000fea0003800000 */
.L_x_3916:
        /* <DEDUP_REMOVED lines=8> */
[----:B------:R-:W1:Y:S02]  /*ee20*/  F2I.S64.TRUNC R4, R4 ;  /* 0x0000000400047311 */ /* 0x000e64000020d900 */
[----:B-1----:R1:W-:Y:S01]  /*ee30*/  STG.E.64 [R8.64], R4 ;  /* 0x0000000408007986 */ /* 0x0023e2000c101b24 */
[----:B------:R-:W-:Y:S05]  /*ee40*/  BRA `(.L_x_3919) ;  /* 0x00000ef000007947 */ /* 0x000fea0003800000 */
.L_x_3921:
[----:B------:R-:W-:Y:S01]  /*ee50*/  HADD2.F32 R14, -RZ, R14.H0_H0 ;  /* 0x2000000eff0e7230 */ /* 0x000fe20000004100 */
[----:B------:R-:W-:-:S03]  /*ee60*/  IMAD.MOV.U32 R2, RZ, RZ, R19 ;  /* 0x000000ffff027224 */ /* 0x000fc600078e0013 */
[----:B------:R-:W1:Y:S02]  /*ee70*/  F2I.FTZ.TRUNC.NTZ R3, R14 ;  /* 0x0000000e00037305 */ /* 0x000e64000021f100 */
[----:B-1----:R1:W-:Y:S01]  /*ee80*/  STG.E [R8.64], R3 ;  /* 0x0000000308007986 */ /* 0x0023e2000c101924 */
[----:B------:R-:W-:Y:S05]  /*ee90*/  BRA `(.L_x_3919) ;  /* 0x00000ea000007947 */ /* 0x000fea0003800000 */
.L_x_3920:
[----:B------:R-:W-:Y:S01]  /*eea0*/  HADD2.F32 R14, -RZ, R14.H0_H0 ;  /* 0x2000000eff0e7230 */ /* 0x000fe20000004100 */
[----:B------:R-:W-:-:S03]  /*eeb0*/  IMAD.MOV.U32 R2, RZ, RZ, R19 ;  /* 0x000000ffff027224 */ /* 0x000fc600078e0013 */
[----:B------:R-:W1:Y:S02]  /*eec0*/  F2I.FTZ.TRUNC.NTZ R3, R14 ;  /* 0x0000000e00037305 */ /* 0x000e64000021f100 */
[----:B-1----:R1:W-:Y:S01]  /*eed0*/  STG.E.U16 [R8.64], R3 ;  /* 0x0000000308007986 */ /* 0x0023e2000c101524 */
[----:B------:R-:W-:Y:S05]  /*eee0*/  BRA `(.L_x_3919) ;  /* 0x00000e5000007947 */ /* 0x000fea0003800000 */
.L_x_3915:
        /* <DEDUP_REMOVED lines=10> */
.L_x_3923:
[----:B------:R1:W-:Y:S01]  /*ef90*/  STG.E.U16 [R8.64], R14 ;  /* 0x0000000e08007986 */ /* 0x0003e2000c101524 */
[----:B------:R-:W-:Y:S01]  /*efa0*/  IMAD.MOV.U32 R2, RZ, RZ, R19 ;  /* 0x000000ffff027224 */ /* 0x000fe200078e0013 */
[----:B------:R-:W-:Y:S05]  /*efb0*/  BRA `(.L_x_3919) ;  /* 0x00000d8000007947 */ /* 0x000fea0003800000 */
.L_x_3922:
[----:B------:R-:W-:-:S13]  /*efc0*/  ISETP.NE.AND P0, PT, R0, 0x7, PT ;  /* 0x000000070000780c */ /* 0x000fda0003f05270 */
[----:B------:R-:W-:Y:S05]  /*efd0*/  @!P0 BRA `(.L_x_3924) ;  /* 0x000000c000008947 */ /* 0x000fea0003800000 */
[----:B------:R-:W-:-:S13]  /*efe0*/  ISETP.NE.AND P0, PT, R0, 0x8, PT ;  /* 0x000000080000780c */ /* 0x000fda0003f05270 */
[----:B------:R-:W-:Y:S05]  /*eff0*/  @!P0 BRA `(.L_x_3925) ;  /* 0x0000007000008947 */ /* 0x000fea0003800000 */
[----:B------:R-:W-:-:S13]  /*f000*/  ISETP.NE.AND P0, PT, R0, 0x9, PT ;  /* 0x000000090000780c */ /* 0x000fda0003f05270 */
[----:B------:R-:W-:Y:S05]  /*f010*/  @P0 BRA `(.L_x_3918) ;  /* 0x00000b4000000947 */ /* 0x000fea0003800000 */
[--C-:B0-----:R-:W-:Y:S01]  /*f020*/  HADD2.F32 R15, -RZ, R14.reuse.H1_H1 ;  /* 0x3000000eff0f7230 */ /* 0x101fe20000004100 */
[----:B------:R-:W-:Y:S01]  /*f030*/  IMAD.MOV.U32 R2, RZ, RZ, R19 ;  /* 0x000000ffff027224 */ /* 0x000fe200078e0013 */
[----:B------:R-:W-:-:S05]  /*f040*/  HADD2.F32 R14, -RZ, R14.H0_H0 ;  /* 0x2000000eff0e7230 */ /* 0x000fca0000004100 */
[----:B------:R0:W-:Y:S01]  /*f050*/  STG.E.64 [R8.64], R14 ;  /* 0x0000000e08007986 */ /* 0x0001e2000c101b24 */
[----:B------:R-:W-:Y:S05]  /*f060*/  BRA `(.L_x_3919) ;  /* 0x00000cd000007947 */ /* 0x000fea0003800000 */
.L_x_3925:
[----:B------:R1:W-:Y:S01]  /*f070*/  STG.E [R8.64], R14 ;  /* 0x0000000e08007986 */ /* 0x0003e2000c101924 */
[----:B------:R-:W-:Y:S01]  /*f080*/  IMAD.MOV.U32 R2, RZ, RZ, R19 ;  /* 0x000000ffff027224 */ /* 0x000fe200078e0013 */
[----:B------:R-:W-:Y:S05]  /*f090*/  BRA `(.L_x_3919) ;  /* 0x00000ca000007947 */ /* 0x000fea0003800000 */
.L_x_3924:
[----:B------:R-:W-:Y:S01]  /*f0a0*/  HADD2.F32 R4, -RZ, R14.H0_H0 ;  /* 0x2000000eff047230 */ /* 0x000fe20000004100 */
[----:B------:R-:W-:-:S04]  /*f0b0*/  IMAD.MOV.U32 R2, RZ, RZ, R19 ;  /* 0x000000ffff027224 */ /* 0x000fc800078e0013 */
[----:B------:R-:W-:-:S06]  /*f0c0*/  FMUL.FTZ R4, R4, 1 ;  /* 0x3f80000004047820 */ /* 0x000fcc0000410000 */
[----:B------:R-:W1:Y:S02]  /*f0d0*/  F2F.F64.F32 R4, R4 ;  /* 0x0000000400047310 */ /* 0x000e640000201800 */
[----:B-1----:R1:W-:Y:S01]  /*f0e0*/  STG.E.64 [R8.64], R4 ;  /* 0x0000000408007986 */ /* 0x0023e2000c101b24 */
[----:B------:R-:W-:Y:S05]  /*f0f0*/  BRA `(.L_x_3919) ;  /* 0x00000c4000007947 */ /* 0x000fea0003800000 */
.L_x_3914:
        /* <DEDUP_REMOVED lines=9> */
[----:B------:R-:W-:Y:S02]  /*f190*/  IMAD.MOV.U32 R3, RZ, RZ, 0x1 ;  /* 0x00000001ff037424 */ /* 0x000fe400078e00ff */
[----:B------:R-:W-:Y:S02]  /*f1a0*/  IMAD.MOV.U32 R2, RZ, RZ, R19 ;  /* 0x000000ffff027224 */ /* 0x000fe400078e0013 */
[----:B------:R-:W-:-:S13]  /*f1b0*/  FSETP.NEU.FTZ.AND P0, PT, R0, RZ, PT ;  /* 0x000000ff0000720b */ /* 0x000fda0003f1d000 */
[----:B------:R-:W-:-:S05]  /*f1c0*/  @!P0 HADD2.F32 R14, -RZ, R14.H1_H1 ;  /* 0x3000000eff0e8230 */ /* 0x000fca0000004100 */
[----:B------:R-:W-:-:S04]  /*f1d0*/  @!P0 FSETP.NEU.FTZ.AND P1, PT, R14, RZ, PT ;  /* 0x000000ff0e00820b */ /* 0x000fc80003f3d000 */
[----:B------:R-:W-:-:S05]  /*f1e0*/  @!P0 SEL R3, RZ, 0x1, !P1 ;  /* 0x00000001ff038807 */ /* 0x000fca0004800000 */
[----:B------:R1:W-:Y:S01]  /*f1f0*/  STG.E.U8 [R8.64], R3 ;  /* 0x0000000308007986 */ /* 0x0003e2000c101124 */
[----:B------:R-:W-:Y:S05]  /*f200*/  BRA `(.L_x_3919) ;  /* 0x00000b3000007947 */ /* 0x000fea0003800000 */
.L_x_3928:
[--C-:B------:R-:W-:Y:S01]  /*f210*/  HADD2.F32 R6, -RZ, R14.reuse.H1_H1 ;  /* 0x3000000eff067230 */ /* 0x100fe20000004100 */
[----:B------:R-:W-:Y:S01]  /*f220*/  IMAD.MOV.U32 R2, RZ, RZ, R19 ;  /* 0x000000ffff027224 */ /* 0x000fe200078e0013 */
[----:B------:R-:W-:-:S03]  /*f230*/  HADD2.F32 R14, -RZ, R14.H0_H0 ;  /* 0x2000000eff0e7230 */ /* 0x000fc60000004100 */
[----:B------:R-:W-:Y:S02]  /*f240*/  FMUL.FTZ R6, R6, 1 ;  /* 0x3f80000006067820 */ /* 0x000fe40000410000 */
[----:B------:R-:W-:-:S04]  /*f250*/  FMUL.FTZ R4, R14, 1 ;  /* 0x3f8000000e047820 */ /* 0x000fc80000410000 */
[----:B--2---:R-:W-:Y:S08]  /*f260*/  F2F.F64.F32 R6, R6 ;  /* 0x0000000600067310 */ /* 0x004ff00000201800 */
[----:B------:R-:W1:Y:S02]  /*f270*/  F2F.F64.F32 R4, R4 ;  /* 0x0000000400047310 */ /* 0x000e640000201800 */
[----:B-1----:R1:W-:Y:S01]  /*f280*/  STG.E.128 [R8.64], R4 ;  /* 0x0000000408007986 */ /* 0x0023e2000c101d24 */
[----:B------:R-:W-:Y:S05]  /*f290*/  BRA `(.L_x_3919) ;  /* 0x00000aa000007947 */ /* 0x000fea0003800000 */
.L_x_3927:
        /* <DEDUP_REMOVED lines=21> */
.L_x_3932:
[----:B------:R-:W-:Y:S05]  /*f3f0*/  BSYNC B0 ;  /* 0x0000000000007941 */ /* 0x000fea0003800000 */
.L_x_3931:
[----:B------:R-:W-:Y:S01]  /*f400*/  LOP3.LUT R3, R0, R3, RZ, 0xfc, !PT ;  /* 0x0000000300037212 */ /* 0x000fe200078efcff */
[----:B------:R-:W-:-:S04]  /*f410*/  IMAD.MOV.U32 R2, RZ, RZ, R19 ;  /* 0x000000ffff027224 */ /* 0x000fc800078e0013 */
[----:B------:R1:W-:Y:S01]  /*f420*/  STG.E.U8 [R8.64], R3 ;  /* 0x0000000308007986 */ /* 0x0003e2000c101124 */
[----:B------:R-:W-:Y:S05]  /*f430*/  BRA `(.L_x_3919) ;  /* 0x0000090000007947 */ /* 0x000fea0003800000 */
.L_x_3930:
        /* <DEDUP_REMOVED lines=13> */
.L_x_3934:
[----:B------:R-:W-:Y:S01]  /*f510*/  IMAD.MOV.U32 R0, RZ, RZ, 0x7f ;  /* 0x0000007fff007424 */ /* 0x000fe200078e00ff */
[----:B------:R-:W-:-:S04]  /*f520*/  ISETP.GT.U32.AND P0, PT, R2, 0x7f800000, PT ;  /* 0x7f8000000200780c */ /* 0x000fc80003f04070 */
[----:B------:R-:W-:-:S04]  /*f530*/  SEL R0, R0, 0x7c, P0 ;  /* 0x0000007c00007807 */ /* 0x000fc80000000000 */
.L_x_3935:
[----:B------:R-:W-:Y:S05]  /*f540*/  BSYNC B0 ;  /* 0x0000000000007941 */ /* 0x000fea0003800000 */
.L_x_3933:
[----:B------:R-:W-:-:S04]  /*f550*/  LOP3.LUT R2, R3, 0x80000000, RZ, 0xc0, !PT ;  /* 0x8000000003027812 */ /* 0x000fc800078ec0ff */
[----:B------:R-:W-:Y:S01]  /*f560*/  SHF.R.U32.HI R3, RZ, 0x18, R2 ;  /* 0x00000018ff037819 */ /* 0x000fe20000011602 */
[----:B------:R-:W-:-:S03]  /*f570*/  IMAD.MOV.U32 R2, RZ, RZ, R19 ;  /* 0x000000ffff027224 */ /* 0x000fc600078e0013 */
[----:B------:R-:W-:-:S05]  /*f580*/  LOP3.LUT R3, R0, R3, RZ, 0xfc, !PT ;  /* 0x0000000300037212 */ /* 0x000fca00078efcff */
[----:B------:R1:W-:Y:S01]  /*f590*/  STG.E.U8 [R8.64], R3 ;  /* 0x0000000308007986 */ /* 0x0003e2000c101124 */
[----:B------:R-:W-:Y:S05]  /*f5a0*/  BRA `(.L_x_3919) ;  /* 0x0000079000007947 */ /* 0x000fea0003800000 */
.L_x_3929:
[----:B------:R-:W-:Y:S01]  /*f5b0*/  HADD2.F32 R0, -RZ, R14.H0_H0 ;  /* 0x2000000eff007230 */ /* 0x000fe20000004100 */
[----:B------:R-:W-:-:S04]  /*f5c0*/  IMAD.MOV.U32 R2, RZ, RZ, R19 ;  /* 0x000000ffff027224 */ /* 0x000fc800078e0013 */
[----:B------:R-:W-:-:S05]  /*f5d0*/  F2FP.BF16.PACK_AB R0, RZ, R0 ;  /* 0x00000000ff00723e */ /* 0x000fca00000010ff */
[----:B------:R1:W-:Y:S01]  /*f5e0*/  STG.E.U16 [R8.64], R0 ;  /* 0x0000000008007986 */ /* 0x0003e2000c101524 */
[----:B------:R-:W-:Y:S05]  /*f5f0*/  BRA `(.L_x_3919) ;  /* 0x0000074000007947 */ /* 0x000fea0003800000 */
.L_x_3926:
        /* <DEDUP_REMOVED lines=10> */
[----:B------:R-:W1:Y:S02]  /*f6a0*/  F2I.FTZ.U32.TRUNC.NTZ R3, R3 ;  /* 0x0000000300037305 */ /* 0x000e64000021f000 */
[----:B-1----:R1:W-:Y:S01]  /*f6b0*/  STG.E.U16 [R8.64], R3 ;  /* 0x0000000308007986 */ /* 0x0023e2000c101524 */
[----:B------:R-:W-:Y:S05]  /*f6c0*/  BRA `(.L_x_3919) ;  /* 0x0000067000007947 */ /* 0x000fea0003800000 */
.L_x_3938:
        /* <DEDUP_REMOVED lines=17> */
.L_x_3941:
[----:B------:R-:W-:-:S04]  /*f7e0*/  LOP3.LUT R2, R3, 0x80000000, RZ, 0xc0, !PT ;  /* 0x8000000003027812 */ /* 0x000fc800078ec0ff */
[----:B------:R-:W-:-:S04]  /*f7f0*/  SHF.R.U32.HI R3, RZ, 0x18, R2 ;  /* 0x00000018ff037819 */ /* 0x000fc80000011602 */
[----:B------:R-:W-:-:S04]  /*f800*/  LOP3.LUT R0, R0, R3, RZ, 0xfc, !PT ;  /* 0x0000000300007212 */ /* 0x000fc800078efcff */
[----:B------:R-:W-:Y:S02]  /*f810*/  PRMT R4, R0, 0x7610, R4 ;  /* 0x0000761000047816 */ /* 0x000fe40000000004 */
.L_x_3940:
[----:B------:R-:W-:Y:S05]  /*f820*/  BSYNC B0 ;  /* 0x0000000000007941 */ /* 0x000fea0003800000 */
.L_x_3939:
[----:B------:R1:W-:Y:S01]  /*f830*/  STG.E.U8 [R8.64], R4 ;  /* 0x0000000408007986 */ /* 0x0003e2000c101124 */
[----:B------:R-:W-:Y:S01]  /*f840*/  IMAD.MOV.U32 R2, RZ, RZ, R19 ;  /* 0x000000ffff027224 */ /* 0x000fe200078e0013 */
[----:B------:R-:W-:Y:S05]  /*f850*/  BRA `(.L_x_3919) ;  /* 0x000004e000007947 */ /* 0x000fea0003800000 */
.L_x_3937:
        /* <DEDUP_REMOVED lines=17> */
.L_x_3944:
[----:B------:R-:W-:-:S04]  /*f970*/  LOP3.LUT R2, R3, 0x80000000, RZ, 0xc0, !PT ;  /* 0x8000000003027812 */ /* 0x000fc800078ec0ff */
[----:B------:R-:W-:-:S04]  /*f980*/  SHF.R.U32.HI R3, RZ, 0x18, R2 ;  /* 0x00000018ff037819 */ /* 0x000fc80000011602 */
[----:B------:R-:W-:-:S04]  /*f990*/  LOP3.LUT R0, R0, R3, RZ, 0xfc, !PT ;  /* 0x0000000300007212 */ /* 0x000fc800078efcff */
[----:B------:R-:W-:Y:S02]  /*f9a0*/  PRMT R4, R0, 0x7610, R4 ;  /* 0x0000761000047816 */ /* 0x000fe40000000004 */
.L_x_3943:
[----:B------:R-:W-:Y:S05]  /*f9b0*/  BSYNC B0 ;  /* 0x0000000000007941 */ /* 0x000fea0003800000 */
.L_x_3942:
[----:B------:R1:W-:Y:S01]  /*f9c0*/  STG.E.U8 [R8.64], R4 ;  /* 0x0000000408007986 */ /* 0x0003e2000c101124 */
[----:B------:R-:W-:Y:S01]  /*f9d0*/  IMAD.MOV.U32 R2, RZ, RZ, R19 ;  /* 0x000000ffff027224 */ /* 0x000fe200078e0013 */
[----:B------:R-:W-:Y:S05]  /*f9e0*/  BRA `(.L_x_3919) ;  /* 0x0000035000007947 */ /* 0x000fea0003800000 */
.L_x_3936:
        /* <DEDUP_REMOVED lines=14> */
[----:B------:R-:W-:Y:S01]  /*fad0*/  @P2 LOP3.LUT R0, R0, 0x1, RZ, 0xc0, !PT ;  /* 0x0000000100002812 */ /* 0x000fe200078ec0ff */
[----:B------:R-:W-:-:S03]  /*fae0*/  IMAD.MOV.U32 R2, RZ, RZ, R19 ;  /* 0x000000ffff027224 */ /* 0x000fc600078e0013 */
[----:B------:R-:W-:Y:S02]  /*faf0*/  @P2 ISETP.EQ.U32.AND P1, PT, R0, 0x1, P1 ;  /* 0x000000010000280c */ /* 0x000fe40000f22070 */
[----:B------:R-:W-:Y:S02]  /*fb00*/  @P2 IADD3 R0, R4, 0x1, RZ ;  /* 0x0000000104002810 */ /* 0x000fe40007ffe0ff */
[----:B------:R-:W-:-:S13]  /*fb10*/  @P2 PLOP3.LUT P0, PT, P1, PT, PT, 0x80, 0x0 ;  /* 0x000000000000281c */ /* 0x000fda0000f0f070 */
[----:B------:R-:W-:-:S04]  /*fb20*/  @!P0 IMAD.MOV R0, RZ, RZ, R4 ;  /* 0x000000ffff008224 */ /* 0x000fc800078e0204 */
[----:B------:R-:W-:-:S05]  /*fb30*/  @P2 IMAD.MOV.U32 R3, RZ, RZ, R0 ;  /* 0x000000ffff032224 */ /* 0x000fca00078e0000 */
[----:B------:R1:W-:Y:S01]  /*fb40*/  STG.E.U8 [R8.64], R3 ;  /* 0x0000000308007986 */ /* 0x0003e2000c101124 */
[----:B------:R-:W-:Y:S05]  /*fb50*/  BRA `(.L_x_3919) ;  /* 0x000001e000007947 */ /* 0x000fea0003800000 */
.L_x_3918:
[----:B------:R-:W-:Y:S01]  /*fb60*/  MOV R14, 0x0 ;  /* 0x00000000000e7802 */ /* 0x000fe20000000f00 */
[----:B------:R-:W-:Y:S02]  /*fb70*/  IMAD.MOV.U32 R4, RZ, RZ, c[0x4][0x158] ;  /* 0x01005600ff047624 */ /* 0x000fe400078e00ff */
[----:B------:R-:W-:Y:S02]  /*fb80*/  IMAD.MOV.U32 R5, RZ, RZ, c[0x4][0x15c] ;  /* 0x01005700ff057624 */ /* 0x000fe400078e00ff */
[----:B------:R-:W-:Y:S01]  /*fb90*/  IMAD.MOV.U32 R6, RZ, RZ, c[0x4][0x160] ;  /* 0x01005800ff067624 */ /* 0x000fe200078e00ff */
[----:B0-----:R-:W0:Y:S01]  /*fba0*/  LDC.64 R14, c[0x4][R14] ;  /* 0x010000000e0e7b82 */ /* 0x001e220000000a00 */
[----:B--2---:R-:W-:Y:S02]  /*fbb0*/  IMAD.MOV.U32 R7, RZ, RZ, c[0x4][0x164] ;  /* 0x01005900ff077624 */ /* 0x004fe400078e00ff */
[----:B------:R-:W-:-:S02]  /*fbc0*/  IMAD.MOV.U32 R8, RZ, RZ, 0x65 ;  /* 0x00000065ff087424 */ /* 0x000fc400078e00ff */
[----:B------:R-:W-:Y:S02]  /*fbd0*/  IMAD.MOV.U32 R10, RZ, RZ, c[0x4][0x30] ;  /* 0x01000c00ff0a7624 */ /* 0x000fe400078e00ff */
[----:B------:R-:W-:Y:S02]  /*fbe0*/  IMAD.MOV.U32 R11, RZ, RZ, c[0x4][0x34] ;  /* 0x01000d00ff0b7624 */ /* 0x000fe400078e00ff */
[----:B------:R-:W-:Y:S02]  /*fbf0*/  IMAD.MOV.U32 R12, RZ, RZ, 0x1 ;  /* 0x00000001ff0c7424 */ /* 0x000fe400078e00ff */
[----:B---3--:R-:W-:Y:S02]  /*fc00*/  IMAD.MOV.U32 R13, RZ, RZ, RZ ;  /* 0x000000ffff0d7224 */ /* 0x008fe400078e00ff */
        /* <DEDUP_REMOVED lines=10> */
.L_x_3946:
[----:B------:R-:W-:Y:S01]  /*fcb0*/  HADD2.F32 R4, -RZ, R14.H0_H0 ;  /* 0x2000000eff047230 */ /* 0x000fe20000004100 */
[----:B------:R-:W-:-:S05]  /*fcc0*/  IMAD.MOV.U32 R2, RZ, RZ, R19 ;  /* 0x000000ffff027224 */ /* 0x000fca00078e0013 */
[----:B------:R-:W1:Y:S02]  /*fcd0*/  F2I.U64.TRUNC R4, R4 ;  /* 0x0000000400047311 */ /* 0x000e64000020d800 */
[----:B-1----:R1:W-:Y:S01]  /*fce0*/  STG.E.64 [R8.64], R4 ;  /* 0x0000000408007986 */ /* 0x0023e2000c101b24 */
[----:B------:R-:W-:Y:S05]  /*fcf0*/  BRA `(.L_x_3919) ;  /* 0x0000004000007947 */ /* 0x000fea0003800000 */
.L_x_3945:
[----:B------:R-:W-:Y:S01]  /*fd00*/  HADD2.F32 R14, -RZ, R14.H0_H0 ;  /* 0x2000000eff0e7230 */ /* 0x000fe20000004100 */
[----:B------:R-:W-:-:S03]  /*fd10*/  IMAD.MOV.U32 R2, RZ, RZ, R19 ;  /* 0x000000ffff027224 */ /* 0x000fc600078e0013 */
[----:B------:R-:W1:Y:S02]  /*fd20*/  F2I.FTZ.U32.TRUNC.NTZ R3, R14 ;  /* 0x0000000e00037305 */ /* 0x000e64000021f000 */
[----:B-1----:R1:W-:Y:S02]  /*fd30*/  STG.E [R8.64], R3 ;  /* 0x0000000308007986 */ /* 0x0023e4000c101924 */
.L_x_3919:
[----:B------:R-:W-:-:S13]  /*fd40*/  ISETP.GE.AND P0, PT, R2, R27, PT ;  /* 0x0000001b0200720c */ /* 0x000fda0003f06270 */
[----:B------:R-:W-:Y:S01]  /*fd50*/  @P0 BREAK B6 ;  /* 0x0000000000060942 */ /* 0x000fe20003800000 */
[----:B------:R-:W-:Y:S05]  /*fd60*/  @P0 BRA `(.L_x_3947) ;  /* 0x0000202000000947 */ /* 0x000fea0003800000 */
[----:B-1----:R-:W-:Y:S01]  /*fd70*/  IMAD R0, R28, 0x200, R2 ;  /* 0x000002001c007824 */ /* 0x002fe200078e0202 */
[----:B------:R-:W-:-:S03]  /*fd80*/  PRMT R3, R22, 0x9910, RZ ;  /* 0x0000991016037816 */ /* 0x000fc600000000ff */
        /* <DEDUP_REMOVED lines=16> */
[----:B0-----:R0:W-:Y:S01]  /*fe90*/  STG.E.U8 [R8.64], R17 ;  /* 0x0000001108007986 */ /* 0x0011e2000c101124 */
[----:B------:R-:W-:Y:S05]  /*fea0*/  BRA `(.L_x_3953) ;  /* 0x00000ea000007947 */ /* 0x000fea0003800000 */
.L_x_3951:
[----:B------:R-:W-:-:S06]  /*feb0*/  HADD2.F32 R5, -RZ, R17.H0_H0 ;  /* 0x20000011ff057230 */ /* 0x000fcc0000004100 */
[----:B------:R-:W0:Y:S02]  /*fec0*/  F2I.S64.TRUNC R4, R5 ;  /* 0x0000000500047311 */ /* 0x000e24000020d900 */
[----:B0-----:R0:W-:Y:S01]  /*fed0*/  STG.E.U8 [R8.64], R4 ;  /* 0x0000000408007986 */ /* 0x0011e2000c101124 */
[----:B------:R-:W-:Y:S05]  /*fee0*/  BRA `(.L_x_3953) ;  /* 0x00000e6000007947 */ /* 0x000fea0003800000 */
.L_x_3950:
        /* <DEDUP_REMOVED lines=10> */
.L_x_3955:
[----:B------:R-:W-:-:S06]  /*ff90*/  HADD2.F32 R17, -RZ, R17.H0_H0 ;  /* 0x20000011ff117230 */ /* 0x000fcc0000004100 */
[----:B------:R-:W0:Y:S02]  /*ffa0*/  F2I.FTZ.TRUNC.NTZ R17, R17 ;  /* 0x0000001100117305 */ /* 0x000e24000021f100 */
[----:B0-----:R0:W-:Y:S01]  /*ffb0*/  STG.E [R8.64], R17 ;  /* 0x0000001108007986 */ /* 0x0011e2000c101924 */
[----:B------:R-:W-:Y:S05]  /*ffc0*/  BRA `(.L_x_3953) ;  /* 0x00000d8000007947 */ /* 0x000fea0003800000 */
.L_x_3954:
[----:B------:R-:W-:-:S06]  /*ffd0*/  HADD2.F32 R17, -RZ, R17.H0_H0 ;  /* 0x20000011ff117230 */ /* 0x000fcc0000004100 */
[----:B------:R-:W0:Y:S02]  /*ffe0*/  F2I.FTZ.TRUNC.NTZ R17, R17 ;  /* 0x0000001100117305 */ /* 0x000e24000021f100 */
[----:B0-----:R0:W-:Y:S01]  /*fff0*/  STG.E.U16 [R8.64], R17 ;  /* 0x0000001108007986 */ /* 0x0011e2000c101524 */
[----:B------:R-:W-:Y:S05]  /*10000*/  BRA `(.L_x_3953) ;  /* 0x00000d4000007947 */ /* 0x000fea0003800000 */
.L_x_3949:
        /* <DEDUP_REMOVED lines=9> */
.L_x_3957:
[----:B------:R0:W-:Y:S01]  /*100a0*/  STG.E.U16 [R8.64], R17 ;  /* 0x0000001108007986 */ /* 0x0001e2000c101524 */
[----:B------:R-:W-:Y:S05]  /*100b0*/  BRA `(.L_x_3953) ;  /* 0x00000c9000007947 */ /* 0x000fea0003800000 */
.L_x_3956:
        /* <DEDUP_REMOVED lines=10> */
.L_x_3959:
[----:B------:R0:W-:Y:S01]  /*10160*/  STG.E [R8.64], R17 ;  /* 0x0000001108007986 */ /* 0x0001e2000c101924 */
[----:B------:R-:W-:Y:S05]  /*10170*/  BRA `(.L_x_3953) ;  /* 0x00000bd000007947 */ /* 0x000fea0003800000 */
.L_x_3958:
[----:B------:R-:W-:-:S05]  /*10180*/  HADD2.F32 R4, -RZ, R17.H0_H0 ;  /* 0x20000011ff047230 */ /* 0x000fca0000004100 */
[----:B------:R-:W-:-:S06]  /*10190*/  FMUL.FTZ R4, R4, 1 ;  /* 0x3f80000004047820 */ /* 0x000fcc0000410000 */
[----:B------:R-:W0:Y:S02]  /*101a0*/  F2F.F64.F32 R4, R4 ;  /* 0x0000000400047310 */ /* 0x000e240000201800 */
[----:B0-----:R0:W-:Y:S01]  /*101b0*/  STG.E.64 [R8.64], R4 ;  /* 0x0000000408007986 */ /* 0x0011e2000c101b24 */
[----:B------:R-:W-:Y:S05]  /*101c0*/  BRA `(.L_x_3953) ;  /* 0x00000b8000007947 */ /* 0x000fea0003800000 */
.L_x_3948:
        /* <DEDUP_REMOVED lines=11> */
[----:B------:R-:W-:-:S05]  /*10280*/  @!P0 HADD2.F32 R17, -RZ, R17.H1_H1 ;  /* 0x30000011ff118230 */ /* 0x000fca0000004100 */
[----:B------:R-:W-:-:S04]  /*10290*/  @!P0 FSETP.NEU.FTZ.AND P1, PT, R17, RZ, PT ;  /* 0x000000ff1100820b */ /* 0x000fc80003f3d000 */
[----:B------:R-:W-:-:S05]  /*102a0*/  @!P0 SEL R3, RZ, 0x1, !P1 ;  /* 0x00000001ff038807 */ /* 0x000fca0004800000 */
[----:B------:R0:W-:Y:S01]  /*102b0*/  STG.E.U8 [R8.64], R3 ;  /* 0x0000000308007986 */ /* 0x0001e2000c101124 */
[----:B------:R-:W-:Y:S05]  /*102c0*/  BRA `(.L_x_3953) ;  /* 0x00000a8000007947 */ /* 0x000fea0003800000 */
.L_x_3962:
[--C-:B------:R-:W-:Y:S02]  /*102d0*/  HADD2.F32 R6, -RZ, R17.reuse.H1_H1 ;  /* 0x30000011ff067230 */ /* 0x100fe40000004100 */
[----:B------:R-:W-:-:S03]  /*102e0*/  HADD2.F32 R17, -RZ, R17.H0_H0 ;  /* 0x20000011ff117230 */ /* 0x000fc60000004100 */
[----:B------:R-:W-:Y:S02]  /*102f0*/  FMUL.FTZ R6, R6, 1 ;  /* 0x3f80000006067820 */ /* 0x000fe40000410000 */
[----:B------:R-:W-:-:S04]  /*10300*/  FMUL.FTZ R4, R17, 1 ;  /* 0x3f80000011047820 */ /* 0x000fc80000410000 */
[----:B--2---:R-:W-:Y:S08]  /*10310*/  F2F.F64.F32 R6, R6 ;  /* 0x0000000600067310 */ /* 0x004ff00000201800 */
[----:B------:R-:W0:Y:S02]  /*10320*/  F2F.F64.F32 R4, R4 ;  /* 0x0000000400047310 */ /* 0x000e240000201800 */
[----:B0-----:R0:W-:Y:S01]  /*10330*/  STG.E.128 [R8.64], R4 ;  /* 0x0000000408007986 */ /* 0x0011e2000c101d24 */
[----:B------:R-:W-:Y:S05]  /*10340*/  BRA `(.L_x_3953) ;  /* 0x00000a0000007947 */ /* 0x000fea0003800000 */
.L_x_3961:
        /* <DEDUP_REMOVED lines=21> */
.L_x_3966:
[----:B------:R-:W-:Y:S05]  /*104a0*/  BSYNC B0 ;  /* 0x0000000000007941 */ /* 0x000fea0003800000 */
.L_x_3965:
[----:B------:R-:W-:-:S05]  /*104b0*/  LOP3.LUT R5, R0, R5, RZ, 0xfc, !PT ;  /* 0x0000000500057212 */ /* 0x000fca00078efcff */
[----:B------:R0:W-:Y:S01]  /*104c0*/  STG.E.U8 [R8.64], R5 ;  /* 0x0000000508007986 */ /* 0x0001e2000c101124 */
[----:B------:R-:W-:Y:S05]  /*104d0*/  BRA `(.L_x_3953) ;  /* 0x0000087000007947 */ /* 0x000fea0003800000 */
.L_x_3964:
        /* <DEDUP_REMOVED lines=13> */
.L_x_3968:
[----:B------:R-:W-:Y:S01]  /*105b0*/  IMAD.MOV.U32 R0, RZ, RZ, 0x7f ;  /* 0x0000007fff007424 */ /* 0x000fe200078e00ff */
[----:B------:R-:W-:-:S04]  /*105c0*/  ISETP.GT.U32.AND P0, PT, R3, 0x7f800000, PT ;  /* 0x7f8000000300780c */ /* 0x000fc80003f04070 */
[----:B------:R-:W-:-:S04]  /*105d0*/  SEL R0, R0, 0x7c, P0 ;  /* 0x0000007c00007807 */ /* 0x000fc80000000000 */
.L_x_3969:
[----:B------:R-:W-:Y:S05]  /*105e0*/  BSYNC B0 ;  /* 0x0000000000007941 */ /* 0x000fea0003800000 */
.L_x_3967:
[----:B------:R-:W-:-:S04]  /*105f0*/  LOP3.LUT R3, R17, 0x80000000, RZ, 0xc0, !PT ;  /* 0x8000000011037812 */ /* 0x000fc800078ec0ff */
[----:B------:R-:W-:-:S04]  /*10600*/  SHF.R.U32.HI R3, RZ, 0x18, R3 ;  /* 0x00000018ff037819 */ /* 0x000fc80000011603 */
[----:B------:R-:W-:-:S05]  /*10610*/  LOP3.LUT R3, R0, R3, RZ, 0xfc, !PT ;  /* 0x0000000300037212 */ /* 0x000fca00078efcff */
[----:B------:R0:W-:Y:S01]  /*10620*/  STG.E.U8 [R8.64], R3 ;  /* 0x0000000308007986 */ /* 0x0001e2000c101124 */
[----:B------:R-:W-:Y:S05]  /*10630*/  BRA `(.L_x_3953) ;  /* 0x0000071000007947 */ /* 0x000fea0003800000 */
.L_x_3963:
[----:B------:R-:W-:-:S05]  /*10640*/  HADD2.F32 R0, -RZ, R17.H0_H0 ;  /* 0x20000011ff007230 */ /* 0x000fca0000004100 */
[----:B------:R-:W-:-:S05]  /*10650*/  F2FP.BF16.PACK_AB R0, RZ, R0 ;  /* 0x00000000ff00723e */ /* 0x000fca00000010ff */
[----:B------:R0:W-:Y:S01]  /*10660*/  STG.E.U16 [R8.64], R0 ;  /* 0x0000000008007986 */ /* 0x0001e2000c101524 */
[----:B------:R-:W-:Y:S05]  /*10670*/  BRA `(.L_x_3953) ;  /* 0x000006d000007947 */ /* 0x000fea0003800000 */
.L_x_3960:
        /* <DEDUP_REMOVED lines=12> */
.L_x_3972:
        /* <DEDUP_REMOVED lines=17> */
.L_x_3975:
[----:B------:R-:W-:-:S04]  /*10850*/  LOP3.LUT R3, R17, 0x80000000, RZ, 0xc0, !PT ;  /* 0x8000000011037812 */ /* 0x000fc800078ec0ff */
[----:B------:R-:W-:-:S04]  /*10860*/  SHF.R.U32.HI R3, RZ, 0x18, R3 ;  /* 0x00000018ff037819 */ /* 0x000fc80000011603 */
[----:B------:R-:W-:-:S04]  /*10870*/  LOP3.LUT R0, R0, R3, RZ, 0xfc, !PT ;  /* 0x0000000300007212 */ /* 0x000fc800078efcff */
[----:B------:R-:W-:Y:S02]  /*10880*/  PRMT R4, R0, 0x7610, R4 ;  /* 0x0000761000047816 */ /* 0x000fe40000000004 */
.L_x_3974:
[----:B------:R-:W-:Y:S05]  /*10890*/  BSYNC B0 ;  /* 0x0000000000007941 */ /* 0x000fea0003800000 */
.L_x_3973:
[----:B------:R0:W-:Y:S01]  /*108a0*/  STG.E.U8 [R8.64], R4 ;  /* 0x0000000408007986 */ /* 0x0001e2000c101124 */
[----:B------:R-:W-:Y:S05]  /*108b0*/  BRA `(.L_x_3953) ;  /* 0x0000049000007947 */ /* 0x000fea0003800000 */
.L_x_3971:
        /* <DEDUP_REMOVED lines=17> */
.L_x_3978:
[----:B------:R-:W-:-:S04]  /*109d0*/  LOP3.LUT R3, R17, 0x80000000, RZ, 0xc0, !PT ;  /* 0x8000000011037812 */ /* 0x000fc800078ec0ff */
[----:B------:R-:W-:-:S04]  /*109e0*/  SHF.R.U32.HI R3, RZ, 0x18, R3 ;  /* 0x00000018ff037819 */ /* 0x000fc80000011603 */
[----:B------:R-:W-:-:S04]  /*109f0*/  LOP3.LUT R0, R0, R3, RZ, 0xfc, !PT ;  /* 0x0000000300007212 */ /* 0x000fc800078efcff */
[----:B------:R-:W-:Y:S02]  /*10a00*/  PRMT R4, R0, 0x7610, R4 ;  /* 0x0000761000047816 */ /* 0x000fe40000000004 */
.L_x_3977:
[----:B------:R-:W-:Y:S05]  /*10a10*/  BSYNC B0 ;  /* 0x0000000000007941 */ /* 0x000fea0003800000 */
.L_x_3976:
[----:B------:R0:W-:Y:S01]  /*10a20*/  STG.E.U8 [R8.64], R4 ;  /* 0x0000000408007986 */ /* 0x0001e2000c101124 */
[----:B------:R-:W-:Y:S05]  /*10a30*/  BRA `(.L_x_3953) ;  /* 0x0000031000007947 */ /* 0x000fea0003800000 */
.L_x_3970:
        /* <DEDUP_REMOVED lines=22> */
.L_x_3952:
[----:B------:R-:W-:Y:S01]  /*10ba0*/  MOV R24, 0x0 ;  /* 0x0000000000187802 */ /* 0x000fe20000000f00 */
[----:B------:R-:W-:Y:S02]  /*10bb0*/  IMAD.MOV.U32 R4, RZ, RZ, c[0x4][0x158] ;  /* 0x01005600ff047624 */ /* 0x000fe400078e00ff */
[----:B------:R-:W-:Y:S02]  /*10bc0*/  IMAD.MOV.U32 R5, RZ, RZ, c[0x4][0x15c] ;  /* 0x01005700ff057624 */ /* 0x000fe400078e00ff */
[----:B------:R-:W-:Y:S01]  /*10bd0*/  IMAD.MOV.U32 R6, RZ, RZ, c[0x4][0x160] ;  /* 0x01005800ff067624 */ /* 0x000fe200078e00ff */
[----:B------:R-:W0:Y:S01]  /*10be0*/  LDC.64 R24, c[0x4][R24] ;  /* 0x0100000018187b82 */ /* 0x000e220000000a00 */
        /* <DEDUP_REMOVED lines=15> */
.L_x_3980:
[----:B------:R-:W-:-:S06]  /*10ce0*/  HADD2.F32 R4, -RZ, R17.H0_H0 ;  /* 0x20000011ff047230 */ /* 0x000fcc0000004100 */
[----:B------:R-:W0:Y:S02]  /*10cf0*/  F2I.U64.TRUNC R4, R4 ;  /* 0x0000000400047311 */ /* 0x000e24000020d800 */
[----:B0-----:R0:W-:Y:S01]  /*10d00*/  STG.E.64 [R8.64], R4 ;  /* 0x0000000408007986 */ /* 0x0011e2000c101b24 */
[----:B------:R-:W-:Y:S05]  /*10d10*/  BRA `(.L_x_3953) ;  /* 0x0000003000007947 */ /* 0x000fea0003800000 */
.L_x_3979:
[----:B------:R-:W-:-:S06]  /*10d20*/  HADD2.F32 R17, -RZ, R17.H0_H0 ;  /* 0x20000011ff117230 */ /* 0x000fcc0000004100 */
[----:B------:R-:W0:Y:S02]  /*10d30*/  F2I.FTZ.U32.TRUNC.NTZ R17, R17 ;  /* 0x0000001100117305 */ /* 0x000e24000021f000 */
[----:B0-----:R0:W-:Y:S02]  /*10d40*/  STG.E [R8.64], R17 ;  /* 0x0000001108007986 */ /* 0x0011e4000c101924 */
.L_x_3953:
[----:B------:R-:W-:-:S04]  /*10d50*/  IADD3 R2, R2, 0x80, RZ ;  /* 0x0000008002027810 */ /* 0x000fc80007ffe0ff */
.L_x_3913:
[----:B------:R-:W-:-:S13]  /*10d60*/  ISETP.GE.AND P0, PT, R2, R27, PT ;  /* 0x0000001b0200720c */ /* 0x000fda0003f06270 */
[----:B------:R-:W-:Y:S01]  /*10d70*/  @P0 BREAK B6 ;  /* 0x0000000000060942 */ /* 0x000fe20003800000 */
[----:B------:R-:W-:Y:S05]  /*10d80*/  @P0 BRA `(.L_x_3947) ;  /* 0x0000100000000947 */ /* 0x000fea0003800000 */
[----:B------:R-:W-:Y:S05]  /*10d90*/  BSYNC B6 ;  /* 0x0000000000067941 */ /* 0x000fea0003800000 */
.L_x_3912:
[----:B0-----:R-:W-:Y:S01]  /*10da0*/  IMAD R0, R28, 0x200, R2 ;  /* 0x000002001c007824 */ /* 0x001fe200078e0202 */
[----:B-1----:R-:W-:-:S03]  /*10db0*/  PRMT R3, R22, 0x9910, RZ ;  /* 0x0000991016037816 */ /* 0x002fc600000000ff */
        /* <DEDUP_REMOVED lines=18> */
.L_x_3984:
[----:B------:R-:W-:-:S06]  /*10ee0*/  HADD2.F32 R5, -RZ, R16.H0_H0 ;  /* 0x20000010ff057230 */ /* 0x000fcc0000004100 */
[----:B------:R-:W0:Y:S02]  /*10ef0*/  F2I.S64.TRUNC R4, R5 ;  /* 0x0000000500047311 */ /* 0x000e24000020d900 */
[----:B0-----:R0:W-:Y:S01]  /*10f00*/  STG.E.U8 [R8.64], R4 ;  /* 0x0000000408007986 */ /* 0x0011e2000c101124 */
[----:B------:R-:W-:Y:S05]  /*10f10*/  BRA `(.L_x_3986) ;  /* 0x00000e6000007947 */ /* 0x000fea0003800000 */
.L_x_3983:
        /* <DEDUP_REMOVED lines=10> */
.L_x_3988:
[----:B------:R-:W-:-:S04]  /*10fc0*/  HADD2.F32 R16, -RZ, R16.H0_H0 ;  /* 0x20000010ff107230 */ /* 0x000fc80000004100 */
[----:B------:R-:W0:Y:S02]  /*10fd0*/  F2I.FTZ.TRUNC.NTZ R3, R16 ;  /* 0x0000001000037305 */ /* 0x000e24000021f100 */
[----:B0-----:R0:W-:Y:S01]  /*10fe0*/  STG.E [R8.64], R3 ;  /* 0x0000000308007986 */ /* 0x0011e2000c101924 */
[----:B------:R-:W-:Y:S05]  /*10ff0*/  BRA `(.L_x_3986) ;  /* 0x00000d8000007947 */ /* 0x000fea0003800000 */
.L_x_3987:
[----:B------:R-:W-:-:S04]  /*11000*/  HADD2.F32 R16, -RZ, R16.H0_H0 ;  /* 0x20000010ff107230 */ /* 0x000fc80000004100 */
[----:B------:R-:W0:Y:S02]  /*11010*/  F2I.FTZ.TRUNC.NTZ R3, R16 ;  /* 0x0000001000037305 */ /* 0x000e24000021f100 */
[----:B0-----:R0:W-:Y:S01]  /*11020*/  STG.E.U16 [R8.64], R3 ;  /* 0x0000000308007986 */ /* 0x0011e2000c101524 */
[----:B------:R-:W-:Y:S05]  /*11030*/  BRA `(.L_x_3986) ;  /* 0x00000d4000007947 */ /* 0x000fea0003800000 */
.L_x_3982:
        /* <DEDUP_REMOVED lines=9> */
.L_x_3990:
[----:B------:R0:W-:Y:S01]  /*110d0*/  STG.E.U16 [R8.64], R16 ;  /* 0x0000001008007986 */ /* 0x0001e2000c101524 */
[----:B------:R-:W-:Y:S05]  /*110e0*/  BRA `(.L_x_3986) ;  /* 0x00000c9000007947 */ /* 0x000fea0003800000 */
.L_x_3989:
        /* <DEDUP_REMOVED lines=10> */
.L_x_3992:
[----:B------:R0:W-:Y:S01]  /*11190*/  STG.E [R8.64], R16 ;  /* 0x0000001008007986 */ /* 0x0001e2000c101924 */
[----:B------:R-:W-:Y:S05]  /*111a0*/  BRA `(.L_x_3986) ;  /* 0x00000bd000007947 */ /* 0x000fea0003800000 */
.L_x_3991:
[----:B------:R-:W-:-:S05]  /*111b0*/  HADD2.F32 R4, -RZ, R16.H0_H0 ;  /* 0x20000010ff047230 */ /* 0x000fca0000004100 */
[----:B------:R-:W-:-:S06]  /*111c0*/  FMUL.FTZ R4, R4, 1 ;  /* 0x3f80000004047820 */ /* 0x000fcc0000410000 */
[----:B------:R-:W0:Y:S02]  /*111d0*/  F2F.F64.F32 R4, R4 ;  /* 0x0000000400047310 */ /* 0x000e240000201800 */
[----:B0-----:R0:W-:Y:S01]  /*111e0*/  STG.E.64 [R8.64], R4 ;  /* 0x0000000408007986 */ /* 0x0011e2000c101b24 */
[----:B------:R-:W-:Y:S05]  /*111f0*/  BRA `(.L_x_3986) ;  /* 0x00000b8000007947 */ /* 0x000fea0003800000 */
.L_x_3981:
        /* <DEDUP_REMOVED lines=16> */
.L_x_3995:
        /* <DEDUP_REMOVED lines=8> */
.L_x_3994:
[----:B------:R-:W-:-:S13]  /*11380*/  ISETP.NE.AND P0, PT, R0, 0xf, PT ;  /* 0x0000000f0000780c */ /* 0x000fda0003f05270 */
[----:B------:R-:W-:Y:S05]  /*11390*/  @!P0 BRA `(.L_x_3996) ;  /* 0x000002d000008947 */ /* 0x000fea0003800000 */
[----:B------:R-:W-:-:S13]  /*113a0*/  ISETP.NE.AND P0, PT, R0, 0x17, PT ;  /* 0x000000170000780c */ /* 0x000fda0003f05270 */
[----:B------:R-:W-:Y:S05]  /*113b0*/  @!P0 BRA `(.L_x_3997) ;  /* 0x0000015000008947 */ /* 0x000fea0003800000 */
[----:B------:R-:W-:-:S13]  /*113c0*/  ISETP.NE.AND P0, PT, R0, 0x18, PT ;  /* 0x000000180000780c */ /* 0x000fda0003f05270 */
[----:B------:R-:W-:Y:S05]  /*113d0*/  @P0 BRA `(.L_x_3985) ;  /* 0x000007f000000947 */ /* 0x000fea0003800000 */
[----:B--2---:R-:W-:Y:S01]  /*113e0*/  HADD2.F32 R7, -RZ, R16.H0_H0 ;  /* 0x20000010ff077230 */ /* 0x004fe20000004100 */
        /* <DEDUP_REMOVED lines=14> */
.L_x_3999:
[----:B------:R-:W-:Y:S05]  /*114d0*/  BSYNC B0 ;  /* 0x0000000000007941 */ /* 0x000fea0003800000 */
.L_x_3998:
[----:B------:R-:W-:-:S05]  /*114e0*/  LOP3.LUT R5, R0, R5, RZ, 0xfc, !PT ;  /* 0x0000000500057212 */ /* 0x000fca00078efcff */
[----:B------:R0:W-:Y:S01]  /*114f0*/  STG.E.U8 [R8.64], R5 ;  /* 0x0000000508007986 */ /* 0x0001e2000c101124 */
[----:B------:R-:W-:Y:S05]  /*11500*/  BRA `(.L_x_3986) ;  /* 0x0000087000007947 */ /* 0x000fea0003800000 */
.L_x_3997:
        /* <DEDUP_REMOVED lines=13> */
.L_x_4001:
[----:B------:R-:W-:Y:S01]  /*115e0*/  IMAD.MOV.U32 R0, RZ, RZ, 0x7f ;  /* 0x0000007fff007424 */ /* 0x000fe200078e00ff */
[----:B------:R-:W-:-:S04]  /*115f0*/  ISETP.GT.U32.AND P0, PT, R3, 0x7f800000, PT ;  /* 0x7f8000000300780c */ /* 0x000fc80003f04070 */
[----:B------:R-:W-:-:S04]  /*11600*/  SEL R0, R0, 0x7c, P0 ;  /* 0x0000007c00007807 */ /* 0x000fc80000000000 */
.L_x_4002:
[----:B------:R-:W-:Y:S05]  /*11610*/  BSYNC B0 ;  /* 0x0000000000007941 */ /* 0x000fea0003800000 */
.L_x_4000:
[----:B------:R-:W-:-:S04]  /*11620*/  LOP3.LUT R3, R5, 0x80000000, RZ, 0xc0, !PT ;  /* 0x8000000005037812 */ /* 0x000fc800078ec0ff */
[----:B------:R-:W-:-:S04]  /*11630*/  SHF.R.U32.HI R3, RZ, 0x18, R3 ;  /* 0x00000018ff037819 */ /* 0x000fc80000011603 */
[----:B------:R-:W-:-:S05]  /*11640*/  LOP3.LUT R3, R0, R3, RZ, 0xfc, !PT ;  /* 0x0000000300037212 */ /* 0x000fca00078efcff */
[----:B------:R0:W-:Y:S01]  /*11650*/  STG.E.U8 [R8.64], R3 ;  /* 0x0000000308007986 */ /* 0x0001e2000c101124 */
[----:B------:R-:W-:Y:S05]  /*11660*/  BRA `(.L_x_3986) ;  /* 0x0000071000007947 */ /* 0x000fea0003800000 */
.L_x_3996:
[----:B------:R-:W-:-:S05]  /*11670*/  HADD2.F32 R0, -RZ, R16.H0_H0 ;  /* 0x20000010ff007230 */ /* 0x000fca0000004100 */
[----:B------:R-:W-:-:S05]  /*11680*/  F2FP.BF16.PACK_AB R0, RZ, R0 ;  /* 0x00000000ff00723e */ /* 0x000fca00000010ff */
[----:B------:R0:W-:Y:S01]  /*11690*/  STG.E.U16 [R8.64], R0 ;  /* 0x0000000008007986 */ /* 0x0001e2000c101524 */
[----:B------:R-:W-:Y:S05]  /*116a0*/  BRA `(.L_x_3986) ;  /* 0x000006d000007947 */ /* 0x000fea0003800000 */
.L_x_3993:
        /* <DEDUP_REMOVED lines=12> */
.L_x_4005:
        /* <DEDUP_REMOVED lines=17> */
.L_x_4008:
[----:B------:R-:W-:-:S04]  /*11880*/  LOP3.LUT R3, R5, 0x80000000, RZ, 0xc0, !PT ;  /* 0x8000000005037812 */ /* 0x000fc800078ec0ff */
[----:B------:R-:W-:-:S04]  /*11890*/  SHF.R.U32.HI R3, RZ, 0x18, R3 ;  /* 0x00000018ff037819 */ /* 0x000fc80000011603 */
[----:B------:R-:W-:-:S04]  /*118a0*/  LOP3.LUT R0, R0, R3, RZ, 0xfc, !PT ;  /* 0x0000000300007212 */ /* 0x000fc800078efcff */
[----:B------:R-:W-:Y:S02]  /*118b0*/  PRMT R4, R0, 0x7610, R4 ;  /* 0x0000761000047816 */ /* 0x000fe40000000004 */
.L_x_4007:
[----:B------:R-:W-:Y:S05]  /*118c0*/  BSYNC B0 ;  /* 0x0000000000007941 */ /* 0x000fea0003800000 */
.L_x_4006:
[----:B------:R0:W-:Y:S01]  /*118d0*/  STG.E.U8 [R8.64], R4 ;  /* 0x0000000408007986 */ /* 0x0001e2000c101124 */
[----:B------:R-:W-:Y:S05]  /*118e0*/  BRA `(.L_x_3986) ;  /* 0x0000049000007947 */ /* 0x000fea0003800000 */
.L_x_4004:
        /* <DEDUP_REMOVED lines=17> */
.L_x_4011:
[----:B------:R-:W-:-:S04]  /*11a00*/  LOP3.LUT R3, R5, 0x80000000, RZ, 0xc0, !PT ;  /* 0x8000000005037812 */ /* 0x000fc800078ec0ff */
[----:B------:R-:W-:-:S04]  /*11a10*/  SHF.R.U32.HI R3, RZ, 0x18, R3 ;  /* 0x00000018ff037819 */ /* 0x000fc80000011603 */
[----:B------:R-:W-:-:S04]  /*11a20*/  LOP3.LUT R0, R0, R3, RZ, 0xfc, !PT ;  /* 0x0000000300007212 */ /* 0x000fc800078efcff */
[----:B------:R-:W-:Y:S02]  /*11a30*/  PRMT R4, R0, 0x7610, R4 ;  /* 0x0000761000047816 */ /* 0x000fe40000000004 */
.L_x_4010:
[----:B------:R-:W-:Y:S05]  /*11a40*/  BSYNC B0 ;  /* 0x0000000000007941 */ /* 0x000fea0003800000 */
.L_x_4009:
[----:B------:R0:W-:Y:S01]  /*11a50*/  STG.E.U8 [R8.64], R4 ;  /* 0x0000000408007986 */ /* 0x0001e2000c101124 */
[----:B------:R-:W-:Y:S05]  /*11a60*/  BRA `(.L_x_3986) ;  /* 0x0000031000007947 */ /* 0x000fea0003800000 */
.L_x_4003:
        /* <DEDUP_REMOVED lines=22> */
.L_x_3985:
        /* <DEDUP_REMOVED lines=20> */
.L_x_4013:
[----:B------:R-:W-:-:S06]  /*11d10*/  HADD2.F32 R4, -RZ, R16.H0_H0 ;  /* 0x20000010ff047230 */ /* 0x000fcc0000004100 */
[----:B------:R-:W0:Y:S02]  /*11d20*/  F2I.U64.TRUNC R4, R4 ;  /* 0x0000000400047311 */ /* 0x000e24000020d800 */
[----:B0-----:R0:W-:Y:S01]  /*11d30*/  STG.E.64 [R8.64], R4 ;  /* 0x0000000408007986 */ /* 0x0011e2000c101b24 */
[----:B------:R-:W-:Y:S05]  /*11d40*/  BRA `(.L_x_3986) ;  /* 0x0000003000007947 */ /* 0x000fea0003800000 */
.L_x_4012:
[----:B------:R-:W-:-:S04]  /*11d50*/  HADD2.F32 R16, -RZ, R16.H0_H0 ;  /* 0x20000010ff107230 */ /* 0x000fc80000004100 */
[----:B------:R-:W0:Y:S02]  /*11d60*/  F2I.FTZ.U32.TRUNC.NTZ R3, R16 ;  /* 0x0000001000037305 */ /* 0x000e24000021f000 */
[----:B0-----:R0:W-:Y:S02]  /*11d70*/  STG.E [R8.64], R3 ;  /* 0x0000000308007986 */ /* 0x0011e4000c101924 */
.L_x_3986:
[----:B------:R-:W-:Y:S02]  /*11d80*/  IADD3 R2, R2, 0x80, RZ ;  /* 0x0000008002027810 */ /* 0x000fe40007ffe0ff */
.L_x_3947:
[----:B------:R-:W-:Y:S05]  /*11d90*/  BSYNC B7 ;  /* 0x0000000000077941 */ /* 0x000fea0003800000 */
.L_x_3911:
[----:B------:R-:W-:-:S13]  /*11da0*/  ISETP.GE.AND P0, PT, R2, R27, PT ;  /* 0x0000001b0200720c */ /* 0x000fda0003f06270 */
[----:B------:R-:W-:Y:S05]  /*11db0*/  @P0 EXIT ;  /* 0x000000000000094d */ /* 0x000fea0003800000 */
[----:B01----:R-:W-:Y:S01]  /*11dc0*/  PRMT R0, R22, 0x9910, RZ ;  /* 0x0000991016007816 */ /* 0x003fe200000000ff */
        /* <DEDUP_REMOVED lines=18> */
.L_x_4017:
[----:B------:R-:W-:-:S06]  /*11ef0*/  HADD2.F32 R5, -RZ, R18.H0_H0 ;  /* 0x20000012ff057230 */ /* 0x000fcc0000004100 */
[----:B------:R-:W0:Y:S02]  /*11f00*/  F2I.S64.TRUNC R4, R5 ;  /* 0x0000000500047311 */ /* 0x000e24000020d900 */
[----:B0-----:R-:W-:Y:S01]  /*11f10*/  STG.E.U8 [R2.64], R4 ;  /* 0x0000000402007986 */ /* 0x001fe2000c101124 */
[----:B------:R-:W-:Y:S05]  /*11f20*/  EXIT ;  /* 0x000000000000794d */ /* 0x000fea0003800000 */
.L_x_4016:
        /* <DEDUP_REMOVED lines=10> */
.L_x_4020:
[----:B------:R-:W-:-:S04]  /*11fd0*/  HADD2.F32 R18, -RZ, R18.H0_H0 ;  /* 0x20000012ff127230 */ /* 0x000fc80000004100 */
[----:B------:R-:W0:Y:S02]  /*11fe0*/  F2I.FTZ.TRUNC.NTZ R5, R18 ;  /* 0x0000001200057305 */ /* 0x000e24000021f100 */
[----:B0-----:R-:W-:Y:S01]  /*11ff0*/  STG.E [R2.64], R5 ;  /* 0x0000000502007986 */ /* 0x001fe2000c101924 */
[----:B------:R-:W-:Y:S05]  /*12000*/  EXIT ;  /* 0x000000000000794d */ /* 0x000fea0003800000 */
.L_x_4019:
[----:B------:R-:W-:-:S04]  /*12010*/  HADD2.F32 R18, -RZ, R18.H0_H0 ;  /* 0x20000012ff127230 */ /* 0x000fc80000004100 */
[----:B------:R-:W0:Y:S02]  /*12020*/  F2I.FTZ.TRUNC.NTZ R5, R18 ;  /* 0x0000001200057305 */ /* 0x000e24000021f100 */
[----:B0-----:R-:W-:Y:S01]  /*12030*/  STG.E.U16 [R2.64], R5 ;  /* 0x0000000502007986 */ /* 0x001fe2000c101524 */
[----:B------:R-:W-:Y:S05]  /*12040*/  EXIT ;  /* 0x000000000000794d */ /* 0x000fea0003800000 */
.L_x_4015:
        /* <DEDUP_REMOVED lines=9> */
.L_x_4022:
[----:B------:R-:W-:Y:S01]  /*120e0*/  STG.E.U16 [R2.64], R18 ;  /* 0x0000001202007986 */ /* 0x000fe2000c101524 */
[----:B------:R-:W-:Y:S05]  /*120f0*/  EXIT ;  /* 0x000000000000794d */ /* 0x000fea0003800000 */
.L_x_4021:
        /* <DEDUP_REMOVED lines=10> */
.L_x_4024:
[----:B------:R-:W-:Y:S01]  /*121a0*/  STG.E [R2.64], R18 ;  /* 0x0000001202007986 */ /* 0x000fe2000c101924 */
[----:B------:R-:W-:Y:S05]  /*121b0*/  EXIT ;  /* 0x000000000000794d */ /* 0x000fea0003800000 */
.L_x_4023:
[----:B------:R-:W-:-:S05]  /*121c0*/  HADD2.F32 R4, -RZ, R18.H0_H0 ;  /* 0x20000012ff047230 */ /* 0x000fca0000004100 */
[----:B------:R-:W-:-:S06]  /*121d0*/  FMUL.FTZ R4, R4, 1 ;  /* 0x3f80000004047820 */ /* 0x000fcc0000410000 */
[----:B------:R-:W0:Y:S02]  /*121e0*/  F2F.F64.F32 R4, R4 ;  /* 0x0000000400047310 */ /* 0x000e240000201800 */
[----:B0-----:R-:W-:Y:S01]  /*121f0*/  STG.E.64 [R2.64], R4 ;  /* 0x0000000402007986 */ /* 0x001fe2000c101b24 */
[----:B------:R-:W-:Y:S05]  /*12200*/  EXIT ;  /* 0x000000000000794d */ /* 0x000fea0003800000 */
.L_x_4014:
        /* <DEDUP_REMOVED lines=14> */
[----:B------:R-:W-:Y:S01]  /*122f0*/  STG.E.U8 [R2.64], R5 ;  /* 0x0000000502007986 */ /* 0x000fe2000c101124 */
[----:B------:R-:W-:Y:S05]  /*12300*/  EXIT ;  /* 0x000000000000794d */ /* 0x000fea0003800000 */
.L_x_4027:
[--C-:B------:R-:W-:Y:S02]  /*12310*/  HADD2.F32 R6, -RZ, R18.reuse.H1_H1 ;  /* 0x30000012ff067230 */ /* 0x100fe40000004100 */
[----:B------:R-:W-:-:S03]  /*12320*/  HADD2.F32 R18, -RZ, R18.H0_H0 ;  /* 0x20000012ff127230 */ /* 0x000fc60000004100 */
[----:B------:R-:W-:Y:S02]  /*12330*/  FMUL.FTZ R6, R6, 1 ;  /* 0x3f80000006067820 */ /* 0x000fe40000410000 */
[----:B------:R-:W-:-:S04]  /*12340*/  FMUL.FTZ R4, R18, 1 ;  /* 0x3f80000012047820 */ /* 0x000fc80000410000 */
[----:B--2---:R-:W-:Y:S08]  /*12350*/  F2F.F64.F32 R6, R6 ;  /* 0x0000000600067310 */ /* 0x004ff00000201800 */
[----:B------:R-:W0:Y:S02]  /*12360*/  F2F.F64.F32 R4, R4 ;  /* 0x0000000400047310 */ /* 0x000e240000201800 */
[----:B0-----:R-:W-:Y:S01]  /*12370*/  STG.E.128 [R2.64], R4 ;  /* 0x0000000402007986 */ /* 0x001fe2000c101d24 */
[----:B------:R-:W-:Y:S05]  /*12380*/  EXIT ;  /* 0x000000000000794d */ /* 0x000fea0003800000 */
.L_x_4026:
        /* <DEDUP_REMOVED lines=21> */
.L_x_4031:
[----:B------:R-:W-:Y:S05]  /*124e0*/  BSYNC B0 ;  /* 0x0000000000007941 */ /* 0x000fea0003800000 */
.L_x_4030:
[----:B------:R-:W-:-:S05]  /*124f0*/  LOP3.LUT R5, R0, R5, RZ, 0xfc, !PT ;  /* 0x0000000500057212 */ /* 0x000fca00078efcff */
[----:B------:R-:W-:Y:S01]  /*12500*/  STG.E.U8 [R2.64], R5 ;  /* 0x0000000502007986 */ /* 0x000fe2000c101124 */
[----:B------:R-:W-:Y:S05]  /*12510*/  EXIT ;  /* 0x000000000000794d */ /* 0x000fea0003800000 */
.L_x_4029:
        /* <DEDUP_REMOVED lines=13> */
.L_x_4033:
[----:B------:R-:W-:Y:S01]  /*125f0*/  IMAD.MOV.U32 R0, RZ, RZ, 0x7f ;  /* 0x0000007fff007424 */ /* 0x000fe200078e00ff */
[----:B------:R-:W-:-:S04]  /*12600*/  ISETP.GT.U32.AND P0, PT, R4, 0x7f800000, PT ;  /* 0x7f8000000400780c */ /* 0x000fc80003f04070 */
[----:B------:R-:W-:-:S04]  /*12610*/  SEL R0, R0, 0x7c, P0 ;  /* 0x0000007c00007807 */ /* 0x000fc80000000000 */
.L_x_4034:
[----:B------:R-:W-:Y:S05]  /*12620*/  BSYNC B0 ;  /* 0x0000000000007941 */ /* 0x000fea0003800000 */
.L_x_4032:
[----:B------:R-:W-:-:S04]  /*12630*/  LOP3.LUT R4, R5, 0x80000000, RZ, 0xc0, !PT ;  /* 0x8000000005047812 */ /* 0x000fc800078ec0ff */
[----:B------:R-:W-:-:S04]  /*12640*/  SHF.R.U32.HI R5, RZ, 0x18, R4 ;  /* 0x00000018ff057819 */ /* 0x000fc80000011604 */
[----:B------:R-:W-:-:S05]  /*12650*/  LOP3.LUT R5, R0, R5, RZ, 0xfc, !PT ;  /* 0x0000000500057212 */ /* 0x000fca00078efcff */
[----:B------:R-:W-:Y:S01]  /*12660*/  STG.E.U8 [R2.64], R5 ;  /* 0x0000000502007986 */ /* 0x000fe2000c101124 */
[----:B------:R-:W-:Y:S05]  /*12670*/  EXIT ;  /* 0x000000000000794d */ /* 0x000fea0003800000 */
.L_x_4028:
[----:B------:R-:W-:-:S05]  /*12680*/  HADD2.F32 R0, -RZ, R18.H0_H0 ;  /* 0x20000012ff007230 */ /* 0x000fca0000004100 */
[----:B------:R-:W-:-:S05]  /*12690*/  F2FP.BF16.PACK_AB R0, RZ, R0 ;  /* 0x00000000ff00723e */ /* 0x000fca00000010ff */
[----:B------:R-:W-:Y:S01]  /*126a0*/  STG.E.U16 [R2.64], R0 ;  /* 0x0000000002007986 */ /* 0x000fe2000c101524 */
[----:B------:R-:W-:Y:S05]  /*126b0*/  EXIT ;  /* 0x000000000000794d */ /* 0x000fea0003800000 */
.L_x_4025:
        /* <DEDUP_REMOVED lines=12> */
.L_x_4037:
[----:B--2---:R-:W-:Y:S01]  /*12780*/  HADD2.F32 R7, -RZ, R18.H0_H0 ;  /* 0x20000012ff077230 */ /* 0x004fe20000004100 */
        /* <DEDUP_REMOVED lines=16> */
.L_x_4040:
[----:B------:R-:W-:-:S04]  /*12890*/  LOP3.LUT R0, R7, 0x80000000, RZ, 0xc0, !PT ;  /* 0x8000000007007812 */ /* 0x000fc800078ec0ff */
[----:B------:R-:W-:-:S04]  /*128a0*/  SHF.R.U32.HI R5, RZ, 0x18, R0 ;  /* 0x00000018ff057819 */ /* 0x000fc80000011600 */
[----:B------:R-:W-:-:S04]  /*128b0*/  LOP3.LUT R4, R4, R5, RZ, 0xfc, !PT ;  /* 0x0000000504047212 */ /* 0x000fc800078efcff */
[----:B------:R-:W-:Y:S02]  /*128c0*/  PRMT R0, R4, 0x7610, R0 ;  /* 0x0000761004007816 */ /* 0x000fe40000000000 */
.L_x_4039:
[----:B------:R-:W-:Y:S05]  /*128d0*/  BSYNC B0 ;  /* 0x0000000000007941 */ /* 0x000fea0003800000 */
.L_x_4038:
[----:B------:R-:W-:Y:S01]  /*128e0*/  STG.E.U8 [R2.64], R0 ;  /* 0x0000000002007986 */ /* 0x000fe2000c101124 */
[----:B------:R-:W-:Y:S05]  /*128f0*/  EXIT ;  /* 0x000000000000794d */ /* 0x000fea0003800000 */
.L_x_4036:
        /* <DEDUP_REMOVED lines=17> */
.L_x_4043:
[----:B------:R-:W-:-:S04]  /*12a10*/  LOP3.LUT R0, R7, 0x80000000, RZ, 0xc0, !PT ;  /* 0x8000000007007812 */ /* 0x000fc800078ec0ff */
[----:B------:R-:W-:-:S04]  /*12a20*/  SHF.R.U32.HI R5, RZ, 0x18, R0 ;  /* 0x00000018ff057819 */ /* 0x000fc80000011600 */
[----:B------:R-:W-:-:S04]  /*12a30*/  LOP3.LUT R4, R4, R5, RZ, 0xfc, !PT ;  /* 0x0000000504047212 */ /* 0x000fc800078efcff */
[----:B------:R-:W-:Y:S02]  /*12a40*/  PRMT R0, R4, 0x7610, R0 ;  /* 0x0000761004007816 */ /* 0x000fe40000000000 */
.L_x_4042:
[----:B------:R-:W-:Y:S05]  /*12a50*/  BSYNC B0 ;  /* 0x0000000000007941 */ /* 0x000fea0003800000 */
.L_x_4041:
[----:B------:R-:W-:Y:S01]  /*12a60*/  STG.E.U8 [R2.64], R0 ;  /* 0x0000000002007986 */ /* 0x000fe2000c101124 */
[----:B------:R-:W-:Y:S05]  /*12a70*/  EXIT ;  /* 0x000000000000794d */ /* 0x000fea0003800000 */
.L_x_4035:
        /* <DEDUP_REMOVED lines=22> */
.L_x_4018:
        /* <DEDUP_REMOVED lines=20> */
.L_x_4045:
[----:B------:R-:W-:-:S06]  /*12d20*/  HADD2.F32 R4, -RZ, R18.H0_H0 ;  /* 0x20000012ff047230 */ /* 0x000fcc0000004100 */
[----:B------:R-:W0:Y:S02]  /*12d30*/  F2I.U64.TRUNC R4, R4 ;  /* 0x0000000400047311 */ /* 0x000e24000020d800 */
[----:B0-----:R-:W-:Y:S01]  /*12d40*/  STG.E.64 [R2.64], R4 ;  /* 0x0000000402007986 */ /* 0x001fe2000c101b24 */
[----:B------:R-:W-:Y:S05]  /*12d50*/  EXIT ;  /* 0x000000000000794d */ /* 0x000fea0003800000 */
.L_x_4044:
[----:B------:R-:W-:-:S04]  /*12d60*/  HADD2.F32 R18, -RZ, R18.H0_H0 ;  /* 0x20000012ff127230 */ /* 0x000fc80000004100 */
[----:B------:R-:W0:Y:S02]  /*12d70*/  F2I.FTZ.U32.TRUNC.NTZ R5, R18 ;  /* 0x0000001200057305 */ /* 0x000e24000021f000 */
[----:B0-----:R-:W-:Y:S01]  /*12d80*/  STG.E [R2.64], R5 ;  /* 0x0000000502007986 */ /* 0x001fe2000c101924 */
[----:B------:R-:W-:Y:S05]  /*12d90*/  EXIT ;  /* 0x000000000000794d */ /* 0x000fea0003800000 */
        .weak           $__internal_7_$__cuda_sm3x_div_rn_ftz_f32_slowpath
        .type           $__internal_7_$__cuda_sm3x_div_rn_ftz_f32_slowpath,@function
        .size           $__internal_7_$__cuda_sm3x_div_rn_ftz_f32_slowpath,(.L_x_16504 - $__internal_7_$__cuda_sm3x_div_rn_ftz_f32_slowpath)
$__internal_7_$__cuda_sm3x_div_rn_ftz_f32_slowpath:
        /* <DEDUP_REMOVED lines=32> */
.L_x_4048:
[----:B------:R-:W-:Y:S05]  /*12fa0*/  BSYNC B3 ;  /* 0x0000000000037941 */ /* 0x000fea0003800000 */
.L_x_4047:
[----:B------:R-:W-:Y:S01]  /*12fb0*/  IADD3 R4, R4, -0x7f, RZ ;  /* 0xffffff8104047810 */ /* 0x000fe20007ffe0ff */
[----:B------:R-:W-:Y:S01]  /*12fc0*/  BSSY B3, `(.L_x_4053) ;  /* 0x000001b000037945 */ /* 0x000fe20003800000 */
[----:B------:R-:W-:-:S03]  /*12fd0*/  IADD3 R6, R6, -0x7f, RZ ;  /* 0xffffff8106067810 */ /* 0x000fc60007ffe0ff */
[----:B------:R-:W-:Y:S02]  /*12fe0*/  IMAD R5, R4, -0x800000, R10 ;  /* 0xff80000004057824 */ /* 0x000fe400078e020a */
[C---:B------:R-:W-:Y:S02]  /*12ff0*/  IMAD R7, R6.reuse, -0x800000, R7 ;  /* 0xff80000006077824 */ /* 0x040fe400078e0207 */
[----:B------:R0:W1:Y:S01]  /*13000*/  MUFU.RCP R8, R5 ;  /* 0x0000000500087308 */ /* 0x0000620000001000 */
[----:B------:R-:W-:Y:S02]  /*13010*/  IMAD.IADD R4, R6, 0x1, -R4 ;  /* 0x0000000106047824 */ /* 0x000fe400078e0a04 */
[----:B0-----:R-:W-:-:S04]  /*13020*/  FADD.FTZ R5, -R5, -RZ ;  /* 0x800000ff05057221 */ /* 0x001fc80000010100 */
[----:B-1----:R-:W-:-:S04]  /*13030*/  FFMA R9, R8, R5, 1 ;  /* 0x3f80000008097423 */ /* 0x002fc80000000005 */
[----:B------:R-:W-:-:S04]  /*13040*/  FFMA R8, R8, R9, R8 ;  /* 0x0000000908087223 */ /* 0x000fc80000000008 */
[----:B------:R-:W-:-:S04]  /*13050*/  FFMA R9, R7, R8, RZ ;  /* 0x0000000807097223 */ /* 0x000fc800000000ff */
[----:B------:R-:W-:-:S04]  /*13060*/  FFMA R10, R5, R9, R7 ;  /* 0x00000009050a7223 */ /* 0x000fc80000000007 */
[----:B------:R-:W-:-:S04]  /*13070*/  FFMA R10, R8, R10, R9 ;  /* 0x0000000a080a7223 */ /* 0x000fc80000000009 */
[----:B------:R-:W-:-:S04]  /*13080*/  FFMA R5, R5, R10, R7 ;  /* 0x0000000a05057223 */ /* 0x000fc80000000007 */
[----:B------:R-:W-:-:S05]  /*13090*/  FFMA.FTZ R5, R8, R5, R10 ;  /* 0x0000000508057223 */ /* 0x000fca000001000a */
[----:B------:R-:W-:-:S04]  /*130a0*/  SHF.R.U32.HI R7, RZ, 0x17, R5 ;  /* 0x00000017ff077819 */ /* 0x000fc80000011605 */
[----:B------:R-:W-:-:S05]  /*130b0*/  LOP3.LUT R6, R7, 0xff, RZ, 0xc0, !PT ;  /* 0x000000ff07067812 */ /* 0x000fca00078ec0ff */
[----:B------:R-:W-:-:S05]  /*130c0*/  IMAD.IADD R6, R6, 0x1, R4 ;  /* 0x0000000106067824 */ /* 0x000fca00078e0204 */
        /* <DEDUP_REMOVED lines=9> */
.L_x_4054:
[----:B------:R-:W-:Y:S02]  /*13160*/  IMAD R5, R4, 0x800000, R5 ;  /* 0x0080000004057824 */ /* 0x000fe400078e0205 */
.L_x_4055:
[----:B------:R-:W-:Y:S05]  /*13170*/  BSYNC B3 ;  /* 0x0000000000037941 */ /* 0x000fea0003800000 */
.L_x_4053:
[----:B------:R-:W-:Y:S01]  /*13180*/  IMAD.MOV.U32 R6, RZ, RZ, R5 ;  /* 0x000000ffff067224 */ /* 0x000fe200078e0005 */
[----:B------:R-:W-:Y:S05]  /*13190*/  BRA `(.L_x_4056) ;  /* 0x0000008000007947 */ /* 0x000fea0003800000 */
.L_x_4052:
[----:B------:R-:W-:-:S04]  /*131a0*/  LOP3.LUT R6, R10, 0x80000000, R7, 0x48, !PT ;  /* 0x800000000a067812 */ /* 0x000fc800078e4807 */
[----:B------:R-:W-:Y:S01]  /*131b0*/  LOP3.LUT R6, R6, 0x7f800000, RZ, 0xfc, !PT ;  /* 0x7f80000006067812 */ /* 0x000fe200078efcff */
[----:B------:R-:W-:Y:S05]  /*131c0*/  BRA `(.L_x_4056) ;  /* 0x0000005000007947 */ /* 0x000fea0003800000 */
.L_x_4051:
[----:B------:R-:W-:Y:S01]  /*131d0*/  LOP3.LUT R6, R10, 0x80000000, R7, 0x48, !PT ;  /* 0x800000000a067812 */ /* 0x000fe200078e4807 */
[----:B------:R-:W-:Y:S05]  /*131e0*/  BRA `(.L_x_4056) ;  /* 0x0000003000007947 */ /* 0x000fea0003800000 */
.L_x_4050:
[----:B------:R-:W0:Y:S01]  /*131f0*/  MUFU.RSQ R6, -QNAN ;  /* 0xffc0000000067908 */ /* 0x000e220000001400 */
[----:B------:R-:W-:Y:S05]  /*13200*/  BRA `(.L_x_4056) ;  /* 0x0000001000007947 */ /* 0x000fea0003800000 */
.L_x_4049:
[----:B------:R-:W-:Y:S02]  /*13210*/  FADD.FTZ R6, R7, R10 ;  /* 0x0000000a07067221 */ /* 0x000fe40000010000 */
.L_x_4056:
[----:B------:R-:W-:Y:S05]  /*13220*/  BSYNC B2 ;  /* 0x0000000000027941 */ /* 0x000fea0003800000 */
.L_x_4046:
[----:B------:R-:W-:Y:S02]  /*13230*/  IMAD.MOV.U32 R4, RZ, RZ, R3 ;  /* 0x000000ffff047224 */ /* 0x000fe400078e0003 */
[----:B------:R-:W-:-:S04]  /*13240*/  IMAD.MOV.U32 R5, RZ, RZ, 0x0 ;  /* 0x00000000ff057424 */ /* 0x000fc800078e00ff */
[----:B------:R-:W-:Y:S05]  /*13250*/  RET.REL.NODEC R4 `(_ZN2at6native27unrolled_elementwise_kernelIZZZNS0_17acosh_kernel_cudaERNS_18TensorIteratorBaseEENKUlvE_clEvENKUlvE1_clEvEUlN3c107complexINS6_4HalfEEEE_St5arrayIPcLm2EELi4E23TrivialOffsetCalculatorILi1EjESF_NS0_6memory12LoadWithCastILi1EEENSG_13StoreWithCastILi1EEEEEviT_T0_T2_T3_T4_T5_) ;  /* 0xfffecda004007950 */ /* 0x000fea0003c3ffff */
.L_x_4057:
        /* <DEDUP_REMOVED lines=10> */
.L_x_16504:


//--------------------- .text._ZN2at6native18elementwise_kernelILi128ELi2EZNS0_22gpu_kernel_impl_nocastIZZZNS0_17acosh_kernel_cudaERNS_18TensorIteratorBaseEENKUlvE_clEvENKUlvE1_clEvEUlN3c107complexINS7_4HalfEEEE_EEvS4_RKT_EUliE_EEviT1_ --------------------------
	.section	.text._ZN2at6native18elementwise_kernelILi128ELi2EZNS0_22gpu_kernel_impl_nocastIZZZNS0_17acosh_kernel_cudaERNS_18TensorIteratorBaseEENKUlvE_clEvENKUlvE1_clEvEUlN3c107complexINS7_4HalfEEEE_EEvS4_RKT_EUliE_EEviT1_,"ax",@progbits
	.sectioninfo	@"SHI_REGISTERS=23"
	.align	128
        .global         _ZN2at6native18elementwise_kernelILi128ELi2EZNS0_22gpu_kernel_impl_nocastIZZZNS0_17acosh_kernel_cudaERNS_18TensorIteratorBaseEENKUlvE_clEvENKUlvE1_clEvEUlN3c107complexINS7_4HalfEEEE_EEvS4_RKT_EUliE_EEviT1_
        .type           _ZN2at6native18elementwise_kernelILi128ELi2EZNS0_22gpu_kernel_impl_nocastIZZZNS0_17acosh_kernel_cudaERNS_18TensorIteratorBaseEENKUlvE_clEvENKUlvE1_clEvEUlN3c107complexINS7_4HalfEEEE_EEvS4_RKT_EUliE_EEviT1_,@function
        .size           _ZN2at6native18elementwise_kernelILi128ELi2EZNS0_22gpu_kernel_impl_nocastIZZZNS0_17acosh_kernel_cudaERNS_18TensorIteratorBaseEENKUlvE_clEvENKUlvE1_clEvEUlN3c107complexINS7_4HalfEEEE_EEvS4_RKT_EUliE_EEviT1_,(.L_x_16505 - _ZN2at6native18elementwise_kernelILi128ELi2EZNS0_22gpu_kernel_impl_nocastIZZZNS0_17acosh_kernel_cudaERNS_18TensorIteratorBaseEENKUlvE_clEvENKUlvE1_clEvEUlN3c107complexINS7_4HalfEEEE_EEvS4_RKT_EUliE_EEviT1_)
        .other          _ZN2at6native18elementwise_kernelILi128ELi2EZNS0_22gpu_kernel_impl_nocastIZZZNS0_17acosh_kernel_cudaERNS_18TensorIteratorBaseEENKUlvE_clEvENKUlvE1_clEvEUlN3c107complexINS7_4HalfEEEE_EEvS4_RKT_EUliE_EEviT1_,@"STO_CUDA_ENTRY STV_DEFAULT"
_ZN2at6native18elementwise_kernelILi128ELi2EZNS0_22gpu_kernel_impl_nocastIZZZNS0_17acosh_kernel_cudaERNS_18TensorIteratorBaseEENKUlvE_clEvENKUlvE1_clEvEUlN3c107complexINS7_4HalfEEEE_EEvS4_RKT_EUliE_EEviT1_:
.text._ZN2at6native18elementwise_kernelILi128ELi2EZNS0_22gpu_kernel_impl_nocastIZZZNS0_17acosh_kernel_cudaERNS_18TensorIteratorBaseEENKUlvE_clEvENKUlvE1_clEvEUlN3c107complexINS7_4HalfEEEE_EEvS4_RKT_EUliE_EEviT1_:
        /* <DEDUP_REMOVED lines=10> */
[----:B------:R-:W-:-:S11]  /*00a0*/  MOV R13, RZ ;  /* 0x000000ff000d7202 */ /* 0x000fd60000000f00 */
[----:B------:R-:W-:Y:S05]  /*00b0*/  @!P0 BRA `(.L_x_4060) ;  /* 0x00000e0000008947 */ /* 0x000fea0003800000 */
[----:B------:R-:W-:Y:S02]  /*00c0*/  MOV R2, RZ ;  /* 0x000000ff00027202 */ /* 0x000fe40000000f00 */
[----:B------:R-:W-:Y:S02]  /*00d0*/  MOV R3, R5 ;  /* 0x0000000500037202 */ /* 0x000fe40000000f00 */
[----:B------:R-:W-:-:S03]  /*00e0*/  MOV R6, c[0x0][0x168] ;  /* 0x00005a0000067a02 */ /* 0x000fc60000000f00 */
[----:B------:R-:W-:Y:S01]  /*00f0*/  IMAD.HI.U32 R2, R5, c[0x0][0x170], R2 ;  /* 0x00005c0005027a27 */ /* 0x000fe200078e0002 */
[----:B------:R-:W-:-:S04]  /*0100*/  ISETP.NE.AND P0, PT, R6, 0x1, PT ;  /* 0x000000010600780c */ /* 0x000fc80003f05270 */
        /* <DEDUP_REMOVED lines=219> */
.L_x_4060:
[----:B------:R-:W-:-:S04]  /*0ec0*/  IADD3 R2, P0, R0, c[0x0][0x368], RZ ;  /* 0x0000da0000027a10 */ /* 0x000fc80007f1e0ff */
[----:B------:R-:W-:-:S05]  /*0ed0*/  IADD3.X R3, RZ, c[0x0][0x36c], RZ, P0, !PT ;  /* 0x0000db00ff037a10 */ /* 0x000fca00007fe4ff */
[----:B------:R-:W2:Y:S01]  /*0ee0*/  LDG.E R2, [R2.64] ;  /* 0x0000000402027981 */ /* 0x000ea2000c1e1900 */
[----:B------:R-:W-:Y:S01]  /*0ef0*/  BSSY B0, `(.L_x_4061) ;  /* 0x000027f000007945 */ /* 0x000fe20003800000 */
[--C-:B--2---:R-:W-:Y:S02]  /*0f00*/  HADD2.F32 R10, -RZ, R2.reuse.H0_H0 ;  /* 0x20000002ff0a7230 */ /* 0x104fe40000004100 */
[----:B------:R-:W-:-:S03]  /*0f10*/  HADD2.F32 R8, -RZ, R2.H1_H1 ;  /* 0x30000002ff087230 */ /* 0x000fc60000004100 */
        /* <DEDUP_REMOVED lines=18> */
[----:B------:R-:W-:Y:S02]  /*1040*/  FADD.FTZ R3, R7, -1 ;  /* 0xbf80000007037421 */ /* 0x000fe40000010000 */
[----:B------:R-:W-:Y:S02]  /*1050*/  FADD.FTZ R12, |R16|, -RZ ;  /* 0x800000ff100c7221 */ /* 0x000fe40000010200 */
[----:B------:R-:W-:Y:S02]  /*1060*/  FADD.FTZ R5, |R0|, -RZ ;  /* 0x800000ff00057221 */ /* 0x000fe40000010200 */
[----:B------:R-:W-:-:S03]  /*1070*/  FADD.FTZ R17, |R3|, -RZ ;  /* 0x800000ff03117221 */ /* 0x000fc60000010200 */
[CC--:B------:R-:W-:Y:S02]  /*1080*/  IMNMX R4, R5.reuse, R12.reuse, !PT ;  /* 0x0000000c05047217 */ /* 0x0c0fe40007800200 */
[----:B------:R-:W-:Y:S02]  /*1090*/  IMNMX R2, R12, R17, !PT ;  /* 0x000000110c027217 */ /* 0x000fe40007800200 */
[----:B------:R-:W-:Y:S02]  /*10a0*/  LOP3.LUT R9, R4, 0xfe000000, RZ, 0xc0, !PT ;  /* 0xfe00000004097812 */ /* 0x000fe400078ec0ff */
[----:B------:R-:W-:Y:S02]  /*10b0*/  LOP3.LUT R6, R2, 0xfe000000, RZ, 0xc0, !PT ;  /* 0xfe00000002067812 */ /* 0x000fe400078ec0ff */
[----:B------:R-:W-:Y:S02]  /*10c0*/  IMNMX R5, R5, R12, PT ;  /* 0x0000000c05057217 */ /* 0x000fe40003800200 */
[----:B------:R-:W-:-:S02]  /*10d0*/  IADD3 R11, -R9, 0x7e800000, RZ ;  /* 0x7e800000090b7810 */ /* 0x000fc40007ffe1ff */
[----:B------:R-:W-:Y:S02]  /*10e0*/  IMNMX R17, R12, R17, PT ;  /* 0x000000110c117217 */ /* 0x000fe40003800200 */
[----:B------:R-:W-:Y:S01]  /*10f0*/  IADD3 R18, -R6, 0x7e800000, RZ ;  /* 0x7e80000006127810 */ /* 0x000fe20007ffe1ff */
[CC--:B------:R-:W-:Y:S01]  /*1100*/  FMUL.FTZ R12, R5.reuse, R11.reuse ;  /* 0x0000000b050c7220 */ /* 0x0c0fe20000410000 */
[----:B------:R-:W-:Y:S01]  /*1110*/  FSETP.NEU.FTZ.AND P0, PT, R5, RZ, PT ;  /* 0x000000ff0500720b */ /* 0x000fe20003f1d000 */
[----:B------:R-:W-:Y:S01]  /*1120*/  FMUL.FTZ R11, R4, R11 ;  /* 0x0000000b040b7220 */ /* 0x000fe20000410000 */
[C---:B------:R-:W-:Y:S01]  /*1130*/  FSETP.NEU.FTZ.AND P2, PT, R17.reuse, RZ, PT ;  /* 0x000000ff1100720b */ /* 0x040fe20003f5d000 */
[----:B------:R-:W-:Y:S01]  /*1140*/  FMUL.FTZ R19, R17, R18 ;  /* 0x0000001211137220 */ /* 0x000fe20000410000 */
[----:B------:R-:W-:Y:S01]  /*1150*/  LOP3.LUT R9, R9, 0x800000, RZ, 0xfc, !PT ;  /* 0x0080000009097812 */ /* 0x000fe200078efcff */
[----:B------:R-:W-:Y:S01]  /*1160*/  FMUL.FTZ R12, R12, R12 ;  /* 0x0000000c0c0c7220 */ /* 0x000fe20000410000 */
[----:B------:R-:W-:Y:S01]  /*1170*/  LOP3.LUT R6, R6, 0x800000, RZ, 0xfc, !PT ;  /* 0x0080000006067812 */ /* 0x000fe200078efcff */
[----:B------:R-:W-:Y:S01]  /*1180*/  FMUL.FTZ R18, R2, R18 ;  /* 0x0000001202127220 */ /* 0x000fe20000410000 */
[----:B------:R-:W-:Y:S01]  /*1190*/  FSETP.NEU.FTZ.AND P1, PT, R5, +INF , PT ;  /* 0x7f8000000500780b */ /* 0x000fe20003f3d000 */
[----:B------:R-:W-:-:S02]  /*11a0*/  FMUL.FTZ R19, R19, R19 ;  /* 0x0000001313137220 */ /* 0x000fc40000410000 */
[----:B------:R-:W-:Y:S02]  /*11b0*/  FFMA.FTZ R12, R11, R11, R12 ;  /* 0x0000000b0b0c7223 */ /* 0x000fe4000001000c */
        /* <DEDUP_REMOVED lines=33> */
[----:B------:R-:W-:-:S02]  /*13d0*/  HFMA2.MMA R20, -RZ, RZ, 1.3056640625, -1.8671875 ;  /* 0x3d39bf78ff147435 */ /* 0x000fc400000001ff */
        /* <DEDUP_REMOVED lines=28> */
[----:B------:R-:W-:Y:S01]  /*15a0*/  FSEL R6, R6, -RZ, P1 ;  /* 0x800000ff06067208 */ /* 0x000fe20000800000 */
[----:B------:R-:W-:Y:S05]  /*15b0*/  BRA `(.L_x_4067) ;  /* 0x000003f000007947 */ /* 0x000fea0003800000 */
.L_x_4069:
[----:B------:R-:W-:Y:S01]  /*15c0*/  FSETP.GEU.FTZ.AND P0, PT, R0, RZ, PT ;  /* 0x000000ff0000720b */ /* 0x000fe20003f1e000 */
[----:B------:R-:W-:-:S12]  /*15d0*/  BSSY B3, `(.L_x_4070) ;  /* 0x000000b000037945 */ /* 0x000fd80003800000 */
[----:B------:R-:W-:Y:S05]  /*15e0*/  @!P0 BRA `(.L_x_4071) ;  /* 0x0000007000008947 */ /* 0x000fea0003800000 */
[----:B------:R-:W-:-:S13]  /*15f0*/  FSETP.NEU.FTZ.AND P0, PT, R0, RZ, PT ;  /* 0x000000ff0000720b */ /* 0x000fda0003f1d000 */
[----:B------:R-:W-:Y:S02]  /*1600*/  @P0 FADD.FTZ R6, R0, R5 ;  /* 0x0000000500060221 */ /* 0x000fe40000010000 */
[----:B------:R-:W-:Y:S02]  /*1610*/  @P0 FMUL.FTZ R4, R8, R8 ;  /* 0x0000000808040220 */ /* 0x000fe40000410000 */
[----:B------:R-:W0:Y:S02]  /*1620*/  @P0 MUFU.RCP R9, R6 ;  /* 0x0000000600090308 */ /* 0x000e240000001000 */
[----:B0-----:R-:W-:Y:S02]  /*1630*/  @P0 FMUL.FTZ.D2 R4, R4, R9 ;  /* 0x0000000904040220 */ /* 0x001fe40000310000 */
[----:B------:R-:W-:Y:S01]  /*1640*/  @!P0 FMUL.FTZ R4, |R8|, 0.5 ;  /* 0x3f00000008048820 */ /* 0x000fe20000410200 */
[----:B------:R-:W-:Y:S05]  /*1650*/  BRA `(.L_x_4072) ;  /* 0x0000002000007947 */ /* 0x000fea0003800000 */
.L_x_4071:
[----:B------:R-:W-:-:S04]  /*1660*/  FADD.FTZ R4, -R0, R5 ;  /* 0x0000000500047221 */ /* 0x000fc80000010100 */
[----:B------:R-:W-:Y:S02]  /*1670*/  FMUL.FTZ R4, R4, 0.5 ;  /* 0x3f00000004047820 */ /* 0x000fe40000410000 */
.L_x_4072:
[----:B------:R-:W-:Y:S05]  /*1680*/  BSYNC B3 ;  /* 0x0000000000037941 */ /* 0x000fea0003800000 */
.L_x_4070:
        /* <DEDUP_REMOVED lines=11> */
.L_x_4074:
[----:B------:R-:W-:-:S04]  /*1740*/  FADD.FTZ R6, R2, -R9 ;  /* 0x8000000902067221 */ /* 0x000fc80000010000 */
[----:B------:R-:W-:Y:S02]  /*1750*/  FMUL.FTZ R9, R6, 0.5 ;  /* 0x3f00000006097820 */ /* 0x000fe40000410000 */
.L_x_4075:
[----:B------:R-:W-:Y:S05]  /*1760*/  BSYNC B3 ;  /* 0x0000000000037941 */ /* 0x000fea0003800000 */
.L_x_4073:
[----:B------:R-:W-:Y:S01]  /*1770*/  FADD.FTZ R9, R9, R4 ;  /* 0x0000000409097221 */ /* 0x000fe20000010000 */
[----:B------:R-:W-:Y:S01]  /*1780*/  MOV R17, 0x3e800000 ;  /* 0x3e80000000117802 */ /* 0x000fe20000000f00 */
[----:B------:R-:W-:Y:S01]  /*1790*/  FADD.FTZ R4, R18, 1 ;  /* 0x3f80000012047421 */ /* 0x000fe20000010000 */
[----:B------:R-:W-:-:S03]  /*17a0*/  HFMA2.MMA R20, -RZ, RZ, 1.3056640625, -1.8671875 ;  /* 0x3d39bf78ff147435 */ /* 0x000fc600000001ff */
[----:B------:R-:W-:-:S04]  /*17b0*/  FMUL.FTZ R6, R4, R9 ;  /* 0x0000000904067220 */ /* 0x000fc80000410000 */
        /* <DEDUP_REMOVED lines=30> */
.L_x_4068:
[----:B------:R0:W1:Y:S02]  /*19a0*/  MUFU.SQRT R6, R16 ;  /* 0x0000001000067308 */ /* 0x0000640000002000 */
.L_x_4067:
[----:B------:R-:W-:Y:S05]  /*19b0*/  BSYNC B2 ;  /* 0x0000000000027941 */ /* 0x000fea0003800000 */
.L_x_4066:
        /* <DEDUP_REMOVED lines=24> */
.L_x_4082:
[----:B------:R-:W-:-:S04]  /*1b40*/  FADD.FTZ R0, -R0, R5 ;  /* 0x0000000500007221 */ /* 0x000fc80000010100 */
[----:B------:R-:W-:Y:S02]  /*1b50*/  FMUL.FTZ R0, R0, 0.5 ;  /* 0x3f00000000007820 */ /* 0x000fe40000410000 */
.L_x_4083:
[----:B------:R-:W-:Y:S05]  /*1b60*/  BSYNC B3 ;  /* 0x0000000000037941 */ /* 0x000fea0003800000 */
.L_x_4081:
        /* <DEDUP_REMOVED lines=10> */
.L_x_4085:
[----:B------:R-:W-:-:S04]  /*1c10*/  FADD.FTZ R2, -R3, R2 ;  /* 0x0000000203027221 */ /* 0x000fc80000010100 */
[----:B------:R-:W-:Y:S02]  /*1c20*/  FMUL.FTZ R3, R2, 0.5 ;  /* 0x3f00000002037820 */ /* 0x000fe40000410000 */
.L_x_4086:
[----:B------:R-:W-:Y:S05]  /*1c30*/  BSYNC B3 ;  /* 0x0000000000037941 */ /* 0x000fea0003800000 */
.L_x_4084:
[----:B------:R-:W-:Y:S01]  /*1c40*/  FADD.FTZ R3, R3, R0 ;  /* 0x0000000003037221 */ /* 0x000fe20000010000 */
[----:B------:R-:W-:Y:S01]  /*1c50*/  PLOP3.LUT P0, PT, PT, PT, PT, 0x80, 0x0 ;  /* 0x000000000000781c */ /* 0x000fe20003f0f070 */
[----:B------:R-:W-:-:S04]  /*1c60*/  FADD.FTZ R18, R7, R18 ;  /* 0x0000001207127221 */ /* 0x000fc80000010000 */
[----:B------:R-:W-:-:S06]  /*1c70*/  FMUL.FTZ R18, R18, R3 ;  /* 0x0000000312127220 */ /* 0x000fcc0000410000 */
[----:B------:R-:W2:Y:S01]  /*1c80*/  MUFU.SQRT R18, R18 ;  /* 0x0000001200127308 */ /* 0x000ea20000002000 */
[----:B------:R-:W-:Y:S05]  /*1c90*/  BRA `(.L_x_4078) ;  /* 0x000001a000007947 */ /* 0x000fea0003800000 */
.L_x_4080:
        /* <DEDUP_REMOVED lines=12> */
[----:B----4-:R-:W4:Y:S02]  /*1d60*/  MUFU.RCP R3, R2 ;  /* 0x0000000200037308 */ /* 0x010f240000001000 */
[----:B---34-:R-:W-:Y:S01]  /*1d70*/  FMUL.FTZ R18, R0, R3 ;  /* 0x0000000300127220 */ /* 0x018fe20000410000 */
[----:B------:R-:W-:Y:S05]  /*1d80*/  BRA `(.L_x_4078) ;  /* 0x000000b000007947 */ /* 0x000fea0003800000 */
.L_x_4079:
        /* <DEDUP_REMOVED lines=8> */
.L_x_4077:
[----:B------:R-:W-:Y:S01]  /*1e10*/  PLOP3.LUT P0, PT, PT, PT, PT, 0x80, 0x0 ;  /* 0x000000000000781c */ /* 0x000fe20003f0f070 */
[----:B------:R-:W-:Y:S02]  /*1e20*/  FMUL.FTZ R18, R18, 16777216 ;  /* 0x4b80000012127820 */ /* 0x000fe40000410000 */
[----:B------:R-:W-:-:S05]  /*1e30*/  FMUL.FTZ R7, R7, 16777216 ;  /* 0x4b80000007077820 */ /* 0x000fca0000410000 */
.L_x_4078:
[----:B------:R-:W-:Y:S05]  /*1e40*/  BSYNC B2 ;  /* 0x0000000000027941 */ /* 0x000fea0003800000 */
.L_x_4076:
        /* <DEDUP_REMOVED lines=10> */
[----:B--2---:R-:W2:Y:S02]  /*1ef0*/  MUFU.RSQ R5, R2 ;  /* 0x0000000200057308 */ /* 0x004ea40000001400 */
[----:B--2---:R-:W-:Y:S02]  /*1f00*/  FMUL.FTZ R7, R2, R5 ;  /* 0x0000000502077220 */ /* 0x004fe40000410000 */
[----:B------:R-:W-:-:S04]  /*1f10*/  FMUL.FTZ R10, R5, 0.5 ;  /* 0x3f000000050a7820 */ /* 0x000fc80000410000 */
[----:B------:R-:W-:-:S04]  /*1f20*/  FFMA.FTZ R10, -R7, R10, 0.5 ;  /* 0x3f000000070a7423 */ /* 0x000fc8000001010a */
[----:B------:R-:W-:-:S05]  /*1f30*/  FFMA.FTZ R10, R7, R10, R7 ;  /* 0x0000000a070a7223 */ /* 0x000fca0000010007 */
[----:B------:R-:W-:Y:S02]  /*1f40*/  @P0 FSEL R3, R10, RZ, P1 ;  /* 0x000000ff0a030208 */ /* 0x000fe40000800000 */
[----:B------:R-:W-:Y:S02]  /*1f50*/  MOV R10, 0x3d10ecef ;  /* 0x3d10ecef000a7802 */ /* 0x000fe40000000f00 */
[----:B------:R-:W-:Y:S02]  /*1f60*/  LOP3.LUT R0, R3, 0x80000000, R0, 0xb8, !PT ;  /* 0x8000000003007812 */ /* 0x000fe400078eb800 */
[----:B------:R-:W-:-:S03]  /*1f70*/  FSETP.GEU.FTZ.AND P1, PT, R4, -0.56000000238418579102, PT ;  /* 0xbf0f5c290400780b */ /* 0x000fc60003f3e000 */
[----:B------:R-:W-:-:S04]  /*1f80*/  FMUL.FTZ R3, R0, R0 ;  /* 0x0000000000037220 */ /* 0x000fc80000410000 */
[----:B------:R-:W-:-:S04]  /*1f90*/  FFMA.FTZ R2, R3, R10, 0.016980519518256187439 ;  /* 0x3c8b1abb03027423 */ /* 0x000fc8000001000a */
[----:B------:R-:W-:-:S04]  /*1fa0*/  FFMA.FTZ R2, R3, R2, 0.030762933194637298584 ;  /* 0x3cfc028c03027423 */ /* 0x000fc80000010002 */
[----:B------:R-:W-:-:S04]  /*1fb0*/  FFMA.FTZ R2, R3, R2, 0.044709417968988418579 ;  /* 0x3d37213903027423 */ /* 0x000fc80000010002 */
[----:B------:R-:W-:-:S04]  /*1fc0*/  FFMA.FTZ R2, R3, R2, 0.074989043176174163818 ;  /* 0x3d9993db03027423 */ /* 0x000fc80000010002 */
[----:B------:R-:W-:-:S04]  /*1fd0*/  FFMA.FTZ R2, R3, R2, 0.16666707396507263184 ;  /* 0x3e2aaac603027423 */ /* 0x000fc80000010002 */
[----:B------:R-:W-:-:S04]  /*1fe0*/  FMUL.FTZ R3, R3, R2 ;  /* 0x0000000203037220 */ /* 0x000fc80000410000 */
[----:B------:R-:W-:Y:S01]  /*1ff0*/  FFMA.FTZ R5, R0, R3, R0 ;  /* 0x0000000300057223 */ /* 0x000fe20000010000 */
[----:B------:R-:W-:-:S03]  /*2000*/  HFMA2.MMA R3, -RZ, RZ, 1.9599609375, 20144 ;  /* 0x3fd774ebff037435 */ /* 0x000fc600000001ff */
[----:B------:R-:W-:-:S05]  /*2010*/  FADD.FTZ R0, -R5, -RZ ;  /* 0x800000ff05007221 */ /* 0x000fca0000010100 */
[----:B------:R-:W-:-:S05]  /*2020*/  FSEL R0, R5, R0, P0 ;  /* 0x0000000005007208 */ /* 0x000fca0000000000 */
[----:B------:R-:W-:-:S04]  /*2030*/  @P1 FFMA.FTZ R5, R3, 0.93318945169448852539, R0 ;  /* 0x3f6ee58103051823 */ /* 0x000fc80000010000 */
[----:B------:R-:W-:Y:S01]  /*2040*/  @P0 FADD.FTZ R5, R5, R5 ;  /* 0x0000000505050221 */ /* 0x000fe20000010000 */
[----:B------:R-:W-:Y:S05]  /*2050*/  BRA `(.L_x_4090) ;  /* 0x0000086000007947 */ /* 0x000fea0003800000 */
.L_x_4089:
[----:B------:R-:W-:Y:S01]  /*2060*/  MOV R0, 0x3f000000 ;  /* 0x3f00000000007802 */ /* 0x000fe20000000f00 */
        /* <DEDUP_REMOVED lines=8> */
[----:B------:R-:W-:-:S05]  /*20f0*/  FFMA.FTZ R5, R2, R5, R2 ;  /* 0x0000000502057223 */ /* 0x000fca0000010002 */
[----:B------:R-:W-:Y:S01]  /*2100*/  @P0 FSEL R3, R5, RZ, P1 ;  /* 0x000000ff05030208 */ /* 0x000fe20000800000 */
[----:B------:R-:W-:Y:S01]  /*2110*/  HFMA2.MMA R5, -RZ, RZ, 1.265625, -5052 ;  /* 0x3d10ecefff057435 */ /* 0x000fe200000001ff */
        /* <DEDUP_REMOVED lines=10> */
[----:B------:R-:W-:-:S03]  /*21c0*/  MOV R3, 0x3fd774eb ;  /* 0x3fd774eb00037802 */ /* 0x000fc60000000f00 */
[----:B------:R-:W-:-:S05]  /*21d0*/  FADD.FTZ R0, -R5, -RZ ;  /* 0x800000ff05007221 */ /* 0x000fca0000010100 */
[----:B------:R-:W-:-:S05]  /*21e0*/  FSEL R0, R5, R0, P0 ;  /* 0x0000000005007208 */ /* 0x000fca0000000000 */
[----:B------:R-:W-:-:S04]  /*21f0*/  @!P1 FFMA.FTZ R5, R3, 0.93318945169448852539, R0 ;  /* 0x3f6ee58103059823 */ /* 0x000fc80000010000 */
[----:B------:R-:W-:Y:S01]  /*2200*/  @P0 FADD.FTZ R5, R5, R5 ;  /* 0x0000000505050221 */ /* 0x000fe20000010000 */
[----:B------:R-:W-:Y:S05]  /*2210*/  BRA `(.L_x_4090) ;  /* 0x000006a000007947 */ /* 0x000fea0003800000 */
.L_x_4088:
        /* <DEDUP_REMOVED lines=19> */
[----:B01----:R-:W-:Y:S05]  /*2350*/  CALL.REL.NOINC `($__internal_8_$__cuda_sm3x_div_rn_ftz_f32_slowpath) ;  /* 0x00004c9000007944 */ /* 0x003fea0003c00000 */
.L_x_4093:
[----:B------:R-:W-:Y:S05]  /*2360*/  BSYNC B5 ;  /* 0x0000000000057941 */ /* 0x000fea0003800000 */
.L_x_4092:
[----:B------:R-:W-:Y:S01]  /*2370*/  HFMA2.MMA R3, -RZ, RZ, 0.89990234375, 10328 ;  /* 0x3b33710bff037435 */ /* 0x000fe200000001ff */
[----:B0-----:R-:W-:Y:S01]  /*2380*/  FMUL.FTZ R0, R2, R2 ;  /* 0x0000000202007220 */ /* 0x001fe20000410000 */
        /* <DEDUP_REMOVED lines=16> */
.L_x_4095:
[----:B------:R-:W-:Y:S02]  /*2490*/  ISETP.GE.AND P0, PT, R17, RZ, PT ;  /* 0x000000ff1100720c */ /* 0x000fe40003f06270 */
[----:B------:R-:W-:-:S11]  /*24a0*/  MOV R3, 0x3fd774eb ;  /* 0x3fd774eb00037802 */ /* 0x000fd60000000f00 */
[----:B------:R-:W-:-:S04]  /*24b0*/  @P0 FFMA.FTZ R2, R3, 0.93318945169448852539, -R2 ;  /* 0x3f6ee58103020823 */ /* 0x000fc80000010802 */
[----:B------:R-:W-:Y:S02]  /*24c0*/  @!P0 FFMA.FTZ R2, R3, 0.93318945169448852539, R2 ;  /* 0x3f6ee58103028823 */ /* 0x000fe40000010002 */
.L_x_4096:
[----:B------:R-:W-:Y:S05]  /*24d0*/  BSYNC B2 ;  /* 0x0000000000027941 */ /* 0x000fea0003800000 */
.L_x_4094:
        /* <DEDUP_REMOVED lines=11> */
.L_x_4091:
        /* <DEDUP_REMOVED lines=17> */
.L_x_4098:
[----:B------:R-:W-:Y:S05]  /*26a0*/  BSYNC B5 ;  /* 0x0000000000057941 */ /* 0x000fea0003800000 */
.L_x_4097:
        /* <DEDUP_REMOVED lines=18> */
.L_x_4100:
[----:B------:R-:W-:Y:S02]  /*27d0*/  ISETP.GE.AND P0, PT, R7, RZ, PT ;  /* 0x000000ff0700720c */ /* 0x000fe40003f06270 */
[----:B------:R-:W-:-:S11]  /*27e0*/  MOV R3, 0x3fd774eb ;  /* 0x3fd774eb00037802 */ /* 0x000fd60000000f00 */
[----:B------:R-:W-:-:S04]  /*27f0*/  @P0 FFMA.FTZ R2, R3, 0.93318945169448852539, -R2 ;  /* 0x3f6ee58103020823 */ /* 0x000fc80000010802 */
[----:B------:R-:W-:Y:S02]  /*2800*/  @!P0 FFMA.FTZ R2, R3, 0.93318945169448852539, R2 ;  /* 0x3f6ee58103028823 */ /* 0x000fe40000010002 */
.L_x_4101:
[----:B------:R-:W-:Y:S05]  /*2810*/  BSYNC B2 ;  /* 0x0000000000027941 */ /* 0x000fea0003800000 */
.L_x_4099:
[C---:B------:R-:W-:Y:S01]  /*2820*/  FSETP.NEU.FTZ.AND P0, PT, |R7|.reuse, |R18|, PT ;  /* 0x400000120700720b */ /* 0x040fe20003f1d200 */
        /* <DEDUP_REMOVED lines=9> */
.L_x_4090:
[----:B------:R-:W-:Y:S05]  /*28c0*/  BSYNC B4 ;  /* 0x0000000000047941 */ /* 0x000fea0003800000 */
.L_x_4087:
[----:B------:R-:W-:-:S04]  /*28d0*/  SHF.R.U32.HI R0, RZ, 0x1f, R8 ;  /* 0x0000001fff007819 */ /* 0x000fc80000011608 */
[----:B------:R-:W-:-:S13]  /*28e0*/  ISETP.NE.AND P0, PT, R0, RZ, PT ;  /* 0x000000ff0000720c */ /* 0x000fda0003f05270 */
[----:B-1----:R-:W-:Y:S01]  /*28f0*/  @!P0 FADD.FTZ R6, -R6, -RZ ;  /* 0x800000ff06068221 */ /* 0x002fe20000010100 */
[----:B------:R-:W-:Y:S05]  /*2900*/  BRA `(.L_x_4102) ;  /* 0x00000dd000007947 */ /* 0x000fea0003800000 */
.L_x_4065:
[----:B------:R-:W-:Y:S02]  /*2910*/  FADD.FTZ R5, -R10, 6.1232342629258392722e-17 ;  /* 0x248d31320a057421 */ /* 0x000fe40000010100 */
[----:B------:R-:W-:Y:S02]  /*2920*/  FADD.FTZ R6, -R8, -RZ ;  /* 0x800000ff08067221 */ /* 0x000fe40000010100 */
[----:B------:R-:W-:Y:S01]  /*2930*/  FADD.FTZ R5, R5, 1.5707963705062866211 ;  /* 0x3fc90fdb05057421 */ /* 0x000fe20000010000 */
[----:B------:R-:W-:Y:S05]  /*2940*/  BRA `(.L_x_4102) ;  /* 0x00000d9000007947 */ /* 0x000fea0003800000 */
.L_x_4064:
[----:B------:R-:W-:Y:S01]  /*2950*/  FADD.FTZ R6, -R8, -RZ ;  /* 0x800000ff08067221 */ /* 0x000fe20000010100 */
[----:B------:R-:W-:Y:S01]  /*2960*/  MOV R5, RZ ;  /* 0x000000ff00057202 */ /* 0x000fe20000000f00 */
[----:B------:R-:W-:Y:S05]  /*2970*/  BRA `(.L_x_4102) ;  /* 0x00000d6000007947 */ /* 0x000fea0003800000 */
.L_x_4063:
        /* <DEDUP_REMOVED lines=23> */
[----:B------:R-:W-:Y:S05]  /*2af0*/  CALL.REL.NOINC `($__internal_8_$__cuda_sm3x_div_rn_ftz_f32_slowpath) ;  /* 0x000044f000007944 */ /* 0x000fea0003c00000 */
.L_x_4107:
[----:B------:R-:W-:Y:S05]  /*2b00*/  BSYNC B5 ;  /* 0x0000000000057941 */ /* 0x000fea0003800000 */
.L_x_4106:
        /* <DEDUP_REMOVED lines=18> */
.L_x_4109:
[----:B------:R-:W-:Y:S02]  /*2c30*/  ISETP.GE.AND P0, PT, R10, RZ, PT ;  /* 0x000000ff0a00720c */ /* 0x000fe40003f06270 */
[----:B------:R-:W-:-:S11]  /*2c40*/  MOV R3, 0x3fd774eb ;  /* 0x3fd774eb00037802 */ /* 0x000fd60000000f00 */
[----:B------:R-:W-:-:S04]  /*2c50*/  @P0 FFMA.FTZ R2, R3, 0.93318945169448852539, -R2 ;  /* 0x3f6ee58103020823 */ /* 0x000fc80000010802 */
[----:B------:R-:W-:Y:S02]  /*2c60*/  @!P0 FFMA.FTZ R2, R3, 0.93318945169448852539, R2 ;  /* 0x3f6ee58103028823 */ /* 0x000fe40000010002 */
.L_x_4110:
[----:B------:R-:W-:Y:S05]  /*2c70*/  BSYNC B2 ;  /* 0x0000000000027941 */ /* 0x000fea0003800000 */
.L_x_4108:
[----:B------:R-:W-:Y:S01]  /*2c80*/  FSETP.NEU.FTZ.AND P0, PT, R7, |R8|, PT ;  /* 0x400000080700720b */ /* 0x000fe20003f1d000 */
[----:B------:R-:W-:Y:S01]  /*2c90*/  HFMA2.MMA R0, -RZ, RZ, 2.04296875, -15.78125 ;  /* 0x4016cbe4ff007435 */ /* 0x000fe200000001ff */
[----:B------:R-:W-:Y:S01]  /*2ca0*/  FSETP.NEU.FTZ.AND P1, PT, R6, RZ, PT ;  /* 0x000000ff0600720b */ /* 0x000fe20003f3d000 */
[----:B------:R-:W0:Y:S01]  /*2cb0*/  MUFU.LG2 R16, R16 ;  /* 0x0000001000107308 */ /* 0x000e220000000c00 */
[----:B------:R-:W-:-:S09]  /*2cc0*/  ISETP.GE.AND P2, PT, R10, RZ, PT ;  /* 0x000000ff0a00720c */ /* 0x000fd20003f46270 */
[----:B------:R-:W-:Y:S01]  /*2cd0*/  @!P0 FSEL R2, R0, 0.78539818525314331055, !P2 ;  /* 0x3f490fdb00028808 */ /* 0x000fe20005000000 */
[----:B------:R-:W-:Y:S01]  /*2ce0*/  FADD.FTZ R0, |R8|, R7 ;  /* 0x0000000708007221 */ /* 0x000fe20000010200 */
[----:B------:R-:W-:-:S04]  /*2cf0*/  @!P1 FSEL R2, RZ, 3.1415927410125732422, P2 ;  /* 0x40490fdbff029808 */ /* 0x000fc80001000000 */
[----:B------:R-:W-:Y:S01]  /*2d00*/  FSETP.GTU.FTZ.AND P0, PT, |R0|, +INF , PT ;  /* 0x7f8000000000780b */ /* 0x000fe20003f1c200 */
[----:B0-----:R-:W-:Y:S01]  /*2d10*/  FMUL.FTZ.D2 R17, R16, 0.69314718246459960938 ;  /* 0x3f31721810117820 */ /* 0x001fe20000310000 */
[----:B------:R-:W-:-:S04]  /*2d20*/  LOP3.LUT R3, R2, 0x80000000, R8, 0xb8, !PT ;  /* 0x8000000002037812 */ /* 0x000fc800078eb808 */
[----:B------:R-:W-:Y:S01]  /*2d30*/  FSEL R0, R0, R3, P0 ;  /* 0x0000000300007208 */ /* 0x000fe20000000000 */
[----:B------:R-:W-:Y:S05]  /*2d40*/  BRA `(.L_x_4111) ;  /* 0x0000083000007947 */ /* 0x000fea0003800000 */
.L_x_4105:
        /* <DEDUP_REMOVED lines=11> */
[----:B------:R-:W-:Y:S05]  /*2e00*/  CALL.REL.NOINC `($__internal_8_$__cuda_sm3x_div_rn_ftz_f32_slowpath) ;  /* 0x000041e000007944 */ /* 0x000fea0003c00000 */
.L_x_4113:
[----:B------:R-:W-:Y:S05]  /*2e10*/  BSYNC B5 ;  /* 0x0000000000057941 */ /* 0x000fea0003800000 */
.L_x_4112:
        /* <DEDUP_REMOVED lines=18> */
.L_x_4115:
[----:B------:R-:W-:Y:S02]  /*2f40*/  ISETP.GE.AND P0, PT, R10, RZ, PT ;  /* 0x000000ff0a00720c */ /* 0x000fe40003f06270 */
[----:B------:R-:W-:-:S11]  /*2f50*/  MOV R3, 0x3fd774eb ;  /* 0x3fd774eb00037802 */ /* 0x000fd60000000f00 */
[----:B------:R-:W-:-:S04]  /*2f60*/  @P0 FFMA.FTZ R2, R3, 0.93318945169448852539, -R2 ;  /* 0x3f6ee58103020823 */ /* 0x000fc80000010802 */
[----:B------:R-:W-:Y:S02]  /*2f70*/  @!P0 FFMA.FTZ R2, R3, 0.93318945169448852539, R2 ;  /* 0x3f6ee58103028823 */ /* 0x000fe40000010002 */
.L_x_4116:
[----:B------:R-:W-:Y:S05]  /*2f80*/  BSYNC B2 ;  /* 0x0000000000027941 */ /* 0x000fea0003800000 */
.L_x_4114:
        /* <DEDUP_REMOVED lines=16> */
[----:B------:R-:W-:Y:S01]  /*3090*/  FSEL R3, R0, +INF , P0 ;  /* 0x7f80000000037808 */ /* 0x000fe20000000000 */
[----:B------:R-:W-:Y:S01]  /*30a0*/  HFMA2.MMA R0, -RZ, RZ, 2.04296875, -15.78125 ;  /* 0x4016cbe4ff007435 */ /* 0x000fe200000001ff */
[----:B------:R-:W-:-:S04]  /*30b0*/  ISETP.GE.AND P0, PT, R10, RZ, PT ;  /* 0x000000ff0a00720c */ /* 0x000fc80003f06270 */
[----:B------:R-:W0:Y:S05]  /*30c0*/  MUFU.LG2 R3, R3 ;  /* 0x0000000300037308 */ /* 0x000e2a0000000c00 */
[----:B------:R-:W-:Y:S02]  /*30d0*/  @!P1 FSEL R2, R0, 0.78539818525314331055, !P0 ;  /* 0x3f490fdb00029808 */ /* 0x000fe40004000000 */
[----:B------:R-:W-:Y:S02]  /*30e0*/  @!P2 FSEL R2, RZ, 3.1415927410125732422, P0 ;  /* 0x40490fdbff02a808 */ /* 0x000fe40000000000 */
[----:B------:R-:W-:Y:S02]  /*30f0*/  FSETP.GTU.FTZ.AND P0, PT, |R7|, +INF , PT ;  /* 0x7f8000000700780b */ /* 0x000fe40003f1c200 */
[----:B------:R-:W-:-:S04]  /*3100*/  LOP3.LUT R2, R2, 0x80000000, R8, 0xb8, !PT ;  /* 0x8000000002027812 */ /* 0x000fc800078eb808 */
[----:B------:R-:W-:Y:S01]  /*3110*/  FSEL R0, R7, R2, P0 ;  /* 0x0000000207007208 */ /* 0x000fe20000000000 */
[----:B0-----:R-:W-:Y:S01]  /*3120*/  FMUL.FTZ R17, R3, 0.69314718246459960938 ;  /* 0x3f31721803117820 */ /* 0x001fe20000410000 */
[----:B------:R-:W-:Y:S05]  /*3130*/  BRA `(.L_x_4111) ;  /* 0x0000044000007947 */ /* 0x000fea0003800000 */
.L_x_4104:
[----:B------:R-:W-:Y:S01]  /*3140*/  FMUL.FTZ R0, R10, 0.36787945032119750977 ;  /* 0x3ebc5ab20a007820 */ /* 0x000fe20000410000 */
[----:B------:R-:W-:Y:S01]  /*3150*/  MOV R17, 0x3f800000 ;  /* 0x3f80000000117802 */ /* 0x000fe20000000f00 */
[----:B------:R-:W-:Y:S01]  /*3160*/  FMUL.FTZ R2, R8, 0.36787945032119750977 ;  /* 0x3ebc5ab208027820 */ /* 0x000fe20000410000 */
[----:B------:R-:W-:Y:S01]  /*3170*/  BSSY B5, `(.L_x_4117) ;  /* 0x000001f000057945 */ /* 0x000fe20003800000 */
        /* <DEDUP_REMOVED lines=28> */
[----:B------:R-:W-:Y:S05]  /*3340*/  CALL.REL.NOINC `($__internal_8_$__cuda_sm3x_div_rn_ftz_f32_slowpath) ;  /* 0x00003ca000007944 */ /* 0x000fea0003c00000 */
[----:B0-----:R-:W-:Y:S02]  /*3350*/  MOV R0, R2 ;  /* 0x0000000200007202 */ /* 0x001fe40000000f00 */
.L_x_4118:
[----:B------:R-:W-:Y:S05]  /*3360*/  BSYNC B5 ;  /* 0x0000000000057941 */ /* 0x000fea0003800000 */
.L_x_4117:
        /* <DEDUP_REMOVED lines=18> */
.L_x_4120:
[----:B------:R-:W-:Y:S02]  /*3490*/  ISETP.GE.AND P0, PT, R10, RZ, PT ;  /* 0x000000ff0a00720c */ /* 0x000fe40003f06270 */
[----:B------:R-:W-:-:S11]  /*34a0*/  MOV R3, 0x3fd774eb ;  /* 0x3fd774eb00037802 */ /* 0x000fd60000000f00 */
[----:B------:R-:W-:-:S04]  /*34b0*/  @P0 FFMA.FTZ R0, R3, 0.93318945169448852539, -R0 ;  /* 0x3f6ee58103000823 */ /* 0x000fc80000010800 */
[----:B------:R-:W-:Y:S02]  /*34c0*/  @!P0 FFMA.FTZ R0, R3, 0.93318945169448852539, R0 ;  /* 0x3f6ee58103008823 */ /* 0x000fe40000010000 */
.L_x_4121:
[----:B------:R-:W-:Y:S05]  /*34d0*/  BSYNC B2 ;  /* 0x0000000000027941 */ /* 0x000fea0003800000 */
.L_x_4119:
[----:B------:R-:W-:Y:S01]  /*34e0*/  FSETP.NEU.FTZ.AND P1, PT, R7, |R8|, PT ;  /* 0x400000080700720b */ /* 0x000fe20003f3d000 */
[----:B------:R-:W-:Y:S01]  /*34f0*/  HFMA2.MMA R2, -RZ, RZ, 2.04296875, -15.78125 ;  /* 0x4016cbe4ff027435 */ /* 0x000fe200000001ff */
        /* <DEDUP_REMOVED lines=8> */
.L_x_4111:
[----:B------:R-:W-:Y:S05]  /*3580*/  BSYNC B4 ;  /* 0x0000000000047941 */ /* 0x000fea0003800000 */
.L_x_4103:
[----:B------:R-:W-:Y:S01]  /*3590*/  SHF.R.U32.HI R2, RZ, 0x1f, R8 ;  /* 0x0000001fff027819 */ /* 0x000fe20000011608 */
[----:B------:R-:W-:Y:S02]  /*35a0*/  FADD.FTZ R6, R17, 0.69314718246459960938 ;  /* 0x3f31721811067421 */ /* 0x000fe40000010000 */
[----:B------:R-:W-:Y:S01]  /*35b0*/  FADD.FTZ R5, |R0|, -RZ ;  /* 0x800000ff00057221 */ /* 0x000fe20000010200 */
[----:B------:R-:W-:-:S13]  /*35c0*/  ISETP.NE.AND P0, PT, R2, RZ, PT ;  /* 0x000000ff0200720c */ /* 0x000fda0003f05270 */
[----:B------:R-:W-:Y:S01]  /*35d0*/  @!P0 FADD.FTZ R6, -R6, -RZ ;  /* 0x800000ff06068221 */ /* 0x000fe20000010100 */
[----:B------:R-:W-:Y:S05]  /*35e0*/  BRA `(.L_x_4102) ;  /* 0x000000f000007947 */ /* 0x000fea0003800000 */
.L_x_4062:
[----:B------:R-:W-:-:S13]  /*35f0*/  FSETP.NEU.FTZ.AND P0, PT, R7, +INF , PT ;  /* 0x7f8000000700780b */ /* 0x000fda0003f1d000 */
[----:B------:R-:W-:Y:S01]  /*3600*/  @!P0 FADD.FTZ R5, R8, R8 ;  /* 0x0000000808058221 */ /* 0x000fe20000010000 */
[----:B------:R-:W-:Y:S01]  /*3610*/  @!P0 MOV R6, 0xff800000 ;  /* 0xff80000000068802 */ /* 0x000fe20000000f00 */
        /* <DEDUP_REMOVED lines=10> */
[----:B------:R-:W-:Y:S01]  /*36c0*/  @!P0 FADD.FTZ R6, R8, R8 ;  /* 0x0000000808068221 */ /* 0x000fe20000010000 */
[----:B------:R-:W-:Y:S02]  /*36d0*/  @!P0 MOV R5, 0x3fc90fdb ;  /* 0x3fc90fdb00058802 */ /* 0x000fe40000000f00 */
.L_x_4102:
[----:B------:R-:W-:Y:S05]  /*36e0*/  BSYNC B0 ;  /* 0x0000000000007941 */ /* 0x000fea0003800000 */
.L_x_4061:
[----:B------:R-:W-:Y:S01]  /*36f0*/  FSETP.GTU.FTZ.AND P0, PT, |R5|, +INF , PT ;  /* 0x7f8000000500780b */ /* 0x000fe20003f1c200 */
[----:B------:R-:W-:Y:S01]  /*3700*/  BSSY B0, `(.L_x_4122) ;  /* 0x000000e000007945 */ /* 0x000fe20003800000 */
[----:B------:R-:W-:Y:S01]  /*3710*/  IADD3 R2, P1, R13, c[0x0][0x360], RZ ;  /* 0x0000d8000d027a10 */ /* 0x000fe20007f3e0ff */
[----:B------:R-:W-:-:S03]  /*3720*/  FADD.FTZ R0, |R6|, -RZ ;  /* 0x800000ff06007221 */ /* 0x000fc60000010200 */
[----:B------:R-:W-:-:S07]  /*3730*/  IADD3.X R3, RZ, c[0x0][0x364], RZ, P1, !PT ;  /* 0x0000d900ff037a10 */ /* 0x000fce0000ffe4ff */
[----:B------:R-:W-:Y:S05]  /*3740*/  @P0 BRA `(.L_x_4123) ;  /* 0x0000006000000947 */ /* 0x000fea0003800000 */
[----:B------:R-:W-:Y:S02]  /*3750*/  FSETP.GTU.FTZ.AND P0, PT, R0, +INF , PT ;  /* 0x7f8000000000780b */ /* 0x000fe40003f1c000 */
[----:B------:R-:W-:-:S11]  /*3760*/  MOV R7, R6 ;  /* 0x0000000600077202 */ /* 0x000fd60000000f00 */
[----:B------:R-:W-:Y:S05]  /*3770*/  @P0 BRA `(.L_x_4124) ;  /* 0x0000006000000947 */ /* 0x000fea0003800000 */
[----:B------:R-:W-:Y:S02]  /*3780*/  LOP3.LUT R7, R5, 0x80000000, R8, 0xb8, !PT ;  /* 0x8000000005077812 */ /* 0x000fe400078eb808 */
[----:B------:R-:W-:Y:S01]  /*3790*/  MOV R6, R0 ;  /* 0x0000000000067202 */ /* 0x000fe20000000f00 */
[----:B------:R-:W-:Y:S05]  /*37a0*/  BRA `(.L_x_4124) ;  /* 0x0000003000007947 */ /* 0x000fea0003800000 */
.L_x_4123:
[----:B------:R-:W-:Y:S02]  /*37b0*/  FSETP.GTU.FTZ.AND P0, PT, R0, +INF , PT ;  /* 0x7f8000000000780b */ /* 0x000fe40003f1c000 */
[----:B------:R-:W-:-:S11]  /*37c0*/  MOV R7, R5 ;  /* 0x0000000500077202 */ /* 0x000fd60000000f00 */
[----:B------:R-:W-:Y:S02]  /*37d0*/  @!P0 MOV R6, R0 ;  /* 0x0000000000068202 */ /* 0x000fe40000000f00 */
.L_x_4124:
[----:B------:R-:W-:Y:S05]  /*37e0*/  BSYNC B0 ;  /* 0x0000000000007941 */ /* 0x000fea0003800000 */
.L_x_4122:
[----:B------:R-:W-:Y:S02]  /*37f0*/  F2FP.PACK_AB R7, R7, R6 ;  /* 0x000000060707723e */ /* 0x000fe400000000ff */
[----:B------:R-:W-:-:S03]  /*3800*/  LEA R5, R15, R14, 0x8 ;  /* 0x0000000e0f057211 */ /* 0x000fc600078e40ff */
[----:B------:R1:W-:Y:S01]  /*3810*/  STG.E [R2.64], R7 ;  /* 0x0000000702007986 */ /* 0x0003e2000c101904 */
[----:B------:R-:W-:-:S03]  /*3820*/  IADD3 R5, R5, 0x80, RZ ;  /* 0x0000008005057810 */ /* 0x000fc60007ffe0ff */
.L_x_4059:
[----:B------:R-:W-:Y:S05]  /*3830*/  BSYNC B1 ;  /* 0x0000000000017941 */ /* 0x000fea0003800000 */
.L_x_4058:
[----:B------:R-:W-:-:S13]  /*3840*/  ISETP.GE.AND P0, PT, R5, c[0x0][0x160], PT ;  /* 0x0000580005007a0c */ /* 0x000fda0003f06270 */
[----:B------:R-:W-:Y:S05]  /*3850*/  @P0 EXIT ;  /* 0x000000000000094d */ /* 0x000fea0003800000 */
[----:B------:R-:W-:Y:S01]  /*3860*/  ISETP.NE.AND P0, PT, RZ, c[0x0][0x168], PT ;  /* 0x00005a00ff007a0c */ /* 0x000fe20003f05270 */
[----:B------:R-:W-:Y:S01]  /*3870*/  HFMA2.MMA R0, -RZ, RZ, 0, 0 ;  /* 0x00000000ff007435 */ /* 0x000fe200000001ff */
[----:B0-----:R-:W-:-:S11]  /*3880*/  MOV R16, RZ ;  /* 0x000000ff00107202 */ /* 0x001fd60000000f00 */
[----:B------:R-:W-:Y:S05]  /*3890*/  @!P0 BRA `(.L_x_4125) ;  /* 0x00000e0000008947 */ /* 0x000fea0003800000 */
[----:B-1----:R-:W-:Y:S02]  /*38a0*/  MOV R2, RZ ;  /* 0x000000ff00027202 */ /* 0x002fe40000000f00 */
        /* <DEDUP_REMOVED lines=223> */
.L_x_4125:
[----:B-1----:R-:W-:-:S04]  /*46a0*/  IADD3 R2, P0, R0, c[0x0][0x368], RZ ;  /* 0x0000da0000027a10 */ /* 0x002fc80007f1e0ff */
[----:B------:R-:W-:-:S05]  /*46b0*/  IADD3.X R3, RZ, c[0x0][0x36c], RZ, P0, !PT ;  /* 0x0000db00ff037a10 */ /* 0x000fca00007fe4ff */
[----:B------:R-:W2:Y:S01]  /*46c0*/  LDG.E R2, [R2.64] ;  /* 0x0000000402027981 */ /* 0x000ea2000c1e1900 */
[----:B------:R-:W-:Y:S01]  /*46d0*/  IADD3 R16, P2, R16, c[0x0][0x360], RZ ;  /* 0x0000d80010107a10 */ /* 0x000fe20007f5e0ff */
[----:B------:R-:W-:Y:S03]  /*46e0*/  BSSY B0, `(.L_x_4126) ;  /* 0x000027f000007945 */ /* 0x000fe60003800000 */
[----:B------:R-:W-:Y:S01]  /*46f0*/  IADD3.X R17, RZ, c[0x0][0x364], RZ, P2, !PT ;  /* 0x0000d900ff117a10 */ /* 0x000fe200017fe4ff */
        /* <DEDUP_REMOVED lines=8> */
[C---:B---3--:R-:W-:Y:S01]  /*4780*/  FADD.FTZ R18, |R8|.reuse, -RZ ;  /* 0x800000ff08127221 */ /* 0x048fe20000010200 */
        /* <DEDUP_REMOVED lines=29> */
[----:B------:R-:W-:Y:S01]  /*4960*/  FSETP.NEU.FTZ.AND P1, PT, R5, +INF , PT ;  /* 0x7f8000000500780b */ /* 0x000fe20003f3d000 */
[----:B------:R-:W-:Y:S02]  /*4970*/  FMUL.FTZ R12, R12, R12 ;  /* 0x0000000c0c0c7220 */ /* 0x000fe40000410000 */
[----:B------:R-:W-:-:S02]  /*4980*/  FMUL.FTZ R14, R0, R14 ;  /* 0x0000000e000e7220 */ /* 0x000fc40000410000 */
[----:B------:R-:W-:Y:S02]  /*4990*/  FMUL.FTZ R19, R19, R19 ;  /* 0x0000001313137220 */ /* 0x000fe40000410000 */
        /* <DEDUP_REMOVED lines=67> */
.L_x_4134:
        /* <DEDUP_REMOVED lines=10> */
.L_x_4136:
[----:B------:R-:W-:-:S04]  /*4e70*/  FADD.FTZ R0, -R2, R5 ;  /* 0x0000000502007221 */ /* 0x000fc80000010100 */
[----:B------:R-:W-:Y:S02]  /*4e80*/  FMUL.FTZ R0, R0, 0.5 ;  /* 0x3f00000000007820 */ /* 0x000fe40000410000 */
.L_x_4137:
[----:B------:R-:W-:Y:S05]  /*4e90*/  BSYNC B2 ;  /* 0x0000000000027941 */ /* 0x000fea0003800000 */
.L_x_4135:
        /* <DEDUP_REMOVED lines=11> */
.L_x_4139:
[----:B------:R-:W-:-:S04]  /*4f50*/  FADD.FTZ R9, R4, -R9 ;  /* 0x8000000904097221 */ /* 0x000fc80000010000 */
[----:B------:R-:W-:Y:S02]  /*4f60*/  FMUL.FTZ R9, R9, 0.5 ;  /* 0x3f00000009097820 */ /* 0x000fe40000410000 */
.L_x_4140:
[----:B------:R-:W-:Y:S05]  /*4f70*/  BSYNC B2 ;  /* 0x0000000000027941 */ /* 0x000fea0003800000 */
.L_x_4138:
        /* <DEDUP_REMOVED lines=35> */
.L_x_4133:
[----:B------:R0:W1:Y:S02]  /*51b0*/  MUFU.SQRT R10, R18 ;  /* 0x00000012000a7308 */ /* 0x0000640000002000 */
.L_x_4132:
[----:B------:R-:W-:Y:S05]  /*51c0*/  BSYNC B1 ;  /* 0x0000000000017941 */ /* 0x000fea0003800000 */
.L_x_4131:
        /* <DEDUP_REMOVED lines=24> */
.L_x_4147:
[----:B------:R-:W-:-:S04]  /*5350*/  FADD.FTZ R2, -R2, R5 ;  /* 0x0000000502027221 */ /* 0x000fc80000010100 */
[----:B------:R-:W-:Y:S02]  /*5360*/  FMUL.FTZ R2, R2, 0.5 ;  /* 0x3f00000002027820 */ /* 0x000fe40000410000 */
.L_x_4148:
[----:B------:R-:W-:Y:S05]  /*5370*/  BSYNC B2 ;  /* 0x0000000000027941 */ /* 0x000fea0003800000 */
.L_x_4146:
        /* <DEDUP_REMOVED lines=10> */
.L_x_4150:
[----:B------:R-:W-:-:S04]  /*5420*/  FADD.FTZ R3, -R3, R4 ;  /* 0x0000000403037221 */ /* 0x000fc80000010100 */
[----:B------:R-:W-:Y:S02]  /*5430*/  FMUL.FTZ R3, R3, 0.5 ;  /* 0x3f00000003037820 */ /* 0x000fe40000410000 */
.L_x_4151:
[----:B------:R-:W-:Y:S05]  /*5440*/  BSYNC B2 ;  /* 0x0000000000027941 */ /* 0x000fea0003800000 */
.L_x_4149:
[----:B------:R-:W-:Y:S01]  /*5450*/  FADD.FTZ R3, R3, R2 ;  /* 0x0000000203037221 */ /* 0x000fe20000010000 */
[----:B------:R-:W-:Y:S01]  /*5460*/  PLOP3.LUT P0, PT, PT, PT, PT, 0x80, 0x0 ;  /* 0x000000000000781c */ /* 0x000fe20003f0f070 */
[----:B------:R-:W-:-:S04]  /*5470*/  FADD.FTZ R14, R7, R14 ;  /* 0x0000000e070e7221 */ /* 0x000fc80000010000 */
[----:B------:R-:W-:-:S06]  /*5480*/  FMUL.FTZ R14, R14, R3 ;  /* 0x000000030e0e7220 */ /* 0x000fcc0000410000 */
[----:B------:R-:W2:Y:S01]  /*5490*/  MUFU.SQRT R14, R14 ;  /* 0x0000000e000e7308 */ /* 0x000ea20000002000 */
[----:B------:R-:W-:Y:S05]  /*54a0*/  BRA `(.L_x_4143) ;  /* 0x000001a000007947 */ /* 0x000fea0003800000 */
.L_x_4145:
        /* <DEDUP_REMOVED lines=15> */
.L_x_4144:
        /* <DEDUP_REMOVED lines=8> */
.L_x_4142:
[----:B------:R-:W-:Y:S01]  /*5620*/  PLOP3.LUT P0, PT, PT, PT, PT, 0x80, 0x0 ;  /* 0x000000000000781c */ /* 0x000fe20003f0f070 */
[----:B------:R-:W-:Y:S02]  /*5630*/  FMUL.FTZ R14, R14, 16777216 ;  /* 0x4b8000000e0e7820 */ /* 0x000fe40000410000 */
[----:B------:R-:W-:-:S05]  /*5640*/  FMUL.FTZ R7, R7, 16777216 ;  /* 0x4b80000007077820 */ /* 0x000fca0000410000 */
.L_x_4143:
[----:B------:R-:W-:Y:S05]  /*5650*/  BSYNC B1 ;  /* 0x0000000000017941 */ /* 0x000fea0003800000 */
.L_x_4141:
        /* <DEDUP_REMOVED lines=12> */
[----:B------:R-:W-:Y:S01]  /*5720*/  FMUL.FTZ R12, R5, 0.5 ;  /* 0x3f000000050c7820 */ /* 0x000fe20000410000 */
[----:B------:R-:W-:-:S03]  /*5730*/  HFMA2.MMA R5, -RZ, RZ, 1.9599609375, 20144 ;  /* 0x3fd774ebff057435 */ /* 0x000fc600000001ff */
        /* <DEDUP_REMOVED lines=19> */
.L_x_4154:
        /* <DEDUP_REMOVED lines=20> */
[----:B------:R-:W-:Y:S01]  /*59b0*/  FMUL.FTZ R4, R4, R5 ;  /* 0x0000000504047220 */ /* 0x000fe20000410000 */
[----:B------:R-:W-:-:S03]  /*59c0*/  MOV R5, 0x3fd774eb ;  /* 0x3fd774eb00057802 */ /* 0x000fc60000000f00 */
[----:B------:R-:W-:-:S04]  /*59d0*/  FFMA.FTZ R3, R3, R4, R3 ;  /* 0x0000000403037223 */ /* 0x000fc80000010003 */
[----:B------:R-:W-:-:S05]  /*59e0*/  FADD.FTZ R0, -R3, -RZ ;  /* 0x800000ff03007221 */ /* 0x000fca0000010100 */
[----:B------:R-:W-:-:S05]  /*59f0*/  FSEL R0, R3, R0, P0 ;  /* 0x0000000003007208 */ /* 0x000fca0000000000 */
[----:B------:R-:W-:-:S04]  /*5a00*/  @!P1 FFMA.FTZ R3, R5, 0.93318945169448852539, R0 ;  /* 0x3f6ee58105039823 */ /* 0x000fc80000010000 */
[----:B------:R-:W-:Y:S01]  /*5a10*/  @P0 FADD.FTZ R3, R3, R3 ;  /* 0x0000000303030221 */ /* 0x000fe20000010000 */
[----:B------:R-:W-:Y:S05]  /*5a20*/  BRA `(.L_x_4155) ;  /* 0x000006a000007947 */ /* 0x000fea0003800000 */
.L_x_4153:
        /* <DEDUP_REMOVED lines=20> */
.L_x_4158:
[----:B------:R-:W-:Y:S05]  /*5b70*/  BSYNC B4 ;  /* 0x0000000000047941 */ /* 0x000fea0003800000 */
.L_x_4157:
        /* <DEDUP_REMOVED lines=18> */
.L_x_4160:
[----:B------:R-:W-:Y:S02]  /*5ca0*/  ISETP.GE.AND P0, PT, R13, RZ, PT ;  /* 0x000000ff0d00720c */ /* 0x000fe40003f06270 */
[----:B------:R-:W-:-:S11]  /*5cb0*/  MOV R3, 0x3fd774eb ;  /* 0x3fd774eb00037802 */ /* 0x000fd60000000f00 */
[----:B------:R-:W-:-:S04]  /*5cc0*/  @P0 FFMA.FTZ R2, R3, 0.93318945169448852539, -R2 ;  /* 0x3f6ee58103020823 */ /* 0x000fc80000010802 */
[----:B------:R-:W-:Y:S02]  /*5cd0*/  @!P0 FFMA.FTZ R2, R3, 0.93318945169448852539, R2 ;  /* 0x3f6ee58103028823 */ /* 0x000fe40000010002 */
.L_x_4161:
[----:B------:R-:W-:Y:S05]  /*5ce0*/  BSYNC B2 ;  /* 0x0000000000027941 */ /* 0x000fea0003800000 */
.L_x_4159:
        /* <DEDUP_REMOVED lines=11> */
.L_x_4156:
        /* <DEDUP_REMOVED lines=17> */
.L_x_4163:
[----:B------:R-:W-:Y:S05]  /*5eb0*/  BSYNC B4 ;  /* 0x0000000000047941 */ /* 0x000fea0003800000 */
.L_x_4162:
        /* <DEDUP_REMOVED lines=18> */
.L_x_4165:
[----:B------:R-:W-:Y:S02]  /*5fe0*/  ISETP.GE.AND P0, PT, R7, RZ, PT ;  /* 0x000000ff0700720c */ /* 0x000fe40003f06270 */
[----:B------:R-:W-:-:S11]  /*5ff0*/  MOV R3, 0x3fd774eb ;  /* 0x3fd774eb00037802 */ /* 0x000fd60000000f00 */
[----:B------:R-:W-:-:S04]  /*6000*/  @P0 FFMA.FTZ R2, R3, 0.93318945169448852539, -R2 ;  /* 0x3f6ee58103020823 */ /* 0x000fc80000010802 */
[----:B------:R-:W-:Y:S02]  /*6010*/  @!P0 FFMA.FTZ R2, R3, 0.93318945169448852539, R2 ;  /* 0x3f6ee58103028823 */ /* 0x000fe40000010002 */
.L_x_4166:
[----:B------:R-:W-:Y:S05]  /*6020*/  BSYNC B2 ;  /* 0x0000000000027941 */ /* 0x000fea0003800000 */
.L_x_4164:
        /* <DEDUP_REMOVED lines=10> */
.L_x_4155:
[----:B------:R-:W-:Y:S05]  /*60d0*/  BSYNC B1 ;  /* 0x0000000000017941 */ /* 0x000fea0003800000 */
.L_x_4152:
[----:B------:R-:W-:-:S13]  /*60e0*/  ISETP.NE.AND P0, PT, R6, RZ, PT ;  /* 0x000000ff0600720c */ /* 0x000fda0003f05270 */
[----:B-1----:R-:W-:Y:S01]  /*60f0*/  @!P0 FADD.FTZ R10, -R10, -RZ ;  /* 0x800000ff0a0a8221 */ /* 0x002fe20000010100 */
[----:B------:R-:W-:Y:S05]  /*6100*/  BRA `(.L_x_4167) ;  /* 0x00000dc000007947 */ /* 0x000fea0003800000 */
.L_x_4130:
[----:B------:R-:W-:Y:S02]  /*6110*/  FADD.FTZ R3, -R13, 6.1232342629258392722e-17 ;  /* 0x248d31320d037421 */ /* 0x000fe40000010100 */
[----:B------:R-:W-:Y:S02]  /*6120*/  FADD.FTZ R10, -R8, -RZ ;  /* 0x800000ff080a7221 */ /* 0x000fe40000010100 */
[----:B------:R-:W-:Y:S01]  /*6130*/  FADD.FTZ R3, R3, 1.5707963705062866211 ;  /* 0x3fc90fdb03037421 */ /* 0x000fe20000010000 */
[----:B------:R-:W-:Y:S05]  /*6140*/  BRA `(.L_x_4167) ;  /* 0x00000d8000007947 */ /* 0x000fea0003800000 */
.L_x_4129:
[----:B------:R-:W-:Y:S01]  /*6150*/  FADD.FTZ R10, -R8, -RZ ;  /* 0x800000ff080a7221 */ /* 0x000fe20000010100 */
[----:B------:R-:W-:Y:S01]  /*6160*/  MOV R3, RZ ;  /* 0x000000ff00037202 */ /* 0x000fe20000000f00 */
[----:B------:R-:W-:Y:S05]  /*6170*/  BRA `(.L_x_4167) ;  /* 0x00000d5000007947 */ /* 0x000fea0003800000 */
.L_x_4128:
        /* <DEDUP_REMOVED lines=24> */
.L_x_4172:
[----:B------:R-:W-:Y:S05]  /*6300*/  BSYNC B4 ;  /* 0x0000000000047941 */ /* 0x000fea0003800000 */
.L_x_4171:
        /* <DEDUP_REMOVED lines=18> */
.L_x_4174:
[----:B------:R-:W-:Y:S02]  /*6430*/  ISETP.GE.AND P0, PT, R13, RZ, PT ;  /* 0x000000ff0d00720c */ /* 0x000fe40003f06270 */
[----:B------:R-:W-:-:S11]  /*6440*/  MOV R3, 0x3fd774eb ;  /* 0x3fd774eb00037802 */ /* 0x000fd60000000f00 */
[----:B------:R-:W-:-:S04]  /*6450*/  @P0 FFMA.FTZ R2, R3, 0.93318945169448852539, -R2 ;  /* 0x3f6ee58103020823 */ /* 0x000fc80000010802 */
[----:B------:R-:W-:Y:S02]  /*6460*/  @!P0 FFMA.FTZ R2, R3, 0.93318945169448852539, R2 ;  /* 0x3f6ee58103028823 */ /* 0x000fe40000010002 */
.L_x_4175:
[----:B------:R-:W-:Y:S05]  /*6470*/  BSYNC B2 ;  /* 0x0000000000027941 */ /* 0x000fea0003800000 */
.L_x_4173:
        /* <DEDUP_REMOVED lines=13> */
.L_x_4170:
        /* <DEDUP_REMOVED lines=12> */
.L_x_4178:
[----:B------:R-:W-:Y:S05]  /*6610*/  BSYNC B4 ;  /* 0x0000000000047941 */ /* 0x000fea0003800000 */
.L_x_4177:
        /* <DEDUP_REMOVED lines=18> */
.L_x_4180:
[----:B------:R-:W-:Y:S02]  /*6740*/  ISETP.GE.AND P0, PT, R13, RZ, PT ;  /* 0x000000ff0d00720c */ /* 0x000fe40003f06270 */
[----:B------:R-:W-:-:S11]  /*6750*/  MOV R3, 0x3fd774eb ;  /* 0x3fd774eb00037802 */ /* 0x000fd60000000f00 */
[----:B------:R-:W-:-:S04]  /*6760*/  @P0 FFMA.FTZ R2, R3, 0.93318945169448852539, -R2 ;  /* 0x3f6ee58103020823 */ /* 0x000fc80000010802 */
[----:B------:R-:W-:Y:S02]  /*6770*/  @!P0 FFMA.FTZ R2, R3, 0.93318945169448852539, R2 ;  /* 0x3f6ee58103028823 */ /* 0x000fe40000010002 */
.L_x_4181:
[----:B------:R-:W-:Y:S05]  /*6780*/  BSYNC B2 ;  /* 0x0000000000027941 */ /* 0x000fea0003800000 */
.L_x_4179:
        /* <DEDUP_REMOVED lines=27> */
.L_x_4169:
        /* <DEDUP_REMOVED lines=34> */
.L_x_4183:
[----:B------:R-:W-:Y:S05]  /*6b60*/  BSYNC B4 ;  /* 0x0000000000047941 */ /* 0x000fea0003800000 */
.L_x_4182:
        /* <DEDUP_REMOVED lines=18> */
.L_x_4185:
[----:B------:R-:W-:Y:S02]  /*6c90*/  ISETP.GE.AND P0, PT, R13, RZ, PT ;  /* 0x000000ff0d00720c */ /* 0x000fe40003f06270 */
[----:B------:R-:W-:-:S11]  /*6ca0*/  MOV R3, 0x3fd774eb ;  /* 0x3fd774eb00037802 */ /* 0x000fd60000000f00 */
[----:B------:R-:W-:-:S04]  /*6cb0*/  @P0 FFMA.FTZ R0, R3, 0.93318945169448852539, -R0 ;  /* 0x3f6ee58103000823 */ /* 0x000fc80000010800 */
[----:B------:R-:W-:Y:S02]  /*6cc0*/  @!P0 FFMA.FTZ R0, R3, 0.93318945169448852539, R0 ;  /* 0x3f6ee58103008823 */ /* 0x000fe40000010000 */
.L_x_4186:
[----:B------:R-:W-:Y:S05]  /*6cd0*/  BSYNC B2 ;  /* 0x0000000000027941 */ /* 0x000fea0003800000 */
.L_x_4184:
        /* <DEDUP_REMOVED lines=10> */
.L_x_4176:
[----:B------:R-:W-:Y:S05]  /*6d80*/  BSYNC B1 ;  /* 0x0000000000017941 */ /* 0x000fea0003800000 */
.L_x_4168:
[----:B------:R-:W-:Y:S01]  /*6d90*/  ISETP.NE.AND P0, PT, R6, RZ, PT ;  /* 0x000000ff0600720c */ /* 0x000fe20003f05270 */
[----:B------:R-:W-:Y:S02]  /*6da0*/  FADD.FTZ R10, R15, 0.69314718246459960938 ;  /* 0x3f3172180f0a7421 */ /* 0x000fe40000010000 */
[----:B------:R-:W-:-:S10]  /*6db0*/  FADD.FTZ R3, |R0|, -RZ ;  /* 0x800000ff00037221 */ /* 0x000fd40000010200 */
[----:B------:R-:W-:Y:S01]  /*6dc0*/  @!P0 FADD.FTZ R10, -R10, -RZ ;  /* 0x800000ff0a0a8221 */ /* 0x000fe20000010100 */
[----:B------:R-:W-:Y:S05]  /*6dd0*/  BRA `(.L_x_4167) ;  /* 0x000000f000007947 */ /* 0x000fea0003800000 */
.L_x_4127:
        /* <DEDUP_REMOVED lines=15> */
.L_x_4167:
[----:B------:R-:W-:Y:S05]  /*6ed0*/  BSYNC B0 ;  /* 0x0000000000007941 */ /* 0x000fea0003800000 */
.L_x_4126:
[----:B------:R-:W-:Y:S01]  /*6ee0*/  FSETP.GTU.FTZ.AND P0, PT, |R3|, +INF , PT ;  /* 0x7f8000000300780b */ /* 0x000fe20003f1c200 */
[----:B------:R-:W-:Y:S01]  /*6ef0*/  BSSY B0, `(.L_x_4187) ;  /* 0x000000c000007945 */ /* 0x000fe20003800000 */
[----:B------:R-:W-:-:S11]  /*6f00*/  FADD.FTZ R0, |R10|, -RZ ;  /* 0x800000ff0a007221 */ /* 0x000fd60000010200 */
[----:B------:R-:W-:Y:S05]  /*6f10*/  @P0 BRA `(.L_x_4188) ;  /* 0x0000006000000947 */ /* 0x000fea0003800000 */
[----:B------:R-:W-:Y:S02]  /*6f20*/  FSETP.GTU.FTZ.AND P0, PT, R0, +INF , PT ;  /* 0x7f8000000000780b */ /* 0x000fe40003f1c000 */
[----:B------:R-:W-:-:S11]  /*6f30*/  MOV R5, R10 ;  /* 0x0000000a00057202 */ /* 0x000fd60000000f00 */
[----:B------:R-:W-:Y:S05]  /*6f40*/  @P0 BRA `(.L_x_4189) ;  /* 0x0000006000000947 */ /* 0x000fea0003800000 */
[----:B------:R-:W-:Y:S02]  /*6f50*/  LOP3.LUT R5, R3, 0x80000000, R8, 0xb8, !PT ;  /* 0x8000000003057812 */ /* 0x000fe400078eb808 */
[----:B------:R-:W-:Y:S01]  /*6f60*/  MOV R10, R0 ;  /* 0x00000000000a7202 */ /* 0x000fe20000000f00 */
[----:B------:R-:W-:Y:S05]  /*6f70*/  BRA `(.L_x_4189) ;  /* 0x0000003000007947 */ /* 0x000fea0003800000 */
.L_x_4188:
[----:B------:R-:W-:Y:S02]  /*6f80*/  FSETP.GTU.FTZ.AND P0, PT, R0, +INF , PT ;  /* 0x7f8000000000780b */ /* 0x000fe40003f1c000 */
[----:B------:R-:W-:-:S11]  /*6f90*/  MOV R5, R3 ;  /* 0x0000000300057202 */ /* 0x000fd60000000f00 */
[----:B------:R-:W-:Y:S02]  /*6fa0*/  @!P0 MOV R10, R0 ;  /* 0x00000000000a8202 */ /* 0x000fe40000000f00 */
.L_x_4189:
[----:B------:R-:W-:Y:S05]  /*6fb0*/  BSYNC B0 ;  /* 0x0000000000007941 */ /* 0x000fea0003800000 */
.L_x_4187:
[----:B------:R-:W-:-:S05]  /*6fc0*/  F2FP.PACK_AB R3, R5, R10 ;  /* 0x0000000a0503723e */ /* 0x000fca00000000ff */
[----:B------:R-:W-:Y:S01]  /*6fd0*/  STG.E [R16.64], R3 ;  /* 0x0000000310007986 */ /* 0x000fe2000c101904 */
[----:B------:R-:W-:Y:S05]  /*6fe0*/  EXIT ;  /* 0x000000000000794d */ /* 0x000fea0003800000 */
        .weak           $__internal_8_$__cuda_sm3x_div_rn_ftz_f32_slowpath
        .type           $__internal_8_$__cuda_sm3x_div_rn_ftz_f32_slowpath,@function
        .size           $__internal_8_$__cuda_sm3x_div_rn_ftz_f32_slowpath,(.L_x_16505 - $__internal_8_$__cuda_sm3x_div_rn_ftz_f32_slowpath)
$__internal_8_$__cuda_sm3x_div_rn_ftz_f32_slowpath:
[----:B------:R-:W-:Y:S01]  /*6ff0*/  SHF.R.U32.HI R2, RZ, 0x17, R11 ;  /* 0x00000017ff027819 */ /* 0x000fe2000001160b */
[----:B------:R-:W-:Y:S01]  /*7000*/  BSSY B2, `(.L_x_4190) ;  /* 0x0000047000027945 */ /* 0x000fe20003800000 */
[----:B------:R-:W-:Y:S01]  /*7010*/  SHF.R.U32.HI R5, RZ, 0x17, R4 ;  /* 0x00000017ff057819 */ /* 0x000fe20000011604 */
[----:B------:R-:W-:Y:S01]  /*7020*/  BSSY B3, `(.L_x_4191) ;  /* 0x000001d000037945 */ /* 0x000fe20003800000 */
[----:B------:R-:W-:Y:S02]  /*7030*/  LOP3.LUT R2, R2, 0xff, RZ, 0xc0, !PT ;  /* 0x000000ff02027812 */ /* 0x000fe400078ec0ff */
[----:B------:R-:W-:Y:S02]  /*7040*/  LOP3.LUT R5, R5, 0xff, RZ, 0xc0, !PT ;  /* 0x000000ff05057812 */ /* 0x000fe400078ec0ff */
[----:B------:R-:W-:Y:S02]  /*7050*/  IADD3 R3, R2, -0x1, RZ ;  /* 0xffffffff02037810 */ /* 0x000fe40007ffe0ff */
[----:B------:R-:W-:-:S02]  /*7060*/  IADD3 R9, R5, -0x1, RZ ;  /* 0xffffffff05097810 */ /* 0x000fc40007ffe0ff */
        /* <DEDUP_REMOVED lines=24> */
.L_x_4192:
[----:B------:R-:W-:Y:S05]  /*71f0*/  BSYNC B3 ;  /* 0x0000000000037941 */ /* 0x000fea0003800000 */
.L_x_4191:
[----:B------:R-:W-:Y:S01]  /*7200*/  IADD3 R2, R2, -0x7f, RZ ;  /* 0xffffff8102027810 */ /* 0x000fe20007ffe0ff */
[----:B------:R-:W-:Y:S01]  /*7210*/  BSSY B3, `(.L_x_4197) ;  /* 0x000001b000037945 */ /* 0x000fe20003800000 */
[----:B------:R-:W-:-:S03]  /*7220*/  IADD3 R5, R5, -0x7f, RZ ;  /* 0xffffff8105057810 */ /* 0x000fc60007ffe0ff */
[----:B------:R-:W-:Y:S01]  /*7230*/  IMAD R19, R2, -0x800000, R11 ;  /* 0xff80000002137824 */ /* 0x000fe200078e020b */
[C---:B------:R-:W-:Y:S01]  /*7240*/  IADD3 R2, R5.reuse, -R2, RZ ;  /* 0x8000000205027210 */ /* 0x040fe20007ffe0ff */
[----:B------:R-:W-:Y:S02]  /*7250*/  IMAD R4, R5, -0x800000, R4 ;  /* 0xff80000005047824 */ /* 0x000fe400078e0204 */
[----:B------:R-:W0:Y:S01]  /*7260*/  MUFU.RCP R12, R19 ;  /* 0x00000013000c7308 */ /* 0x000e220000001000 */
[----:B------:R-:W-:-:S04]  /*7270*/  FADD.FTZ R3, -R19, -RZ ;  /* 0x800000ff13037221 */ /* 0x000fc80000010100 */
        /* <DEDUP_REMOVED lines=19> */
.L_x_4198:
[----:B------:R-:W-:Y:S02]  /*73b0*/  LEA R3, R2, R3, 0x17 ;  /* 0x0000000302037211 */ /* 0x000fe400078eb8ff */
.L_x_4199:
[----:B------:R-:W-:Y:S05]  /*73c0*/  BSYNC B3 ;  /* 0x0000000000037941 */ /* 0x000fea0003800000 */
.L_x_4197:
[----:B------:R-:W-:Y:S01]  /*73d0*/  MOV R2, R3 ;  /* 0x0000000300027202 */ /* 0x000fe20000000f00 */
[----:B------:R-:W-:Y:S05]  /*73e0*/  BRA `(.L_x_4200) ;  /* 0x0000008000007947 */ /* 0x000fea0003800000 */
.L_x_4196:
[----:B------:R-:W-:-:S04]  /*73f0*/  LOP3.LUT R4, R11, 0x80000000, R4, 0x48, !PT ;  /* 0x800000000b047812 */ /* 0x000fc800078e4804 */
[----:B------:R-:W-:Y:S01]  /*7400*/  LOP3.LUT R2, R4, 0x7f800000, RZ, 0xfc, !PT ;  /* 0x7f80000004027812 */ /* 0x000fe200078efcff */
[----:B------:R-:W-:Y:S05]  /*7410*/  BRA `(.L_x_4200) ;  /* 0x0000005000007947 */ /* 0x000fea0003800000 */
.L_x_4195:
[----:B------:R-:W-:Y:S01]  /*7420*/  LOP3.LUT R2, R11, 0x80000000, R4, 0x48, !PT ;  /* 0x800000000b027812 */ /* 0x000fe200078e4804 */
[----:B------:R-:W-:Y:S05]  /*7430*/  BRA `(.L_x_4200) ;  /* 0x0000003000007947 */ /* 0x000fea0003800000 */
.L_x_4194:
[----:B------:R-:W0:Y:S01]  /*7440*/  MUFU.RSQ R2, -QNAN ;  /* 0xffc0000000027908 */ /* 0x000e220000001400 */
[----:B------:R-:W-:Y:S05]  /*7450*/  BRA `(.L_x_4200) ;  /* 0x0000001000007947 */ /* 0x000fea0003800000 */
.L_x_4193:
[----:B------:R-:W-:Y:S02]  /*7460*/  FADD.FTZ R2, R4, R11 ;  /* 0x0000000b04027221 */ /* 0x000fe40000010000 */
.L_x_4200:
[----:B------:R-:W-:Y:S05]  /*7470*/  BSYNC B2 ;  /* 0x0000000000027941 */ /* 0x000fea0003800000 */
.L_x_4190:
[----:B------:R-:W-:Y:S01]  /*7480*/  HFMA2.MMA R5, -RZ, RZ, 0, 0 ;  /* 0x00000000ff057435 */ /* 0x000fe200000001ff */
[----:B------:R-:W-:-:S05]  /*7490*/  MOV R4, R0 ;  /* 0x0000000000047202 */ /* 0x000fca0000000f00 */
[----:B------:R-:W-:Y:S05]  /*74a0*/  RET.REL.NODEC R4 `(_ZN2at6native18elementwise_kernelILi128ELi2EZNS0_22gpu_kernel_impl_nocastIZZZNS0_17acosh_kernel_cudaERNS_18TensorIteratorBaseEENKUlvE_clEvENKUlvE1_clEvEUlN3c107complexINS7_4HalfEEEE_EEvS4_RKT_EUliE_EEviT1_) ;  /* 0xffff8b5004007950 */ /* 0x000fea0003c3ffff */
.L_x_4201:
        /* <DEDUP_REMOVED lines=13> */
.L_x_16505:


//--------------------- .text._ZN2at6native27unrolled_elementwise_kernelIZZZNS0_17acosh_kernel_cudaERNS_18TensorIteratorBaseEENKUlvE_clEvENKUlvE1_clEvEUlN3c107complexINS6_4HalfEEEE_St5arrayIPcLm2EELi4E23TrivialOffsetCalculatorILi1EjESF_NS0_6memory15LoadWithoutCastENSG_16StoreWithoutCastEEEviT_T0_T2_T3_T4_T5_ --------------------------
	.section	.text._ZN2at6native27unrolled_elementwise_kernelIZZZNS0_17acosh_kernel_cudaERNS_18TensorIteratorBaseEENKUlvE_clEvENKUlvE1_clEvEUlN3c107complexINS6_4HalfEEEE_St5arrayIPcLm2EELi4E23TrivialOffsetCalculatorILi1EjESF_NS0_6memory15LoadWithoutCastENSG_16StoreWithoutCastEEEviT_T0_T2_T3_T4_T5_,"ax",@progbits
	.sectioninfo	@"SHI_REGISTERS=30"
	.align	128
        .global         _ZN2at6native27unrolled_elementwise_kernelIZZZNS0_17acosh_kernel_cudaERNS_18TensorIteratorBaseEENKUlvE_clEvENKUlvE1_clEvEUlN3c107complexINS6_4HalfEEEE_St5arrayIPcLm2EELi4E23TrivialOffsetCalculatorILi1EjESF_NS0_6memory15LoadWithoutCastENSG_16StoreWithoutCastEEEviT_T0_T2_T3_T4_T5_
        .type           _ZN2at6native27unrolled_elementwise_kernelIZZZNS0_17acosh_kernel_cudaERNS_18TensorIteratorBaseEENKUlvE_clEvENKUlvE1_clEvEUlN3c107complexINS6_4HalfEEEE_St5arrayIPcLm2EELi4E23TrivialOffsetCalculatorILi1EjESF_NS0_6memory15LoadWithoutCastENSG_16StoreWithoutCastEEEviT_T0_T2_T3_T4_T5_,@function
        .size           _ZN2at6native27unrolled_elementwise_kernelIZZZNS0_17acosh_kernel_cudaERNS_18TensorIteratorBaseEENKUlvE_clEvENKUlvE1_clEvEUlN3c107complexINS6_4HalfEEEE_St5arrayIPcLm2EELi4E23TrivialOffsetCalculatorILi1EjESF_NS0_6memory15LoadWithoutCastENSG_16StoreWithoutCastEEEviT_T0_T2_T3_T4_T5_,(.L_x_16506 - _ZN2at6native27unrolled_elementwise_kernelIZZZNS0_17acosh_kernel_cudaERNS_18TensorIteratorBaseEENKUlvE_clEvENKUlvE1_clEvEUlN3c107complexINS6_4HalfEEEE_St5arrayIPcLm2EELi4E23TrivialOffsetCalculatorILi1EjESF_NS0_6memory15LoadWithoutCastENSG_16StoreWithoutCastEEEviT_T0_T2_T3_T4_T5_)
        .other          _ZN2at6native27unrolled_elementwise_kernelIZZZNS0_17acosh_kernel_cudaERNS_18TensorIteratorBaseEENKUlvE_clEvENKUlvE1_clEvEUlN3c107complexINS6_4HalfEEEE_St5arrayIPcLm2EELi4E23TrivialOffsetCalculatorILi1EjESF_NS0_6memory15LoadWithoutCastENSG_16StoreWithoutCastEEEviT_T0_T2_T3_T4_T5_,@"STO_CUDA_ENTRY STV_DEFAULT"
_ZN2at6native27unrolled_elementwise_kernelIZZZNS0_17acosh_kernel_cudaERNS_18TensorIteratorBaseEENKUlvE_clEvENKUlvE1_clEvEUlN3c107complexINS6_4HalfEEEE_St5arrayIPcLm2EELi4E23TrivialOffsetCalculatorILi1EjESF_NS0_6memory15LoadWithoutCastENSG_16StoreWithoutCastEEEviT_T0_T2_T3_T4_T5_:
.text._ZN2at6native27unrolled_elementwise_kernelIZZZNS0_17acosh_kernel_cudaERNS_18TensorIteratorBaseEENKUlvE_clEvENKUlvE1_clEvEUlN3c107complexINS6_4HalfEEEE_St5arrayIPcLm2EELi4E23TrivialOffsetCalculatorILi1EjESF_NS0_6memory15LoadWithoutCastENSG_16StoreWithoutCastEEEviT_T0_T2_T3_T4_T5_:
[----:B------:R-:W-:Y:S02]  /*0000*/  MOV R1, c[0x0][0x28] ;  /* 0x00000a0000017a02 */ /* 0x000fe40000000f00 */
[----:B------:R-:W0:Y:S01]  /*0010*/  S2R R0, SR_CTAID.X ;  /* 0x0000000000007919 */ /* 0x000e220000002500 */
[----:B------:R-:W-:Y:S01]  /*0020*/  MOV R5, 0xfffffe00 ;  /* 0xfffffe0000057802 */ /* 0x000fe20000000f00 */
[----:B------:R-:W-:Y:S02]  /*0030*/  ULDC.64 UR4, c[0x0][0x118] ;  /* 0x0000460000047ab9 */ /* 0x000fe40000000a00 */
[----:B------:R-:W1:Y:S02]  /*0040*/  S2R R3, SR_TID.X ;  /* 0x0000000000037919 */ /* 0x000e640000002100 */
[----:B0-----:R-:W-:-:S05]  /*0050*/  IMAD R2, R0, R5, c[0x0][0x160] ;  /* 0x0000580000027624 */ /* 0x001fca00078e0205 */
[----:B-1----:R-:W-:-:S13]  /*0060*/  ISETP.GE.AND P2, PT, R3, R2, PT ;  /* 0x000000020300720c */ /* 0x002fda0003f46270 */
[----:B------:R-:W-:Y:S02]  /*0070*/  @!P2 LEA R4, R0, R3, 0x9 ;  /* 0x000000030004a211 */ /* 0x000fe400078e48ff */
[----:B------:R-:W-:Y:S02]  /*0080*/  @!P2 IADD3 R3, R3, 0x80, RZ ;  /* 0x000000800303a810 */ /* 0x000fe40007ffe0ff */
[----:B------:R-:W-:Y:S02]  /*0090*/  @!P2 MOV R5, 0x4 ;  /* 0x000000040005a802 */ /* 0x000fe40000000f00 */
[----:B------:R-:W-:-:S03]  /*00a0*/  ISETP.GE.AND P0, PT, R3, R2, PT ;  /* 0x000000020300720c */ /* 0x000fc60003f06270 */
[----:B------:R-:W-:-:S06]  /*00b0*/  @!P2 IMAD.WIDE.U32 R4, R4, R5, c[0x0][0x170] ;  /* 0x00005c000404a625 */ /* 0x000fcc00078e0005 */
[----:B------:R0:W2:Y:S04]  /*00c0*/  @!P2 LDG.E R4, [R4.64] ;  /* 0x000000040404a981 */ /* 0x0000a8000c1e1900 */
[----:B------:R-:W-:Y:S02]  /*00d0*/  @!P0 LEA R8, R0, R3, 0x9 ;  /* 0x0000000300088211 */ /* 0x000fe400078e48ff */
[----:B------:R-:W-:Y:S02]  /*00e0*/  @!P0 IADD3 R3, R3, 0x80, RZ ;  /* 0x0000008003038810 */ /* 0x000fe40007ffe0ff */
[----:B------:R-:W-:Y:S02]  /*00f0*/  @!P0 MOV R9, 0x4 ;  /* 0x0000000400098802 */ /* 0x000fe40000000f00 */
[----:B------:R-:W-:-:S13]  /*0100*/  ISETP.GE.AND P3, PT, R3, R2, PT ;  /* 0x000000020300720c */ /* 0x000fda0003f66270 */
[----:B------:R-:W-:Y:S02]  /*0110*/  @!P3 LEA R14, R0, R3, 0x9 ;  /* 0x00000003000eb211 */ /* 0x000fe400078e48ff */
[----:B------:R-:W-:-:S04]  /*0120*/  @!P3 IADD3 R3, R3, 0x80, RZ ;  /* 0x000000800303b810 */ /* 0x000fc80007ffe0ff */
[----:B------:R-:W-:Y:S02]  /*0130*/  ISETP.GE.AND P1, PT, R3, R2, PT ;  /* 0x000000020300720c */ /* 0x000fe40003f26270 */
[----:B------:R-:W-:Y:S01]  /*0140*/  @!P3 MOV R15, 0x4 ;  /* 0x00000004000fb802 */ /* 0x000fe20000000f00 */
[----:B------:R-:W-:-:S04]  /*0150*/  @!P0 IMAD.WIDE.U32 R8, R8, R9, c[0x0][0x170] ;  /* 0x00005c0008088625 */ /* 0x000fc800078e0009 */
[----:B------:R-:W-:Y:S02]  /*0160*/  @!P3 IMAD.WIDE.U32 R14, R14, R15, c[0x0][0x170] ;  /* 0x00005c000e0eb625 */ /* 0x000fe400078e000f */
[----:B------:R-:W3:Y:S04]  /*0170*/  @!P0 LDG.E R8, [R8.64] ;  /* 0x0000000408088981 */ /* 0x000ee8000c1e1900 */
[----:B------:R-:W-:Y:S01]  /*0180*/  @!P1 LEA R6, R0, R3, 0x9 ;  /* 0x0000000300069211 */ /* 0x000fe200078e48ff */
[----:B------:R-:W4:Y:S01]  /*0190*/  @!P3 LDG.E R14, [R14.64] ;  /* 0x000000040e0eb981 */ /* 0x000f22000c1e1900 */
[----:B------:R-:W-:-:S05]  /*01a0*/  @!P1 MOV R7, 0x4 ;  /* 0x0000000400079802 */ /* 0x000fca0000000f00 */
[----:B------:R-:W-:-:S06]  /*01b0*/  @!P1 IMAD.WIDE.U32 R6, R6, R7, c[0x0][0x170] ;  /* 0x00005c0006069625 */ /* 0x000fcc00078e0007 */
[----:B------:R-:W5:Y:S01]  /*01c0*/  @!P1 LDG.E R6, [R6.64] ;  /* 0x0000000406069981 */ /* 0x000f62000c1e1900 */
[----:B------:R-:W-:Y:S02]  /*01d0*/  PRMT R10, RZ, 0x5410, RZ ;  /* 0x00005410ff0a7816 */ /* 0x000fe400000000ff */
[----:B------:R-:W-:Y:S02]  /*01e0*/  PRMT R13, RZ, 0x5410, RZ ;  /* 0x00005410ff0d7816 */ /* 0x000fe400000000ff */
[----:B------:R-:W-:Y:S01]  /*01f0*/  PRMT R19, RZ, 0x5410, RZ ;  /* 0x00005410ff137816 */ /* 0x000fe200000000ff */
[----:B------:R-:W-:Y:S01]  /*0200*/  BSSY B1, `(.L_x_4202) ;  /* 0x0000299000017945 */ /* 0x000fe20003800000 */
[----:B------:R-:W-:Y:S02]  /*0210*/  PRMT R3, RZ, 0x7610, R3 ;  /* 0x00007610ff037816 */ /* 0x000fe40000000003 */
[----:B0-----:R-:W-:Y:S02]  /*0220*/  PRMT R5, RZ, 0x7610, R5 ;  /* 0x00007610ff057816 */ /* 0x001fe40000000005 */
[----:B--2---:R-:W-:-:S02]  /*0230*/  @!P2 PRMT R3, R4, 0x7610, R3 ;  /* 0x000076100403a816 */ /* 0x004fc40000000003 */
[----:B------:R-:W-:Y:S02]  /*0240*/  @!P2 PRMT R5, R4, 0x7632, R5 ;  /* 0x000076320405a816 */ /* 0x000fe40000000005 */
[----:B---3--:R-:W-:Y:S02]  /*0250*/  @!P0 PRMT R10, R10, 0x5410, R8 ;  /* 0x000054100a0a8816 */ /* 0x008fe40000000008 */
[----:B----4-:R-:W-:Y:S02]  /*0260*/  @!P3 PRMT R13, R13, 0x5410, R14 ;  /* 0x000054100d0db816 */ /* 0x010fe4000000000e */
[----:B------:R-:W-:Y:S02]  /*0270*/  @!P0 PRMT R10, R8, 0x7632, R10 ;  /* 0x00007632080a8816 */ /* 0x000fe4000000000a */
[----:B------:R-:W-:Y:S02]  /*0280*/  @!P3 PRMT R13, R14, 0x7632, R13 ;  /* 0x000076320e0db816 */ /* 0x000fe4000000000d */
[----:B-----5:R-:W-:-:S04]  /*0290*/  @!P1 PRMT R19, R19, 0x5410, R6 ;  /* 0x0000541013139816 */ /* 0x020fc80000000006 */
[----:B------:R-:W-:Y:S01]  /*02a0*/  @!P1 PRMT R19, R6, 0x7632, R19 ;  /* 0x0000763206139816 */ /* 0x000fe20000000013 */
        /* <DEDUP_REMOVED lines=43> */
[----:B------:R-:W-:Y:S02]  /*0560*/  FMUL.FTZ R21, R21, R21 ;  /* 0x0000001515157220 */ /* 0x000fe40000410000 */
[----:B------:R-:W-:Y:S01]  /*0570*/  FFMA.FTZ R17, R18, R18, R17 ;  /* 0x0000001212117223 */ /* 0x000fe20000010011 */
[----:B------:R-:W-:Y:S01]  /*0580*/  LOP3.LUT R18, R15, 0x800000, RZ, 0xfc, !PT ;  /* 0x008000000f127812 */ /* 0x000fe200078efcff */
        /* <DEDUP_REMOVED lines=33> */
[----:B------:R-:W-:-:S02]  /*07a0*/  MOV R23, 0x3d39bf78 ;  /* 0x3d39bf7800177802 */ /* 0x000fc40000000f00 */
        /* <DEDUP_REMOVED lines=30> */
.L_x_4212:
        /* <DEDUP_REMOVED lines=10> */
.L_x_4214:
[----:B------:R-:W-:-:S04]  /*0a30*/  FADD.FTZ R7, -R11, R12 ;  /* 0x0000000c0b077221 */ /* 0x000fc80000010100 */
[----:B------:R-:W-:Y:S02]  /*0a40*/  FMUL.FTZ R7, R7, 0.5 ;  /* 0x3f00000007077820 */ /* 0x000fe40000410000 */
.L_x_4215:
[----:B------:R-:W-:Y:S05]  /*0a50*/  BSYNC B3 ;  /* 0x0000000000037941 */ /* 0x000fea0003800000 */
.L_x_4213:
        /* <DEDUP_REMOVED lines=11> */
.L_x_4217:
[----:B------:R-:W-:-:S04]  /*0b10*/  FADD.FTZ R14, R9, -R14 ;  /* 0x8000000e090e7221 */ /* 0x000fc80000010000 */
[----:B------:R-:W-:Y:S02]  /*0b20*/  FMUL.FTZ R14, R14, 0.5 ;  /* 0x3f0000000e0e7820 */ /* 0x000fe40000410000 */
.L_x_4218:
[----:B------:R-:W-:Y:S05]  /*0b30*/  BSYNC B3 ;  /* 0x0000000000037941 */ /* 0x000fea0003800000 */
.L_x_4216:
[----:B------:R-:W-:Y:S01]  /*0b40*/  FADD.FTZ R14, R14, R7 ;  /* 0x000000070e0e7221 */ /* 0x000fe20000010000 */
[----:B------:R-:W-:Y:S01]  /*0b50*/  HFMA2.MMA R21, -RZ, RZ, 1.625, 0 ;  /* 0x3e800000ff157435 */ /* 0x000fe200000001ff */
[----:B------:R-:W-:Y:S01]  /*0b60*/  FADD.FTZ R7, R15, 1 ;  /* 0x3f8000000f077421 */ /* 0x000fe20000010000 */
[----:B------:R-:W-:-:S03]  /*0b70*/  MOV R23, 0x3d39bf78 ;  /* 0x3d39bf7800177802 */ /* 0x000fc60000000f00 */
        /* <DEDUP_REMOVED lines=31> */
.L_x_4211:
[----:B------:R0:W1:Y:S02]  /*0d70*/  MUFU.SQRT R14, R3 ;  /* 0x00000003000e7308 */ /* 0x0000640000002000 */
.L_x_4210:
[----:B------:R-:W-:Y:S05]  /*0d80*/  BSYNC B2 ;  /* 0x0000000000027941 */ /* 0x000fea0003800000 */
.L_x_4209:
[----:B------:R-:W-:Y:S01]  /*0d90*/  FSETP.GEU.FTZ.AND P0, PT, R6, 4.336808689942017736e-19, PT ;  /* 0x210000000600780b */ /* 0x000fe20003f1e000 */
[----:B------:R-:W-:Y:S01]  /*0da0*/  BSSY B2, `(.L_x_4219) ;  /* 0x0000048000027945 */ /* 0x000fe20003800000 */
[----:B-1----:R-:W-:-:S11]  /*0db0*/  MOV R7, R14 ;  /* 0x0000000e00077202 */ /* 0x002fd60000000f00 */
[----:B------:R-:W-:Y:S05]  /*0dc0*/  @!P0 BRA `(.L_x_4220) ;  /* 0x0000042000008947 */ /* 0x000fea0003800000 */
[----:B------:R-:W1:Y:S01]  /*0dd0*/  MUFU.RCP R17, R15 ;  /* 0x0000000f00117308 */ /* 0x000e620000001000 */
[----:B------:R-:W-:Y:S01]  /*0de0*/  PLOP3.LUT P0, PT, PT, PT, PT, 0x8, 0x0 ;  /* 0x000000000000781c */ /* 0x000fe20003f0e170 */
[----:B-1----:R-:W-:-:S05]  /*0df0*/  FMUL.FTZ R14, R6, R17 ;  /* 0x00000011060e7220 */ /* 0x002fca0000410000 */
        /* <DEDUP_REMOVED lines=13> */
[----:B0-----:R-:W-:Y:S02]  /*0ed0*/  @P0 FMUL.FTZ R3, R5, R5 ;  /* 0x0000000505030220 */ /* 0x001fe40000410000 */
[----:B------:R-:W0:Y:S02]  /*0ee0*/  @P0 MUFU.RCP R12, R11 ;  /* 0x0000000b000c0308 */ /* 0x000e240000001000 */
[----:B0-----:R-:W-:Y:S02]  /*0ef0*/  @P0 FMUL.FTZ.D2 R3, R3, R12 ;  /* 0x0000000c03030220 */ /* 0x001fe40000310000 */
[----:B------:R-:W-:Y:S01]  /*0f00*/  @!P0 FMUL.FTZ R3, |R5|, 0.5 ;  /* 0x3f00000005038820 */ /* 0x000fe20000410200 */
[----:B------:R-:W-:Y:S05]  /*0f10*/  BRA `(.L_x_4226) ;  /* 0x0000002000007947 */ /* 0x000fea0003800000 */
.L_x_4225:
[----:B0-----:R-:W-:-:S04]  /*0f20*/  FADD.FTZ R3, -R11, R12 ;  /* 0x0000000c0b037221 */ /* 0x001fc80000010100 */
[----:B------:R-:W-:Y:S02]  /*0f30*/  FMUL.FTZ R3, R3, 0.5 ;  /* 0x3f00000003037820 */ /* 0x000fe40000410000 */
.L_x_4226:
[----:B------:R-:W-:Y:S05]  /*0f40*/  BSYNC B3 ;  /* 0x0000000000037941 */ /* 0x000fea0003800000 */
.L_x_4224:
        /* <DEDUP_REMOVED lines=10> */
.L_x_4228:
[----:B------:R-:W-:-:S04]  /*0ff0*/  FADD.FTZ R8, -R8, R9 ;  /* 0x0000000908087221 */ /* 0x000fc80000010100 */
[----:B------:R-:W-:Y:S02]  /*1000*/  FMUL.FTZ R8, R8, 0.5 ;  /* 0x3f00000008087820 */ /* 0x000fe40000410000 */
.L_x_4229:
[----:B------:R-:W-:Y:S05]  /*1010*/  BSYNC B3 ;  /* 0x0000000000037941 */ /* 0x000fea0003800000 */
.L_x_4227:
[----:B------:R-:W-:Y:S01]  /*1020*/  FADD.FTZ R8, R8, R3 ;  /* 0x0000000308087221 */ /* 0x000fe20000010000 */
[----:B------:R-:W-:Y:S01]  /*1030*/  PLOP3.LUT P0, PT, PT, PT, PT, 0x80, 0x0 ;  /* 0x000000000000781c */ /* 0x000fe20003f0f070 */
[----:B------:R-:W-:-:S04]  /*1040*/  FADD.FTZ R15, R6, R15 ;  /* 0x0000000f060f7221 */ /* 0x000fc80000010000 */
[----:B------:R-:W-:-:S04]  /*1050*/  FMUL.FTZ R8, R15, R8 ;  /* 0x000000080f087220 */ /* 0x000fc80000410000 */
[----:B------:R0:W1:Y:S01]  /*1060*/  MUFU.SQRT R9, R8 ;  /* 0x0000000800097308 */ /* 0x0000620000002000 */
[----:B------:R-:W-:Y:S05]  /*1070*/  BRA `(.L_x_4221) ;  /* 0x000001a000007947 */ /* 0x000fea0003800000 */
.L_x_4223:
[----:B------:R-:W-:-:S13]  /*1080*/  FSETP.GT.FTZ.AND P1, PT, R6, 1, PT ;  /* 0x3f8000000600780b */ /* 0x000fda0003f34000 */
[----:B------:R-:W-:Y:S01]  /*1090*/  @!P1 FADD.FTZ R12, -R6, 1 ;  /* 0x3f800000060c9421 */ /* 0x000fe20000010100 */
[----:B------:R-:W-:-:S03]  /*10a0*/  @!P1 PLOP3.LUT P0, PT, PT, PT, PT, 0x80, 0x0 ;  /* 0x000000000000981c */ /* 0x000fc60003f0f070 */
[----:B------:R-:W-:-:S04]  /*10b0*/  @!P1 FMUL.FTZ R12, R11, R12 ;  /* 0x0000000c0b0c9220 */ /* 0x000fc80000410000 */
[----:B------:R1:W2:Y:S01]  /*10c0*/  @!P1 MUFU.SQRT R9, R12 ;  /* 0x0000000c00099308 */ /* 0x0002a20000002000 */
[----:B------:R-:W-:Y:S05]  /*10d0*/  @!P1 BRA `(.L_x_4221) ;  /* 0x0000014000009947 */ /* 0x000fea0003800000 */
[----:B------:R-:W-:Y:S01]  /*10e0*/  FMUL.FTZ R11, R11, R8 ;  /* 0x000000080b0b7220 */ /* 0x000fe20000410000 */
[----:B------:R-:W-:Y:S01]  /*10f0*/  PLOP3.LUT P0, PT, PT, PT, PT, 0x80, 0x0 ;  /* 0x000000000000781c */ /* 0x000fe20003f0f070 */
[----:B0-----:R-:W-:Y:S02]  /*1100*/  FMUL.FTZ R3, |R5|, 2.81474976710656000000e+14 ;  /* 0x5780000005037820 */ /* 0x001fe40000410200 */
[----:B------:R-:W0:Y:S02]  /*1110*/  MUFU.SQRT R8, R11 ;  /* 0x0000000b00087308 */ /* 0x000e240000002000 */
[C---:B------:R-:W-:Y:S02]  /*1120*/  FMUL.FTZ R3, R6.reuse, R3 ;  /* 0x0000000306037220 */ /* 0x040fe40000410000 */
[----:B------:R-:W-:-:S04]  /*1130*/  FMUL.FTZ R6, R6, 2.81474976710656000000e+14 ;  /* 0x5780000006067820 */ /* 0x000fc80000410000 */
[----:B0-----:R-:W0:Y:S02]  /*1140*/  MUFU.RCP R8, R8 ;  /* 0x0000000800087308 */ /* 0x001e240000001000 */
[----:B0-2---:R-:W-:Y:S01]  /*1150*/  FMUL.FTZ R9, R3, R8 ;  /* 0x0000000803097220 */ /* 0x005fe20000410000 */
[----:B------:R-:W-:Y:S05]  /*1160*/  BRA `(.L_x_4221) ;  /* 0x000000b000007947 */ /* 0x000fea0003800000 */
.L_x_4222:
[----:B------:R-:W-:Y:S01]  /*1170*/  FADD.FTZ R8, R15, 1 ;  /* 0x3f8000000f087421 */ /* 0x000fe20000010000 */
[----:B0-----:R-:W-:Y:S01]  /*1180*/  MUFU.SQRT R3, R3 ;  /* 0x0000000300037308 */ /* 0x001fe20000002000 */
[----:B------:R-:W-:Y:S01]  /*1190*/  HFMA2.MMA R6, -RZ, RZ, 1.875, 0 ;  /* 0x3f800000ff067435 */ /* 0x000fe200000001ff */
[----:B------:R-:W-:Y:S01]  /*11a0*/  PLOP3.LUT P0, PT, PT, PT, PT, 0x80, 0x0 ;  /* 0x000000000000781c */ /* 0x000fe20003f0f070 */
[----:B------:R-:W-:-:S06]  /*11b0*/  FMUL.FTZ R8, R8, 0.5 ;  /* 0x3f00000008087820 */ /* 0x000fcc0000410000 */
[----:B------:R-:W0:Y:S02]  /*11c0*/  MUFU.SQRT R8, R8 ;  /* 0x0000000800087308 */ /* 0x000e240000002000 */
[----:B0-----:R-:W-:Y:S01]  /*11d0*/  FMUL.FTZ R9, R3, R8 ;  /* 0x0000000803097220 */ /* 0x001fe20000410000 */
[----:B------:R-:W-:Y:S05]  /*11e0*/  BRA `(.L_x_4221) ;  /* 0x0000003000007947 */ /* 0x000fea0003800000 */
.L_x_4220:
[----:B------:R-:W-:Y:S01]  /*11f0*/  PLOP3.LUT P0, PT, PT, PT, PT, 0x80, 0x0 ;  /* 0x000000000000781c */ /* 0x000fe20003f0f070 */
[----:B------:R-:W-:Y:S02]  /*1200*/  FMUL.FTZ R9, R15, 16777216 ;  /* 0x4b8000000f097820 */ /* 0x000fe40000410000 */
[----:B------:R-:W-:-:S05]  /*1210*/  FMUL.FTZ R6, R6, 16777216 ;  /* 0x4b80000006067820 */ /* 0x000fca0000410000 */
.L_x_4221:
[----:B------:R-:W-:Y:S05]  /*1220*/  BSYNC B2 ;  /* 0x0000000000027941 */ /* 0x000fea0003800000 */
.L_x_4219:
[----:B------:R-:W-:Y:S01]  /*1230*/  BSSY B4, `(.L_x_4230) ;  /* 0x00000a7000047945 */ /* 0x000fe20003800000 */
[----:B------:R-:W-:Y:S05]  /*1240*/  @P0 BRA `(.L_x_4231) ;  /* 0x000003b000000947 */ /* 0x000fea0003800000 */
[----:B------:R-:W-:-:S13]  /*1250*/  ISETP.GT.AND P0, PT, R4, -0x1, PT ;  /* 0xffffffff0400780c */ /* 0x000fda0003f04270 */
[----:B------:R-:W-:Y:S05]  /*1260*/  @P0 BRA `(.L_x_4232) ;  /* 0x000001d000000947 */ /* 0x000fea0003800000 */
[----:B-12---:R-:W-:Y:S01]  /*1270*/  HFMA2.MMA R9, -RZ, RZ, 1.75, 0 ;  /* 0x3f000000ff097435 */ /* 0x006fe200000001ff */
[----:B0-----:R-:W-:-:S04]  /*1280*/  FADD.FTZ R3, -R14, -RZ ;  /* 0x800000ff0e037221 */ /* 0x001fc80000010100 */
[C---:B------:R-:W-:Y:S01]  /*1290*/  FADD.FTZ R4, |R3|.reuse, -RZ ;  /* 0x800000ff03047221 */ /* 0x040fe20000010200 */
[C---:B------:R-:W-:Y:S02]  /*12a0*/  FSETP.GT.FTZ.AND P0, PT, |R3|.reuse, 0.56000000238418579102, PT ;  /* 0x3f0f5c290300780b */ /* 0x040fe40003f14200 */
[----:B------:R-:W-:Y:S02]  /*12b0*/  FSETP.NEU.FTZ.AND P1, PT, |R3|, 1, PT ;  /* 0x3f8000000300780b */ /* 0x000fe40003f3d200 */
[----:B------:R-:W-:-:S04]  /*12c0*/  FFMA.FTZ R6, -R4, R9, 0.5 ;  /* 0x3f00000004067423 */ /* 0x000fc80000010109 */
[----:B------:R-:W0:Y:S02]  /*12d0*/  MUFU.RSQ R9, R6 ;  /* 0x0000000600097308 */ /* 0x000e240000001400 */
[----:B0-----:R-:W-:Y:S02]  /*12e0*/  FMUL.FTZ R8, R6, R9 ;  /* 0x0000000906087220 */ /* 0x001fe40000410000 */
        /* <DEDUP_REMOVED lines=21> */
.L_x_4232:
[----:B------:R-:W-:Y:S01]  /*1440*/  MOV R4, 0x3f000000 ;  /* 0x3f00000000047802 */ /* 0x000fe20000000f00 */
[C---:B0-----:R-:W-:Y:S01]  /*1450*/  FADD.FTZ R3, |R14|.reuse, -RZ ;  /* 0x800000ff0e037221 */ /* 0x041fe20000010200 */
[C---:B------:R-:W-:Y:S02]  /*1460*/  FSETP.GT.FTZ.AND P0, PT, |R14|.reuse, 0.56000000238418579102, PT ;  /* 0x3f0f5c290e00780b */ /* 0x040fe40003f14200 */
[----:B------:R-:W-:Y:S01]  /*1470*/  FSETP.NEU.FTZ.AND P1, PT, |R14|, 1, PT ;  /* 0x3f8000000e00780b */ /* 0x000fe20003f3d200 */
[----:B------:R-:W-:-:S04]  /*1480*/  FFMA.FTZ R4, -R3, R4, 0.5 ;  /* 0x3f00000003047423 */ /* 0x000fc80000010104 */
[----:B-12---:R-:W0:Y:S02]  /*1490*/  MUFU.RSQ R9, R4 ;  /* 0x0000000400097308 */ /* 0x006e240000001400 */
[----:B0-----:R-:W-:Y:S01]  /*14a0*/  FMUL.FTZ R6, R4, R9 ;  /* 0x0000000904067220 */ /* 0x001fe20000410000 */
[----:B------:R-:W-:Y:S01]  /*14b0*/  MOV R4, 0x3fd774eb ;  /* 0x3fd774eb00047802 */ /* 0x000fe20000000f00 */
        /* <DEDUP_REMOVED lines=20> */
.L_x_4231:
[----:B------:R-:W-:-:S13]  /*1600*/  ISETP.GT.AND P0, PT, R4, -0x1, PT ;  /* 0xffffffff0400780c */ /* 0x000fda0003f04270 */
[----:B------:R-:W-:Y:S05]  /*1610*/  @P0 BRA `(.L_x_4234) ;  /* 0x0000035000000947 */ /* 0x000fea0003800000 */
[----:B------:R-:W-:Y:S01]  /*1620*/  FADD.FTZ R6, -R6, -RZ ;  /* 0x800000ff06067221 */ /* 0x000fe20000010100 */
[----:B------:R-:W-:Y:S01]  /*1630*/  BSSY B5, `(.L_x_4235) ;  /* 0x0000011000057945 */ /* 0x000fe20003800000 */
[C---:B-12---:R-:W-:Y:S02]  /*1640*/  FADD.FTZ R11, |R9|.reuse, -RZ ;  /* 0x800000ff090b7221 */ /* 0x046fe40000010200 */
[----:B------:R-:W-:Y:S01]  /*1650*/  FADD.FTZ R4, |R6|, -RZ ;  /* 0x800000ff06047221 */ /* 0x000fe20000010200 */
[----:B------:R-:W-:-:S04]  /*1660*/  FSETP.GT.FTZ.AND P6, PT, |R9|, |R6|, PT ;  /* 0x400000060900720b */ /* 0x000fc80003fd4200 */
[----:B0-----:R-:W-:Y:S02]  /*1670*/  FSEL R3, R11, R4, P6 ;  /* 0x000000040b037208 */ /* 0x001fe40003000000 */
[----:B------:R-:W-:Y:S02]  /*1680*/  FSEL R21, R4, R11, P6 ;  /* 0x0000000b04157208 */ /* 0x000fe40003000000 */
[----:B------:R-:W0:Y:S08]  /*1690*/  MUFU.RCP R8, R3 ;  /* 0x0000000300087308 */ /* 0x000e300000001000 */
        /* <DEDUP_REMOVED lines=9> */
[----:B------:R-:W-:Y:S05]  /*1730*/  CALL.REL.NOINC `($__internal_9_$__cuda_sm3x_div_rn_ftz_f32_slowpath) ;  /* 0x0000921000007944 */ /* 0x000fea0003c00000 */
.L_x_4236:
[----:B------:R-:W-:Y:S05]  /*1740*/  BSYNC B5 ;  /* 0x0000000000057941 */ /* 0x000fea0003800000 */
.L_x_4235:
        /* <DEDUP_REMOVED lines=18> */
.L_x_4238:
[----:B------:R-:W-:Y:S02]  /*1870*/  ISETP.GE.AND P0, PT, R6, RZ, PT ;  /* 0x000000ff0600720c */ /* 0x000fe40003f06270 */
[----:B------:R-:W-:-:S11]  /*1880*/  MOV R4, 0x3fd774eb ;  /* 0x3fd774eb00047802 */ /* 0x000fd60000000f00 */
[----:B------:R-:W-:-:S04]  /*1890*/  @P0 FFMA.FTZ R11, R4, 0.93318945169448852539, -R11 ;  /* 0x3f6ee581040b0823 */ /* 0x000fc8000001080b */
[----:B------:R-:W-:Y:S02]  /*18a0*/  @!P0 FFMA.FTZ R11, R4, 0.93318945169448852539, R11 ;  /* 0x3f6ee581040b8823 */ /* 0x000fe4000001000b */
.L_x_4239:
[----:B------:R-:W-:Y:S05]  /*18b0*/  BSYNC B2 ;  /* 0x0000000000027941 */ /* 0x000fea0003800000 */
.L_x_4237:
[C---:B------:R-:W-:Y:S02]  /*18c0*/  FSETP.NEU.FTZ.AND P0, PT, |R6|.reuse, |R9|, PT ;  /* 0x400000090600720b */ /* 0x040fe40003f1d200 */
[----:B------:R-:W-:Y:S01]  /*18d0*/  FSETP.NEU.FTZ.AND P1, PT, R3, RZ, PT ;  /* 0x000000ff0300720b */ /* 0x000fe20003f3d000 */
[----:B------:R-:W-:Y:S01]  /*18e0*/  HFMA2.MMA R3, -RZ, RZ, 2.04296875, -15.78125 ;  /* 0x4016cbe4ff037435 */ /* 0x000fe200000001ff */
        /* <DEDUP_REMOVED lines=8> */
.L_x_4234:
[----:B------:R-:W-:Y:S01]  /*1970*/  FADD.FTZ R4, |R6|, -RZ ;  /* 0x800000ff06047221 */ /* 0x000fe20000010200 */
[C---:B-12---:R-:W-:Y:S01]  /*1980*/  FSETP.GT.FTZ.AND P6, PT, |R9|.reuse, |R6|, PT ;  /* 0x400000060900720b */ /* 0x046fe20003fd4200 */
[----:B------:R-:W-:Y:S01]  /*1990*/  FADD.FTZ R21, |R9|, -RZ ;  /* 0x800000ff09157221 */ /* 0x000fe20000010200 */
[----:B------:R-:W-:Y:S04]  /*19a0*/  BSSY B5, `(.L_x_4240) ;  /* 0x000000e000057945 */ /* 0x000fe80003800000 */
[----:B0-----:R-:W-:Y:S02]  /*19b0*/  FSEL R3, R21, R4, P6 ;  /* 0x0000000415037208 */ /* 0x001fe40003000000 */
[----:B------:R-:W-:-:S02]  /*19c0*/  FSEL R21, R4, R21, P6 ;  /* 0x0000001504157208 */ /* 0x000fc40003000000 */
        /* <DEDUP_REMOVED lines=11> */
.L_x_4241:
[----:B------:R-:W-:Y:S05]  /*1a80*/  BSYNC B5 ;  /* 0x0000000000057941 */ /* 0x000fea0003800000 */
.L_x_4240:
        /* <DEDUP_REMOVED lines=18> */
.L_x_4243:
[----:B------:R-:W-:Y:S02]  /*1bb0*/  ISETP.GE.AND P0, PT, R6, RZ, PT ;  /* 0x000000ff0600720c */ /* 0x000fe40003f06270 */
[----:B------:R-:W-:-:S11]  /*1bc0*/  MOV R4, 0x3fd774eb ;  /* 0x3fd774eb00047802 */ /* 0x000fd60000000f00 */
[----:B------:R-:W-:-:S04]  /*1bd0*/  @P0 FFMA.FTZ R11, R4, 0.93318945169448852539, -R11 ;  /* 0x3f6ee581040b0823 */ /* 0x000fc8000001080b */
[----:B------:R-:W-:Y:S02]  /*1be0*/  @!P0 FFMA.FTZ R11, R4, 0.93318945169448852539, R11 ;  /* 0x3f6ee581040b8823 */ /* 0x000fe4000001000b */
.L_x_4244:
[----:B------:R-:W-:Y:S05]  /*1bf0*/  BSYNC B2 ;  /* 0x0000000000027941 */ /* 0x000fea0003800000 */
.L_x_4242:
[C---:B------:R-:W-:Y:S02]  /*1c00*/  FSETP.NEU.FTZ.AND P0, PT, |R6|.reuse, |R9|, PT ;  /* 0x400000090600720b */ /* 0x040fe40003f1d200 */
[----:B------:R-:W-:Y:S01]  /*1c10*/  FSETP.NEU.FTZ.AND P1, PT, R3, RZ, PT ;  /* 0x000000ff0300720b */ /* 0x000fe20003f3d000 */
[----:B------:R-:W-:Y:S01]  /*1c20*/  HFMA2.MMA R3, -RZ, RZ, 2.04296875, -15.78125 ;  /* 0x4016cbe4ff037435 */ /* 0x000fe200000001ff */
[----:B------:R-:W-:Y:S01]  /*1c30*/  ISETP.GE.AND P2, PT, R6, RZ, PT ;  /* 0x000000ff0600720c */ /* 0x000fe20003f46270 */
[----:B------:R-:W-:-:S08]  /*1c40*/  FADD.FTZ R6, |R9|, |R6| ;  /* 0x4000000609067221 */ /* 0x000fd00000010200 */
[----:B------:R-:W-:Y:S02]  /*1c50*/  @!P0 FSEL R11, R3, 0.78539818525314331055, !P2 ;  /* 0x3f490fdb030b8808 */ /* 0x000fe40005000000 */
[----:B------:R-:W-:Y:S02]  /*1c60*/  @!P1 FSEL R11, RZ, 3.1415927410125732422, P2 ;  /* 0x40490fdbff0b9808 */ /* 0x000fe40001000000 */
[----:B------:R-:W-:Y:S02]  /*1c70*/  FSETP.GTU.FTZ.AND P0, PT, |R6|, +INF , PT ;  /* 0x7f8000000600780b */ /* 0x000fe40003f1c200 */
[----:B------:R-:W-:-:S04]  /*1c80*/  LOP3.LUT R11, R11, 0x80000000, R9, 0xb8, !PT ;  /* 0x800000000b0b7812 */ /* 0x000fc800078eb809 */
[----:B------:R-:W-:Y:S02]  /*1c90*/  FSEL R6, R6, R11, P0 ;  /* 0x0000000b06067208 */ /* 0x000fe40000000000 */
.L_x_4233:
[----:B------:R-:W-:Y:S05]  /*1ca0*/  BSYNC B4 ;  /* 0x0000000000047941 */ /* 0x000fea0003800000 */
.L_x_4230:
[----:B------:R-:W-:-:S04]  /*1cb0*/  SHF.R.U32.HI R3, RZ, 0x1f, R5 ;  /* 0x0000001fff037819 */ /* 0x000fc80000011605 */
[----:B------:R-:W-:-:S13]  /*1cc0*/  ISETP.NE.AND P0, PT, R3, RZ, PT ;  /* 0x000000ff0300720c */ /* 0x000fda0003f05270 */
[----:B------:R-:W-:-:S05]  /*1cd0*/  @!P0 FADD.FTZ R7, -R7, -RZ ;  /* 0x800000ff07078221 */ /* 0x000fca0000010100 */
[----:B------:R-:W-:Y:S01]  /*1ce0*/  MOV R3, R7 ;  /* 0x0000000700037202 */ /* 0x000fe20000000f00 */
[----:B------:R-:W-:Y:S05]  /*1cf0*/  BRA `(.L_x_4245) ;  /* 0x00000dc000007947 */ /* 0x000fea0003800000 */
.L_x_4208:
[----:B------:R-:W-:Y:S02]  /*1d00*/  FADD.FTZ R4, -R4, 6.1232342629258392722e-17 ;  /* 0x248d313204047421 */ /* 0x000fe40000010100 */
[----:B------:R-:W-:Y:S02]  /*1d10*/  FADD.FTZ R3, -R5, -RZ ;  /* 0x800000ff05037221 */ /* 0x000fe40000010100 */
[----:B------:R-:W-:Y:S01]  /*1d20*/  FADD.FTZ R6, R4, 1.5707963705062866211 ;  /* 0x3fc90fdb04067421 */ /* 0x000fe20000010000 */
[----:B------:R-:W-:Y:S05]  /*1d30*/  BRA `(.L_x_4245) ;  /* 0x00000d8000007947 */ /* 0x000fea0003800000 */
.L_x_4207:
[----:B------:R-:W-:Y:S01]  /*1d40*/  HFMA2.MMA R6, -RZ, RZ, 0, 0 ;  /* 0x00000000ff067435 */ /* 0x000fe200000001ff */
[----:B------:R-:W-:Y:S01]  /*1d50*/  FADD.FTZ R3, -R5, -RZ ;  /* 0x800000ff05037221 */ /* 0x000fe20000010100 */
[----:B------:R-:W-:Y:S05]  /*1d60*/  BRA `(.L_x_4245) ;  /* 0x00000d5000007947 */ /* 0x000fea0003800000 */
.L_x_4206:
        /* <DEDUP_REMOVED lines=23> */
[----:B------:R-:W-:Y:S05]  /*1ee0*/  CALL.REL.NOINC `($__internal_9_$__cuda_sm3x_div_rn_ftz_f32_slowpath) ;  /* 0x00008a6000007944 */ /* 0x000fea0003c00000 */
.L_x_4250:
[----:B------:R-:W-:Y:S05]  /*1ef0*/  BSYNC B5 ;  /* 0x0000000000057941 */ /* 0x000fea0003800000 */
.L_x_4249:
        /* <DEDUP_REMOVED lines=18> */
.L_x_4252:
[----:B------:R-:W-:Y:S02]  /*2020*/  ISETP.GE.AND P0, PT, R4, RZ, PT ;  /* 0x000000ff0400720c */ /* 0x000fe40003f06270 */
[----:B------:R-:W-:-:S11]  /*2030*/  MOV R8, 0x3fd774eb ;  /* 0x3fd774eb00087802 */ /* 0x000fd60000000f00 */
[----:B------:R-:W-:-:S04]  /*2040*/  @P0 FFMA.FTZ R9, R8, 0.93318945169448852539, -R9 ;  /* 0x3f6ee58108090823 */ /* 0x000fc80000010809 */
[----:B------:R-:W-:Y:S02]  /*2050*/  @!P0 FFMA.FTZ R9, R8, 0.93318945169448852539, R9 ;  /* 0x3f6ee58108098823 */ /* 0x000fe40000010009 */
.L_x_4253:
[----:B------:R-:W-:Y:S05]  /*2060*/  BSYNC B2 ;  /* 0x0000000000027941 */ /* 0x000fea0003800000 */
.L_x_4251:
        /* <DEDUP_REMOVED lines=13> */
.L_x_4248:
        /* <DEDUP_REMOVED lines=12> */
.L_x_4256:
[----:B------:R-:W-:Y:S05]  /*2200*/  BSYNC B5 ;  /* 0x0000000000057941 */ /* 0x000fea0003800000 */
.L_x_4255:
        /* <DEDUP_REMOVED lines=18> */
.L_x_4258:
[----:B------:R-:W-:Y:S02]  /*2330*/  ISETP.GE.AND P0, PT, R4, RZ, PT ;  /* 0x000000ff0400720c */ /* 0x000fe40003f06270 */
[----:B------:R-:W-:-:S11]  /*2340*/  MOV R8, 0x3fd774eb ;  /* 0x3fd774eb00087802 */ /* 0x000fd60000000f00 */
[----:B------:R-:W-:-:S04]  /*2350*/  @P0 FFMA.FTZ R9, R8, 0.93318945169448852539, -R9 ;  /* 0x3f6ee58108090823 */ /* 0x000fc80000010809 */
[----:B------:R-:W-:Y:S02]  /*2360*/  @!P0 FFMA.FTZ R9, R8, 0.93318945169448852539, R9 ;  /* 0x3f6ee58108098823 */ /* 0x000fe40000010009 */
.L_x_4259:
[----:B------:R-:W-:Y:S05]  /*2370*/  BSYNC B2 ;  /* 0x0000000000027941 */ /* 0x000fea0003800000 */
.L_x_4257:
        /* <DEDUP_REMOVED lines=15> */
[----:B------:R-:W-:-:S04]  /*2470*/  FSETP.NEU.FTZ.AND P0, PT, R3, +INF , PT ;  /* 0x7f8000000300780b */ /* 0x000fc80003f1d000 */
[----:B------:R-:W-:Y:S02]  /*2480*/  FSEL R3, R8, +INF , P0 ;  /* 0x7f80000008037808 */ /* 0x000fe40000000000 */
[----:B------:R-:W-:Y:S01]  /*2490*/  ISETP.GE.AND P0, PT, R4, RZ, PT ;  /* 0x000000ff0400720c */ /* 0x000fe20003f06270 */
[----:B------:R-:W-:-:S03]  /*24a0*/  HFMA2.MMA R4, -RZ, RZ, 2.04296875, -15.78125 ;  /* 0x4016cbe4ff047435 */ /* 0x000fc600000001ff */
[----:B------:R-:W0:Y:S07]  /*24b0*/  MUFU.LG2 R3, R3 ;  /* 0x0000000300037308 */ /* 0x000e2e0000000c00 */
[----:B------:R-:W-:Y:S02]  /*24c0*/  @!P1 FSEL R9, R4, 0.78539818525314331055, !P0 ;  /* 0x3f490fdb04099808 */ /* 0x000fe40004000000 */
[----:B------:R-:W-:Y:S02]  /*24d0*/  @!P2 FSEL R9, RZ, 3.1415927410125732422, P0 ;  /* 0x40490fdbff09a808 */ /* 0x000fe40000000000 */
[----:B------:R-:W-:-:S02]  /*24e0*/  FSETP.GTU.FTZ.AND P0, PT, |R6|, +INF , PT ;  /* 0x7f8000000600780b */ /* 0x000fc40003f1c200 */
[----:B------:R-:W-:Y:S01]  /*24f0*/  LOP3.LUT R9, R9, 0x80000000, R5, 0xb8, !PT ;  /* 0x8000000009097812 */ /* 0x000fe200078eb805 */
[----:B0-----:R-:W-:-:S03]  /*2500*/  FMUL.FTZ R8, R3, 0.69314718246459960938 ;  /* 0x3f31721803087820 */ /* 0x001fc60000410000 */
[----:B------:R-:W-:Y:S01]  /*2510*/  FSEL R6, R6, R9, P0 ;  /* 0x0000000906067208 */ /* 0x000fe20000000000 */
[----:B------:R-:W-:Y:S05]  /*2520*/  BRA `(.L_x_4254) ;  /* 0x0000043000007947 */ /* 0x000fea0003800000 */
.L_x_4247:
        /* <DEDUP_REMOVED lines=15> */
[----:B------:R-:W-:-:S05]  /*2620*/  LOP3.LUT R8, R11, 0x800000, RZ, 0xfc, !PT ;  /* 0x008000000b087812 */ /* 0x000fca00078efcff */
[----:B------:R-:W0:Y:S02]  /*2630*/  MUFU.SQRT R15, R15 ;  /* 0x0000000f000f7308 */ /* 0x000e240000002000 */
[----:B0-----:R-:W-:Y:S01]  /*2640*/  @P0 FMUL.FTZ R9, R15, R8 ;  /* 0x000000080f090220 */ /* 0x001fe20000410000 */
[----:B------:R-:W-:Y:S01]  /*2650*/  FSETP.NEU.FTZ.AND P0, PT, R3, +INF , PT ;  /* 0x7f8000000300780b */ /* 0x000fe20003f1d000 */
[----:B------:R-:W-:Y:S01]  /*2660*/  FFMA R3, -R7, R12, 1 ;  /* 0x3f80000007037423 */ /* 0x000fe2000000010c */
[----:B------:R-:W-:Y:S02]  /*2670*/  MOV R8, 0x3f800000 ;  /* 0x3f80000000087802 */ /* 0x000fe40000000f00 */
        /* <DEDUP_REMOVED lines=11> */
[----:B------:R-:W-:Y:S05]  /*2730*/  CALL.REL.NOINC `($__internal_9_$__cuda_sm3x_div_rn_ftz_f32_slowpath) ;  /* 0x0000821000007944 */ /* 0x000fea0003c00000 */
.L_x_4261:
[----:B------:R-:W-:Y:S05]  /*2740*/  BSYNC B5 ;  /* 0x0000000000057941 */ /* 0x000fea0003800000 */
.L_x_4260:
        /* <DEDUP_REMOVED lines=18> */
.L_x_4263:
[----:B------:R-:W-:Y:S02]  /*2870*/  ISETP.GE.AND P0, PT, R4, RZ, PT ;  /* 0x000000ff0400720c */ /* 0x000fe40003f06270 */
[----:B------:R-:W-:-:S11]  /*2880*/  MOV R12, 0x3fd774eb ;  /* 0x3fd774eb000c7802 */ /* 0x000fd60000000f00 */
[----:B------:R-:W-:-:S04]  /*2890*/  @P0 FFMA.FTZ R3, R12, 0.93318945169448852539, -R3 ;  /* 0x3f6ee5810c030823 */ /* 0x000fc80000010803 */
[----:B------:R-:W-:Y:S02]  /*28a0*/  @!P0 FFMA.FTZ R3, R12, 0.93318945169448852539, R3 ;  /* 0x3f6ee5810c038823 */ /* 0x000fe40000010003 */
.L_x_4264:
[----:B------:R-:W-:Y:S05]  /*28b0*/  BSYNC B2 ;  /* 0x0000000000027941 */ /* 0x000fea0003800000 */
.L_x_4262:
        /* <DEDUP_REMOVED lines=10> */
.L_x_4254:
[----:B------:R-:W-:Y:S05]  /*2960*/  BSYNC B4 ;  /* 0x0000000000047941 */ /* 0x000fea0003800000 */
.L_x_4246:
[----:B------:R-:W-:Y:S01]  /*2970*/  SHF.R.U32.HI R3, RZ, 0x1f, R5 ;  /* 0x0000001fff037819 */ /* 0x000fe20000011605 */
[----:B------:R-:W-:-:S03]  /*2980*/  FADD.FTZ R6, |R6|, -RZ ;  /* 0x800000ff06067221 */ /* 0x000fc60000010200 */
[----:B------:R-:W-:Y:S01]  /*2990*/  ISETP.NE.AND P0, PT, R3, RZ, PT ;  /* 0x000000ff0300720c */ /* 0x000fe20003f05270 */
[----:B------:R-:W-:-:S12]  /*29a0*/  FADD.FTZ R3, R8, 0.69314718246459960938 ;  /* 0x3f31721808037421 */ /* 0x000fd80000010000 */
[----:B------:R-:W-:Y:S01]  /*29b0*/  @!P0 FADD.FTZ R3, -R3, -RZ ;  /* 0x800000ff03038221 */ /* 0x000fe20000010100 */
[----:B------:R-:W-:Y:S05]  /*29c0*/  BRA `(.L_x_4245) ;  /* 0x000000f000007947 */ /* 0x000fea0003800000 */
.L_x_4205:
        /* <DEDUP_REMOVED lines=15> */
.L_x_4245:
[----:B------:R-:W-:Y:S05]  /*2ac0*/  BSYNC B0 ;  /* 0x0000000000007941 */ /* 0x000fea0003800000 */
.L_x_4204:
[----:B------:R-:W-:Y:S01]  /*2ad0*/  FSETP.GTU.FTZ.AND P0, PT, |R6|, +INF , PT ;  /* 0x7f8000000600780b */ /* 0x000fe20003f1c200 */
[----:B------:R-:W-:-:S12]  /*2ae0*/  FADD.FTZ R7, |R3|, -RZ ;  /* 0x800000ff03077221 */ /* 0x000fd80000010200 */
[----:B------:R-:W-:Y:S05]  /*2af0*/  @P0 BRA `(.L_x_4265) ;  /* 0x0000006000000947 */ /* 0x000fea0003800000 */
[----:B------:R-:W-:Y:S02]  /*2b00*/  FSETP.GTU.FTZ.AND P0, PT, R7, +INF , PT ;  /* 0x7f8000000700780b */ /* 0x000fe40003f1c000 */
[----:B------:R-:W-:-:S11]  /*2b10*/  MOV R4, R3 ;  /* 0x0000000300047202 */ /* 0x000fd60000000f00 */
[----:B------:R-:W-:Y:S05]  /*2b20*/  @P0 BRA `(.L_x_4203) ;  /* 0x0000006000000947 */ /* 0x000fea0003800000 */
[----:B------:R-:W-:Y:S02]  /*2b30*/  LOP3.LUT R4, R6, 0x80000000, R5, 0xb8, !PT ;  /* 0x8000000006047812 */ /* 0x000fe400078eb805 */
[----:B------:R-:W-:Y:S01]  /*2b40*/  MOV R3, R7 ;  /* 0x0000000700037202 */ /* 0x000fe20000000f00 */
[----:B------:R-:W-:Y:S05]  /*2b50*/  BRA `(.L_x_4203) ;  /* 0x0000003000007947 */ /* 0x000fea0003800000 */
.L_x_4265:
[----:B------:R-:W-:Y:S02]  /*2b60*/  FSETP.GTU.FTZ.AND P0, PT, R7, +INF , PT ;  /* 0x7f8000000700780b */ /* 0x000fe40003f1c000 */
[----:B------:R-:W-:-:S11]  /*2b70*/  MOV R4, R6 ;  /* 0x0000000600047202 */ /* 0x000fd60000000f00 */
[----:B------:R-:W-:Y:S02]  /*2b80*/  @!P0 MOV R3, R7 ;  /* 0x0000000700038202 */ /* 0x000fe40000000f00 */
.L_x_4203:
[----:B------:R-:W-:Y:S05]  /*2b90*/  BSYNC B1 ;  /* 0x0000000000017941 */ /* 0x000fea0003800000 */
.L_x_4202:
[----:B------:R-:W0:Y:S01]  /*2ba0*/  S2R R5, SR_TID.X ;  /* 0x0000000000057919 */ /* 0x000e220000002100 */
[----:B------:R-:W-:Y:S01]  /*2bb0*/  BSSY B1, `(.L_x_4266) ;  /* 0x0000290000017945 */ /* 0x000fe20003800000 */
[----:B0-----:R-:W-:-:S04]  /*2bc0*/  IADD3 R7, R5, 0x80, RZ ;  /* 0x0000008005077810 */ /* 0x001fc80007ffe0ff */
[----:B------:R-:W-:-:S13]  /*2bd0*/  ISETP.GE.AND P0, PT, R7, R2, PT ;  /* 0x000000020700720c */ /* 0x000fda0003f06270 */
[----:B------:R-:W-:Y:S05]  /*2be0*/  @P0 BRA `(.L_x_4267) ;  /* 0x000028c000000947 */ /* 0x000fea0003800000 */
[--C-:B------:R-:W-:Y:S01]  /*2bf0*/  HADD2.F32 R7, -RZ, R10.reuse.H1_H1 ;  /* 0x3000000aff077230 */ /* 0x100fe20000004100 */
        /* <DEDUP_REMOVED lines=25> */
[-C--:B------:R-:W-:Y:S02]  /*2d90*/  IMNMX R12, R17, R20.reuse, !PT ;  /* 0x00000014110c7217 */ /* 0x080fe40007800200 */
        /* <DEDUP_REMOVED lines=8> */
[C---:B------:R-:W-:Y:S01]  /*2e20*/  FSETP.NEU.FTZ.AND P0, PT, R17.reuse, RZ, PT ;  /* 0x000000ff1100720b */ /* 0x040fe20003f1d000 */
[----:B------:R-:W-:Y:S01]  /*2e30*/  FMUL.FTZ R21, R12, R21 ;  /* 0x000000150c157220 */ /* 0x000fe20000410000 */
[C---:B------:R-:W-:Y:S01]  /*2e40*/  FSETP.NEU.FTZ.AND P2, PT, R20.reuse, RZ, PT ;  /* 0x000000ff1400720b */ /* 0x040fe20003f5d000 */
[-C--:B------:R-:W-:Y:S01]  /*2e50*/  FMUL.FTZ R24, R20, R23.reuse ;  /* 0x0000001714187220 */ /* 0x080fe20000410000 */
        /* <DEDUP_REMOVED lines=40> */
[----:B------:R-:W-:-:S04]  /*30e0*/  MOV R24, 0x3d39bf78 ;  /* 0x3d39bf7800187802 */ /* 0x000fc80000000f00 */
        /* <DEDUP_REMOVED lines=30> */
.L_x_4276:
        /* <DEDUP_REMOVED lines=10> */
.L_x_4278:
[----:B------:R-:W-:-:S04]  /*3370*/  FADD.FTZ R9, -R14, R21 ;  /* 0x000000150e097221 */ /* 0x000fc80000010100 */
[----:B------:R-:W-:Y:S02]  /*3380*/  FMUL.FTZ R9, R9, 0.5 ;  /* 0x3f00000009097820 */ /* 0x000fe40000410000 */
.L_x_4279:
[----:B------:R-:W-:Y:S05]  /*3390*/  BSYNC B3 ;  /* 0x0000000000037941 */ /* 0x000fea0003800000 */
.L_x_4277:
        /* <DEDUP_REMOVED lines=11> */
.L_x_4281:
[----:B------:R-:W-:-:S04]  /*3450*/  FADD.FTZ R17, R12, -R17 ;  /* 0x800000110c117221 */ /* 0x000fc80000010000 */
[----:B------:R-:W-:Y:S02]  /*3460*/  FMUL.FTZ R18, R17, 0.5 ;  /* 0x3f00000011127820 */ /* 0x000fe40000410000 */
.L_x_4282:
[----:B------:R-:W-:Y:S05]  /*3470*/  BSYNC B3 ;  /* 0x0000000000037941 */ /* 0x000fea0003800000 */
.L_x_4280:
        /* <DEDUP_REMOVED lines=35> */
.L_x_4275:
[----:B------:R0:W1:Y:S02]  /*36b0*/  MUFU.SQRT R17, R6 ;  /* 0x0000000600117308 */ /* 0x0000640000002000 */
.L_x_4274:
[----:B------:R-:W-:Y:S05]  /*36c0*/  BSYNC B2 ;  /* 0x0000000000027941 */ /* 0x000fea0003800000 */
.L_x_4273:
        /* <DEDUP_REMOVED lines=25> */
.L_x_4289:
[----:B0-----:R-:W-:-:S04]  /*3860*/  FADD.FTZ R6, -R14, R21 ;  /* 0x000000150e067221 */ /* 0x001fc80000010100 */
[----:B------:R-:W-:Y:S02]  /*3870*/  FMUL.FTZ R6, R6, 0.5 ;  /* 0x3f00000006067820 */ /* 0x000fe40000410000 */
.L_x_4290:
[----:B------:R-:W-:Y:S05]  /*3880*/  BSYNC B3 ;  /* 0x0000000000037941 */ /* 0x000fea0003800000 */
.L_x_4288:
        /* <DEDUP_REMOVED lines=10> */
.L_x_4292:
[----:B------:R-:W-:-:S04]  /*3930*/  FADD.FTZ R12, -R15, R12 ;  /* 0x0000000c0f0c7221 */ /* 0x000fc80000010100 */
[----:B------:R-:W-:Y:S02]  /*3940*/  FMUL.FTZ R15, R12, 0.5 ;  /* 0x3f0000000c0f7820 */ /* 0x000fe40000410000 */
.L_x_4293:
[----:B------:R-:W-:Y:S05]  /*3950*/  BSYNC B3 ;  /* 0x0000000000037941 */ /* 0x000fea0003800000 */
.L_x_4291:
[----:B------:R-:W-:Y:S01]  /*3960*/  FADD.FTZ R15, R15, R6 ;  /* 0x000000060f0f7221 */ /* 0x000fe20000010000 */
[----:B------:R-:W-:Y:S01]  /*3970*/  PLOP3.LUT P0, PT, PT, PT, PT, 0x80, 0x0 ;  /* 0x000000000000781c */ /* 0x000fe20003f0f070 */
[----:B------:R-:W-:-:S04]  /*3980*/  FADD.FTZ R16, R11, R16 ;  /* 0x000000100b107221 */ /* 0x000fc80000010000 */
[----:B------:R-:W-:-:S04]  /*3990*/  FMUL.FTZ R15, R16, R15 ;  /* 0x0000000f100f7220 */ /* 0x000fc80000410000 */
[----:B------:R0:W1:Y:S01]  /*39a0*/  MUFU.SQRT R12, R15 ;  /* 0x0000000f000c7308 */ /* 0x0000620000002000 */
[----:B------:R-:W-:Y:S05]  /*39b0*/  BRA `(.L_x_4285) ;  /* 0x000001a000007947 */ /* 0x000fea0003800000 */
.L_x_4287:
        /* <DEDUP_REMOVED lines=8> */
[----:B0-----:R-:W-:-:S04]  /*3a40*/  FMUL.FTZ R6, |R8|, 2.81474976710656000000e+14 ;  /* 0x5780000008067820 */ /* 0x001fc80000410200 */
[----:B------:R-:W0:Y:S01]  /*3a50*/  MUFU.SQRT R14, R14 ;  /* 0x0000000e000e7308 */ /* 0x000e220000002000 */
[C---:B------:R-:W-:Y:S02]  /*3a60*/  FMUL.FTZ R6, R11.reuse, R6 ;  /* 0x000000060b067220 */ /* 0x040fe40000410000 */
[----:B------:R-:W-:-:S05]  /*3a70*/  FMUL.FTZ R11, R11, 2.81474976710656000000e+14 ;  /* 0x578000000b0b7820 */ /* 0x000fca0000410000 */
[----:B0-----:R-:W0:Y:S02]  /*3a80*/  MUFU.RCP R15, R14 ;  /* 0x0000000e000f7308 */ /* 0x001e240000001000 */
[----:B0-2---:R-:W-:Y:S01]  /*3a90*/  FMUL.FTZ R12, R6, R15 ;  /* 0x0000000f060c7220 */ /* 0x005fe20000410000 */
[----:B------:R-:W-:Y:S05]  /*3aa0*/  BRA `(.L_x_4285) ;  /* 0x000000b000007947 */ /* 0x000fea0003800000 */
.L_x_4286:
[----:B------:R-:W-:Y:S01]  /*3ab0*/  FADD.FTZ R14, R16, 1 ;  /* 0x3f800000100e7421 */ /* 0x000fe20000010000 */
[----:B------:R-:W-:Y:S01]  /*3ac0*/  MUFU.SQRT R15, R6 ;  /* 0x00000006000f7308 */ /* 0x000fe20000002000 */
[----:B------:R-:W-:Y:S01]  /*3ad0*/  HFMA2.MMA R11, -RZ, RZ, 1.875, 0 ;  /* 0x3f800000ff0b7435 */ /* 0x000fe200000001ff */
[----:B------:R-:W-:Y:S01]  /*3ae0*/  PLOP3.LUT P0, PT, PT, PT, PT, 0x80, 0x0 ;  /* 0x000000000000781c */ /* 0x000fe20003f0f070 */
[----:B------:R-:W-:-:S06]  /*3af0*/  FMUL.FTZ R14, R14, 0.5 ;  /* 0x3f0000000e0e7820 */ /* 0x000fcc0000410000 */
[----:B------:R-:W1:Y:S02]  /*3b00*/  MUFU.SQRT R14, R14 ;  /* 0x0000000e000e7308 */ /* 0x000e640000002000 */
[----:B-1----:R-:W-:Y:S01]  /*3b10*/  FMUL.FTZ R12, R15, R14 ;  /* 0x0000000e0f0c7220 */ /* 0x002fe20000410000 */
[----:B------:R-:W-:Y:S05]  /*3b20*/  BRA `(.L_x_4285) ;  /* 0x0000003000007947 */ /* 0x000fea0003800000 */
.L_x_4284:
[----:B------:R-:W-:Y:S01]  /*3b30*/  PLOP3.LUT P0, PT, PT, PT, PT, 0x80, 0x0 ;  /* 0x000000000000781c */ /* 0x000fe20003f0f070 */
[----:B------:R-:W-:Y:S02]  /*3b40*/  FMUL.FTZ R12, R16, 16777216 ;  /* 0x4b800000100c7820 */ /* 0x000fe40000410000 */
[----:B------:R-:W-:-:S05]  /*3b50*/  FMUL.FTZ R11, R11, 16777216 ;  /* 0x4b8000000b0b7820 */ /* 0x000fca0000410000 */
.L_x_4285:
[----:B------:R-:W-:Y:S05]  /*3b60*/  BSYNC B2 ;  /* 0x0000000000027941 */ /* 0x000fea0003800000 */
.L_x_4283:
        /* <DEDUP_REMOVED lines=12> */
[----:B------:R-:W-:Y:S01]  /*3c30*/  FMUL.FTZ R15, R12, 0.5 ;  /* 0x3f0000000c0f7820 */ /* 0x000fe20000410000 */
[----:B------:R-:W-:-:S03]  /*3c40*/  MOV R12, 0x3d10ecef ;  /* 0x3d10ecef000c7802 */ /* 0x000fc60000000f00 */
[----:B------:R-:W-:-:S04]  /*3c50*/  FFMA.FTZ R15, -R14, R15, 0.5 ;  /* 0x3f0000000e0f7423 */ /* 0x000fc8000001010f */
[----:B------:R-:W-:-:S05]  /*3c60*/  FFMA.FTZ R15, R14, R15, R14 ;  /* 0x0000000f0e0f7223 */ /* 0x000fca000001000e */
        /* <DEDUP_REMOVED lines=17> */
.L_x_4296:
        /* <DEDUP_REMOVED lines=28> */
.L_x_4295:
        /* <DEDUP_REMOVED lines=20> */
.L_x_4300:
[----:B------:R-:W-:Y:S05]  /*4080*/  BSYNC B5 ;  /* 0x0000000000057941 */ /* 0x000fea0003800000 */
.L_x_4299:
        /* <DEDUP_REMOVED lines=18> */
.L_x_4302:
[----:B------:R-:W-:Y:S02]  /*41b0*/  ISETP.GE.AND P0, PT, R11, RZ, PT ;  /* 0x000000ff0b00720c */ /* 0x000fe40003f06270 */
[----:B------:R-:W-:-:S11]  /*41c0*/  MOV R14, 0x3fd774eb ;  /* 0x3fd774eb000e7802 */ /* 0x000fd60000000f00 */
[----:B------:R-:W-:-:S04]  /*41d0*/  @P0 FFMA.FTZ R7, R14, 0.93318945169448852539, -R7 ;  /* 0x3f6ee5810e070823 */ /* 0x000fc80000010807 */
[----:B------:R-:W-:Y:S02]  /*41e0*/  @!P0 FFMA.FTZ R7, R14, 0.93318945169448852539, R7 ;  /* 0x3f6ee5810e078823 */ /* 0x000fe40000010007 */
.L_x_4303:
[----:B------:R-:W-:Y:S05]  /*41f0*/  BSYNC B2 ;  /* 0x0000000000027941 */ /* 0x000fea0003800000 */
.L_x_4301:
        /* <DEDUP_REMOVED lines=11> */
.L_x_4298:
        /* <DEDUP_REMOVED lines=17> */
.L_x_4305:
[----:B------:R-:W-:Y:S05]  /*43c0*/  BSYNC B5 ;  /* 0x0000000000057941 */ /* 0x000fea0003800000 */
.L_x_4304:
        /* <DEDUP_REMOVED lines=18> */
.L_x_4307:
[----:B------:R-:W-:Y:S02]  /*44f0*/  ISETP.GE.AND P0, PT, R11, RZ, PT ;  /* 0x000000ff0b00720c */ /* 0x000fe40003f06270 */
[----:B------:R-:W-:-:S11]  /*4500*/  MOV R14, 0x3fd774eb ;  /* 0x3fd774eb000e7802 */ /* 0x000fd60000000f00 */
[----:B------:R-:W-:-:S04]  /*4510*/  @P0 FFMA.FTZ R7, R14, 0.93318945169448852539, -R7 ;  /* 0x3f6ee5810e070823 */ /* 0x000fc80000010807 */
[----:B------:R-:W-:Y:S02]  /*4520*/  @!P0 FFMA.FTZ R7, R14, 0.93318945169448852539, R7 ;  /* 0x3f6ee5810e078823 */ /* 0x000fe40000010007 */
.L_x_4308:
[----:B------:R-:W-:Y:S05]  /*4530*/  BSYNC B2 ;  /* 0x0000000000027941 */ /* 0x000fea0003800000 */
.L_x_4306:
        /* <DEDUP_REMOVED lines=10> */
.L_x_4297:
[----:B------:R-:W-:Y:S05]  /*45e0*/  BSYNC B4 ;  /* 0x0000000000047941 */ /* 0x000fea0003800000 */
.L_x_4294:
[----:B------:R-:W-:-:S13]  /*45f0*/  ISETP.NE.AND P0, PT, R10, RZ, PT ;  /* 0x000000ff0a00720c */ /* 0x000fda0003f05270 */
[----:B------:R-:W-:-:S05]  /*4600*/  @!P0 FADD.FTZ R9, -R9, -RZ ;  /* 0x800000ff09098221 */ /* 0x000fca0000010100 */
[----:B------:R-:W-:Y:S01]  /*4610*/  MOV R6, R9 ;  /* 0x0000000900067202 */ /* 0x000fe20000000f00 */
[----:B------:R-:W-:Y:S05]  /*4620*/  BRA `(.L_x_4309) ;  /* 0x00000db000007947 */ /* 0x000fea0003800000 */
.L_x_4272:
[----:B------:R-:W-:Y:S02]  /*4630*/  FADD.FTZ R7, -R7, 6.1232342629258392722e-17 ;  /* 0x248d313207077421 */ /* 0x000fe40000010100 */
[----:B------:R-:W-:Y:S02]  /*4640*/  FADD.FTZ R6, -R8, -RZ ;  /* 0x800000ff08067221 */ /* 0x000fe40000010100 */
[----:B------:R-:W-:Y:S01]  /*4650*/  FADD.FTZ R11, R7, 1.5707963705062866211 ;  /* 0x3fc90fdb070b7421 */ /* 0x000fe20000010000 */
[----:B------:R-:W-:Y:S05]  /*4660*/  BRA `(.L_x_4309) ;  /* 0x00000d7000007947 */ /* 0x000fea0003800000 */
.L_x_4271:
[----:B------:R-:W-:Y:S01]  /*4670*/  HFMA2.MMA R11, -RZ, RZ, 0, 0 ;  /* 0x00000000ff0b7435 */ /* 0x000fe200000001ff */
[----:B------:R-:W-:Y:S01]  /*4680*/  FADD.FTZ R6, -R8, -RZ ;  /* 0x800000ff08067221 */ /* 0x000fe20000010100 */
[----:B------:R-:W-:Y:S05]  /*4690*/  BRA `(.L_x_4309) ;  /* 0x00000d4000007947 */ /* 0x000fea0003800000 */
.L_x_4270:
        /* <DEDUP_REMOVED lines=24> */
.L_x_4314:
[----:B------:R-:W-:Y:S05]  /*4820*/  BSYNC B5 ;  /* 0x0000000000057941 */ /* 0x000fea0003800000 */
.L_x_4313:
        /* <DEDUP_REMOVED lines=18> */
.L_x_4316:
[----:B------:R-:W-:Y:S02]  /*4950*/  ISETP.GE.AND P0, PT, R7, RZ, PT ;  /* 0x000000ff0700720c */ /* 0x000fe40003f06270 */
[----:B------:R-:W-:-:S11]  /*4960*/  MOV R15, 0x3fd774eb ;  /* 0x3fd774eb000f7802 */ /* 0x000fd60000000f00 */
[----:B------:R-:W-:-:S04]  /*4970*/  @P0 FFMA.FTZ R14, R15, 0.93318945169448852539, -R14 ;  /* 0x3f6ee5810f0e0823 */ /* 0x000fc8000001080e */
[----:B------:R-:W-:Y:S02]  /*4980*/  @!P0 FFMA.FTZ R14, R15, 0.93318945169448852539, R14 ;  /* 0x3f6ee5810f0e8823 */ /* 0x000fe4000001000e */
.L_x_4317:
[----:B------:R-:W-:Y:S05]  /*4990*/  BSYNC B2 ;  /* 0x0000000000027941 */ /* 0x000fea0003800000 */
.L_x_4315:
        /* <DEDUP_REMOVED lines=13> */
.L_x_4312:
        /* <DEDUP_REMOVED lines=12> */
.L_x_4320:
[----:B------:R-:W-:Y:S05]  /*4b30*/  BSYNC B5 ;  /* 0x0000000000057941 */ /* 0x000fea0003800000 */
.L_x_4319:
        /* <DEDUP_REMOVED lines=18> */
.L_x_4322:
[----:B------:R-:W-:Y:S02]  /*4c60*/  ISETP.GE.AND P0, PT, R7, RZ, PT ;  /* 0x000000ff0700720c */ /* 0x000fe40003f06270 */
[----:B------:R-:W-:-:S11]  /*4c70*/  MOV R15, 0x3fd774eb ;  /* 0x3fd774eb000f7802 */ /* 0x000fd60000000f00 */
[----:B------:R-:W-:-:S04]  /*4c80*/  @P0 FFMA.FTZ R14, R15, 0.93318945169448852539, -R14 ;  /* 0x3f6ee5810f0e0823 */ /* 0x000fc8000001080e */
[----:B------:R-:W-:Y:S02]  /*4c90*/  @!P0 FFMA.FTZ R14, R15, 0.93318945169448852539, R14 ;  /* 0x3f6ee5810f0e8823 */ /* 0x000fe4000001000e */
.L_x_4323:
[----:B------:R-:W-:Y:S05]  /*4ca0*/  BSYNC B2 ;  /* 0x0000000000027941 */ /* 0x000fea0003800000 */
.L_x_4321:
        /* <DEDUP_REMOVED lines=27> */
.L_x_4311:
[----:B------:R-:W-:Y:S01]  /*4e60*/  FMUL.FTZ R6, R7, 0.36787945032119750977 ;  /* 0x3ebc5ab207067820 */ /* 0x000fe20000410000 */
[----:B------:R-:W-:Y:S01]  /*4e70*/  MUFU.RCP R18, R9 ;  /* 0x0000000900127308 */ /* 0x000fe20000001000 */
        /* <DEDUP_REMOVED lines=11> */
[----:B------:R-:W-:-:S04]  /*4f30*/  FMUL.FTZ R16, R16, R16 ;  /* 0x0000001010107220 */ /* 0x000fc80000410000 */
[----:B------:R-:W-:Y:S01]  /*4f40*/  FFMA.FTZ R16, R15, R15, R16 ;  /* 0x0000000f0f107223 */ /* 0x000fe20000010010 */
[----:B------:R-:W-:-:S05]  /*4f50*/  LOP3.LUT R15, R14, 0x800000, RZ, 0xfc, !PT ;  /* 0x008000000e0f7812 */ /* 0x000fca00078efcff */
[----:B------:R-:W0:Y:S02]  /*4f60*/  MUFU.SQRT R16, R16 ;  /* 0x0000001000107308 */ /* 0x000e240000002000 */
[----:B0-----:R-:W-:Y:S01]  /*4f70*/  @P0 FMUL.FTZ R12, R16, R15 ;  /* 0x0000000f100c0220 */ /* 0x001fe20000410000 */
[----:B------:R-:W-:Y:S01]  /*4f80*/  FSETP.NEU.FTZ.AND P0, PT, R6, +INF , PT ;  /* 0x7f8000000600780b */ /* 0x000fe20003f1d000 */
[----:B------:R-:W-:-:S03]  /*4f90*/  FFMA R15, -R9, R18, 1 ;  /* 0x3f800000090f7423 */ /* 0x000fc60000000112 */
[----:B------:R-:W-:Y:S01]  /*4fa0*/  FSEL R6, R12, +INF , P0 ;  /* 0x7f8000000c067808 */ /* 0x000fe20000000000 */
[----:B------:R-:W-:Y:S01]  /*4fb0*/  FFMA R14, R18, R15, R18 ;  /* 0x0000000f120e7223 */ /* 0x000fe20000000012 */
[----:B------:R-:W-:-:S03]  /*4fc0*/  MOV R15, 0x3f800000 ;  /* 0x3f800000000f7802 */ /* 0x000fc60000000f00 */
        /* <DEDUP_REMOVED lines=10> */
.L_x_4325:
[----:B------:R-:W-:Y:S05]  /*5070*/  BSYNC B5 ;  /* 0x0000000000057941 */ /* 0x000fea0003800000 */
.L_x_4324:
        /* <DEDUP_REMOVED lines=18> */
.L_x_4327:
[----:B------:R-:W-:Y:S02]  /*51a0*/  ISETP.GE.AND P0, PT, R7, RZ, PT ;  /* 0x000000ff0700720c */ /* 0x000fe40003f06270 */
[----:B------:R-:W-:-:S11]  /*51b0*/  MOV R15, 0x3fd774eb ;  /* 0x3fd774eb000f7802 */ /* 0x000fd60000000f00 */
[----:B------:R-:W-:-:S04]  /*51c0*/  @P0 FFMA.FTZ R14, R15, 0.93318945169448852539, -R14 ;  /* 0x3f6ee5810f0e0823 */ /* 0x000fc8000001080e */
[----:B------:R-:W-:Y:S02]  /*51d0*/  @!P0 FFMA.FTZ R14, R15, 0.93318945169448852539, R14 ;  /* 0x3f6ee5810f0e8823 */ /* 0x000fe4000001000e */
.L_x_4328:
[----:B------:R-:W-:Y:S05]  /*51e0*/  BSYNC B2 ;  /* 0x0000000000027941 */ /* 0x000fea0003800000 */
.L_x_4326:
        /* <DEDUP_REMOVED lines=10> */
.L_x_4318:
[----:B------:R-:W-:Y:S05]  /*5290*/  BSYNC B4 ;  /* 0x0000000000047941 */ /* 0x000fea0003800000 */
.L_x_4310:
[----:B------:R-:W-:Y:S01]  /*52a0*/  ISETP.NE.AND P0, PT, R10, RZ, PT ;  /* 0x000000ff0a00720c */ /* 0x000fe20003f05270 */
[----:B------:R-:W-:Y:S02]  /*52b0*/  FADD.FTZ R6, R12, 0.69314718246459960938 ;  /* 0x3f3172180c067421 */ /* 0x000fe40000010000 */
[----:B------:R-:W-:-:S10]  /*52c0*/  FADD.FTZ R11, |R11|, -RZ ;  /* 0x800000ff0b0b7221 */ /* 0x000fd40000010200 */
[----:B------:R-:W-:Y:S01]  /*52d0*/  @!P0 FADD.FTZ R6, -R6, -RZ ;  /* 0x800000ff06068221 */ /* 0x000fe20000010100 */
[----:B------:R-:W-:Y:S05]  /*52e0*/  BRA `(.L_x_4309) ;  /* 0x000000f000007947 */ /* 0x000fea0003800000 */
.L_x_4269:
        /* <DEDUP_REMOVED lines=15> */
.L_x_4309:
[----:B------:R-:W-:Y:S05]  /*53e0*/  BSYNC B0 ;  /* 0x0000000000007941 */ /* 0x000fea0003800000 */
.L_x_4268:
        /* <DEDUP_REMOVED lines=9> */
.L_x_4329:
[----:B------:R-:W-:Y:S02]  /*5480*/  FSETP.GTU.FTZ.AND P0, PT, R9, +INF , PT ;  /* 0x7f8000000900780b */ /* 0x000fe40003f1c000 */
[----:B------:R-:W-:-:S11]  /*5490*/  MOV R7, R11 ;  /* 0x0000000b00077202 */ /* 0x000fd60000000f00 */
[----:B------:R-:W-:Y:S02]  /*54a0*/  @!P0 MOV R6, R9 ;  /* 0x0000000900068202 */ /* 0x000fe40000000f00 */
.L_x_4267:
[----:B------:R-:W-:Y:S05]  /*54b0*/  BSYNC B1 ;  /* 0x0000000000017941 */ /* 0x000fea0003800000 */
.L_x_4266:
[----:B------:R-:W-:Y:S01]  /*54c0*/  IADD3 R9, R5, 0x100, RZ ;  /* 0x0000010005097810 */ /* 0x000fe20007ffe0ff */
[----:B------:R-:W-:Y:S03]  /*54d0*/  BSSY B1, `(.L_x_4330) ;  /* 0x0000290000017945 */ /* 0x000fe60003800000 */
        /* <DEDUP_REMOVED lines=112> */
.L_x_4340:
        /* <DEDUP_REMOVED lines=10> */
.L_x_4342:
[----:B------:R-:W-:-:S04]  /*5c80*/  FADD.FTZ R11, -R14, R21 ;  /* 0x000000150e0b7221 */ /* 0x000fc80000010100 */
[----:B------:R-:W-:Y:S02]  /*5c90*/  FMUL.FTZ R11, R11, 0.5 ;  /* 0x3f0000000b0b7820 */ /* 0x000fe40000410000 */
.L_x_4343:
[----:B------:R-:W-:Y:S05]  /*5ca0*/  BSYNC B3 ;  /* 0x0000000000037941 */ /* 0x000fea0003800000 */
.L_x_4341:
        /* <DEDUP_REMOVED lines=11> */
.L_x_4345:
[----:B------:R-:W-:-:S04]  /*5d60*/  FADD.FTZ R17, R16, -R17 ;  /* 0x8000001110117221 */ /* 0x000fc80000010000 */
[----:B------:R-:W-:Y:S02]  /*5d70*/  FMUL.FTZ R18, R17, 0.5 ;  /* 0x3f00000011127820 */ /* 0x000fe40000410000 */
.L_x_4346:
[----:B------:R-:W-:Y:S05]  /*5d80*/  BSYNC B3 ;  /* 0x0000000000037941 */ /* 0x000fea0003800000 */
.L_x_4344:
        /* <DEDUP_REMOVED lines=35> */
.L_x_4339:
[----:B------:R0:W1:Y:S02]  /*5fc0*/  MUFU.SQRT R17, R8 ;  /* 0x0000000800117308 */ /* 0x0000640000002000 */
.L_x_4338:
[----:B------:R-:W-:Y:S05]  /*5fd0*/  BSYNC B2 ;  /* 0x0000000000027941 */ /* 0x000fea0003800000 */
.L_x_4337:
        /* <DEDUP_REMOVED lines=25> */
.L_x_4353:
[----:B0-----:R-:W-:-:S04]  /*6170*/  FADD.FTZ R8, -R14, R21 ;  /* 0x000000150e087221 */ /* 0x001fc80000010100 */
[----:B------:R-:W-:Y:S02]  /*6180*/  FMUL.FTZ R8, R8, 0.5 ;  /* 0x3f00000008087820 */ /* 0x000fe40000410000 */
.L_x_4354:
[----:B------:R-:W-:Y:S05]  /*6190*/  BSYNC B3 ;  /* 0x0000000000037941 */ /* 0x000fea0003800000 */
.L_x_4352:
        /* <DEDUP_REMOVED lines=10> */
.L_x_4356:
[----:B------:R-:W-:-:S04]  /*6240*/  FADD.FTZ R15, -R15, R16 ;  /* 0x000000100f0f7221 */ /* 0x000fc80000010100 */
[----:B------:R-:W-:Y:S02]  /*6250*/  FMUL.FTZ R15, R15, 0.5 ;  /* 0x3f0000000f0f7820 */ /* 0x000fe40000410000 */
.L_x_4357:
[----:B------:R-:W-:Y:S05]  /*6260*/  BSYNC B3 ;  /* 0x0000000000037941 */ /* 0x000fea0003800000 */
.L_x_4355:
[----:B------:R-:W-:Y:S01]  /*6270*/  FADD.FTZ R15, R15, R8 ;  /* 0x000000080f0f7221 */ /* 0x000fe20000010000 */
[----:B------:R-:W-:Y:S01]  /*6280*/  PLOP3.LUT P0, PT, PT, PT, PT, 0x80, 0x0 ;  /* 0x000000000000781c */ /* 0x000fe20003f0f070 */
[----:B------:R-:W-:-:S04]  /*6290*/  FADD.FTZ R24, R13, R24 ;  /* 0x000000180d187221 */ /* 0x000fc80000010000 */
[----:B------:R-:W-:-:S06]  /*62a0*/  FMUL.FTZ R24, R24, R15 ;  /* 0x0000000f18187220 */ /* 0x000fcc0000410000 */
[----:B------:R-:W0:Y:S01]  /*62b0*/  MUFU.SQRT R24, R24 ;  /* 0x0000001800187308 */ /* 0x000e220000002000 */
[----:B------:R-:W-:Y:S05]  /*62c0*/  BRA `(.L_x_4349) ;  /* 0x000001a000007947 */ /* 0x000fea0003800000 */
.L_x_4351:
        /* <DEDUP_REMOVED lines=15> */
.L_x_4350:
        /* <DEDUP_REMOVED lines=8> */
.L_x_4348:
[----:B------:R-:W-:Y:S01]  /*6440*/  PLOP3.LUT P0, PT, PT, PT, PT, 0x80, 0x0 ;  /* 0x000000000000781c */ /* 0x000fe20003f0f070 */
[----:B------:R-:W-:Y:S02]  /*6450*/  FMUL.FTZ R24, R24, 16777216 ;  /* 0x4b80000018187820 */ /* 0x000fe40000410000 */
[----:B------:R-:W-:-:S05]  /*6460*/  FMUL.FTZ R13, R13, 16777216 ;  /* 0x4b8000000d0d7820 */ /* 0x000fca0000410000 */
.L_x_4349:
[----:B------:R-:W-:Y:S05]  /*6470*/  BSYNC B2 ;  /* 0x0000000000027941 */ /* 0x000fea0003800000 */
.L_x_4347:
[----:B------:R-:W-:Y:S01]  /*6480*/  BSSY B4, `(.L_x_4358) ;  /* 0x00000a7000047945 */ /* 0x000fe20003800000 */
[----:B------:R-:W-:Y:S05]  /*6490*/  @P0 BRA `(.L_x_4359) ;  /* 0x000003b000000947 */ /* 0x000fea0003800000 */
[----:B------:R-:W-:-:S13]  /*64a0*/  ISETP.GT.AND P0, PT, R9, -0x1, PT ;  /* 0xffffffff0900780c */ /* 0x000fda0003f04270 */
[----:B------:R-:W-:Y:S05]  /*64b0*/  @P0 BRA `(.L_x_4360) ;  /* 0x000001d000000947 */ /* 0x000fea0003800000 */
[----:B------:R-:W-:Y:S01]  /*64c0*/  HFMA2.MMA R14, -RZ, RZ, 1.75, 0 ;  /* 0x3f000000ff0e7435 */ /* 0x000fe200000001ff */
        /* <DEDUP_REMOVED lines=28> */
.L_x_4360:
[----:B------:R-:W-:Y:S01]  /*6690*/  MOV R9, 0x3f000000 ;  /* 0x3f00000000097802 */ /* 0x000fe20000000f00 */
[C---:B0-----:R-:W-:Y:S01]  /*66a0*/  FADD.FTZ R8, |R17|.reuse, -RZ ;  /* 0x800000ff11087221 */ /* 0x041fe20000010200 */
[C---:B------:R-:W-:Y:S02]  /*66b0*/  FSETP.GT.FTZ.AND P0, PT, |R17|.reuse, 0.56000000238418579102, PT ;  /* 0x3f0f5c291100780b */ /* 0x040fe40003f14200 */
[----:B------:R-:W-:Y:S01]  /*66c0*/  FSETP.NEU.FTZ.AND P1, PT, |R17|, 1, PT ;  /* 0x3f8000001100780b */ /* 0x000fe20003f3d200 */
[----:B------:R-:W-:-:S04]  /*66d0*/  FFMA.FTZ R9, -R8, R9, 0.5 ;  /* 0x3f00000008097423 */ /* 0x000fc80000010109 */
[----:B------:R-:W0:Y:S02]  /*66e0*/  MUFU.RSQ R14, R9 ;  /* 0x00000009000e7308 */ /* 0x000e240000001400 */
        /* <DEDUP_REMOVED lines=22> */
.L_x_4359:
[----:B------:R-:W-:-:S13]  /*6850*/  ISETP.GT.AND P0, PT, R9, -0x1, PT ;  /* 0xffffffff0900780c */ /* 0x000fda0003f04270 */
[----:B------:R-:W-:Y:S05]  /*6860*/  @P0 BRA `(.L_x_4362) ;  /* 0x0000035000000947 */ /* 0x000fea0003800000 */
[----:B------:R-:W-:Y:S01]  /*6870*/  FADD.FTZ R13, -R13, -RZ ;  /* 0x800000ff0d0d7221 */ /* 0x000fe20000010100 */
[----:B------:R-:W-:Y:S01]  /*6880*/  BSSY B5, `(.L_x_4363) ;  /* 0x0000011000057945 */ /* 0x000fe20003800000 */
[C---:B0-2---:R-:W-:Y:S02]  /*6890*/  FADD.FTZ R14, |R24|.reuse, -RZ ;  /* 0x800000ff180e7221 */ /* 0x045fe40000010200 */
[----:B------:R-:W-:Y:S01]  /*68a0*/  FADD.FTZ R9, |R13|, -RZ ;  /* 0x800000ff0d097221 */ /* 0x000fe20000010200 */
[----:B------:R-:W-:-:S04]  /*68b0*/  FSETP.GT.FTZ.AND P6, PT, |R24|, |R13|, PT ;  /* 0x4000000d1800720b */ /* 0x000fc80003fd4200 */
[----:B------:R-:W-:Y:S02]  /*68c0*/  FSEL R8, R14, R9, P6 ;  /* 0x000000090e087208 */ /* 0x000fe40003000000 */
[----:B-1----:R-:W-:Y:S02]  /*68d0*/  FSEL R21, R9, R14, P6 ;  /* 0x0000000e09157208 */ /* 0x002fe40003000000 */
        /* <DEDUP_REMOVED lines=11> */
.L_x_4364:
[----:B------:R-:W-:Y:S05]  /*6990*/  BSYNC B5 ;  /* 0x0000000000057941 */ /* 0x000fea0003800000 */
.L_x_4363:
        /* <DEDUP_REMOVED lines=18> */
.L_x_4366:
[----:B------:R-:W-:Y:S02]  /*6ac0*/  ISETP.GE.AND P0, PT, R13, RZ, PT ;  /* 0x000000ff0d00720c */ /* 0x000fe40003f06270 */
[----:B------:R-:W-:-:S11]  /*6ad0*/  MOV R14, 0x3fd774eb ;  /* 0x3fd774eb000e7802 */ /* 0x000fd60000000f00 */
[----:B------:R-:W-:-:S04]  /*6ae0*/  @P0 FFMA.FTZ R9, R14, 0.93318945169448852539, -R9 ;  /* 0x3f6ee5810e090823 */ /* 0x000fc80000010809 */
[----:B------:R-:W-:Y:S02]  /*6af0*/  @!P0 FFMA.FTZ R9, R14, 0.93318945169448852539, R9 ;  /* 0x3f6ee5810e098823 */ /* 0x000fe40000010009 */
.L_x_4367:
[----:B------:R-:W-:Y:S05]  /*6b00*/  BSYNC B2 ;  /* 0x0000000000027941 */ /* 0x000fea0003800000 */
.L_x_4365:
        /* <DEDUP_REMOVED lines=11> */
.L_x_4362:
[----:B------:R-:W-:Y:S01]  /*6bc0*/  FADD.FTZ R9, |R13|, -RZ ;  /* 0x800000ff0d097221 */ /* 0x000fe20000010200 */
[C---:B0-2---:R-:W-:Y:S01]  /*6bd0*/  FSETP.GT.FTZ.AND P6, PT, |R24|.reuse, |R13|, PT ;  /* 0x4000000d1800720b */ /* 0x045fe20003fd4200 */
[----:B------:R-:W-:Y:S01]  /*6be0*/  FADD.FTZ R16, |R24|, -RZ ;  /* 0x800000ff18107221 */ /* 0x000fe20000010200 */
[----:B------:R-:W-:Y:S04]  /*6bf0*/  BSSY B5, `(.L_x_4368) ;  /* 0x000000e000057945 */ /* 0x000fe80003800000 */
[----:B------:R-:W-:Y:S02]  /*6c00*/  FSEL R8, R16, R9, P6 ;  /* 0x0000000910087208 */ /* 0x000fe40003000000 */
[----:B-1----:R-:W-:-:S02]  /*6c10*/  FSEL R21, R9, R16, P6 ;  /* 0x0000001009157208 */ /* 0x002fc40003000000 */
        /* <DEDUP_REMOVED lines=11> */
.L_x_4369:
[----:B------:R-:W-:Y:S05]  /*6cd0*/  BSYNC B5 ;  /* 0x0000000000057941 */ /* 0x000fea0003800000 */
.L_x_4368:
        /* <DEDUP_REMOVED lines=18> */
.L_x_4371:
[----:B------:R-:W-:Y:S02]  /*6e00*/  ISETP.GE.AND P0, PT, R13, RZ, PT ;  /* 0x000000ff0d00720c */ /* 0x000fe40003f06270 */
[----:B------:R-:W-:-:S11]  /*6e10*/  MOV R14, 0x3fd774eb ;  /* 0x3fd774eb000e7802 */ /* 0x000fd60000000f00 */
[----:B------:R-:W-:-:S04]  /*6e20*/  @P0 FFMA.FTZ R9, R14, 0.93318945169448852539, -R9 ;  /* 0x3f6ee5810e090823 */ /* 0x000fc80000010809 */
[----:B------:R-:W-:Y:S02]  /*6e30*/  @!P0 FFMA.FTZ R9, R14, 0.93318945169448852539, R9 ;  /* 0x3f6ee5810e098823 */ /* 0x000fe40000010009 */
.L_x_4372:
[----:B------:R-:W-:Y:S05]  /*6e40*/  BSYNC B2 ;  /* 0x0000000000027941 */ /* 0x000fea0003800000 */
.L_x_4370:
        /* <DEDUP_REMOVED lines=10> */
.L_x_4361:
[----:B------:R-:W-:Y:S05]  /*6ef0*/  BSYNC B4 ;  /* 0x0000000000047941 */ /* 0x000fea0003800000 */
.L_x_4358:
[----:B------:R-:W-:-:S13]  /*6f00*/  ISETP.NE.AND P0, PT, R12, RZ, PT ;  /* 0x000000ff0c00720c */ /* 0x000fda0003f05270 */
[----:B------:R-:W-:-:S05]  /*6f10*/  @!P0 FADD.FTZ R11, -R11, -RZ ;  /* 0x800000ff0b0b8221 */ /* 0x000fca0000010100 */
[----:B------:R-:W-:Y:S01]  /*6f20*/  MOV R8, R11 ;  /* 0x0000000b00087202 */ /* 0x000fe20000000f00 */
[----:B------:R-:W-:Y:S05]  /*6f30*/  BRA `(.L_x_4373) ;  /* 0x00000dc000007947 */ /* 0x000fea0003800000 */
.L_x_4336:
[----:B------:R-:W-:Y:S02]  /*6f40*/  FADD.FTZ R9, -R9, 6.1232342629258392722e-17 ;  /* 0x248d313209097421 */ /* 0x000fe40000010100 */
[----:B------:R-:W-:Y:S02]  /*6f50*/  FADD.FTZ R8, -R10, -RZ ;  /* 0x800000ff0a087221 */ /* 0x000fe40000010100 */
[----:B------:R-:W-:Y:S01]  /*6f60*/  FADD.FTZ R13, R9, 1.5707963705062866211 ;  /* 0x3fc90fdb090d7421 */ /* 0x000fe20000010000 */
[----:B------:R-:W-:Y:S05]  /*6f70*/  BRA `(.L_x_4373) ;  /* 0x00000d8000007947 */ /* 0x000fea0003800000 */
.L_x_4335:
[----:B------:R-:W-:Y:S01]  /*6f80*/  HFMA2.MMA R13, -RZ, RZ, 0, 0 ;  /* 0x00000000ff0d7435 */ /* 0x000fe200000001ff */
[----:B------:R-:W-:Y:S01]  /*6f90*/  FADD.FTZ R8, -R10, -RZ ;  /* 0x800000ff0a087221 */ /* 0x000fe20000010100 */
[----:B------:R-:W-:Y:S05]  /*6fa0*/  BRA `(.L_x_4373) ;  /* 0x00000d5000007947 */ /* 0x000fea0003800000 */
.L_x_4334:
        /* <DEDUP_REMOVED lines=24> */
.L_x_4378:
[----:B------:R-:W-:Y:S05]  /*7130*/  BSYNC B5 ;  /* 0x0000000000057941 */ /* 0x000fea0003800000 */
.L_x_4377:
        /* <DEDUP_REMOVED lines=18> */
.L_x_4380:
[----:B------:R-:W-:Y:S02]  /*7260*/  ISETP.GE.AND P0, PT, R9, RZ, PT ;  /* 0x000000ff0900720c */ /* 0x000fe40003f06270 */
[----:B------:R-:W-:-:S11]  /*7270*/  MOV R15, 0x3fd774eb ;  /* 0x3fd774eb000f7802 */ /* 0x000fd60000000f00 */
[----:B------:R-:W-:-:S04]  /*7280*/  @P0 FFMA.FTZ R14, R15, 0.93318945169448852539, -R14 ;  /* 0x3f6ee5810f0e0823 */ /* 0x000fc8000001080e */
[----:B------:R-:W-:Y:S02]  /*7290*/  @!P0 FFMA.FTZ R14, R15, 0.93318945169448852539, R14 ;  /* 0x3f6ee5810f0e8823 */ /* 0x000fe4000001000e */
.L_x_4381:
[----:B------:R-:W-:Y:S05]  /*72a0*/  BSYNC B2 ;  /* 0x0000000000027941 */ /* 0x000fea0003800000 */
.L_x_4379:
        /* <DEDUP_REMOVED lines=13> */
.L_x_4376:
        /* <DEDUP_REMOVED lines=12> */
.L_x_4384:
[----:B------:R-:W-:Y:S05]  /*7440*/  BSYNC B5 ;  /* 0x0000000000057941 */ /* 0x000fea0003800000 */
.L_x_4383:
        /* <DEDUP_REMOVED lines=18> */
.L_x_4386:
[----:B------:R-:W-:Y:S02]  /*7570*/  ISETP.GE.AND P0, PT, R9, RZ, PT ;  /* 0x000000ff0900720c */ /* 0x000fe40003f06270 */
[----:B------:R-:W-:-:S11]  /*7580*/  MOV R15, 0x3fd774eb ;  /* 0x3fd774eb000f7802 */ /* 0x000fd60000000f00 */
[----:B------:R-:W-:-:S04]  /*7590*/  @P0 FFMA.FTZ R14, R15, 0.93318945169448852539, -R14 ;  /* 0x3f6ee5810f0e0823 */ /* 0x000fc8000001080e */
[----:B------:R-:W-:Y:S02]  /*75a0*/  @!P0 FFMA.FTZ R14, R15, 0.93318945169448852539, R14 ;  /* 0x3f6ee5810f0e8823 */ /* 0x000fe4000001000e */
.L_x_4387:
[----:B------:R-:W-:Y:S05]  /*75b0*/  BSYNC B2 ;  /* 0x0000000000027941 */ /* 0x000fea0003800000 */
.L_x_4385:
        /* <DEDUP_REMOVED lines=16> */
[----:B------:R-:W-:-:S03]  /*76c0*/  HFMA2.MMA R8, -RZ, RZ, 2.04296875, -15.78125 ;  /* 0x4016cbe4ff087435 */ /* 0x000fc600000001ff */
        /* <DEDUP_REMOVED lines=10> */
.L_x_4375:
        /* <DEDUP_REMOVED lines=13> */
[----:B------:R-:W-:Y:S01]  /*7840*/  FMUL.FTZ R18, R17, R17 ;  /* 0x0000001111127220 */ /* 0x000fe20000410000 */
[----:B------:R-:W-:-:S03]  /*7850*/  MOV R17, 0x3f800000 ;  /* 0x3f80000000117802 */ /* 0x000fc60000000f00 */
[----:B------:R-:W-:Y:S01]  /*7860*/  FFMA.FTZ R18, R15, R15, R18 ;  /* 0x0000000f0f127223 */ /* 0x000fe20000010012 */
[----:B------:R-:W-:-:S05]  /*7870*/  LOP3.LUT R15, R16, 0x800000, RZ, 0xfc, !PT ;  /* 0x00800000100f7812 */ /* 0x000fca00078efcff */
        /* <DEDUP_REMOVED lines=16> */
[----:B0-----:R-:W-:Y:S02]  /*7980*/  MOV R8, R14 ;  /* 0x0000000e00087202 */ /* 0x001fe40000000f00 */
.L_x_4389:
[----:B------:R-:W-:Y:S05]  /*7990*/  BSYNC B5 ;  /* 0x0000000000057941 */ /* 0x000fea0003800000 */
.L_x_4388:
        /* <DEDUP_REMOVED lines=18> */
.L_x_4391:
[----:B------:R-:W-:Y:S02]  /*7ac0*/  ISETP.GE.AND P0, PT, R9, RZ, PT ;  /* 0x000000ff0900720c */ /* 0x000fe40003f06270 */
[----:B------:R-:W-:-:S11]  /*7ad0*/  MOV R15, 0x3fd774eb ;  /* 0x3fd774eb000f7802 */ /* 0x000fd60000000f00 */
[----:B------:R-:W-:-:S04]  /*7ae0*/  @P0 FFMA.FTZ R8, R15, 0.93318945169448852539, -R8 ;  /* 0x3f6ee5810f080823 */ /* 0x000fc80000010808 */
[----:B------:R-:W-:Y:S02]  /*7af0*/  @!P0 FFMA.FTZ R8, R15, 0.93318945169448852539, R8 ;  /* 0x3f6ee5810f088823 */ /* 0x000fe40000010008 */
.L_x_4392:
[----:B------:R-:W-:Y:S05]  /*7b00*/  BSYNC B2 ;  /* 0x0000000000027941 */ /* 0x000fea0003800000 */
.L_x_4390:
        /* <DEDUP_REMOVED lines=10> */
.L_x_4382:
[----:B------:R-:W-:Y:S05]  /*7bb0*/  BSYNC B4 ;  /* 0x0000000000047941 */ /* 0x000fea0003800000 */
.L_x_4374:
[----:B------:R-:W-:Y:S01]  /*7bc0*/  ISETP.NE.AND P0, PT, R12, RZ, PT ;  /* 0x000000ff0c00720c */ /* 0x000fe20003f05270 */
[----:B------:R-:W-:Y:S02]  /*7bd0*/  FADD.FTZ R8, R17, 0.69314718246459960938 ;  /* 0x3f31721811087421 */ /* 0x000fe40000010000 */
[----:B------:R-:W-:-:S10]  /*7be0*/  FADD.FTZ R13, |R13|, -RZ ;  /* 0x800000ff0d0d7221 */ /* 0x000fd40000010200 */
[----:B------:R-:W-:Y:S01]  /*7bf0*/  @!P0 FADD.FTZ R8, -R8, -RZ ;  /* 0x800000ff08088221 */ /* 0x000fe20000010100 */
[----:B------:R-:W-:Y:S05]  /*7c00*/  BRA `(.L_x_4373) ;  /* 0x000000f000007947 */ /* 0x000fea0003800000 */
.L_x_4333:
        /* <DEDUP_REMOVED lines=15> */
.L_x_4373:
[----:B------:R-:W-:Y:S05]  /*7d00*/  BSYNC B0 ;  /* 0x0000000000007941 */ /* 0x000fea0003800000 */
.L_x_4332:
        /* <DEDUP_REMOVED lines=9> */
.L_x_4393:
[----:B------:R-:W-:Y:S02]  /*7da0*/  FSETP.GTU.FTZ.AND P0, PT, R11, +INF , PT ;  /* 0x7f8000000b00780b */ /* 0x000fe40003f1c000 */
[----:B------:R-:W-:-:S11]  /*7db0*/  MOV R9, R13 ;  /* 0x0000000d00097202 */ /* 0x000fd60000000f00 */
[----:B------:R-:W-:Y:S02]  /*7dc0*/  @!P0 MOV R8, R11 ;  /* 0x0000000b00088202 */ /* 0x000fe40000000f00 */
.L_x_4331:
[----:B------:R-:W-:Y:S05]  /*7dd0*/  BSYNC B1 ;  /* 0x0000000000017941 */ /* 0x000fea0003800000 */
.L_x_4330:
        /* <DEDUP_REMOVED lines=29> */
[-C--:B------:R-:W-:Y:S01]  /*7fb0*/  IMNMX R17, R19, R20.reuse, !PT ;  /* 0x0000001413117217 */ /* 0x080fe20007800200 */
[----:B-1----:R-:W-:Y:S01]  /*7fc0*/  FADD.FTZ R21, |R15|, -RZ ;  /* 0x800000ff0f157221 */ /* 0x002fe20000010200 */
[----:B------:R-:W-:Y:S02]  /*7fd0*/  IMNMX R19, R19, R20, PT ;  /* 0x0000001413137217 */ /* 0x000fe40003800200 */
[----:B------:R-:W-:Y:S02]  /*7fe0*/  LOP3.LUT R18, R17, 0xfe000000, RZ, 0xc0, !PT ;  /* 0xfe00000011127812 */ /* 0x000fe400078ec0ff */
[-C--:B------:R-:W-:Y:S02]  /*7ff0*/  IMNMX R16, R20, R21.reuse, !PT ;  /* 0x0000001514107217 */ /* 0x080fe40007800200 */
[----:B------:R-:W-:Y:S02]  /*8000*/  IADD3 R22, -R18, 0x7e800000, RZ ;  /* 0x7e80000012167810 */ /* 0x000fe40007ffe1ff */
[----:B------:R-:W-:-:S02]  /*8010*/  IMNMX R20, R20, R21, PT ;  /* 0x0000001514147217 */ /* 0x000fc40003800200 */
[----:B------:R-:W-:Y:S01]  /*8020*/  LOP3.LUT R21, R16, 0xfe000000, RZ, 0xc0, !PT ;  /* 0xfe00000010157812 */ /* 0x000fe200078ec0ff */
[CC--:B------:R-:W-:Y:S01]  /*8030*/  FMUL.FTZ R23, R19.reuse, R22.reuse ;  /* 0x0000001613177220 */ /* 0x0c0fe20000410000 */
[----:B------:R-:W-:Y:S01]  /*8040*/  FSETP.NEU.FTZ.AND P0, PT, R19, RZ, PT ;  /* 0x000000ff1300720b */ /* 0x000fe20003f1d000 */
[----:B------:R-:W-:Y:S01]  /*8050*/  FMUL.FTZ R22, R17, R22 ;  /* 0x0000001611167220 */ /* 0x000fe20000410000 */
[----:B------:R-:W-:Y:S01]  /*8060*/  IADD3 R27, -R21, 0x7e800000, RZ ;  /* 0x7e800000151b7810 */ /* 0x000fe20007ffe1ff */
[----:B------:R-:W-:Y:S01]  /*8070*/  FMUL.FTZ R23, R23, R23 ;  /* 0x0000001717177220 */ /* 0x000fe20000410000 */
[----:B------:R-:W-:Y:S02]  /*8080*/  FSETP.NEU.FTZ.AND P2, PT, R20, RZ, PT ;  /* 0x000000ff1400720b */ /* 0x000fe40003f5d000 */
[----:B------:R-:W-:Y:S01]  /*8090*/  LOP3.LUT R18, R18, 0x800000, RZ, 0xfc, !PT ;  /* 0x0080000012127812 */ /* 0x000fe200078efcff */
[----:B------:R-:W-:Y:S01]  /*80a0*/  FFMA.FTZ R23, R22, R22, R23 ;  /* 0x0000001616177223 */ /* 0x000fe20000010017 */
[----:B------:R-:W-:Y:S01]  /*80b0*/  LOP3.LUT R21, R21, 0x800000, RZ, 0xfc, !PT ;  /* 0x0080000015157812 */ /* 0x000fe200078efcff */
[-C--:B------:R-:W-:Y:S01]  /*80c0*/  FMUL.FTZ R22, R20, R27.reuse ;  /* 0x0000001b14167220 */ /* 0x080fe20000410000 */
[----:B------:R-:W-:Y:S01]  /*80d0*/  FSETP.NEU.FTZ.AND P1, PT, R19, +INF , PT ;  /* 0x7f8000001300780b */ /* 0x000fe20003f3d000 */
[----:B------:R-:W-:-:S02]  /*80e0*/  FMUL.FTZ R27, R16, R27 ;  /* 0x0000001b101b7220 */ /* 0x000fc40000410000 */
[----:B------:R-:W-:Y:S01]  /*80f0*/  FMUL.FTZ R22, R22, R22 ;  /* 0x0000001616167220 */ /* 0x000fe20000410000 */
[----:B------:R-:W0:Y:S03]  /*8100*/  MUFU.SQRT R23, R23 ;  /* 0x0000001700177308 */ /* 0x000e260000002000 */
[----:B------:R-:W-:-:S06]  /*8110*/  FFMA.FTZ R22, R27, R27, R22 ;  /* 0x0000001b1b167223 */ /* 0x000fcc0000010016 */
        /* <DEDUP_REMOVED lines=30> */
[----:B--2---:R-:W-:Y:S01]  /*8300*/  HFMA2.MMA R24, -RZ, RZ, 1.625, 0 ;  /* 0x3e800000ff187435 */ /* 0x004fe200000001ff */
        /* <DEDUP_REMOVED lines=31> */
.L_x_4404:
        /* <DEDUP_REMOVED lines=10> */
.L_x_4406:
[----:B------:R-:W-:-:S04]  /*85a0*/  FADD.FTZ R17, -R14, R19 ;  /* 0x000000130e117221 */ /* 0x000fc80000010100 */
[----:B------:R-:W-:Y:S02]  /*85b0*/  FMUL.FTZ R17, R17, 0.5 ;  /* 0x3f00000011117820 */ /* 0x000fe40000410000 */
.L_x_4407:
[----:B------:R-:W-:Y:S05]  /*85c0*/  BSYNC B3 ;  /* 0x0000000000037941 */ /* 0x000fea0003800000 */
.L_x_4405:
        /* <DEDUP_REMOVED lines=11> */
.L_x_4409:
[----:B------:R-:W-:-:S04]  /*8680*/  FADD.FTZ R18, R16, -R23 ;  /* 0x8000001710127221 */ /* 0x000fc80000010000 */
[----:B------:R-:W-:Y:S02]  /*8690*/  FMUL.FTZ R18, R18, 0.5 ;  /* 0x3f00000012127820 */ /* 0x000fe40000410000 */
.L_x_4410:
[----:B------:R-:W-:Y:S05]  /*86a0*/  BSYNC B3 ;  /* 0x0000000000037941 */ /* 0x000fea0003800000 */
.L_x_4408:
[----:B------:R-:W-:Y:S01]  /*86b0*/  FADD.FTZ R18, R18, R17 ;  /* 0x0000001112127221 */ /* 0x000fe20000010000 */
[----:B--2---:R-:W-:Y:S01]  /*86c0*/  HFMA2.MMA R24, -RZ, RZ, 1.625, 0 ;  /* 0x3e800000ff187435 */ /* 0x004fe200000001ff */
        /* <DEDUP_REMOVED lines=33> */
.L_x_4403:
[----:B------:R0:W1:Y:S02]  /*88e0*/  MUFU.SQRT R20, R25 ;  /* 0x0000001900147308 */ /* 0x0000640000002000 */
.L_x_4402:
[----:B------:R-:W-:Y:S05]  /*88f0*/  BSYNC B2 ;  /* 0x0000000000027941 */ /* 0x000fea0003800000 */
.L_x_4401:
        /* <DEDUP_REMOVED lines=21> */
[----:B------:R-:W1:Y:S02]  /*8a50*/  @P0 MUFU.RCP R19, R19 ;  /* 0x0000001300130308 */ /* 0x000e640000001000 */
[----:B-1----:R-:W-:Y:S02]  /*8a60*/  @P0 FMUL.FTZ.D2 R14, R14, R19 ;  /* 0x000000130e0e0220 */ /* 0x002fe40000310000 */
[----:B------:R-:W-:Y:S01]  /*8a70*/  @!P0 FMUL.FTZ R14, |R11|, 0.5 ;  /* 0x3f0000000b0e8820 */ /* 0x000fe20000410200 */
[----:B------:R-:W-:Y:S05]  /*8a80*/  BRA `(.L_x_4418) ;  /* 0x0000002000007947 */ /* 0x000fea0003800000 */
.L_x_4417:
[----:B------:R-:W-:-:S04]  /*8a90*/  FADD.FTZ R14, -R14, R19 ;  /* 0x000000130e0e7221 */ /* 0x000fc80000010100 */
[----:B------:R-:W-:Y:S02]  /*8aa0*/  FMUL.FTZ R14, R14, 0.5 ;  /* 0x3f0000000e0e7820 */ /* 0x000fe40000410000 */
.L_x_4418:
[----:B------:R-:W-:Y:S05]  /*8ab0*/  BSYNC B3 ;  /* 0x0000000000037941 */ /* 0x000fea0003800000 */
.L_x_4416:
        /* <DEDUP_REMOVED lines=10> */
.L_x_4420:
[----:B------:R-:W-:-:S04]  /*8b60*/  FADD.FTZ R15, -R15, R16 ;  /* 0x000000100f0f7221 */ /* 0x000fc80000010100 */
[----:B------:R-:W-:Y:S02]  /*8b70*/  FMUL.FTZ R15, R15, 0.5 ;  /* 0x3f0000000f0f7820 */ /* 0x000fe40000410000 */
.L_x_4421:
[----:B------:R-:W-:Y:S05]  /*8b80*/  BSYNC B3 ;  /* 0x0000000000037941 */ /* 0x000fea0003800000 */
.L_x_4419:
[----:B------:R-:W-:Y:S01]  /*8b90*/  FADD.FTZ R14, R15, R14 ;  /* 0x0000000e0f0e7221 */ /* 0x000fe20000010000 */
[----:B------:R-:W-:Y:S01]  /*8ba0*/  PLOP3.LUT P0, PT, PT, PT, PT, 0x80, 0x0 ;  /* 0x000000000000781c */ /* 0x000fe20003f0f070 */
[----:B------:R-:W-:-:S04]  /*8bb0*/  FADD.FTZ R21, R12, R21 ;  /* 0x000000150c157221 */ /* 0x000fc80000010000 */
[----:B------:R-:W-:-:S04]  /*8bc0*/  FMUL.FTZ R14, R21, R14 ;  /* 0x0000000e150e7220 */ /* 0x000fc80000410000 */
[----:B------:R1:W3:Y:S01]  /*8bd0*/  MUFU.SQRT R19, R14 ;  /* 0x0000000e00137308 */ /* 0x0002e20000002000 */
[----:B------:R-:W-:Y:S05]  /*8be0*/  BRA `(.L_x_4413) ;  /* 0x000001a000007947 */ /* 0x000fea0003800000 */
.L_x_4415:
[----:B------:R-:W-:-:S13]  /*8bf0*/  FSETP.GT.FTZ.AND P1, PT, R12, 1, PT ;  /* 0x3f8000000c00780b */ /* 0x000fda0003f34000 */
[----:B------:R-:W-:Y:S01]  /*8c00*/  @!P1 FADD.FTZ R19, -R12, 1 ;  /* 0x3f8000000c139421 */ /* 0x000fe20000010100 */
[----:B------:R-:W-:-:S03]  /*8c10*/  @!P1 PLOP3.LUT P0, PT, PT, PT, PT, 0x80, 0x0 ;  /* 0x000000000000981c */ /* 0x000fc60003f0f070 */
[----:B------:R-:W-:-:S06]  /*8c20*/  @!P1 FMUL.FTZ R19, R14, R19 ;  /* 0x000000130e139220 */ /* 0x000fcc0000410000 */
[----:B------:R-:W1:Y:S01]  /*8c30*/  @!P1 MUFU.SQRT R19, R19 ;  /* 0x0000001300139308 */ /* 0x000e620000002000 */
[----:B------:R-:W-:Y:S05]  /*8c40*/  @!P1 BRA `(.L_x_4413) ;  /* 0x0000014000009947 */ /* 0x000fea0003800000 */
[----:B------:R-:W-:Y:S01]  /*8c50*/  FMUL.FTZ R16, R14, R15 ;  /* 0x0000000f0e107220 */ /* 0x000fe20000410000 */
[----:B------:R-:W-:Y:S01]  /*8c60*/  PLOP3.LUT P0, PT, PT, PT, PT, 0x80, 0x0 ;  /* 0x000000000000781c */ /* 0x000fe20003f0f070 */
[----:B------:R-:W-:Y:S02]  /*8c70*/  FMUL.FTZ R15, |R11|, 2.81474976710656000000e+14 ;  /* 0x578000000b0f7820 */ /* 0x000fe40000410200 */
[----:B------:R-:W3:Y:S02]  /*8c80*/  MUFU.SQRT R14, R16 ;  /* 0x00000010000e7308 */ /* 0x000ee40000002000 */
[C---:B------:R-:W-:Y:S02]  /*8c90*/  FMUL.FTZ R15, R12.reuse, R15 ;  /* 0x0000000f0c0f7220 */ /* 0x040fe40000410000 */
[----:B------:R-:W-:-:S04]  /*8ca0*/  FMUL.FTZ R12, R12, 2.81474976710656000000e+14 ;  /* 0x578000000c0c7820 */ /* 0x000fc80000410000 */
[----:B---3--:R-:W3:Y:S02]  /*8cb0*/  MUFU.RCP R14, R14 ;  /* 0x0000000e000e7308 */ /* 0x008ee40000001000 */
[----:B-1-3--:R-:W-:Y:S01]  /*8cc0*/  FMUL.FTZ R19, R15, R14 ;  /* 0x0000000e0f137220 */ /* 0x00afe20000410000 */
[----:B------:R-:W-:Y:S05]  /*8cd0*/  BRA `(.L_x_4413) ;  /* 0x000000b000007947 */ /* 0x000fea0003800000 */
.L_x_4414:
        /* <DEDUP_REMOVED lines=8> */
.L_x_4412:
[----:B------:R-:W-:Y:S01]  /*8d60*/  PLOP3.LUT P0, PT, PT, PT, PT, 0x80, 0x0 ;  /* 0x000000000000781c */ /* 0x000fe20003f0f070 */
[----:B------:R-:W-:Y:S02]  /*8d70*/  FMUL.FTZ R19, R21, 16777216 ;  /* 0x4b80000015137820 */ /* 0x000fe40000410000 */
[----:B------:R-:W-:-:S05]  /*8d80*/  FMUL.FTZ R12, R12, 16777216 ;  /* 0x4b8000000c0c7820 */ /* 0x000fca0000410000 */
.L_x_4413:
[----:B------:R-:W-:Y:S05]  /*8d90*/  BSYNC B2 ;  /* 0x0000000000027941 */ /* 0x000fea0003800000 */
.L_x_4411:
        /* <DEDUP_REMOVED lines=10> */
[----:B-1-3--:R-:W1:Y:S02]  /*8e40*/  MUFU.RSQ R19, R12 ;  /* 0x0000000c00137308 */ /* 0x00ae640000001400 */
[----:B-1----:R-:W-:Y:S02]  /*8e50*/  FMUL.FTZ R14, R12, R19 ;  /* 0x000000130c0e7220 */ /* 0x002fe40000410000 */
[----:B------:R-:W-:-:S04]  /*8e60*/  FMUL.FTZ R19, R19, 0.5 ;  /* 0x3f00000013137820 */ /* 0x000fc80000410000 */
[----:B------:R-:W-:-:S04]  /*8e70*/  FFMA.FTZ R19, -R14, R19, 0.5 ;  /* 0x3f0000000e137423 */ /* 0x000fc80000010113 */
[----:B------:R-:W-:-:S05]  /*8e80*/  FFMA.FTZ R19, R14, R19, R14 ;  /* 0x000000130e137223 */ /* 0x000fca000001000e */
[----:B------:R-:W-:Y:S02]  /*8e90*/  @P0 FSEL R15, R19, RZ, P1 ;  /* 0x000000ff130f0208 */ /* 0x000fe40000800000 */
[----:B------:R-:W-:Y:S02]  /*8ea0*/  FSETP.GEU.FTZ.AND P1, PT, R18, -0.56000000238418579102, PT ;  /* 0xbf0f5c291200780b */ /* 0x000fe40003f3e000 */
[----:B------:R-:W-:Y:S02]  /*8eb0*/  LOP3.LUT R10, R15, 0x80000000, R10, 0xb8, !PT ;  /* 0x800000000f0a7812 */ /* 0x000fe400078eb80a */
[----:B------:R-:W-:-:S03]  /*8ec0*/  MOV R15, 0x3d10ecef ;  /* 0x3d10ecef000f7802 */ /* 0x000fc60000000f00 */
        /* <DEDUP_REMOVED lines=14> */
.L_x_4424:
[----:B------:R-:W-:Y:S01]  /*8fb0*/  MOV R10, 0x3f000000 ;  /* 0x3f000000000a7802 */ /* 0x000fe20000000f00 */
[C---:B------:R-:W-:Y:S01]  /*8fc0*/  FADD.FTZ R15, |R18|.reuse, -RZ ;  /* 0x800000ff120f7221 */ /* 0x040fe20000010200 */
[C---:B------:R-:W-:Y:S02]  /*8fd0*/  FSETP.GT.FTZ.AND P0, PT, |R18|.reuse, 0.56000000238418579102, PT ;  /* 0x3f0f5c291200780b */ /* 0x040fe40003f14200 */
[----:B------:R-:W-:Y:S01]  /*8fe0*/  FSETP.NEU.FTZ.AND P1, PT, |R18|, 1, PT ;  /* 0x3f8000001200780b */ /* 0x000fe20003f3d200 */
[----:B------:R-:W-:-:S04]  /*8ff0*/  FFMA.FTZ R10, -R15, R10, 0.5 ;  /* 0x3f0000000f0a7423 */ /* 0x000fc8000001010a */
[----:B-1-3--:R-:W1:Y:S02]  /*9000*/  MUFU.RSQ R19, R10 ;  /* 0x0000000a00137308 */ /* 0x00ae640000001400 */
[----:B-1----:R-:W-:Y:S01]  /*9010*/  FMUL.FTZ R12, R10, R19 ;  /* 0x000000130a0c7220 */ /* 0x002fe20000410000 */
        /* <DEDUP_REMOVED lines=21> */
.L_x_4423:
[----:B------:R-:W-:-:S13]  /*9170*/  ISETP.GT.AND P0, PT, R10, -0x1, PT ;  /* 0xffffffff0a00780c */ /* 0x000fda0003f04270 */
[----:B------:R-:W-:Y:S05]  /*9180*/  @P0 BRA `(.L_x_4426) ;  /* 0x0000036000000947 */ /* 0x000fea0003800000 */
[----:B------:R-:W-:Y:S01]  /*9190*/  FADD.FTZ R12, -R12, -RZ ;  /* 0x800000ff0c0c7221 */ /* 0x000fe20000010100 */
[----:B------:R-:W-:Y:S01]  /*91a0*/  BSSY B5, `(.L_x_4427) ;  /* 0x0000012000057945 */ /* 0x000fe20003800000 */
[C---:B-1-3--:R-:W-:Y:S02]  /*91b0*/  FADD.FTZ R15, |R19|.reuse, -RZ ;  /* 0x800000ff130f7221 */ /* 0x04afe40000010200 */
[----:B------:R-:W-:Y:S01]  /*91c0*/  FADD.FTZ R14, |R12|, -RZ ;  /* 0x800000ff0c0e7221 */ /* 0x000fe20000010200 */
[----:B------:R-:W-:-:S04]  /*91d0*/  FSETP.GT.FTZ.AND P6, PT, |R19|, |R12|, PT ;  /* 0x4000000c1300720b */ /* 0x000fc80003fd4200 */
[----:B------:R-:W-:Y:S02]  /*91e0*/  FSEL R10, R15, R14, P6 ;  /* 0x0000000e0f0a7208 */ /* 0x000fe40003000000 */
[----:B------:R-:W-:Y:S02]  /*91f0*/  FSEL R23, R14, R15, P6 ;  /* 0x0000000f0e177208 */ /* 0x000fe40003000000 */
[----:B------:R-:W1:Y:S08]  /*9200*/  MUFU.RCP R21, R10 ;  /* 0x0000000a00157308 */ /* 0x000e700000001000 */
[----:B------:R-:W3:Y:S01]  /*9210*/  FCHK P0, R23, R10 ;  /* 0x0000000a17007302 */ /* 0x000ee20000000000 */
[----:B-1----:R-:W-:-:S04]  /*9220*/  FFMA R16, -R10, R21, 1 ;  /* 0x3f8000000a107423 */ /* 0x002fc80000000115 */
[----:B------:R-:W-:-:S04]  /*9230*/  FFMA R16, R21, R16, R21 ;  /* 0x0000001015107223 */ /* 0x000fc80000000015 */
[----:B------:R-:W-:-:S04]  /*9240*/  FFMA R15, R23, R16, RZ ;  /* 0x00000010170f7223 */ /* 0x000fc800000000ff */
[----:B------:R-:W-:-:S04]  /*9250*/  FFMA R14, -R10, R15, R23 ;  /* 0x0000000f0a0e7223 */ /* 0x000fc80000000117 */
[----:B------:R-:W-:Y:S01]  /*9260*/  FFMA R14, R16, R14, R15 ;  /* 0x0000000e100e7223 */ /* 0x000fe2000000000f */
[----:B---3--:R-:W-:Y:S05]  /*9270*/  @!P0 BRA `(.L_x_4428) ;  /* 0x0000004000008947 */ /* 0x008fea0003800000 */
[----:B------:R-:W-:Y:S02]  /*9280*/  MOV R21, R23 ;  /* 0x0000001700157202 */ /* 0x000fe40000000f00 */
[----:B------:R-:W-:Y:S02]  /*9290*/  MOV R20, R10 ;  /* 0x0000000a00147202 */ /* 0x000fe40000000f00 */
[----:B------:R-:W-:Y:S02]  /*92a0*/  MOV R18, 0x92c0 ;  /* 0x000092c000127802 */ /* 0x000fe40000000f00 */
[----:B0-2---:R-:W-:Y:S05]  /*92b0*/  CALL.REL.NOINC `($__internal_9_$__cuda_sm3x_div_rn_ftz_f32_slowpath) ;  /* 0x0000169000007944 */ /* 0x005fea0003c00000 */
.L_x_4428:
[----:B------:R-:W-:Y:S05]  /*92c0*/  BSYNC B5 ;  /* 0x0000000000057941 */ /* 0x000fea0003800000 */
.L_x_4427:
        /* <DEDUP_REMOVED lines=18> */
.L_x_4430:
[----:B------:R-:W-:Y:S02]  /*93f0*/  ISETP.GE.AND P0, PT, R12, RZ, PT ;  /* 0x000000ff0c00720c */ /* 0x000fe40003f06270 */
[----:B------:R-:W-:-:S11]  /*9400*/  MOV R15, 0x3fd774eb ;  /* 0x3fd774eb000f7802 */ /* 0x000fd60000000f00 */
[----:B------:R-:W-:-:S04]  /*9410*/  @P0 FFMA.FTZ R14, R15, 0.93318945169448852539, -R14 ;  /* 0x3f6ee5810f0e0823 */ /* 0x000fc8000001080e */
[----:B------:R-:W-:Y:S02]  /*9420*/  @!P0 FFMA.FTZ R14, R15, 0.93318945169448852539, R14 ;  /* 0x3f6ee5810f0e8823 */ /* 0x000fe4000001000e */
.L_x_4431:
[----:B------:R-:W-:Y:S05]  /*9430*/  BSYNC B2 ;  /* 0x0000000000027941 */ /* 0x000fea0003800000 */
.L_x_4429:
[----:B------:R-:W-:Y:S02]  /*9440*/  FSETP.NEU.FTZ.AND P0, PT, |R12|, |R19|, PT ;  /* 0x400000130c00720b */ /* 0x000fe40003f1d200 */
        /* <DEDUP_REMOVED lines=10> */
.L_x_4426:
[----:B-1----:R-:W-:Y:S01]  /*94f0*/  FADD.FTZ R14, |R12|, -RZ ;  /* 0x800000ff0c0e7221 */ /* 0x002fe20000010200 */
[C---:B---3--:R-:W-:Y:S01]  /*9500*/  FSETP.GT.FTZ.AND P6, PT, |R19|.reuse, |R12|, PT ;  /* 0x4000000c1300720b */ /* 0x048fe20003fd4200 */
[----:B------:R-:W-:Y:S01]  /*9510*/  FADD.FTZ R21, |R19|, -RZ ;  /* 0x800000ff13157221 */ /* 0x000fe20000010200 */
[----:B------:R-:W-:Y:S04]  /*9520*/  BSSY B5, `(.L_x_4432) ;  /* 0x000000e000057945 */ /* 0x000fe80003800000 */
[----:B------:R-:W-:Y:S02]  /*9530*/  FSEL R10, R21, R14, P6 ;  /* 0x0000000e150a7208 */ /* 0x000fe40003000000 */
[----:B------:R-:W-:-:S02]  /*9540*/  FSEL R21, R14, R21, P6 ;  /* 0x000000150e157208 */ /* 0x000fc40003000000 */
        /* <DEDUP_REMOVED lines=9> */
[----:B------:R-:W-:Y:S02]  /*95e0*/  MOV R18, 0x9600 ;  /* 0x0000960000127802 */ /* 0x000fe40000000f00 */
[----:B0-2---:R-:W-:Y:S05]  /*95f0*/  CALL.REL.NOINC `($__internal_9_$__cuda_sm3x_div_rn_ftz_f32_slowpath) ;  /* 0x0000135000007944 */ /* 0x005fea0003c00000 */
.L_x_4433:
[----:B------:R-:W-:Y:S05]  /*9600*/  BSYNC B5 ;  /* 0x0000000000057941 */ /* 0x000fea0003800000 */
.L_x_4432:
        /* <DEDUP_REMOVED lines=18> */
.L_x_4435:
[----:B------:R-:W-:Y:S02]  /*9730*/  ISETP.GE.AND P0, PT, R12, RZ, PT ;  /* 0x000000ff0c00720c */ /* 0x000fe40003f06270 */
[----:B------:R-:W-:-:S11]  /*9740*/  MOV R15, 0x3fd774eb ;  /* 0x3fd774eb000f7802 */ /* 0x000fd60000000f00 */
[----:B------:R-:W-:-:S04]  /*9750*/  @P0 FFMA.FTZ R14, R15, 0.93318945169448852539, -R14 ;  /* 0x3f6ee5810f0e0823 */ /* 0x000fc8000001080e */
[----:B------:R-:W-:Y:S02]  /*9760*/  @!P0 FFMA.FTZ R14, R15, 0.93318945169448852539, R14 ;  /* 0x3f6ee5810f0e8823 */ /* 0x000fe4000001000e */
.L_x_4436:
[----:B------:R-:W-:Y:S05]  /*9770*/  BSYNC B2 ;  /* 0x0000000000027941 */ /* 0x000fea0003800000 */
.L_x_4434:
[----:B------:R-:W-:Y:S02]  /*9780*/  FSETP.NEU.FTZ.AND P0, PT, |R12|, |R19|, PT ;  /* 0x400000130c00720b */ /* 0x000fe40003f1d200 */
        /* <DEDUP_REMOVED lines=9> */
.L_x_4425:
[----:B------:R-:W-:Y:S05]  /*9820*/  BSYNC B4 ;  /* 0x0000000000047941 */ /* 0x000fea0003800000 */
.L_x_4422:
[----:B------:R-:W-:-:S13]  /*9830*/  ISETP.NE.AND P0, PT, R13, RZ, PT ;  /* 0x000000ff0d00720c */ /* 0x000fda0003f05270 */
[----:B------:R-:W-:Y:S01]  /*9840*/  @!P0 FADD.FTZ R17, -R17, -RZ ;  /* 0x800000ff11118221 */ /* 0x000fe20000010100 */
[----:B------:R-:W-:Y:S05]  /*9850*/  BRA `(.L_x_4437) ;  /* 0x00000db000007947 */ /* 0x000fea0003800000 */
.L_x_4400:
[----:B------:R-:W-:Y:S02]  /*9860*/  FADD.FTZ R10, -R10, 6.1232342629258392722e-17 ;  /* 0x248d31320a0a7421 */ /* 0x000fe40000010100 */
[----:B------:R-:W-:Y:S02]  /*9870*/  FADD.FTZ R17, -R11, -RZ ;  /* 0x800000ff0b117221 */ /* 0x000fe40000010100 */
[----:B------:R-:W-:Y:S01]  /*9880*/  FADD.FTZ R12, R10, 1.5707963705062866211 ;  /* 0x3fc90fdb0a0c7421 */ /* 0x000fe20000010000 */
[----:B------:R-:W-:Y:S05]  /*9890*/  BRA `(.L_x_4437) ;  /* 0x00000d7000007947 */ /* 0x000fea0003800000 */
.L_x_4399:
[----:B------:R-:W-:Y:S01]  /*98a0*/  FADD.FTZ R17, -R11, -RZ ;  /* 0x800000ff0b117221 */ /* 0x000fe20000010100 */
[----:B------:R-:W-:Y:S01]  /*98b0*/  MOV R12, RZ ;  /* 0x000000ff000c7202 */ /* 0x000fe20000000f00 */
[----:B------:R-:W-:Y:S05]  /*98c0*/  BRA `(.L_x_4437) ;  /* 0x00000d4000007947 */ /* 0x000fea0003800000 */
.L_x_4398:
[----:B------:R-:W-:Y:S01]  /*98d0*/  FSETP.GEU.FTZ.AND P6, PT, R12, |R11|, PT ;  /* 0x4000000b0c00720b */ /* 0x000fe20003fde000 */
[----:B------:R-:W-:Y:S03]  /*98e0*/  BSSY B4, `(.L_x_4438) ;  /* 0x00000be000047945 */ /* 0x000fe60003800000 */
[----:B------:R-:W-:-:S02]  /*98f0*/  FSEL R17, R25, R12, !P6 ;  /* 0x0000000c19117208 */ /* 0x000fc40007000000 */
[----:B-1----:R-:W-:Y:S02]  /*9900*/  FSEL R21, R12, R25, !P6 ;  /* 0x000000190c157208 */ /* 0x002fe40007000000 */
        /* <DEDUP_REMOVED lines=19> */
[----:B--2---:R-:W-:Y:S05]  /*9a40*/  CALL.REL.NOINC `($__internal_9_$__cuda_sm3x_div_rn_ftz_f32_slowpath) ;  /* 0x00000f0000007944 */ /* 0x004fea0003c00000 */
.L_x_4442:
[----:B------:R-:W-:Y:S05]  /*9a50*/  BSYNC B5 ;  /* 0x0000000000057941 */ /* 0x000fea0003800000 */
.L_x_4441:
        /* <DEDUP_REMOVED lines=18> */
.L_x_4444:
[----:B------:R-:W-:Y:S02]  /*9b80*/  ISETP.GE.AND P0, PT, R10, RZ, PT ;  /* 0x000000ff0a00720c */ /* 0x000fe40003f06270 */
[----:B------:R-:W-:-:S11]  /*9b90*/  MOV R15, 0x3fd774eb ;  /* 0x3fd774eb000f7802 */ /* 0x000fd60000000f00 */
[----:B------:R-:W-:-:S04]  /*9ba0*/  @P0 FFMA.FTZ R14, R15, 0.93318945169448852539, -R14 ;  /* 0x3f6ee5810f0e0823 */ /* 0x000fc8000001080e */
[----:B------:R-:W-:Y:S02]  /*9bb0*/  @!P0 FFMA.FTZ R14, R15, 0.93318945169448852539, R14 ;  /* 0x3f6ee5810f0e8823 */ /* 0x000fe4000001000e */
.L_x_4445:
[----:B------:R-:W-:Y:S05]  /*9bc0*/  BSYNC B2 ;  /* 0x0000000000027941 */ /* 0x000fea0003800000 */
.L_x_4443:
        /* <DEDUP_REMOVED lines=8> */
[----:B0-2---:R-:W-:Y:S01]  /*9c50*/  FMUL.FTZ.D2 R24, R19, 0.69314718246459960938 ;  /* 0x3f31721813187820 */ /* 0x005fe20000310000 */
[----:B------:R-:W-:Y:S02]  /*9c60*/  FSETP.GTU.FTZ.AND P0, PT, |R12|, +INF , PT ;  /* 0x7f8000000c00780b */ /* 0x000fe40003f1c200 */
[----:B------:R-:W-:-:S04]  /*9c70*/  LOP3.LUT R15, R14, 0x80000000, R11, 0xb8, !PT ;  /* 0x800000000e0f7812 */ /* 0x000fc800078eb80b */
[----:B------:R-:W-:Y:S01]  /*9c80*/  FSEL R12, R12, R15, P0 ;  /* 0x0000000f0c0c7208 */ /* 0x000fe20000000000 */
[----:B------:R-:W-:Y:S05]  /*9c90*/  BRA `(.L_x_4446) ;  /* 0x0000082000007947 */ /* 0x000fea0003800000 */
.L_x_4440:
        /* <DEDUP_REMOVED lines=11> */
[----:B--2---:R-:W-:Y:S05]  /*9d50*/  CALL.REL.NOINC `($__internal_9_$__cuda_sm3x_div_rn_ftz_f32_slowpath) ;  /* 0x00000bf000007944 */ /* 0x004fea0003c00000 */
.L_x_4448:
[----:B------:R-:W-:Y:S05]  /*9d60*/  BSYNC B5 ;  /* 0x0000000000057941 */ /* 0x000fea0003800000 */
.L_x_4447:
        /* <DEDUP_REMOVED lines=18> */
.L_x_4450:
[----:B------:R-:W-:Y:S02]  /*9e90*/  ISETP.GE.AND P0, PT, R10, RZ, PT ;  /* 0x000000ff0a00720c */ /* 0x000fe40003f06270 */
[----:B------:R-:W-:-:S11]  /*9ea0*/  MOV R15, 0x3fd774eb ;  /* 0x3fd774eb000f7802 */ /* 0x000fd60000000f00 */
[----:B------:R-:W-:-:S04]  /*9eb0*/  @P0 FFMA.FTZ R14, R15, 0.93318945169448852539, -R14 ;  /* 0x3f6ee5810f0e0823 */ /* 0x000fc8000001080e */
[----:B------:R-:W-:Y:S02]  /*9ec0*/  @!P0 FFMA.FTZ R14, R15, 0.93318945169448852539, R14 ;  /* 0x3f6ee5810f0e8823 */ /* 0x000fe4000001000e */
.L_x_4451:
[----:B------:R-:W-:Y:S05]  /*9ed0*/  BSYNC B2 ;  /* 0x0000000000027941 */ /* 0x000fea0003800000 */
.L_x_4449:
        /* <DEDUP_REMOVED lines=24> */
[----:B0-2---:R-:W-:-:S03]  /*a060*/  FMUL.FTZ R24, R15, 0.69314718246459960938 ;  /* 0x3f3172180f187820 */ /* 0x005fc60000410000 */
[----:B------:R-:W-:Y:S01]  /*a070*/  FSEL R12, R17, R14, P0 ;  /* 0x0000000e110c7208 */ /* 0x000fe20000000000 */
[----:B------:R-:W-:Y:S05]  /*a080*/  BRA `(.L_x_4446) ;  /* 0x0000043000007947 */ /* 0x000fea0003800000 */
.L_x_4439:
        /* <DEDUP_REMOVED lines=28> */
[----:B0-2---:R-:W-:Y:S01]  /*a250*/  FFMA.FTZ R24, R16, 0.69314718246459960938, R15 ;  /* 0x3f31721810187823 */ /* 0x005fe2000001000f */
[----:B-1----:R-:W-:Y:S06]  /*a260*/  @!P0 BRA `(.L_x_4453) ;  /* 0x0000003000008947 */ /* 0x002fec0003800000 */
[----:B------:R-:W-:Y:S02]  /*a270*/  MOV R20, R17 ;  /* 0x0000001100147202 */ /* 0x000fe40000000f00 */
[----:B------:R-:W-:Y:S02]  /*a280*/  MOV R18, 0xa2a0 ;  /* 0x0000a2a000127802 */ /* 0x000fe40000000f00 */
[----:B------:R-:W-:Y:S05]  /*a290*/  CALL.REL.NOINC `($__internal_9_$__cuda_sm3x_div_rn_ftz_f32_slowpath) ;  /* 0x000006b000007944 */ /* 0x000fea0003c00000 */
.L_x_4453:
[----:B------:R-:W-:Y:S05]  /*a2a0*/  BSYNC B5 ;  /* 0x0000000000057941 */ /* 0x000fea0003800000 */
.L_x_4452:
        /* <DEDUP_REMOVED lines=18> */
.L_x_4455:
[----:B------:R-:W-:Y:S02]  /*a3d0*/  ISETP.GE.AND P0, PT, R10, RZ, PT ;  /* 0x000000ff0a00720c */ /* 0x000fe40003f06270 */
[----:B------:R-:W-:-:S11]  /*a3e0*/  MOV R15, 0x3fd774eb ;  /* 0x3fd774eb000f7802 */ /* 0x000fd60000000f00 */
[----:B------:R-:W-:-:S04]  /*a3f0*/  @P0 FFMA.FTZ R14, R15, 0.93318945169448852539, -R14 ;  /* 0x3f6ee5810f0e0823 */ /* 0x000fc8000001080e */
[----:B------:R-:W-:Y:S02]  /*a400*/  @!P0 FFMA.FTZ R14, R15, 0.93318945169448852539, R14 ;  /* 0x3f6ee5810f0e8823 */ /* 0x000fe4000001000e */
.L_x_4456:
[----:B------:R-:W-:Y:S05]  /*a410*/  BSYNC B2 ;  /* 0x0000000000027941 */ /* 0x000fea0003800000 */
.L_x_4454:
        /* <DEDUP_REMOVED lines=10> */
.L_x_4446:
[----:B------:R-:W-:Y:S05]  /*a4c0*/  BSYNC B4 ;  /* 0x0000000000047941 */ /* 0x000fea0003800000 */
.L_x_4438:
[----:B------:R-:W-:Y:S01]  /*a4d0*/  ISETP.NE.AND P0, PT, R13, RZ, PT ;  /* 0x000000ff0d00720c */ /* 0x000fe20003f05270 */
[----:B------:R-:W-:Y:S02]  /*a4e0*/  FADD.FTZ R17, R24, 0.69314718246459960938 ;  /* 0x3f31721818117421 */ /* 0x000fe40000010000 */
[----:B------:R-:W-:-:S10]  /*a4f0*/  FADD.FTZ R12, |R12|, -RZ ;  /* 0x800000ff0c0c7221 */ /* 0x000fd40000010200 */
[----:B------:R-:W-:Y:S01]  /*a500*/  @!P0 FADD.FTZ R17, -R17, -RZ ;  /* 0x800000ff11118221 */ /* 0x000fe20000010100 */
[----:B------:R-:W-:Y:S05]  /*a510*/  BRA `(.L_x_4437) ;  /* 0x000000f000007947 */ /* 0x000fea0003800000 */
.L_x_4397:
        /* <DEDUP_REMOVED lines=15> */
.L_x_4437:
[----:B------:R-:W-:Y:S05]  /*a610*/  BSYNC B0 ;  /* 0x0000000000007941 */ /* 0x000fea0003800000 */
.L_x_4396:
        /* <DEDUP_REMOVED lines=9> */
.L_x_4457:
[----:B------:R-:W-:Y:S02]  /*a6b0*/  FSETP.GTU.FTZ.AND P0, PT, R13, +INF , PT ;  /* 0x7f8000000d00780b */ /* 0x000fe40003f1c000 */
[----:B------:R-:W-:-:S11]  /*a6c0*/  MOV R10, R12 ;  /* 0x0000000c000a7202 */ /* 0x000fd60000000f00 */
[----:B------:R-:W-:Y:S02]  /*a6d0*/  @!P0 MOV R17, R13 ;  /* 0x0000000d00118202 */ /* 0x000fe40000000f00 */
.L_x_4395:
[----:B------:R-:W-:Y:S05]  /*a6e0*/  BSYNC B1 ;  /* 0x0000000000017941 */ /* 0x000fea0003800000 */
.L_x_4394:
[----:B------:R-:W-:Y:S01]  /*a6f0*/  ISETP.GE.AND P0, PT, R5, R2, PT ;  /* 0x000000020500720c */ /* 0x000fe20003f06270 */
[----:B------:R-:W-:Y:S01]  /*a700*/  BSSY B0, `(.L_x_4458) ;  /* 0x000001b000007945 */ /* 0x000fe20003800000 */
[----:B------:R-:W-:Y:S11]  /*a710*/  BSSY B1, `(.L_x_4459) ;  /* 0x0000012000017945 */ /* 0x000ff60003800000 */
[----:B------:R-:W-:Y:S05]  /*a720*/  @P0 BRA `(.L_x_4460) ;  /* 0x0000010000000947 */ /* 0x000fea0003800000 */
[----:B------:R-:W3:Y:S01]  /*a730*/  S2R R5, SR_TID.X ;  /* 0x0000000000057919 */ /* 0x000ee20000002100 */
[----:B------:R-:W-:Y:S01]  /*a740*/  HFMA2.MMA R13, -RZ, RZ, 0, 2.384185791015625e-07 ;  /* 0x00000004ff0d7435 */ /* 0x000fe200000001ff */
[----:B------:R-:W-:-:S02]  /*a750*/  F2FP.PACK_AB R3, R4, R3 ;  /* 0x000000030403723e */ /* 0x000fc400000000ff */
[----:B---3--:R-:W-:Y:S02]  /*a760*/  LEA R12, R0, R5, 0x9 ;  /* 0x00000005000c7211 */ /* 0x008fe400078e48ff */
[----:B------:R-:W-:-:S05]  /*a770*/  IADD3 R5, R5, 0x80, RZ ;  /* 0x0000008005057810 */ /* 0x000fca0007ffe0ff */
[----:B------:R-:W-:Y:S01]  /*a780*/  IMAD.WIDE.U32 R12, R12, R13, c[0x0][0x168] ;  /* 0x00005a000c0c7625 */ /* 0x000fe200078e000d */
[----:B------:R-:W-:-:S04]  /*a790*/  ISETP.GE.AND P0, PT, R5, R2, PT ;  /* 0x000000020500720c */ /* 0x000fc80003f06270 */
[----:B------:R3:W-:Y:S09]  /*a7a0*/  STG.E [R12.64], R3 ;  /* 0x000000030c007986 */ /* 0x0007f2000c101904 */
[----:B------:R-:W-:Y:S01]  /*a7b0*/  @P0 BREAK B1 ;  /* 0x0000000000010942 */ /* 0x000fe20003800000 */
[----:B------:R-:W-:Y:S05]  /*a7c0*/  @P0 BRA `(.L_x_4461) ;  /* 0x000000e000000947 */ /* 0x000fea0003800000 */
[----:B---3--:R-:W-:Y:S02]  /*a7d0*/  LEA R3, R0, R5, 0x9 ;  /* 0x0000000500037211 */ /* 0x008fe400078e48ff */
[----:B------:R-:W-:-:S02]  /*a7e0*/  MOV R4, 0x4 ;  /* 0x0000000400047802 */ /* 0x000fc40000000f00 */
[----:B------:R-:W-:Y:S02]  /*a7f0*/  F2FP.PACK_AB R11, R7, R6 ;  /* 0x00000006070b723e */ /* 0x000fe400000000ff */
[----:B------:R-:W-:Y:S01]  /*a800*/  IADD3 R5, R5, 0x80, RZ ;  /* 0x0000008005057810 */ /* 0x000fe20007ffe0ff */
[----:B------:R-:W-:-:S05]  /*a810*/  IMAD.WIDE.U32 R6, R3, R4, c[0x0][0x168] ;  /* 0x00005a0003067625 */ /* 0x000fca00078e0004 */
[----:B------:R3:W-:Y:S02]  /*a820*/  STG.E [R6.64], R11 ;  /* 0x0000000b06007986 */ /* 0x0007e4000c101904 */
.L_x_4460:
[----:B------:R-:W-:Y:S05]  /*a830*/  BSYNC B1 ;  /* 0x0000000000017941 */ /* 0x000fea0003800000 */
.L_x_4459:
[----:B------:R-:W-:-:S13]  /*a840*/  ISETP.GE.AND P0, PT, R5, R2, PT ;  /* 0x000000020500720c */ /* 0x000fda0003f06270 */
[----:B---3--:R-:W-:Y:S02]  /*a850*/  @!P0 LEA R6, R0, R5, 0x9 ;  /* 0x0000000500068211 */ /* 0x008fe400078e48ff */
[----:B------:R-:W-:Y:S02]  /*a860*/  @!P0 MOV R7, 0x4 ;  /* 0x0000000400078802 */ /* 0x000fe40000000f00 */
[----:B------:R-:W-:Y:S02]  /*a870*/  @!P0 F2FP.PACK_AB R3, R9, R8 ;  /* 0x000000080903823e */ /* 0x000fe400000000ff */
[----:B------:R-:W-:Y:S01]  /*a880*/  @!P0 IADD3 R5, R5, 0x80, RZ ;  /* 0x0000008005058810 */ /* 0x000fe20007ffe0ff */
[----:B------:R-:W-:-:S05]  /*a890*/  @!P0 IMAD.WIDE.U32 R6, R6, R7, c[0x0][0x168] ;  /* 0x00005a0006068625 */ /* 0x000fca00078e0007 */
[----:B------:R3:W-:Y:S02]  /*a8a0*/  @!P0 STG.E [R6.64], R3 ;  /* 0x0000000306008986 */ /* 0x0007e4000c101904 */
.L_x_4461:
[----:B------:R-:W-:Y:S05]  /*a8b0*/  BSYNC B0 ;  /* 0x0000000000007941 */ /* 0x000fea0003800000 */
.L_x_4458:
[----:B------:R-:W-:Y:S01]  /*a8c0*/  WARPSYNC 0xffffffff ;  /* 0xffffffff00007948 */ /* 0x000fe20003800000 */
[----:B------:R-:W-:-:S13]  /*a8d0*/  ISETP.GE.AND P0, PT, R5, R2, PT ;  /* 0x000000020500720c */ /* 0x000fda0003f06270 */
[----:B------:R-:W-:Y:S05]  /*a8e0*/  @P0 EXIT ;  /* 0x000000000000094d */ /* 0x000fea0003800000 */
[----:B---3--:R-:W-:Y:S01]  /*a8f0*/  HFMA2.MMA R3, -RZ, RZ, 0, 2.384185791015625e-07 ;  /* 0x00000004ff037435 */ /* 0x008fe200000001ff */
[----:B------:R-:W-:Y:S02]  /*a900*/  LEA R2, R0, R5, 0x9 ;  /* 0x0000000500027211 */ /* 0x000fe400078e48ff */
[----:B------:R-:W-:-:S07]  /*a910*/  F2FP.PACK_AB R17, R10, R17 ;  /* 0x000000110a11723e */ /* 0x000fce00000000ff */
[----:B------:R-:W-:-:S05]  /*a920*/  IMAD.WIDE.U32 R2, R2, R3, c[0x0][0x168] ;  /* 0x00005a0002027625 */ /* 0x000fca00078e0003 */
[----:B------:R-:W-:Y:S01]  /*a930*/  STG.E [R2.64], R17 ;  /* 0x0000001102007986 */ /* 0x000fe2000c101904 */
[----:B------:R-:W-:Y:S05]  /*a940*/  EXIT ;  /* 0x000000000000794d */ /* 0x000fea0003800000 */
        .weak           $__internal_9_$__cuda_sm3x_div_rn_ftz_f32_slowpath
        .type           $__internal_9_$__cuda_sm3x_div_rn_ftz_f32_slowpath,@function
        .size           $__internal_9_$__cuda_sm3x_div_rn_ftz_f32_slowpath,(.L_x_16506 - $__internal_9_$__cuda_sm3x_div_rn_ftz_f32_slowpath)
$__internal_9_$__cuda_sm3x_div_rn_ftz_f32_slowpath:
[----:B------:R-:W-:Y:S01]  /*a950*/  SHF.R.U32.HI R15, RZ, 0x17, R20 ;  /* 0x00000017ff0f7819 */ /* 0x000fe20000011614 */
[----:B------:R-:W-:Y:S01]  /*a960*/  BSSY B2, `(.L_x_4462) ;  /* 0x0000047000027945 */ /* 0x000fe20003800000 */
[----:B------:R-:W-:Y:S01]  /*a970*/  SHF.R.U32.HI R14, RZ, 0x17, R21 ;  /* 0x00000017ff0e7819 */ /* 0x000fe20000011615 */
[----:B------:R-:W-:Y:S01]  /*a980*/  BSSY B3, `(.L_x_4463) ;  /* 0x000001d000037945 */ /* 0x000fe20003800000 */
[----:B------:R-:W-:Y:S02]  /*a990*/  LOP3.LUT R15, R15, 0xff, RZ, 0xc0, !PT ;  /* 0x000000ff0f0f7812 */ /* 0x000fe400078ec0ff */
[----:B------:R-:W-:Y:S02]  /*a9a0*/  LOP3.LUT R14, R14, 0xff, RZ, 0xc0, !PT ;  /* 0x000000ff0e0e7812 */ /* 0x000fe400078ec0ff */
[----:B------:R-:W-:-:S04]  /*a9b0*/  IADD3 R16, R15, -0x1, RZ ;  /* 0xffffffff0f107810 */ /* 0x000fc80007ffe0ff */
[----:B------:R-:W-:Y:S02]  /*a9c0*/  ISETP.GT.U32.AND P0, PT, R16, 0xfd, PT ;  /* 0x000000fd1000780c */ /* 0x000fe40003f04070 */
[----:B------:R-:W-:-:S04]  /*a9d0*/  IADD3 R16, R14, -0x1, RZ ;  /* 0xffffffff0e107810 */ /* 0x000fc80007ffe0ff */
        /* <DEDUP_REMOVED lines=23> */
.L_x_4464:
[----:B------:R-:W-:Y:S05]  /*ab50*/  BSYNC B3 ;  /* 0x0000000000037941 */ /* 0x000fea0003800000 */
.L_x_4463:
        /* <DEDUP_REMOVED lines=27> */
.L_x_4470:
[----:B------:R-:W-:Y:S02]  /*ad10*/  LEA R16, R15, R16, 0x17 ;  /* 0x000000100f107211 */ /* 0x000fe400078eb8ff */
.L_x_4471:
[----:B------:R-:W-:Y:S05]  /*ad20*/  BSYNC B3 ;  /* 0x0000000000037941 */ /* 0x000fea0003800000 */
.L_x_4469:
[----:B------:R-:W-:Y:S01]  /*ad30*/  MOV R14, R16 ;  /* 0x00000010000e7202 */ /* 0x000fe20000000f00 */
[----:B------:R-:W-:Y:S05]  /*ad40*/  BRA `(.L_x_4472) ;  /* 0x0000008000007947 */ /* 0x000fea0003800000 */
.L_x_4468:
[----:B------:R-:W-:-:S04]  /*ad50*/  LOP3.LUT R21, R20, 0x80000000, R21, 0x48, !PT ;  /* 0x8000000014157812 */ /* 0x000fc800078e4815 */
[----:B------:R-:W-:Y:S01]  /*ad60*/  LOP3.LUT R14, R21, 0x7f800000, RZ, 0xfc, !PT ;  /* 0x7f800000150e7812 */ /* 0x000fe200078efcff */
[----:B------:R-:W-:Y:S05]  /*ad70*/  BRA `(.L_x_4472) ;  /* 0x0000005000007947 */ /* 0x000fea0003800000 */
.L_x_4467:
[----:B------:R-:W-:Y:S01]  /*ad80*/  LOP3.LUT R14, R20, 0x80000000, R21, 0x48, !PT ;  /* 0x80000000140e7812 */ /* 0x000fe200078e4815 */
[----:B------:R-:W-:Y:S05]  /*ad90*/  BRA `(.L_x_4472) ;  /* 0x0000003000007947 */ /* 0x000fea0003800000 */
.L_x_4466:
[----:B------:R-:W0:Y:S01]  /*ada0*/  MUFU.RSQ R14, -QNAN ;  /* 0xffc00000000e7908 */ /* 0x000e220000001400 */
[----:B------:R-:W-:Y:S05]  /*adb0*/  BRA `(.L_x_4472) ;  /* 0x0000001000007947 */ /* 0x000fea0003800000 */
.L_x_4465:
[----:B------:R-:W-:Y:S02]  /*adc0*/  FADD.FTZ R14, R21, R20 ;  /* 0x00000014150e7221 */ /* 0x000fe40000010000 */
.L_x_4472:
[----:B------:R-:W-:Y:S05]  /*add0*/  BSYNC B2 ;  /* 0x0000000000027941 */ /* 0x000fea0003800000 */
.L_x_4462:
[----:B------:R-:W-:Y:S01]  /*ade0*/  HFMA2.MMA R21, -RZ, RZ, 0, 0 ;  /* 0x00000000ff157435 */ /* 0x000fe200000001ff */
[----:B------:R-:W-:-:S05]  /*adf0*/  MOV R20, R18 ;  /* 0x0000001200147202 */ /* 0x000fca0000000f00 */
[----:B------:R-:W-:Y:S05]  /*ae00*/  RET.REL.NODEC R20 `(_ZN2at6native27unrolled_elementwise_kernelIZZZNS0_17acosh_kernel_cudaERNS_18TensorIteratorBaseEENKUlvE_clEvENKUlvE1_clEvEUlN3c107complexINS6_4HalfEEEE_St5arrayIPcLm2EELi4E23TrivialOffsetCalculatorILi1EjESF_NS0_6memory15LoadWithoutCastENSG_16StoreWithoutCastEEEviT_T0_T2_T3_T4_T5_) ;  /* 0xffff51f014007950 */ /* 0x000fea0003c3ffff */
.L_x_4473:
        /* <DEDUP_REMOVED lines=15> */
.L_x_16506:


//--------------------- .text._ZN2at6native29vectorized_elementwise_kernelILi2EZZZNS0_17acosh_kernel_cudaERNS_18TensorIteratorBaseEENKUlvE_clEvENKUlvE1_clEvEUlN3c107complexINS6_4HalfEEEE_St5arrayIPcLm2EEEEviT0_T1_ --------------------------
	.section	.text._ZN2at6native29vectorized_elementwise_kernelILi2EZZZNS0_17acosh_kernel_cudaERNS_18TensorIteratorBaseEENKUlvE_clEvENKUlvE1_clEvEUlN3c107complexINS6_4HalfEEEE_St5arrayIPcLm2EEEEviT0_T1_,"ax",@progbits
	.sectioninfo	@"SHI_REGISTERS=37"
	.align	128
        .global         _ZN2at6native29vectorized_elementwise_kernelILi2EZZZNS0_17acosh_kernel_cudaERNS_18TensorIteratorBaseEENKUlvE_clEvENKUlvE1_clEvEUlN3c107complexINS6_4HalfEEEE_St5arrayIPcLm2EEEEviT0_T1_
        .type           _ZN2at6native29vectorized_elementwise_kernelILi2EZZZNS0_17acosh_kernel_cudaERNS_18TensorIteratorBaseEENKUlvE_clEvENKUlvE1_clEvEUlN3c107complexINS6_4HalfEEEE_St5arrayIPcLm2EEEEviT0_T1_,@function
        .size           _ZN2at6native29vectorized_elementwise_kernelILi2EZZZNS0_17acosh_kernel_cudaERNS_18TensorIteratorBaseEENKUlvE_clEvENKUlvE1_clEvEUlN3c107complexINS6_4HalfEEEE_St5arrayIPcLm2EEEEviT0_T1_,(.L_x_16507 - _ZN2at6native29vectorized_elementwise_kernelILi2EZZZNS0_17acosh_kernel_cudaERNS_18TensorIteratorBaseEENKUlvE_clEvENKUlvE1_clEvEUlN3c107complexINS6_4HalfEEEE_St5arrayIPcLm2EEEEviT0_T1_)
        .other          _ZN2at6native29vectorized_elementwise_kernelILi2EZZZNS0_17acosh_kernel_cudaERNS_18TensorIteratorBaseEENKUlvE_clEvENKUlvE1_clEvEUlN3c107complexINS6_4HalfEEEE_St5arrayIPcLm2EEEEviT0_T1_,@"STO_CUDA_ENTRY STV_DEFAULT"
_ZN2at6native29vectorized_elementwise_kernelILi2EZZZNS0_17acosh_kernel_cudaERNS_18TensorIteratorBaseEENKUlvE_clEvENKUlvE1_clEvEUlN3c107complexINS6_4HalfEEEE_St5arrayIPcLm2EEEEviT0_T1_:
.text._ZN2at6native29vectorized_elementwise_kernelILi2EZZZNS0_17acosh_kernel_cudaERNS_18TensorIteratorBaseEENKUlvE_clEvENKUlvE1_clEvEUlN3c107complexINS6_4HalfEEEE_St5arrayIPcLm2EEEEviT0_T1_:
        /* <DEDUP_REMOVED lines=12> */
[----:B------:R0:W5:Y:S04]  /*00c0*/  LDG.E.64 R8, [R2.64+0x400] ;  /* 0x0004000402087981 */ /* 0x000168000c1e1b00 */
[----:B------:R0:W5:Y:S04]  /*00d0*/  LDG.E.64 R6, [R2.64+0x800] ;  /* 0x0008000402067981 */ /* 0x000168000c1e1b00 */
[----:B------:R0:W5:Y:S01]  /*00e0*/  LDG.E.64 R4, [R2.64+0xc00] ;  /* 0x000c000402047981 */ /* 0x000162000c1e1b00 */
[----:B------:R-:W-:Y:S01]  /*00f0*/  BSSY B2, `(.L_x_4475) ;  /* 0x000027e000027945 */ /* 0x000fe20003800000 */
[----:B--2---:R-:W-:-:S02]  /*0100*/  HADD2.F32 R15, -RZ, R10.H0_H0 ;  /* 0x2000000aff0f7230 */ /* 0x004fc40000004100 */
[----:B------:R-:W-:-:S03]  /*0110*/  HADD2.F32 R14, -RZ, R10.H1_H1 ;  /* 0x3000000aff0e7230 */ /* 0x000fc60000004100 */
[C---:B------:R-:W-:Y:S01]  /*0120*/  FSETP.GTU.FTZ.AND P0, PT, |R15|.reuse, +INF , PT ;  /* 0x7f8000000f00780b */ /* 0x040fe20003f1c200 */
[----:B------:R-:W-:Y:S01]  /*0130*/  FADD.FTZ R13, |R15|, -RZ ;  /* 0x800000ff0f0d7221 */ /* 0x000fe20000010200 */
[----:B------:R-:W-:-:S04]  /*0140*/  FSETP.GTU.FTZ.AND P1, PT, |R14|, +INF , PT ;  /* 0x7f8000000e00780b */ /* 0x000fc80003f3c200 */
[----:B------:R-:W-:-:S13]  /*0150*/  PLOP3.LUT P0, PT, P0, P1, PT, 0xa8, 0x0 ;  /* 0x000000000000781c */ /* 0x000fda0000703570 */
[----:B------:R-:W-:Y:S05]  /*0160*/  @P0 BRA `(.L_x_4476) ;  /* 0x0000267000000947 */ /* 0x000fea0003800000 */
[----:B0-----:R-:W-:Y:S01]  /*0170*/  FSETP.GT.FTZ.AND P0, PT, R13, 8388608, PT ;  /* 0x4b0000000d00780b */ /* 0x001fe20003f14000 */
        /* <DEDUP_REMOVED lines=70> */
[----:B------:R-:W-:-:S04]  /*05e0*/  HFMA2.MMA R25, -RZ, RZ, 1.3056640625, -1.8671875 ;  /* 0x3d39bf78ff197435 */ /* 0x000fc800000001ff */
        /* <DEDUP_REMOVED lines=30> */
.L_x_4483:
        /* <DEDUP_REMOVED lines=10> */
.L_x_4485:
[----:B------:R-:W-:-:S04]  /*0870*/  FADD.FTZ R16, -R2, R19 ;  /* 0x0000001302107221 */ /* 0x000fc80000010100 */
[----:B------:R-:W-:Y:S02]  /*0880*/  FMUL.FTZ R16, R16, 0.5 ;  /* 0x3f00000010107820 */ /* 0x000fe40000410000 */
.L_x_4486:
[----:B------:R-:W-:Y:S05]  /*0890*/  BSYNC B1 ;  /* 0x0000000000017941 */ /* 0x000fea0003800000 */
.L_x_4484:
        /* <DEDUP_REMOVED lines=11> */
.L_x_4488:
[----:B------:R-:W-:-:S04]  /*0950*/  FADD.FTZ R21, R18, -R21 ;  /* 0x8000001512157221 */ /* 0x000fc80000010000 */
[----:B------:R-:W-:Y:S02]  /*0960*/  FMUL.FTZ R21, R21, 0.5 ;  /* 0x3f00000015157820 */ /* 0x000fe40000410000 */
.L_x_4489:
[----:B------:R-:W-:Y:S05]  /*0970*/  BSYNC B1 ;  /* 0x0000000000017941 */ /* 0x000fea0003800000 */
.L_x_4487:
[----:B------:R-:W-:Y:S01]  /*0980*/  FADD.FTZ R21, R21, R16 ;  /* 0x0000001015157221 */ /* 0x000fe20000010000 */
[----:B------:R-:W-:Y:S01]  /*0990*/  MOV R26, 0x3e800000 ;  /* 0x3e800000001a7802 */ /* 0x000fe20000000f00 */
[----:B------:R-:W-:Y:S01]  /*09a0*/  FADD.FTZ R16, R20, 1 ;  /* 0x3f80000014107421 */ /* 0x000fe20000010000 */
[----:B------:R-:W-:-:S03]  /*09b0*/  HFMA2.MMA R25, -RZ, RZ, 1.3056640625, -1.8671875 ;  /* 0x3d39bf78ff197435 */ /* 0x000fc600000001ff */
[----:B------:R-:W-:-:S06]  /*09c0*/  FMUL.FTZ R16, R16, R21 ;  /* 0x0000001510107220 */ /* 0x000fcc0000410000 */
        /* <DEDUP_REMOVED lines=30> */
.L_x_4482:
[----:B------:R0:W1:Y:S02]  /*0bb0*/  MUFU.SQRT R16, R10 ;  /* 0x0000000a00107308 */ /* 0x0000640000002000 */
.L_x_4481:
[----:B------:R-:W-:Y:S05]  /*0bc0*/  BSYNC B0 ;  /* 0x0000000000007941 */ /* 0x000fea0003800000 */
.L_x_4480:
        /* <DEDUP_REMOVED lines=24> */
.L_x_4496:
[----:B------:R-:W-:-:S04]  /*0d50*/  FADD.FTZ R2, -R2, R19 ;  /* 0x0000001302027221 */ /* 0x000fc80000010100 */
[----:B------:R-:W-:Y:S02]  /*0d60*/  FMUL.FTZ R2, R2, 0.5 ;  /* 0x3f00000002027820 */ /* 0x000fe40000410000 */
.L_x_4497:
[----:B------:R-:W-:Y:S05]  /*0d70*/  BSYNC B1 ;  /* 0x0000000000017941 */ /* 0x000fea0003800000 */
.L_x_4495:
        /* <DEDUP_REMOVED lines=10> */
.L_x_4499:
[----:B------:R-:W-:-:S04]  /*0e20*/  FADD.FTZ R3, -R3, R18 ;  /* 0x0000001203037221 */ /* 0x000fc80000010100 */
[----:B------:R-:W-:Y:S02]  /*0e30*/  FMUL.FTZ R3, R3, 0.5 ;  /* 0x3f00000003037820 */ /* 0x000fe40000410000 */
.L_x_4500:
[----:B------:R-:W-:Y:S05]  /*0e40*/  BSYNC B1 ;  /* 0x0000000000017941 */ /* 0x000fea0003800000 */
.L_x_4498:
[----:B------:R-:W-:Y:S01]  /*0e50*/  FADD.FTZ R3, R3, R2 ;  /* 0x0000000203037221 */ /* 0x000fe20000010000 */
[----:B------:R-:W-:Y:S01]  /*0e60*/  PLOP3.LUT P0, PT, PT, PT, PT, 0x80, 0x0 ;  /* 0x000000000000781c */ /* 0x000fe20003f0f070 */
[----:B------:R-:W-:-:S04]  /*0e70*/  FADD.FTZ R20, R13, R20 ;  /* 0x000000140d147221 */ /* 0x000fc80000010000 */
[----:B------:R-:W-:-:S04]  /*0e80*/  FMUL.FTZ R3, R20, R3 ;  /* 0x0000000314037220 */ /* 0x000fc80000410000 */
[----:B------:R2:W3:Y:S01]  /*0e90*/  MUFU.SQRT R18, R3 ;  /* 0x0000000300127308 */ /* 0x0004e20000002000 */
[----:B------:R-:W-:Y:S05]  /*0ea0*/  BRA `(.L_x_4492) ;  /* 0x000001a000007947 */ /* 0x000fea0003800000 */
.L_x_4494:
[----:B------:R-:W-:-:S13]  /*0eb0*/  FSETP.GT.FTZ.AND P1, PT, R13, 1, PT ;  /* 0x3f8000000d00780b */ /* 0x000fda0003f34000 */
[----:B------:R-:W-:Y:S01]  /*0ec0*/  @!P1 FADD.FTZ R19, -R13, 1 ;  /* 0x3f8000000d139421 */ /* 0x000fe20000010100 */
[----:B------:R-:W-:-:S03]  /*0ed0*/  @!P1 PLOP3.LUT P0, PT, PT, PT, PT, 0x80, 0x0 ;  /* 0x000000000000981c */ /* 0x000fc60003f0f070 */
[----:B------:R-:W-:-:S04]  /*0ee0*/  @!P1 FMUL.FTZ R19, R2, R19 ;  /* 0x0000001302139220 */ /* 0x000fc80000410000 */
[----:B------:R2:W3:Y:S01]  /*0ef0*/  @!P1 MUFU.SQRT R18, R19 ;  /* 0x0000001300129308 */ /* 0x0004e20000002000 */
[----:B------:R-:W-:Y:S05]  /*0f00*/  @!P1 BRA `(.L_x_4492) ;  /* 0x0000014000009947 */ /* 0x000fea0003800000 */
[----:B0-----:R-:W-:Y:S01]  /*0f10*/  FMUL.FTZ R10, R2, R3 ;  /* 0x00000003020a7220 */ /* 0x001fe20000410000 */
[----:B------:R-:W-:Y:S01]  /*0f20*/  PLOP3.LUT P0, PT, PT, PT, PT, 0x80, 0x0 ;  /* 0x000000000000781c */ /* 0x000fe20003f0f070 */
[----:B------:R-:W-:Y:S02]  /*0f30*/  FMUL.FTZ R2, |R14|, 2.81474976710656000000e+14 ;  /* 0x578000000e027820 */ /* 0x000fe40000410200 */
[----:B------:R-:W0:Y:S02]  /*0f40*/  MUFU.SQRT R3, R10 ;  /* 0x0000000a00037308 */ /* 0x000e240000002000 */
[C---:B------:R-:W-:Y:S02]  /*0f50*/  FMUL.FTZ R2, R13.reuse, R2 ;  /* 0x000000020d027220 */ /* 0x040fe40000410000 */
[----:B------:R-:W-:-:S04]  /*0f60*/  FMUL.FTZ R13, R13, 2.81474976710656000000e+14 ;  /* 0x578000000d0d7820 */ /* 0x000fc80000410000 */
[----:B0-----:R-:W0:Y:S02]  /*0f70*/  MUFU.RCP R3, R3 ;  /* 0x0000000300037308 */ /* 0x001e240000001000 */
[----:B0--3--:R-:W-:Y:S01]  /*0f80*/  FMUL.FTZ R18, R2, R3 ;  /* 0x0000000302127220 */ /* 0x009fe20000410000 */
[----:B------:R-:W-:Y:S05]  /*0f90*/  BRA `(.L_x_4492) ;  /* 0x000000b000007947 */ /* 0x000fea0003800000 */
.L_x_4493:
        /* <DEDUP_REMOVED lines=8> */
.L_x_4491:
[----:B------:R-:W-:Y:S01]  /*1020*/  PLOP3.LUT P0, PT, PT, PT, PT, 0x80, 0x0 ;  /* 0x000000000000781c */ /* 0x000fe20003f0f070 */
[----:B------:R-:W-:Y:S02]  /*1030*/  FMUL.FTZ R18, R20, 16777216 ;  /* 0x4b80000014127820 */ /* 0x000fe40000410000 */
[----:B------:R-:W-:-:S05]  /*1040*/  FMUL.FTZ R13, R13, 16777216 ;  /* 0x4b8000000d0d7820 */ /* 0x000fca0000410000 */
.L_x_4492:
[----:B------:R-:W-:Y:S05]  /*1050*/  BSYNC B0 ;  /* 0x0000000000007941 */ /* 0x000fea0003800000 */
.L_x_4490:
[----:B------:R-:W-:Y:S01]  /*1060*/  BSSY B3, `(.L_x_4501) ;  /* 0x00000a7000037945 */ /* 0x000fe20003800000 */
[----:B------:R-:W-:Y:S05]  /*1070*/  @P0 BRA `(.L_x_4502) ;  /* 0x000003b000000947 */ /* 0x000fea0003800000 */
[----:B------:R-:W-:-:S13]  /*1080*/  ISETP.GT.AND P0, PT, R15, -0x1, PT ;  /* 0xffffffff0f00780c */ /* 0x000fda0003f04270 */
[----:B------:R-:W-:Y:S05]  /*1090*/  @P0 BRA `(.L_x_4503) ;  /* 0x000001d000000947 */ /* 0x000fea0003800000 */
[----:B0-----:R-:W-:Y:S01]  /*10a0*/  HFMA2.MMA R10, -RZ, RZ, 1.75, 0 ;  /* 0x3f000000ff0a7435 */ /* 0x001fe200000001ff */
[----:B------:R-:W-:-:S04]  /*10b0*/  FADD.FTZ R2, -R21, -RZ ;  /* 0x800000ff15027221 */ /* 0x000fc80000010100 */
[C---:B--2---:R-:W-:Y:S01]  /*10c0*/  FADD.FTZ R3, |R2|.reuse, -RZ ;  /* 0x800000ff02037221 */ /* 0x044fe20000010200 */
[C---:B------:R-:W-:Y:S02]  /*10d0*/  FSETP.GT.FTZ.AND P0, PT, |R2|.reuse, 0.56000000238418579102, PT ;  /* 0x3f0f5c290200780b */ /* 0x040fe40003f14200 */
[----:B------:R-:W-:Y:S02]  /*10e0*/  FSETP.NEU.FTZ.AND P1, PT, |R2|, 1, PT ;  /* 0x3f8000000200780b */ /* 0x000fe40003f3d200 */
[----:B------:R-:W-:-:S04]  /*10f0*/  FFMA.FTZ R10, -R3, R10, 0.5 ;  /* 0x3f000000030a7423 */ /* 0x000fc8000001010a */
[----:B------:R-:W0:Y:S02]  /*1100*/  MUFU.RSQ R13, R10 ;  /* 0x0000000a000d7308 */ /* 0x000e240000001400 */
[----:B0-----:R-:W-:Y:S02]  /*1110*/  FMUL.FTZ R15, R10, R13 ;  /* 0x0000000d0a0f7220 */ /* 0x001fe40000410000 */
[----:B---3--:R-:W-:Y:S01]  /*1120*/  FMUL.FTZ R18, R13, 0.5 ;  /* 0x3f0000000d127820 */ /* 0x008fe20000410000 */
        /* <DEDUP_REMOVED lines=20> */
.L_x_4503:
[----:B--2---:R-:W-:Y:S01]  /*1270*/  MOV R3, 0x3f000000 ;  /* 0x3f00000000037802 */ /* 0x004fe20000000f00 */
[C---:B------:R-:W-:Y:S01]  /*1280*/  FADD.FTZ R2, |R21|.reuse, -RZ ;  /* 0x800000ff15027221 */ /* 0x040fe20000010200 */
[C---:B------:R-:W-:Y:S02]  /*1290*/  FSETP.GT.FTZ.AND P0, PT, |R21|.reuse, 0.56000000238418579102, PT ;  /* 0x3f0f5c291500780b */ /* 0x040fe40003f14200 */
[----:B------:R-:W-:Y:S01]  /*12a0*/  FSETP.NEU.FTZ.AND P1, PT, |R21|, 1, PT ;  /* 0x3f8000001500780b */ /* 0x000fe20003f3d200 */
[----:B------:R-:W-:-:S04]  /*12b0*/  FFMA.FTZ R3, -R2, R3, 0.5 ;  /* 0x3f00000002037423 */ /* 0x000fc80000010103 */
[----:B0-----:R-:W0:Y:S02]  /*12c0*/  MUFU.RSQ R10, R3 ;  /* 0x00000003000a7308 */ /* 0x001e240000001400 */
[----:B0-----:R-:W-:Y:S02]  /*12d0*/  FMUL.FTZ R13, R3, R10 ;  /* 0x0000000a030d7220 */ /* 0x001fe40000410000 */
[----:B------:R-:W-:-:S04]  /*12e0*/  FMUL.FTZ R10, R10, 0.5 ;  /* 0x3f0000000a0a7820 */ /* 0x000fc80000410000 */
[----:B------:R-:W-:-:S04]  /*12f0*/  FFMA.FTZ R10, -R13, R10, 0.5 ;  /* 0x3f0000000d0a7423 */ /* 0x000fc8000001010a */
[----:B------:R-:W-:Y:S01]  /*1300*/  FFMA.FTZ R10, R13, R10, R13 ;  /* 0x0000000a0d0a7223 */ /* 0x000fe2000001000d */
[----:B------:R-:W-:-:S04]  /*1310*/  HFMA2.MMA R13, -RZ, RZ, 1.265625, -5052 ;  /* 0x3d10ecefff0d7435 */ /* 0x000fc800000001ff */
[----:B------:R-:W-:Y:S02]  /*1320*/  @P0 FSEL R2, R10, RZ, P1 ;  /* 0x000000ff0a020208 */ /* 0x000fe40000800000 */
[----:B------:R-:W-:Y:S02]  /*1330*/  FSETP.GT.FTZ.AND P1, PT, R21, 0.56000000238418579102, PT ;  /* 0x3f0f5c291500780b */ /* 0x000fe40003f34000 */
[----:B------:R-:W-:-:S05]  /*1340*/  LOP3.LUT R2, R2, 0x80000000, R21, 0xb8, !PT ;  /* 0x8000000002027812 */ /* 0x000fca00078eb815 */
[----:B------:R-:W-:-:S04]  /*1350*/  FMUL.FTZ R10, R2, R2 ;  /* 0x00000002020a7220 */ /* 0x000fc80000410000 */
[----:B------:R-:W-:Y:S01]  /*1360*/  FFMA.FTZ R3, R10, R13, 0.016980519518256187439 ;  /* 0x3c8b1abb0a037423 */ /* 0x000fe2000001000d */
[----:B------:R-:W-:-:S03]  /*1370*/  MOV R13, 0x3fd774eb ;  /* 0x3fd774eb000d7802 */ /* 0x000fc60000000f00 */
        /* <DEDUP_REMOVED lines=11> */
.L_x_4502:
        /* <DEDUP_REMOVED lines=17> */
[----:B------:R-:W-:Y:S02]  /*1540*/  MOV R30, R10 ;  /* 0x0000000a001e7202 */ /* 0x000fe40000000f00 */
[----:B------:R-:W-:Y:S02]  /*1550*/  MOV R2, 0x1570 ;  /* 0x0000157000027802 */ /* 0x000fe40000000f00 */
[----:B-1---5:R-:W-:Y:S05]  /*1560*/  CALL.REL.NOINC `($__internal_10_$__cuda_sm3x_div_rn_ftz_f32_slowpath) ;  /* 0x000283e000007944 */ /* 0x022fea0003c00000 */
.L_x_4507:
[----:B------:R-:W-:Y:S05]  /*1570*/  BSYNC B4 ;  /* 0x0000000000047941 */ /* 0x000fea0003800000 */
.L_x_4506:
        /* <DEDUP_REMOVED lines=18> */
.L_x_4509:
[----:B------:R-:W-:Y:S02]  /*16a0*/  ISETP.GE.AND P0, PT, R13, RZ, PT ;  /* 0x000000ff0d00720c */ /* 0x000fe40003f06270 */
[----:B------:R-:W-:-:S11]  /*16b0*/  MOV R3, 0x3fd774eb ;  /* 0x3fd774eb00037802 */ /* 0x000fd60000000f00 */
[----:B------:R-:W-:-:S04]  /*16c0*/  @P0 FFMA.FTZ R2, R3, 0.93318945169448852539, -R2 ;  /* 0x3f6ee58103020823 */ /* 0x000fc80000010802 */
[----:B------:R-:W-:Y:S02]  /*16d0*/  @!P0 FFMA.FTZ R2, R3, 0.93318945169448852539, R2 ;  /* 0x3f6ee58103028823 */ /* 0x000fe40000010002 */
.L_x_4510:
[----:B------:R-:W-:Y:S05]  /*16e0*/  BSYNC B0 ;  /* 0x0000000000007941 */ /* 0x000fea0003800000 */
.L_x_4508:
[C---:B------:R-:W-:Y:S01]  /*16f0*/  FSETP.NEU.FTZ.AND P0, PT, |R13|.reuse, |R18|, PT ;  /* 0x400000120d00720b */ /* 0x040fe20003f1d200 */
[----:B------:R-:W-:Y:S01]  /*1700*/  HFMA2.MMA R3, -RZ, RZ, 2.04296875, -15.78125 ;  /* 0x4016cbe4ff037435 */ /* 0x000fe200000001ff */
        /* <DEDUP_REMOVED lines=9> */
.L_x_4505:
[----:B------:R-:W-:Y:S01]  /*17a0*/  FADD.FTZ R2, |R13|, -RZ ;  /* 0x800000ff0d027221 */ /* 0x000fe20000010200 */
[C---:B---3--:R-:W-:Y:S01]  /*17b0*/  FSETP.GT.FTZ.AND P6, PT, |R18|.reuse, |R13|, PT ;  /* 0x4000000d1200720b */ /* 0x048fe20003fd4200 */
[----:B------:R-:W-:Y:S01]  /*17c0*/  FADD.FTZ R31, |R18|, -RZ ;  /* 0x800000ff121f7221 */ /* 0x000fe20000010200 */
[----:B------:R-:W-:Y:S04]  /*17d0*/  BSSY B4, `(.L_x_4511) ;  /* 0x000000e000047945 */ /* 0x000fe80003800000 */
[----:B0-----:R-:W-:Y:S02]  /*17e0*/  FSEL R10, R31, R2, P6 ;  /* 0x000000021f0a7208 */ /* 0x001fe40003000000 */
[----:B------:R-:W-:-:S02]  /*17f0*/  FSEL R31, R2, R31, P6 ;  /* 0x0000001f021f7208 */ /* 0x000fc40003000000 */
        /* <DEDUP_REMOVED lines=11> */
.L_x_4512:
[----:B------:R-:W-:Y:S05]  /*18b0*/  BSYNC B4 ;  /* 0x0000000000047941 */ /* 0x000fea0003800000 */
.L_x_4511:
        /* <DEDUP_REMOVED lines=18> */
.L_x_4514:
[----:B------:R-:W-:Y:S02]  /*19e0*/  ISETP.GE.AND P0, PT, R13, RZ, PT ;  /* 0x000000ff0d00720c */ /* 0x000fe40003f06270 */
[----:B------:R-:W-:-:S11]  /*19f0*/  MOV R3, 0x3fd774eb ;  /* 0x3fd774eb00037802 */ /* 0x000fd60000000f00 */
[----:B------:R-:W-:-:S04]  /*1a00*/  @P0 FFMA.FTZ R2, R3, 0.93318945169448852539, -R2 ;  /* 0x3f6ee58103020823 */ /* 0x000fc80000010802 */
[----:B------:R-:W-:Y:S02]  /*1a10*/  @!P0 FFMA.FTZ R2, R3, 0.93318945169448852539, R2 ;  /* 0x3f6ee58103028823 */ /* 0x000fe40000010002 */
.L_x_4515:
[----:B------:R-:W-:Y:S05]  /*1a20*/  BSYNC B0 ;  /* 0x0000000000007941 */ /* 0x000fea0003800000 */
.L_x_4513:
        /* <DEDUP_REMOVED lines=10> */
.L_x_4504:
[----:B------:R-:W-:Y:S05]  /*1ad0*/  BSYNC B3 ;  /* 0x0000000000037941 */ /* 0x000fea0003800000 */
.L_x_4501:
[----:B------:R-:W-:-:S13]  /*1ae0*/  ISETP.NE.AND P0, PT, R17, RZ, PT ;  /* 0x000000ff1100720c */ /* 0x000fda0003f05270 */
[----:B-1----:R-:W-:-:S05]  /*1af0*/  @!P0 FADD.FTZ R16, -R16, -RZ ;  /* 0x800000ff10108221 */ /* 0x002fca0000010100 */
[----:B------:R-:W-:Y:S01]  /*1b00*/  MOV R13, R16 ;  /* 0x00000010000d7202 */ /* 0x000fe20000000f00 */
[----:B------:R-:W-:Y:S05]  /*1b10*/  BRA `(.L_x_4516) ;  /* 0x00000db000007947 */ /* 0x000fea0003800000 */
.L_x_4479:
[----:B------:R-:W-:Y:S02]  /*1b20*/  FADD.FTZ R3, -R15, 6.1232342629258392722e-17 ;  /* 0x248d31320f037421 */ /* 0x000fe40000010100 */
[----:B------:R-:W-:Y:S02]  /*1b30*/  FADD.FTZ R13, -R14, -RZ ;  /* 0x800000ff0e0d7221 */ /* 0x000fe40000010100 */
[----:B------:R-:W-:Y:S01]  /*1b40*/  FADD.FTZ R3, R3, 1.5707963705062866211 ;  /* 0x3fc90fdb03037421 */ /* 0x000fe20000010000 */
[----:B------:R-:W-:Y:S05]  /*1b50*/  BRA `(.L_x_4516) ;  /* 0x00000d7000007947 */ /* 0x000fea0003800000 */
.L_x_4478:
[----:B------:R-:W-:Y:S01]  /*1b60*/  HFMA2.MMA R3, -RZ, RZ, 0, 0 ;  /* 0x00000000ff037435 */ /* 0x000fe200000001ff */
[----:B------:R-:W-:Y:S01]  /*1b70*/  FADD.FTZ R13, -R14, -RZ ;  /* 0x800000ff0e0d7221 */ /* 0x000fe20000010100 */
[----:B------:R-:W-:Y:S05]  /*1b80*/  BRA `(.L_x_4516) ;  /* 0x00000d4000007947 */ /* 0x000fea0003800000 */
.L_x_4477:
        /* <DEDUP_REMOVED lines=23> */
[----:B-----5:R-:W-:Y:S05]  /*1d00*/  CALL.REL.NOINC `($__internal_10_$__cuda_sm3x_div_rn_ftz_f32_slowpath) ;  /* 0x00027c4000007944 */ /* 0x020fea0003c00000 */
.L_x_4521:
[----:B------:R-:W-:Y:S05]  /*1d10*/  BSYNC B4 ;  /* 0x0000000000047941 */ /* 0x000fea0003800000 */
.L_x_4520:
        /* <DEDUP_REMOVED lines=18> */
.L_x_4523:
[----:B------:R-:W-:Y:S02]  /*1e40*/  ISETP.GE.AND P0, PT, R15, RZ, PT ;  /* 0x000000ff0f00720c */ /* 0x000fe40003f06270 */
[----:B------:R-:W-:-:S11]  /*1e50*/  MOV R3, 0x3fd774eb ;  /* 0x3fd774eb00037802 */ /* 0x000fd60000000f00 */
[----:B------:R-:W-:-:S04]  /*1e60*/  @P0 FFMA.FTZ R2, R3, 0.93318945169448852539, -R2 ;  /* 0x3f6ee58103020823 */ /* 0x000fc80000010802 */
[----:B------:R-:W-:Y:S02]  /*1e70*/  @!P0 FFMA.FTZ R2, R3, 0.93318945169448852539, R2 ;  /* 0x3f6ee58103028823 */ /* 0x000fe40000010002 */
.L_x_4524:
[----:B------:R-:W-:Y:S05]  /*1e80*/  BSYNC B0 ;  /* 0x0000000000007941 */ /* 0x000fea0003800000 */
.L_x_4522:
[----:B------:R-:W-:Y:S01]  /*1e90*/  FSETP.NEU.FTZ.AND P0, PT, R13, |R14|, PT ;  /* 0x4000000e0d00720b */ /* 0x000fe20003f1d000 */
[----:B------:R-:W-:Y:S01]  /*1ea0*/  HFMA2.MMA R3, -RZ, RZ, 2.04296875, -15.78125 ;  /* 0x4016cbe4ff037435 */ /* 0x000fe200000001ff */
[----:B------:R-:W-:Y:S01]  /*1eb0*/  FSETP.NEU.FTZ.AND P1, PT, R16, RZ, PT ;  /* 0x000000ff1000720b */ /* 0x000fe20003f3d000 */
[----:B------:R-:W0:Y:S01]  /*1ec0*/  MUFU.LG2 R18, R18 ;  /* 0x0000001200127308 */ /* 0x000e220000000c00 */
[----:B------:R-:W-:Y:S01]  /*1ed0*/  ISETP.GE.AND P2, PT, R15, RZ, PT ;  /* 0x000000ff0f00720c */ /* 0x000fe20003f46270 */
[----:B------:R-:W-:-:S08]  /*1ee0*/  FADD.FTZ R13, |R14|, R13 ;  /* 0x0000000d0e0d7221 */ /* 0x000fd00000010200 */
[----:B------:R-:W-:Y:S02]  /*1ef0*/  @!P0 FSEL R2, R3, 0.78539818525314331055, !P2 ;  /* 0x3f490fdb03028808 */ /* 0x000fe40005000000 */
[----:B------:R-:W-:Y:S02]  /*1f00*/  @!P1 FSEL R2, RZ, 3.1415927410125732422, P2 ;  /* 0x40490fdbff029808 */ /* 0x000fe40001000000 */
[----:B------:R-:W-:Y:S02]  /*1f10*/  FSETP.GTU.FTZ.AND P0, PT, |R13|, +INF , PT ;  /* 0x7f8000000d00780b */ /* 0x000fe40003f1c200 */
[----:B------:R-:W-:Y:S01]  /*1f20*/  LOP3.LUT R2, R2, 0x80000000, R14, 0xb8, !PT ;  /* 0x8000000002027812 */ /* 0x000fe200078eb80e */
[----:B0-----:R-:W-:-:S03]  /*1f30*/  FMUL.FTZ.D2 R10, R18, 0.69314718246459960938 ;  /* 0x3f317218120a7820 */ /* 0x001fc60000310000 */
[----:B------:R-:W-:Y:S01]  /*1f40*/  FSEL R2, R13, R2, P0 ;  /* 0x000000020d027208 */ /* 0x000fe20000000000 */
[----:B------:R-:W-:Y:S05]  /*1f50*/  BRA `(.L_x_4525) ;  /* 0x0000082000007947 */ /* 0x000fea0003800000 */
.L_x_4519:
        /* <DEDUP_REMOVED lines=11> */
[----:B-----5:R-:W-:Y:S05]  /*2010*/  CALL.REL.NOINC `($__internal_10_$__cuda_sm3x_div_rn_ftz_f32_slowpath) ;  /* 0x0002793000007944 */ /* 0x020fea0003c00000 */
.L_x_4527:
[----:B------:R-:W-:Y:S05]  /*2020*/  BSYNC B4 ;  /* 0x0000000000047941 */ /* 0x000fea0003800000 */
.L_x_4526:
        /* <DEDUP_REMOVED lines=18> */
.L_x_4529:
[----:B------:R-:W-:Y:S02]  /*2150*/  ISETP.GE.AND P0, PT, R15, RZ, PT ;  /* 0x000000ff0f00720c */ /* 0x000fe40003f06270 */
[----:B------:R-:W-:-:S11]  /*2160*/  MOV R3, 0x3fd774eb ;  /* 0x3fd774eb00037802 */ /* 0x000fd60000000f00 */
[----:B------:R-:W-:-:S04]  /*2170*/  @P0 FFMA.FTZ R2, R3, 0.93318945169448852539, -R2 ;  /* 0x3f6ee58103020823 */ /* 0x000fc80000010802 */
[----:B------:R-:W-:Y:S02]  /*2180*/  @!P0 FFMA.FTZ R2, R3, 0.93318945169448852539, R2 ;  /* 0x3f6ee58103028823 */ /* 0x000fe40000010002 */
.L_x_4530:
[----:B------:R-:W-:Y:S05]  /*2190*/  BSYNC B0 ;  /* 0x0000000000007941 */ /* 0x000fea0003800000 */
.L_x_4528:
        /* <DEDUP_REMOVED lines=27> */
.L_x_4518:
        /* <DEDUP_REMOVED lines=18> */
[----:B------:R-:W-:-:S04]  /*2470*/  FSETP.NEU.FTZ.AND P0, PT, R2, +INF , PT ;  /* 0x7f8000000200780b */ /* 0x000fc80003f1d000 */
[----:B------:R-:W-:Y:S01]  /*2480*/  FSEL R2, R10, +INF , P0 ;  /* 0x7f8000000a027808 */ /* 0x000fe20000000000 */
[----:B------:R-:W-:-:S04]  /*2490*/  FFMA R10, -R16, R19, 1 ;  /* 0x3f800000100a7423 */ /* 0x000fc80000000113 */
[----:B------:R-:W-:Y:S01]  /*24a0*/  FFMA R10, R19, R10, R19 ;  /* 0x0000000a130a7223 */ /* 0x000fe20000000013 */
[----:B------:R-:W0:Y:S01]  /*24b0*/  MUFU.LG2 R2, R2 ;  /* 0x0000000200027308 */ /* 0x000e220000000c00 */
[----:B------:R-:W-:Y:S02]  /*24c0*/  MOV R19, 0x3f800000 ;  /* 0x3f80000000137802 */ /* 0x000fe40000000f00 */
[----:B------:R-:W-:-:S04]  /*24d0*/  FFMA R3, R31, R10, RZ ;  /* 0x0000000a1f037223 */ /* 0x000fc800000000ff */
[----:B------:R-:W-:Y:S01]  /*24e0*/  FFMA R18, -R16, R3, R31 ;  /* 0x0000000310127223 */ /* 0x000fe2000000011f */
[----:B------:R-:W1:Y:S03]  /*24f0*/  FCHK P0, R31, R16 ;  /* 0x000000101f007302 */ /* 0x000e660000000000 */
[----:B------:R-:W-:Y:S02]  /*2500*/  FFMA R3, R10, R18, R3 ;  /* 0x000000120a037223 */ /* 0x000fe40000000003 */
[----:B0-----:R-:W-:Y:S01]  /*2510*/  FFMA.FTZ R10, R2, 0.69314718246459960938, R19 ;  /* 0x3f317218020a7823 */ /* 0x001fe20000010013 */
[----:B-1----:R-:W-:Y:S05]  /*2520*/  @!P0 BRA `(.L_x_4532) ;  /* 0x0000003000008947 */ /* 0x002fea0003800000 */
[----:B------:R-:W-:Y:S02]  /*2530*/  MOV R30, R16 ;  /* 0x00000010001e7202 */ /* 0x000fe40000000f00 */
[----:B------:R-:W-:Y:S02]  /*2540*/  MOV R2, 0x2560 ;  /* 0x0000256000027802 */ /* 0x000fe40000000f00 */
[----:B-----5:R-:W-:Y:S05]  /*2550*/  CALL.REL.NOINC `($__internal_10_$__cuda_sm3x_div_rn_ftz_f32_slowpath) ;  /* 0x000273f000007944 */ /* 0x020fea0003c00000 */
.L_x_4532:
[----:B------:R-:W-:Y:S05]  /*2560*/  BSYNC B4 ;  /* 0x0000000000047941 */ /* 0x000fea0003800000 */
.L_x_4531:
        /* <DEDUP_REMOVED lines=18> */
.L_x_4534:
[----:B------:R-:W-:Y:S02]  /*2690*/  ISETP.GE.AND P0, PT, R15, RZ, PT ;  /* 0x000000ff0f00720c */ /* 0x000fe40003f06270 */
[----:B------:R-:W-:-:S11]  /*26a0*/  MOV R3, 0x3fd774eb ;  /* 0x3fd774eb00037802 */ /* 0x000fd60000000f00 */
[----:B------:R-:W-:-:S04]  /*26b0*/  @P0 FFMA.FTZ R2, R3, 0.93318945169448852539, -R2 ;  /* 0x3f6ee58103020823 */ /* 0x000fc80000010802 */
[----:B------:R-:W-:Y:S02]  /*26c0*/  @!P0 FFMA.FTZ R2, R3, 0.93318945169448852539, R2 ;  /* 0x3f6ee58103028823 */ /* 0x000fe40000010002 */
.L_x_4535:
[----:B------:R-:W-:Y:S05]  /*26d0*/  BSYNC B0 ;  /* 0x0000000000007941 */ /* 0x000fea0003800000 */
.L_x_4533:
        /* <DEDUP_REMOVED lines=10> */
.L_x_4525:
[----:B------:R-:W-:Y:S05]  /*2780*/  BSYNC B3 ;  /* 0x0000000000037941 */ /* 0x000fea0003800000 */
.L_x_4517:
[----:B------:R-:W-:Y:S01]  /*2790*/  ISETP.NE.AND P0, PT, R17, RZ, PT ;  /* 0x000000ff1100720c */ /* 0x000fe20003f05270 */
[----:B------:R-:W-:Y:S02]  /*27a0*/  FADD.FTZ R13, R10, 0.69314718246459960938 ;  /* 0x3f3172180a0d7421 */ /* 0x000fe40000010000 */
[----:B------:R-:W-:-:S10]  /*27b0*/  FADD.FTZ R3, |R2|, -RZ ;  /* 0x800000ff02037221 */ /* 0x000fd40000010200 */
[----:B------:R-:W-:Y:S01]  /*27c0*/  @!P0 FADD.FTZ R13, -R13, -RZ ;  /* 0x800000ff0d0d8221 */ /* 0x000fe20000010100 */
[----:B------:R-:W-:Y:S05]  /*27d0*/  BRA `(.L_x_4516) ;  /* 0x000000f000007947 */ /* 0x000fea0003800000 */
.L_x_4476:
[----:B0-----:R-:W-:-:S13]  /*27e0*/  FSETP.NEU.FTZ.AND P0, PT, R13, +INF , PT ;  /* 0x7f8000000d00780b */ /* 0x001fda0003f1d000 */
        /* <DEDUP_REMOVED lines=14> */
.L_x_4516:
[----:B------:R-:W-:Y:S05]  /*28d0*/  BSYNC B2 ;  /* 0x0000000000027941 */ /* 0x000fea0003800000 */
.L_x_4475:
        /* <DEDUP_REMOVED lines=10> */
.L_x_4537:
[----:B------:R-:W-:Y:S02]  /*2980*/  FSETP.GTU.FTZ.AND P0, PT, R2, +INF , PT ;  /* 0x7f8000000200780b */ /* 0x000fe40003f1c000 */
[----:B------:R-:W-:-:S11]  /*2990*/  MOV R10, R3 ;  /* 0x00000003000a7202 */ /* 0x000fd60000000f00 */
[----:B------:R-:W-:Y:S02]  /*29a0*/  @!P0 MOV R13, R2 ;  /* 0x00000002000d8202 */ /* 0x000fe40000000f00 */
.L_x_4538:
[----:B------:R-:W-:Y:S05]  /*29b0*/  BSYNC B0 ;  /* 0x0000000000007941 */ /* 0x000fea0003800000 */
.L_x_4536:
[--C-:B------:R-:W-:Y:S01]  /*29c0*/  HADD2.F32 R16, -RZ, R11.reuse.H0_H0 ;  /* 0x2000000bff107230 */ /* 0x100fe20000004100 */
[----:B------:R-:W-:Y:S01]  /*29d0*/  BSSY B2, `(.L_x_4539) ;  /* 0x000027e000027945 */ /* 0x000fe20003800000 */
[----:B------:R-:W-:-:S03]  /*29e0*/  HADD2.F32 R15, -RZ, R11.H1_H1 ;  /* 0x3000000bff0f7230 */ /* 0x000fc60000004100 */
[C---:B------:R-:W-:Y:S01]  /*29f0*/  FSETP.GTU.FTZ.AND P0, PT, |R16|.reuse, +INF , PT ;  /* 0x7f8000001000780b */ /* 0x040fe20003f1c200 */
[----:B---3--:R-:W-:Y:S01]  /*2a00*/  FADD.FTZ R18, |R16|, -RZ ;  /* 0x800000ff10127221 */ /* 0x008fe20000010200 */
        /* <DEDUP_REMOVED lines=105> */
.L_x_4547:
        /* <DEDUP_REMOVED lines=10> */
.L_x_4549:
[----:B------:R-:W-:-:S04]  /*3140*/  FADD.FTZ R2, -R3, R22 ;  /* 0x0000001603027221 */ /* 0x000fc80000010100 */
[----:B------:R-:W-:Y:S02]  /*3150*/  FMUL.FTZ R2, R2, 0.5 ;  /* 0x3f00000002027820 */ /* 0x000fe40000410000 */
.L_x_4550:
[----:B------:R-:W-:Y:S05]  /*3160*/  BSYNC B1 ;  /* 0x0000000000017941 */ /* 0x000fea0003800000 */
.L_x_4548:
        /* <DEDUP_REMOVED lines=11> */
.L_x_4552:
[----:B------:R-:W-:-:S04]  /*3220*/  FADD.FTZ R14, R17, -R14 ;  /* 0x8000000e110e7221 */ /* 0x000fc80000010000 */
[----:B------:R-:W-:Y:S02]  /*3230*/  FMUL.FTZ R23, R14, 0.5 ;  /* 0x3f0000000e177820 */ /* 0x000fe40000410000 */
.L_x_4553:
[----:B------:R-:W-:Y:S05]  /*3240*/  BSYNC B1 ;  /* 0x0000000000017941 */ /* 0x000fea0003800000 */
.L_x_4551:
[----:B------:R-:W-:Y:S01]  /*3250*/  FADD.FTZ R23, R23, R2 ;  /* 0x0000000217177221 */ /* 0x000fe20000010000 */
[----:B------:R-:W-:Y:S01]  /*3260*/  HFMA2.MMA R25, -RZ, RZ, 1.625, 0 ;  /* 0x3e800000ff197435 */ /* 0x000fe200000001ff */
[----:B------:R-:W-:Y:S01]  /*3270*/  FADD.FTZ R2, R21, 1 ;  /* 0x3f80000015027421 */ /* 0x000fe20000010000 */
[----:B------:R-:W-:-:S03]  /*3280*/  MOV R27, 0x3d39bf78 ;  /* 0x3d39bf78001b7802 */ /* 0x000fc60000000f00 */
        /* <DEDUP_REMOVED lines=31> */
.L_x_4546:
[----:B------:R0:W1:Y:S02]  /*3480*/  MUFU.SQRT R14, R11 ;  /* 0x0000000b000e7308 */ /* 0x0000640000002000 */
.L_x_4545:
[----:B------:R-:W-:Y:S05]  /*3490*/  BSYNC B0 ;  /* 0x0000000000007941 */ /* 0x000fea0003800000 */
.L_x_4544:
        /* <DEDUP_REMOVED lines=24> */
.L_x_4560:
[----:B------:R-:W-:-:S04]  /*3620*/  FADD.FTZ R3, -R3, R22 ;  /* 0x0000001603037221 */ /* 0x000fc80000010100 */
[----:B------:R-:W-:Y:S02]  /*3630*/  FMUL.FTZ R3, R3, 0.5 ;  /* 0x3f00000003037820 */ /* 0x000fe40000410000 */
.L_x_4561:
[----:B------:R-:W-:Y:S05]  /*3640*/  BSYNC B1 ;  /* 0x0000000000017941 */ /* 0x000fea0003800000 */
.L_x_4559:
        /* <DEDUP_REMOVED lines=10> */
.L_x_4563:
[----:B------:R-:W-:-:S04]  /*36f0*/  FADD.FTZ R17, -R20, R17 ;  /* 0x0000001114117221 */ /* 0x000fc80000010100 */
[----:B------:R-:W-:Y:S02]  /*3700*/  FMUL.FTZ R20, R17, 0.5 ;  /* 0x3f00000011147820 */ /* 0x000fe40000410000 */
.L_x_4564:
[----:B------:R-:W-:Y:S05]  /*3710*/  BSYNC B1 ;  /* 0x0000000000017941 */ /* 0x000fea0003800000 */
.L_x_4562:
[----:B------:R-:W-:Y:S01]  /*3720*/  FADD.FTZ R20, R20, R3 ;  /* 0x0000000314147221 */ /* 0x000fe20000010000 */
[----:B------:R-:W-:Y:S01]  /*3730*/  PLOP3.LUT P0, PT, PT, PT, PT, 0x80, 0x0 ;  /* 0x000000000000781c */ /* 0x000fe20003f0f070 */
[----:B------:R-:W-:-:S04]  /*3740*/  FADD.FTZ R21, R18, R21 ;  /* 0x0000001512157221 */ /* 0x000fc80000010000 */
[----:B------:R-:W-:-:S04]  /*3750*/  FMUL.FTZ R20, R21, R20 ;  /* 0x0000001415147220 */ /* 0x000fc80000410000 */
[----:B------:R2:W3:Y:S01]  /*3760*/  MUFU.SQRT R17, R20 ;  /* 0x0000001400117308 */ /* 0x0004e20000002000 */
[----:B------:R-:W-:Y:S05]  /*3770*/  BRA `(.L_x_4556) ;  /* 0x000001a000007947 */ /* 0x000fea0003800000 */
.L_x_4558:
        /* <DEDUP_REMOVED lines=8> */
[----:B------:R-:W-:-:S04]  /*3800*/  FMUL.FTZ R3, |R15|, 2.81474976710656000000e+14 ;  /* 0x578000000f037820 */ /* 0x000fc80000410200 */
[----:B------:R-:W0:Y:S01]  /*3810*/  MUFU.SQRT R11, R11 ;  /* 0x0000000b000b7308 */ /* 0x000e220000002000 */
[C---:B------:R-:W-:Y:S02]  /*3820*/  FMUL.FTZ R3, R18.reuse, R3 ;  /* 0x0000000312037220 */ /* 0x040fe40000410000 */
[----:B------:R-:W-:-:S05]  /*3830*/  FMUL.FTZ R18, R18, 2.81474976710656000000e+14 ;  /* 0x5780000012127820 */ /* 0x000fca0000410000 */
[----:B0-----:R-:W0:Y:S02]  /*3840*/  MUFU.RCP R20, R11 ;  /* 0x0000000b00147308 */ /* 0x001e240000001000 */
[----:B0--3--:R-:W-:Y:S01]  /*3850*/  FMUL.FTZ R17, R3, R20 ;  /* 0x0000001403117220 */ /* 0x009fe20000410000 */
[----:B------:R-:W-:Y:S05]  /*3860*/  BRA `(.L_x_4556) ;  /* 0x000000b000007947 */ /* 0x000fea0003800000 */
.L_x_4557:
        /* <DEDUP_REMOVED lines=8> */
.L_x_4555:
[----:B------:R-:W-:Y:S01]  /*38f0*/  PLOP3.LUT P0, PT, PT, PT, PT, 0x80, 0x0 ;  /* 0x000000000000781c */ /* 0x000fe20003f0f070 */
[----:B------:R-:W-:Y:S02]  /*3900*/  FMUL.FTZ R17, R21, 16777216 ;  /* 0x4b80000015117820 */ /* 0x000fe40000410000 */
[----:B------:R-:W-:-:S05]  /*3910*/  FMUL.FTZ R18, R18, 16777216 ;  /* 0x4b80000012127820 */ /* 0x000fca0000410000 */
.L_x_4556:
[----:B------:R-:W-:Y:S05]  /*3920*/  BSYNC B0 ;  /* 0x0000000000007941 */ /* 0x000fea0003800000 */
.L_x_4554:
[----:B------:R-:W-:Y:S01]  /*3930*/  BSSY B3, `(.L_x_4565) ;  /* 0x00000a9000037945 */ /* 0x000fe20003800000 */
[----:B------:R-:W-:Y:S05]  /*3940*/  @P0 BRA `(.L_x_4566) ;  /* 0x000003d000000947 */ /* 0x000fea0003800000 */
[----:B------:R-:W-:-:S13]  /*3950*/  ISETP.GT.AND P0, PT, R16, -0x1, PT ;  /* 0xffffffff1000780c */ /* 0x000fda0003f04270 */
[----:B------:R-:W-:Y:S05]  /*3960*/  @P0 BRA `(.L_x_4567) ;  /* 0x000001e000000947 */ /* 0x000fea0003800000 */
[----:B0-----:R-:W-:Y:S01]  /*3970*/  HFMA2.MMA R11, -RZ, RZ, 1.75, 0 ;  /* 0x3f000000ff0b7435 */ /* 0x001fe200000001ff */
[----:B------:R-:W-:-:S04]  /*3980*/  FADD.FTZ R3, -R2, -RZ ;  /* 0x800000ff02037221 */ /* 0x000fc80000010100 */
[C---:B------:R-:W-:Y:S01]  /*3990*/  FADD.FTZ R16, |R3|.reuse, -RZ ;  /* 0x800000ff03107221 */ /* 0x040fe20000010200 */
[C---:B------:R-:W-:Y:S02]  /*39a0*/  FSETP.GT.FTZ.AND P0, PT, |R3|.reuse, 0.56000000238418579102, PT ;  /* 0x3f0f5c290300780b */ /* 0x040fe40003f14200 */
[----:B------:R-:W-:Y:S02]  /*39b0*/  FSETP.NEU.FTZ.AND P1, PT, |R3|, 1, PT ;  /* 0x3f8000000300780b */ /* 0x000fe40003f3d200 */
[----:B------:R-:W-:-:S04]  /*39c0*/  FFMA.FTZ R11, -R16, R11, 0.5 ;  /* 0x3f000000100b7423 */ /* 0x000fc8000001010b */
[----:B------:R-:W0:Y:S02]  /*39d0*/  MUFU.RSQ R18, R11 ;  /* 0x0000000b00127308 */ /* 0x000e240000001400 */
[----:B0--3--:R-:W-:Y:S02]  /*39e0*/  FMUL.FTZ R17, R11, R18 ;  /* 0x000000120b117220 */ /* 0x009fe40000410000 */
[----:B------:R-:W-:-:S04]  /*39f0*/  FMUL.FTZ R18, R18, 0.5 ;  /* 0x3f00000012127820 */ /* 0x000fc80000410000 */
[----:B------:R-:W-:-:S04]  /*3a00*/  FFMA.FTZ R18, -R17, R18, 0.5 ;  /* 0x3f00000011127423 */ /* 0x000fc80000010112 */
[----:B------:R-:W-:Y:S01]  /*3a10*/  FFMA.FTZ R18, R17, R18, R17 ;  /* 0x0000001211127223 */ /* 0x000fe20000010011 */
[----:B------:R-:W-:-:S04]  /*3a20*/  MOV R17, 0x3d10ecef ;  /* 0x3d10ecef00117802 */ /* 0x000fc80000000f00 */
        /* <DEDUP_REMOVED lines=10> */
[----:B------:R-:W-:-:S03]  /*3ad0*/  HFMA2.MMA R11, -RZ, RZ, 1.9599609375, 20144 ;  /* 0x3fd774ebff0b7435 */ /* 0x000fc600000001ff */
[----:B------:R-:W-:-:S04]  /*3ae0*/  FFMA.FTZ R3, R3, R16, R3 ;  /* 0x0000001003037223 */ /* 0x000fc80000010003 */
[----:B------:R-:W-:-:S05]  /*3af0*/  FADD.FTZ R2, -R3, -RZ ;  /* 0x800000ff03027221 */ /* 0x000fca0000010100 */
[----:B------:R-:W-:-:S05]  /*3b00*/  FSEL R2, R3, R2, P0 ;  /* 0x0000000203027208 */ /* 0x000fca0000000000 */
[----:B------:R-:W-:-:S04]  /*3b10*/  @P1 FFMA.FTZ R3, R11, 0.93318945169448852539, R2 ;  /* 0x3f6ee5810b031823 */ /* 0x000fc80000010002 */
[----:B------:R-:W-:-:S05]  /*3b20*/  @P0 FADD.FTZ R3, R3, R3 ;  /* 0x0000000303030221 */ /* 0x000fca0000010000 */
[----:B------:R-:W-:Y:S01]  /*3b30*/  MOV R2, R3 ;  /* 0x0000000300027202 */ /* 0x000fe20000000f00 */
[----:B------:R-:W-:Y:S05]  /*3b40*/  BRA `(.L_x_4568) ;  /* 0x0000087000007947 */ /* 0x000fea0003800000 */
.L_x_4567:
[----:B------:R-:W-:Y:S01]  /*3b50*/  HFMA2.MMA R16, -RZ, RZ, 1.75, 0 ;  /* 0x3f000000ff107435 */ /* 0x000fe200000001ff */
[C---:B------:R-:W-:Y:S01]  /*3b60*/  FADD.FTZ R3, |R2|.reuse, -RZ ;  /* 0x800000ff02037221 */ /* 0x040fe20000010200 */
[C---:B------:R-:W-:Y:S02]  /*3b70*/  FSETP.GT.FTZ.AND P0, PT, |R2|.reuse, 0.56000000238418579102, PT ;  /* 0x3f0f5c290200780b */ /* 0x040fe40003f14200 */
[----:B------:R-:W-:-:S06]  /*3b80*/  FSETP.NEU.FTZ.AND P1, PT, |R2|, 1, PT ;  /* 0x3f8000000200780b */ /* 0x000fcc0003f3d200 */
[----:B0-----:R-:W-:-:S04]  /*3b90*/  FFMA.FTZ R11, -R3, R16, 0.5 ;  /* 0x3f000000030b7423 */ /* 0x001fc80000010110 */
[----:B------:R-:W0:Y:S02]  /*3ba0*/  MUFU.RSQ R16, R11 ;  /* 0x0000000b00107308 */ /* 0x000e240000001400 */
[----:B0--3--:R-:W-:Y:S02]  /*3bb0*/  FMUL.FTZ R17, R11, R16 ;  /* 0x000000100b117220 */ /* 0x009fe40000410000 */
[----:B------:R-:W-:-:S04]  /*3bc0*/  FMUL.FTZ R16, R16, 0.5 ;  /* 0x3f00000010107820 */ /* 0x000fc80000410000 */
[----:B------:R-:W-:-:S04]  /*3bd0*/  FFMA.FTZ R16, -R17, R16, 0.5 ;  /* 0x3f00000011107423 */ /* 0x000fc80000010110 */
[----:B------:R-:W-:Y:S01]  /*3be0*/  FFMA.FTZ R16, R17, R16, R17 ;  /* 0x0000001011107223 */ /* 0x000fe20000010011 */
[----:B------:R-:W-:-:S04]  /*3bf0*/  MOV R17, 0x3d10ecef ;  /* 0x3d10ecef00117802 */ /* 0x000fc80000000f00 */
        /* <DEDUP_REMOVED lines=14> */
[----:B------:R-:W-:-:S04]  /*3ce0*/  @!P1 FFMA.FTZ R3, R11, 0.93318945169448852539, R2 ;  /* 0x3f6ee5810b039823 */ /* 0x000fc80000010002 */
[----:B------:R-:W-:-:S05]  /*3cf0*/  @P0 FADD.FTZ R3, R3, R3 ;  /* 0x0000000303030221 */ /* 0x000fca0000010000 */
[----:B------:R-:W-:Y:S01]  /*3d00*/  MOV R2, R3 ;  /* 0x0000000300027202 */ /* 0x000fe20000000f00 */
[----:B------:R-:W-:Y:S05]  /*3d10*/  BRA `(.L_x_4568) ;  /* 0x000006a000007947 */ /* 0x000fea0003800000 */
.L_x_4566:
[----:B------:R-:W-:-:S13]  /*3d20*/  ISETP.GT.AND P0, PT, R16, -0x1, PT ;  /* 0xffffffff1000780c */ /* 0x000fda0003f04270 */
[----:B------:R-:W-:Y:S05]  /*3d30*/  @P0 BRA `(.L_x_4569) ;  /* 0x0000035000000947 */ /* 0x000fea0003800000 */
[----:B------:R-:W-:Y:S01]  /*3d40*/  FADD.FTZ R18, -R18, -RZ ;  /* 0x800000ff12127221 */ /* 0x000fe20000010100 */
[----:B------:R-:W-:Y:S01]  /*3d50*/  BSSY B4, `(.L_x_4570) ;  /* 0x0000011000047945 */ /* 0x000fe20003800000 */
[C---:B---3--:R-:W-:Y:S02]  /*3d60*/  FADD.FTZ R3, |R17|.reuse, -RZ ;  /* 0x800000ff11037221 */ /* 0x048fe40000010200 */
[----:B------:R-:W-:Y:S01]  /*3d70*/  FADD.FTZ R2, |R18|, -RZ ;  /* 0x800000ff12027221 */ /* 0x000fe20000010200 */
[----:B------:R-:W-:-:S04]  /*3d80*/  FSETP.GT.FTZ.AND P6, PT, |R17|, |R18|, PT ;  /* 0x400000121100720b */ /* 0x000fc80003fd4200 */
[----:B0-----:R-:W-:Y:S02]  /*3d90*/  FSEL R11, R3, R2, P6 ;  /* 0x00000002030b7208 */ /* 0x001fe40003000000 */
[----:B------:R-:W-:Y:S02]  /*3da0*/  FSEL R31, R2, R3, P6 ;  /* 0x00000003021f7208 */ /* 0x000fe40003000000 */
[----:B------:R-:W0:Y:S08]  /*3db0*/  MUFU.RCP R16, R11 ;  /* 0x0000000b00107308 */ /* 0x000e300000001000 */
[----:B------:R-:W3:Y:S01]  /*3dc0*/  FCHK P0, R31, R11 ;  /* 0x0000000b1f007302 */ /* 0x000ee20000000000 */
[----:B0-----:R-:W-:-:S04]  /*3dd0*/  FFMA R21, -R11, R16, 1 ;  /* 0x3f8000000b157423 */ /* 0x001fc80000000110 */
[----:B------:R-:W-:-:S04]  /*3de0*/  FFMA R21, R16, R21, R16 ;  /* 0x0000001510157223 */ /* 0x000fc80000000010 */
[----:B------:R-:W-:-:S04]  /*3df0*/  FFMA R2, R31, R21, RZ ;  /* 0x000000151f027223 */ /* 0x000fc800000000ff */
[----:B------:R-:W-:-:S04]  /*3e00*/  FFMA R3, -R11, R2, R31 ;  /* 0x000000020b037223 */ /* 0x000fc8000000011f */
[----:B------:R-:W-:Y:S01]  /*3e10*/  FFMA R3, R21, R3, R2 ;  /* 0x0000000315037223 */ /* 0x000fe20000000002 */
[----:B---3--:R-:W-:Y:S05]  /*3e20*/  @!P0 BRA `(.L_x_4571) ;  /* 0x0000003000008947 */ /* 0x008fea0003800000 */
[----:B------:R-:W-:Y:S02]  /*3e30*/  MOV R30, R11 ;  /* 0x0000000b001e7202 */ /* 0x000fe40000000f00 */
[----:B------:R-:W-:Y:S02]  /*3e40*/  MOV R2, 0x3e60 ;  /* 0x00003e6000027802 */ /* 0x000fe40000000f00 */
[----:B-12--5:R-:W-:Y:S05]  /*3e50*/  CALL.REL.NOINC `($__internal_10_$__cuda_sm3x_div_rn_ftz_f32_slowpath) ;  /* 0x00025af000007944 */ /* 0x026fea0003c00000 */
.L_x_4571:
[----:B------:R-:W-:Y:S05]  /*3e60*/  BSYNC B4 ;  /* 0x0000000000047941 */ /* 0x000fea0003800000 */
.L_x_4570:
        /* <DEDUP_REMOVED lines=18> */
.L_x_4573:
[----:B------:R-:W-:Y:S02]  /*3f90*/  ISETP.GE.AND P0, PT, R18, RZ, PT ;  /* 0x000000ff1200720c */ /* 0x000fe40003f06270 */
[----:B------:R-:W-:-:S11]  /*3fa0*/  MOV R3, 0x3fd774eb ;  /* 0x3fd774eb00037802 */ /* 0x000fd60000000f00 */
[----:B------:R-:W-:-:S04]  /*3fb0*/  @P0 FFMA.FTZ R2, R3, 0.93318945169448852539, -R2 ;  /* 0x3f6ee58103020823 */ /* 0x000fc80000010802 */
[----:B------:R-:W-:Y:S02]  /*3fc0*/  @!P0 FFMA.FTZ R2, R3, 0.93318945169448852539, R2 ;  /* 0x3f6ee58103028823 */ /* 0x000fe40000010002 */
.L_x_4574:
[----:B------:R-:W-:Y:S05]  /*3fd0*/  BSYNC B0 ;  /* 0x0000000000007941 */ /* 0x000fea0003800000 */
.L_x_4572:
[C---:B------:R-:W-:Y:S01]  /*3fe0*/  FSETP.NEU.FTZ.AND P0, PT, |R18|.reuse, |R17|, PT ;  /* 0x400000111200720b */ /* 0x040fe20003f1d200 */
[----:B------:R-:W-:Y:S01]  /*3ff0*/  HFMA2.MMA R3, -RZ, RZ, 2.04296875, -15.78125 ;  /* 0x4016cbe4ff037435 */ /* 0x000fe200000001ff */
        /* <DEDUP_REMOVED lines=9> */
.L_x_4569:
[----:B------:R-:W-:Y:S01]  /*4090*/  FADD.FTZ R2, |R18|, -RZ ;  /* 0x800000ff12027221 */ /* 0x000fe20000010200 */
[C---:B---3--:R-:W-:Y:S01]  /*40a0*/  FSETP.GT.FTZ.AND P6, PT, |R17|.reuse, |R18|, PT ;  /* 0x400000121100720b */ /* 0x048fe20003fd4200 */
[----:B------:R-:W-:Y:S01]  /*40b0*/  FADD.FTZ R31, |R17|, -RZ ;  /* 0x800000ff111f7221 */ /* 0x000fe20000010200 */
[----:B------:R-:W-:Y:S04]  /*40c0*/  BSSY B4, `(.L_x_4575) ;  /* 0x000000e000047945 */ /* 0x000fe80003800000 */
[----:B0-----:R-:W-:Y:S02]  /*40d0*/  FSEL R11, R31, R2, P6 ;  /* 0x000000021f0b7208 */ /* 0x001fe40003000000 */
[----:B------:R-:W-:-:S02]  /*40e0*/  FSEL R31, R2, R31, P6 ;  /* 0x0000001f021f7208 */ /* 0x000fc40003000000 */
        /* <DEDUP_REMOVED lines=11> */
.L_x_4576:
[----:B------:R-:W-:Y:S05]  /*41a0*/  BSYNC B4 ;  /* 0x0000000000047941 */ /* 0x000fea0003800000 */
.L_x_4575:
        /* <DEDUP_REMOVED lines=18> */
.L_x_4578:
[----:B------:R-:W-:Y:S02]  /*42d0*/  ISETP.GE.AND P0, PT, R18, RZ, PT ;  /* 0x000000ff1200720c */ /* 0x000fe40003f06270 */
[----:B------:R-:W-:-:S11]  /*42e0*/  MOV R3, 0x3fd774eb ;  /* 0x3fd774eb00037802 */ /* 0x000fd60000000f00 */
[----:B------:R-:W-:-:S04]  /*42f0*/  @P0 FFMA.FTZ R2, R3, 0.93318945169448852539, -R2 ;  /* 0x3f6ee58103020823 */ /* 0x000fc80000010802 */
[----:B------:R-:W-:Y:S02]  /*4300*/  @!P0 FFMA.FTZ R2, R3, 0.93318945169448852539, R2 ;  /* 0x3f6ee58103028823 */ /* 0x000fe40000010002 */
.L_x_4579:
[----:B------:R-:W-:Y:S05]  /*4310*/  BSYNC B0 ;  /* 0x0000000000007941 */ /* 0x000fea0003800000 */
.L_x_4577:
[C---:B------:R-:W-:Y:S01]  /*4320*/  FSETP.NEU.FTZ.AND P0, PT, |R18|.reuse, |R17|, PT ;  /* 0x400000111200720b */ /* 0x040fe20003f1d200 */
[----:B------:R-:W-:Y:S01]  /*4330*/  HFMA2.MMA R3, -RZ, RZ, 2.04296875, -15.78125 ;  /* 0x4016cbe4ff037435 */ /* 0x000fe200000001ff */
        /* <DEDUP_REMOVED lines=8> */
.L_x_4568:
[----:B------:R-:W-:Y:S05]  /*43c0*/  BSYNC B3 ;  /* 0x0000000000037941 */ /* 0x000fea0003800000 */
.L_x_4565:
[----:B------:R-:W-:-:S13]  /*43d0*/  ISETP.NE.AND P0, PT, R19, RZ, PT ;  /* 0x000000ff1300720c */ /* 0x000fda0003f05270 */
[----:B-1----:R-:W-:Y:S01]  /*43e0*/  @!P0 FADD.FTZ R14, -R14, -RZ ;  /* 0x800000ff0e0e8221 */ /* 0x002fe20000010100 */
[----:B------:R-:W-:Y:S05]  /*43f0*/  BRA `(.L_x_4580) ;  /* 0x00000db000007947 */ /* 0x000fea0003800000 */
.L_x_4543:
[----:B------:R-:W-:Y:S02]  /*4400*/  FADD.FTZ R2, -R16, 6.1232342629258392722e-17 ;  /* 0x248d313210027421 */ /* 0x000fe40000010100 */
[----:B------:R-:W-:Y:S02]  /*4410*/  FADD.FTZ R14, -R15, -RZ ;  /* 0x800000ff0f0e7221 */ /* 0x000fe40000010100 */
[----:B------:R-:W-:Y:S01]  /*4420*/  FADD.FTZ R2, R2, 1.5707963705062866211 ;  /* 0x3fc90fdb02027421 */ /* 0x000fe20000010000 */
[----:B------:R-:W-:Y:S05]  /*4430*/  BRA `(.L_x_4580) ;  /* 0x00000d7000007947 */ /* 0x000fea0003800000 */
.L_x_4542:
[----:B------:R-:W-:Y:S01]  /*4440*/  FADD.FTZ R14, -R15, -RZ ;  /* 0x800000ff0f0e7221 */ /* 0x000fe20000010100 */
[----:B------:R-:W-:Y:S01]  /*4450*/  MOV R2, RZ ;  /* 0x000000ff00027202 */ /* 0x000fe20000000f00 */
[----:B------:R-:W-:Y:S05]  /*4460*/  BRA `(.L_x_4580) ;  /* 0x00000d4000007947 */ /* 0x000fea0003800000 */
.L_x_4541:
        /* <DEDUP_REMOVED lines=24> */
.L_x_4585:
[----:B------:R-:W-:Y:S05]  /*45f0*/  BSYNC B4 ;  /* 0x0000000000047941 */ /* 0x000fea0003800000 */
.L_x_4584:
        /* <DEDUP_REMOVED lines=18> */
.L_x_4587:
[----:B------:R-:W-:Y:S02]  /*4720*/  ISETP.GE.AND P0, PT, R16, RZ, PT ;  /* 0x000000ff1000720c */ /* 0x000fe40003f06270 */
[----:B------:R-:W-:-:S11]  /*4730*/  MOV R3, 0x3fd774eb ;  /* 0x3fd774eb00037802 */ /* 0x000fd60000000f00 */
[----:B------:R-:W-:-:S04]  /*4740*/  @P0 FFMA.FTZ R2, R3, 0.93318945169448852539, -R2 ;  /* 0x3f6ee58103020823 */ /* 0x000fc80000010802 */
[----:B------:R-:W-:Y:S02]  /*4750*/  @!P0 FFMA.FTZ R2, R3, 0.93318945169448852539, R2 ;  /* 0x3f6ee58103028823 */ /* 0x000fe40000010002 */
.L_x_4588:
[----:B------:R-:W-:Y:S05]  /*4760*/  BSYNC B0 ;  /* 0x0000000000007941 */ /* 0x000fea0003800000 */
.L_x_4586:
        /* <DEDUP_REMOVED lines=13> */
.L_x_4583:
        /* <DEDUP_REMOVED lines=12> */
.L_x_4591:
[----:B------:R-:W-:Y:S05]  /*4900*/  BSYNC B4 ;  /* 0x0000000000047941 */ /* 0x000fea0003800000 */
.L_x_4590:
        /* <DEDUP_REMOVED lines=18> */
.L_x_4593:
[----:B------:R-:W-:Y:S02]  /*4a30*/  ISETP.GE.AND P0, PT, R16, RZ, PT ;  /* 0x000000ff1000720c */ /* 0x000fe40003f06270 */
[----:B------:R-:W-:-:S11]  /*4a40*/  MOV R3, 0x3fd774eb ;  /* 0x3fd774eb00037802 */ /* 0x000fd60000000f00 */
[----:B------:R-:W-:-:S04]  /*4a50*/  @P0 FFMA.FTZ R2, R3, 0.93318945169448852539, -R2 ;  /* 0x3f6ee58103020823 */ /* 0x000fc80000010802 */
[----:B------:R-:W-:Y:S02]  /*4a60*/  @!P0 FFMA.FTZ R2, R3, 0.93318945169448852539, R2 ;  /* 0x3f6ee58103028823 */ /* 0x000fe40000010002 */
.L_x_4594:
[----:B------:R-:W-:Y:S05]  /*4a70*/  BSYNC B0 ;  /* 0x0000000000007941 */ /* 0x000fea0003800000 */
.L_x_4592:
        /* <DEDUP_REMOVED lines=19> */
[----:B------:R-:W-:Y:S01]  /*4bb0*/  @!P1 FSEL R2, R11, 0.78539818525314331055, !P0 ;  /* 0x3f490fdb0b029808 */ /* 0x000fe20004000000 */
[----:B------:R-:W-:Y:S01]  /*4bc0*/  FADD.FTZ R11, |R15|, R18 ;  /* 0x000000120f0b7221 */ /* 0x000fe20000010200 */
[----:B------:R-:W-:-:S04]  /*4bd0*/  @!P2 FSEL R2, RZ, 3.1415927410125732422, P0 ;  /* 0x40490fdbff02a808 */ /* 0x000fc80000000000 */
[----:B------:R-:W-:Y:S02]  /*4be0*/  FSETP.GTU.FTZ.AND P0, PT, |R11|, +INF , PT ;  /* 0x7f8000000b00780b */ /* 0x000fe40003f1c200 */
[----:B------:R-:W-:-:S04]  /*4bf0*/  LOP3.LUT R2, R2, 0x80000000, R15, 0xb8, !PT ;  /* 0x8000000002027812 */ /* 0x000fc800078eb80f */
[----:B------:R-:W-:Y:S01]  /*4c00*/  FSEL R2, R11, R2, P0 ;  /* 0x000000020b027208 */ /* 0x000fe20000000000 */
[----:B0-----:R-:W-:Y:S01]  /*4c10*/  FMUL.FTZ R11, R3, 0.69314718246459960938 ;  /* 0x3f317218030b7820 */ /* 0x001fe20000410000 */
[----:B------:R-:W-:Y:S05]  /*4c20*/  BRA `(.L_x_4589) ;  /* 0x0000043000007947 */ /* 0x000fea0003800000 */
.L_x_4582:
        /* <DEDUP_REMOVED lines=15> */
[----:B------:R-:W0:Y:S08]  /*4d20*/  MUFU.RCP R3, R14 ;  /* 0x0000000e00037308 */ /* 0x000e300000001000 */
[----:B------:R-:W1:Y:S01]  /*4d30*/  MUFU.SQRT R20, R20 ;  /* 0x0000001400147308 */ /* 0x000e620000002000 */
[----:B0-----:R-:W-:-:S04]  /*4d40*/  FFMA R22, -R14, R3, 1 ;  /* 0x3f8000000e167423 */ /* 0x001fc80000000103 */
[----:B------:R-:W-:Y:S02]  /*4d50*/  FFMA R22, R3, R22, R3 ;  /* 0x0000001603167223 */ /* 0x000fe40000000003 */
[----:B-1----:R-:W-:Y:S01]  /*4d60*/  @P0 FMUL.FTZ R11, R20, R17 ;  /* 0x00000011140b0220 */ /* 0x002fe20000410000 */
[----:B------:R-:W-:Y:S01]  /*4d70*/  FSETP.NEU.FTZ.AND P0, PT, R2, +INF , PT ;  /* 0x7f8000000200780b */ /* 0x000fe20003f1d000 */
[----:B------:R-:W-:-:S03]  /*4d80*/  FFMA R3, R31, R22, RZ ;  /* 0x000000161f037223 */ /* 0x000fc600000000ff */
[----:B------:R-:W-:Y:S01]  /*4d90*/  FSEL R2, R11, +INF , P0 ;  /* 0x7f8000000b027808 */ /* 0x000fe20000000000 */
[----:B------:R-:W-:Y:S01]  /*4da0*/  FFMA R17, -R14, R3, R31 ;  /* 0x000000030e117223 */ /* 0x000fe2000000011f */
[----:B------:R-:W-:-:S03]  /*4db0*/  MOV R11, 0x3f800000 ;  /* 0x3f800000000b7802 */ /* 0x000fc60000000f00 */
[----:B------:R-:W-:Y:S01]  /*4dc0*/  FFMA R3, R22, R17, R3 ;  /* 0x0000001116037223 */ /* 0x000fe20000000003 */
[----:B------:R-:W0:Y:S08]  /*4dd0*/  MUFU.LG2 R2, R2 ;  /* 0x0000000200027308 */ /* 0x000e300000000c00 */
[----:B------:R-:W1:Y:S01]  /*4de0*/  FCHK P0, R31, R14 ;  /* 0x0000000e1f007302 */ /* 0x000e620000000000 */
[----:B0-----:R-:W-:Y:S01]  /*4df0*/  FFMA.FTZ R11, R2, 0.69314718246459960938, R11 ;  /* 0x3f317218020b7823 */ /* 0x001fe2000001000b */
[----:B-1----:R-:W-:Y:S06]  /*4e00*/  @!P0 BRA `(.L_x_4596) ;  /* 0x0000003000008947 */ /* 0x002fec0003800000 */
[----:B------:R-:W-:Y:S02]  /*4e10*/  MOV R30, R14 ;  /* 0x0000000e001e7202 */ /* 0x000fe40000000f00 */
[----:B------:R-:W-:-:S02]  /*4e20*/  MOV R2, 0x4e40 ;  /* 0x00004e4000027802 */ /* 0x000fc40000000f00 */
[----:B-----5:R-:W-:Y:S05]  /*4e30*/  CALL.REL.NOINC `($__internal_10_$__cuda_sm3x_div_rn_ftz_f32_slowpath) ;  /* 0x00024b1000007944 */ /* 0x020fea0003c00000 */
.L_x_4596:
[----:B------:R-:W-:Y:S05]  /*4e40*/  BSYNC B4 ;  /* 0x0000000000047941 */ /* 0x000fea0003800000 */
.L_x_4595:
        /* <DEDUP_REMOVED lines=18> */
.L_x_4598:
[----:B------:R-:W-:Y:S02]  /*4f70*/  ISETP.GE.AND P0, PT, R16, RZ, PT ;  /* 0x000000ff1000720c */ /* 0x000fe40003f06270 */
[----:B------:R-:W-:-:S11]  /*4f80*/  MOV R3, 0x3fd774eb ;  /* 0x3fd774eb00037802 */ /* 0x000fd60000000f00 */
[----:B------:R-:W-:-:S04]  /*4f90*/  @P0 FFMA.FTZ R2, R3, 0.93318945169448852539, -R2 ;  /* 0x3f6ee58103020823 */ /* 0x000fc80000010802 */
[----:B------:R-:W-:Y:S02]  /*4fa0*/  @!P0 FFMA.FTZ R2, R3, 0.93318945169448852539, R2 ;  /* 0x3f6ee58103028823 */ /* 0x000fe40000010002 */
.L_x_4599:
[----:B------:R-:W-:Y:S05]  /*4fb0*/  BSYNC B0 ;  /* 0x0000000000007941 */ /* 0x000fea0003800000 */
.L_x_4597:
[----:B------:R-:W-:Y:S01]  /*4fc0*/  FSETP.NEU.FTZ.AND P1, PT, R18, |R15|, PT ;  /* 0x4000000f1200720b */ /* 0x000fe20003f3d000 */
[----:B------:R-:W-:Y:S01]  /*4fd0*/  HFMA2.MMA R3, -RZ, RZ, 2.04296875, -15.78125 ;  /* 0x4016cbe4ff037435 */ /* 0x000fe200000001ff */
        /* <DEDUP_REMOVED lines=8> */
.L_x_4589:
[----:B------:R-:W-:Y:S05]  /*5060*/  BSYNC B3 ;  /* 0x0000000000037941 */ /* 0x000fea0003800000 */
.L_x_4581:
[----:B------:R-:W-:Y:S01]  /*5070*/  ISETP.NE.AND P0, PT, R19, RZ, PT ;  /* 0x000000ff1300720c */ /* 0x000fe20003f05270 */
[----:B------:R-:W-:Y:S02]  /*5080*/  FADD.FTZ R14, R11, 0.69314718246459960938 ;  /* 0x3f3172180b0e7421 */ /* 0x000fe40000010000 */
[----:B------:R-:W-:-:S10]  /*5090*/  FADD.FTZ R2, |R2|, -RZ ;  /* 0x800000ff02027221 */ /* 0x000fd40000010200 */
[----:B------:R-:W-:Y:S01]  /*50a0*/  @!P0 FADD.FTZ R14, -R14, -RZ ;  /* 0x800000ff0e0e8221 */ /* 0x000fe20000010100 */
[----:B------:R-:W-:Y:S05]  /*50b0*/  BRA `(.L_x_4580) ;  /* 0x000000f000007947 */ /* 0x000fea0003800000 */
.L_x_4540:
        /* <DEDUP_REMOVED lines=15> */
.L_x_4580:
[----:B------:R-:W-:Y:S05]  /*51b0*/  BSYNC B2 ;  /* 0x0000000000027941 */ /* 0x000fea0003800000 */
.L_x_4539:
        /* <DEDUP_REMOVED lines=10> */
.L_x_4601:
[----:B------:R-:W-:Y:S02]  /*5260*/  FSETP.GTU.FTZ.AND P0, PT, R3, +INF , PT ;  /* 0x7f8000000300780b */ /* 0x000fe40003f1c000 */
[----:B------:R-:W-:-:S11]  /*5270*/  MOV R11, R2 ;  /* 0x00000002000b7202 */ /* 0x000fd60000000f00 */
[----:B------:R-:W-:Y:S02]  /*5280*/  @!P0 MOV R14, R3 ;  /* 0x00000003000e8202 */ /* 0x000fe40000000f00 */
.L_x_4602:
[----:B------:R-:W-:Y:S05]  /*5290*/  BSYNC B0 ;  /* 0x0000000000007941 */ /* 0x000fea0003800000 */
.L_x_4600:
[--C-:B-----5:R-:W-:Y:S01]  /*52a0*/  HADD2.F32 R17, -RZ, R8.reuse.H0_H0 ;  /* 0x20000008ff117230 */ /* 0x120fe20000004100 */
[----:B------:R-:W-:Y:S01]  /*52b0*/  BSSY B2, `(.L_x_4603) ;  /* 0x000027c000027945 */ /* 0x000fe20003800000 */
        /* <DEDUP_REMOVED lines=22> */
[----:B--2---:R-:W-:-:S03]  /*5420*/  FADD.FTZ R22, R19, -1 ;  /* 0xbf80000013167421 */ /* 0x004fc60000010000 */
        /* <DEDUP_REMOVED lines=85> */
.L_x_4611:
        /* <DEDUP_REMOVED lines=10> */
.L_x_4613:
[----:B------:R-:W-:-:S04]  /*5a20*/  FADD.FTZ R2, -R3, R20 ;  /* 0x0000001403027221 */ /* 0x000fc80000010100 */
[----:B------:R-:W-:Y:S02]  /*5a30*/  FMUL.FTZ R2, R2, 0.5 ;  /* 0x3f00000002027820 */ /* 0x000fe40000410000 */
.L_x_4614:
[----:B------:R-:W-:Y:S05]  /*5a40*/  BSYNC B1 ;  /* 0x0000000000017941 */ /* 0x000fea0003800000 */
.L_x_4612:
        /* <DEDUP_REMOVED lines=11> */
.L_x_4616:
[----:B------:R-:W-:-:S04]  /*5b00*/  FADD.FTZ R15, R21, -R26 ;  /* 0x8000001a150f7221 */ /* 0x000fc80000010000 */
[----:B------:R-:W-:Y:S02]  /*5b10*/  FMUL.FTZ R15, R15, 0.5 ;  /* 0x3f0000000f0f7820 */ /* 0x000fe40000410000 */
.L_x_4617:
[----:B------:R-:W-:Y:S05]  /*5b20*/  BSYNC B1 ;  /* 0x0000000000017941 */ /* 0x000fea0003800000 */
.L_x_4615:
        /* <DEDUP_REMOVED lines=35> */
.L_x_4610:
[----:B------:R0:W1:Y:S02]  /*5d60*/  MUFU.SQRT R15, R8 ;  /* 0x00000008000f7308 */ /* 0x0000640000002000 */
.L_x_4609:
[----:B------:R-:W-:Y:S05]  /*5d70*/  BSYNC B0 ;  /* 0x0000000000007941 */ /* 0x000fea0003800000 */
.L_x_4608:
        /* <DEDUP_REMOVED lines=24> */
.L_x_4624:
[----:B------:R-:W-:-:S04]  /*5f00*/  FADD.FTZ R3, -R3, R20 ;  /* 0x0000001403037221 */ /* 0x000fc80000010100 */
[----:B------:R-:W-:Y:S02]  /*5f10*/  FMUL.FTZ R3, R3, 0.5 ;  /* 0x3f00000003037820 */ /* 0x000fe40000410000 */
.L_x_4625:
[----:B------:R-:W-:Y:S05]  /*5f20*/  BSYNC B1 ;  /* 0x0000000000017941 */ /* 0x000fea0003800000 */
.L_x_4623:
[----:B------:R-:W-:Y:S01]  /*5f30*/  FSETP.GEU.FTZ.AND P0, PT, R22, RZ, PT ;  /* 0x000000ff1600720b */ /* 0x000fe20003f1e000 */
[----:B------:R-:W-:-:S12]  /*5f40*/  BSSY B1, `(.L_x_4626) ;  /* 0x000000b000017945 */ /* 0x000fd80003800000 */
[----:B------:R-:W-:Y:S05]  /*5f50*/  @!P0 BRA `(.L_x_4627) ;  /* 0x0000007000008947 */ /* 0x000fea0003800000 */
[----:B------:R-:W-:-:S13]  /*5f60*/  FSETP.NEU.FTZ.AND P0, PT, R22, RZ, PT ;  /* 0x000000ff1600720b */ /* 0x000fda0003f1d000 */
[----:B------:R-:W-:Y:S02]  /*5f70*/  @P0 FADD.FTZ R21, R22, R21 ;  /* 0x0000001516150221 */ /* 0x000fe40000010000 */
[----:B0-----:R-:W-:-:S04]  /*5f80*/  @P0 FMUL.FTZ R8, R16, R16 ;  /* 0x0000001010080220 */ /* 0x001fc80000410000 */
[----:B------:R-:W0:Y:S02]  /*5f90*/  @P0 MUFU.RCP R21, R21 ;  /* 0x0000001500150308 */ /* 0x000e240000001000 */
[----:B0-----:R-:W-:Y:S02]  /*5fa0*/  @P0 FMUL.FTZ.D2 R8, R8, R21 ;  /* 0x0000001508080220 */ /* 0x001fe40000310000 */
[----:B------:R-:W-:Y:S01]  /*5fb0*/  @!P0 FMUL.FTZ R8, |R16|, 0.5 ;  /* 0x3f00000010088820 */ /* 0x000fe20000410200 */
[----:B------:R-:W-:Y:S05]  /*5fc0*/  BRA `(.L_x_4628) ;  /* 0x0000002000007947 */ /* 0x000fea0003800000 */
.L_x_4627:
[----:B------:R-:W-:-:S04]  /*5fd0*/  FADD.FTZ R21, -R22, R21 ;  /* 0x0000001516157221 */ /* 0x000fc80000010100 */
[----:B0-----:R-:W-:Y:S02]  /*5fe0*/  FMUL.FTZ R8, R21, 0.5 ;  /* 0x3f00000015087820 */ /* 0x001fe40000410000 */
.L_x_4628:
[----:B------:R-:W-:Y:S05]  /*5ff0*/  BSYNC B1 ;  /* 0x0000000000017941 */ /* 0x000fea0003800000 */
.L_x_4626:
[----:B------:R-:W-:Y:S01]  /*6000*/  FADD.FTZ R3, R8, R3 ;  /* 0x0000000308037221 */ /* 0x000fe20000010000 */
[----:B------:R-:W-:Y:S01]  /*6010*/  PLOP3.LUT P0, PT, PT, PT, PT, 0x80, 0x0 ;  /* 0x000000000000781c */ /* 0x000fe20003f0f070 */
[----:B------:R-:W-:-:S04]  /*6020*/  FADD.FTZ R24, R19, R24 ;  /* 0x0000001813187221 */ /* 0x000fc80000010000 */
[----:B------:R-:W-:-:S04]  /*6030*/  FMUL.FTZ R3, R24, R3 ;  /* 0x0000000318037220 */ /* 0x000fc80000410000 */
[----:B------:R0:W2:Y:S01]  /*6040*/  MUFU.SQRT R20, R3 ;  /* 0x0000000300147308 */ /* 0x0000a20000002000 */
[----:B------:R-:W-:Y:S05]  /*6050*/  BRA `(.L_x_4620) ;  /* 0x000001a000007947 */ /* 0x000fea0003800000 */
.L_x_4622:
[----:B------:R-:W-:-:S13]  /*6060*/  FSETP.GT.FTZ.AND P1, PT, R19, 1, PT ;  /* 0x3f8000001300780b */ /* 0x000fda0003f34000 */
[----:B0-----:R-:W-:Y:S01]  /*6070*/  @!P1 FADD.FTZ R8, -R19, 1 ;  /* 0x3f80000013089421 */ /* 0x001fe20000010100 */
        /* <DEDUP_REMOVED lines=13> */
.L_x_4621:
        /* <DEDUP_REMOVED lines=8> */
.L_x_4619:
[----:B------:R-:W-:Y:S01]  /*61d0*/  PLOP3.LUT P0, PT, PT, PT, PT, 0x80, 0x0 ;  /* 0x000000000000781c */ /* 0x000fe20003f0f070 */
[----:B------:R-:W-:Y:S02]  /*61e0*/  FMUL.FTZ R20, R24, 16777216 ;  /* 0x4b80000018147820 */ /* 0x000fe40000410000 */
[----:B------:R-:W-:-:S05]  /*61f0*/  FMUL.FTZ R19, R19, 16777216 ;  /* 0x4b80000013137820 */ /* 0x000fca0000410000 */
.L_x_4620:
[----:B------:R-:W-:Y:S05]  /*6200*/  BSYNC B0 ;  /* 0x0000000000007941 */ /* 0x000fea0003800000 */
.L_x_4618:
        /* <DEDUP_REMOVED lines=10> */
[----:B--2---:R-:W0:Y:S02]  /*62b0*/  MUFU.RSQ R20, R17 ;  /* 0x0000001100147308 */ /* 0x004e240000001400 */
[----:B0-----:R-:W-:Y:S02]  /*62c0*/  FMUL.FTZ R19, R17, R20 ;  /* 0x0000001411137220 */ /* 0x001fe40000410000 */
        /* <DEDUP_REMOVED lines=19> */
[----:B------:R-:W-:Y:S01]  /*6400*/  @P0 FADD.FTZ R3, R3, R3 ;  /* 0x0000000303030221 */ /* 0x000fe20000010000 */
[----:B------:R-:W-:Y:S05]  /*6410*/  BRA `(.L_x_4632) ;  /* 0x0000086000007947 */ /* 0x000fea0003800000 */
.L_x_4631:
[----:B0-----:R-:W-:Y:S01]  /*6420*/  MOV R8, 0x3f000000 ;  /* 0x3f00000000087802 */ /* 0x001fe20000000f00 */
[C---:B------:R-:W-:Y:S01]  /*6430*/  FADD.FTZ R3, |R2|.reuse, -RZ ;  /* 0x800000ff02037221 */ /* 0x040fe20000010200 */
[C---:B------:R-:W-:Y:S02]  /*6440*/  FSETP.GT.FTZ.AND P0, PT, |R2|.reuse, 0.56000000238418579102, PT ;  /* 0x3f0f5c290200780b */ /* 0x040fe40003f14200 */
[----:B------:R-:W-:Y:S01]  /*6450*/  FSETP.NEU.FTZ.AND P1, PT, |R2|, 1, PT ;  /* 0x3f8000000200780b */ /* 0x000fe20003f3d200 */
[----:B------:R-:W-:-:S04]  /*6460*/  FFMA.FTZ R8, -R3, R8, 0.5 ;  /* 0x3f00000003087423 */ /* 0x000fc80000010108 */
[----:B------:R-:W0:Y:S02]  /*6470*/  MUFU.RSQ R17, R8 ;  /* 0x0000000800117308 */ /* 0x000e240000001400 */
[----:B0-----:R-:W-:Y:S02]  /*6480*/  FMUL.FTZ R19, R8, R17 ;  /* 0x0000001108137220 */ /* 0x001fe40000410000 */
[----:B--2---:R-:W-:-:S04]  /*6490*/  FMUL.FTZ R20, R17, 0.5 ;  /* 0x3f00000011147820 */ /* 0x004fc80000410000 */
        /* <DEDUP_REMOVED lines=20> */
.L_x_4630:
        /* <DEDUP_REMOVED lines=19> */
[----:B-1----:R-:W-:Y:S05]  /*6710*/  CALL.REL.NOINC `($__internal_10_$__cuda_sm3x_div_rn_ftz_f32_slowpath) ;  /* 0x0002323000007944 */ /* 0x002fea0003c00000 */
.L_x_4635:
[----:B------:R-:W-:Y:S05]  /*6720*/  BSYNC B4 ;  /* 0x0000000000047941 */ /* 0x000fea0003800000 */
.L_x_4634:
        /* <DEDUP_REMOVED lines=18> */
.L_x_4637:
[----:B------:R-:W-:Y:S02]  /*6850*/  ISETP.GE.AND P0, PT, R19, RZ, PT ;  /* 0x000000ff1300720c */ /* 0x000fe40003f06270 */
[----:B------:R-:W-:-:S11]  /*6860*/  MOV R3, 0x3fd774eb ;  /* 0x3fd774eb00037802 */ /* 0x000fd60000000f00 */
[----:B------:R-:W-:-:S04]  /*6870*/  @P0 FFMA.FTZ R2, R3, 0.93318945169448852539, -R2 ;  /* 0x3f6ee58103020823 */ /* 0x000fc80000010802 */
[----:B------:R-:W-:Y:S02]  /*6880*/  @!P0 FFMA.FTZ R2, R3, 0.93318945169448852539, R2 ;  /* 0x3f6ee58103028823 */ /* 0x000fe40000010002 */
.L_x_4638:
[----:B------:R-:W-:Y:S05]  /*6890*/  BSYNC B0 ;  /* 0x0000000000007941 */ /* 0x000fea0003800000 */
.L_x_4636:
        /* <DEDUP_REMOVED lines=11> */
.L_x_4633:
[----:B------:R-:W-:Y:S01]  /*6950*/  FADD.FTZ R2, |R19|, -RZ ;  /* 0x800000ff13027221 */ /* 0x000fe20000010200 */
[C---:B--2---:R-:W-:Y:S01]  /*6960*/  FSETP.GT.FTZ.AND P6, PT, |R20|.reuse, |R19|, PT ;  /* 0x400000131400720b */ /* 0x044fe20003fd4200 */
        /* <DEDUP_REMOVED lines=15> */
.L_x_4640:
[----:B------:R-:W-:Y:S05]  /*6a60*/  BSYNC B4 ;  /* 0x0000000000047941 */ /* 0x000fea0003800000 */
.L_x_4639:
        /* <DEDUP_REMOVED lines=18> */
.L_x_4642:
[----:B------:R-:W-:Y:S02]  /*6b90*/  ISETP.GE.AND P0, PT, R19, RZ, PT ;  /* 0x000000ff1300720c */ /* 0x000fe40003f06270 */
[----:B------:R-:W-:-:S11]  /*6ba0*/  MOV R3, 0x3fd774eb ;  /* 0x3fd774eb00037802 */ /* 0x000fd60000000f00 */
[----:B------:R-:W-:-:S04]  /*6bb0*/  @P0 FFMA.FTZ R2, R3, 0.93318945169448852539, -R2 ;  /* 0x3f6ee58103020823 */ /* 0x000fc80000010802 */
[----:B------:R-:W-:Y:S02]  /*6bc0*/  @!P0 FFMA.FTZ R2, R3, 0.93318945169448852539, R2 ;  /* 0x3f6ee58103028823 */ /* 0x000fe40000010002 */
.L_x_4643:
[----:B------:R-:W-:Y:S05]  /*6bd0*/  BSYNC B0 ;  /* 0x0000000000007941 */ /* 0x000fea0003800000 */
.L_x_4641:
        /* <DEDUP_REMOVED lines=10> */
.L_x_4632:
[----:B------:R-:W-:Y:S05]  /*6c80*/  BSYNC B3 ;  /* 0x0000000000037941 */ /* 0x000fea0003800000 */
.L_x_4629:
[----:B------:R-:W-:-:S13]  /*6c90*/  ISETP.NE.AND P0, PT, R18, RZ, PT ;  /* 0x000000ff1200720c */ /* 0x000fda0003f05270 */
[----:B-1----:R-:W-:Y:S01]  /*6ca0*/  @!P0 FADD.FTZ R15, -R15, -RZ ;  /* 0x800000ff0f0f8221 */ /* 0x002fe20000010100 */
[----:B------:R-:W-:Y:S05]  /*6cb0*/  BRA `(.L_x_4644) ;  /* 0x00000db000007947 */ /* 0x000fea0003800000 */
.L_x_4607:
[----:B------:R-:W-:Y:S02]  /*6cc0*/  FADD.FTZ R3, -R17, 6.1232342629258392722e-17 ;  /* 0x248d313211037421 */ /* 0x000fe40000010100 */
[----:B------:R-:W-:Y:S02]  /*6cd0*/  FADD.FTZ R15, -R16, -RZ ;  /* 0x800000ff100f7221 */ /* 0x000fe40000010100 */
[----:B------:R-:W-:Y:S01]  /*6ce0*/  FADD.FTZ R3, R3, 1.5707963705062866211 ;  /* 0x3fc90fdb03037421 */ /* 0x000fe20000010000 */
[----:B------:R-:W-:Y:S05]  /*6cf0*/  BRA `(.L_x_4644) ;  /* 0x00000d7000007947 */ /* 0x000fea0003800000 */
.L_x_4606:
[----:B------:R-:W-:Y:S01]  /*6d00*/  FADD.FTZ R15, -R16, -RZ ;  /* 0x800000ff100f7221 */ /* 0x000fe20000010100 */
[----:B------:R-:W-:Y:S01]  /*6d10*/  MOV R3, RZ ;  /* 0x000000ff00037202 */ /* 0x000fe20000000f00 */
[----:B------:R-:W-:Y:S05]  /*6d20*/  BRA `(.L_x_4644) ;  /* 0x00000d4000007947 */ /* 0x000fea0003800000 */
.L_x_4605:
        /* <DEDUP_REMOVED lines=17> */
[----:B--2---:R-:W-:-:S04]  /*6e40*/  FFMA R20, R31, R2, RZ ;  /* 0x000000021f147223 */ /* 0x004fc800000000ff */
[----:B------:R-:W-:-:S04]  /*6e50*/  FFMA R3, -R15, R20, R31 ;  /* 0x000000140f037223 */ /* 0x000fc8000000011f */
[----:B------:R-:W-:Y:S01]  /*6e60*/  FFMA R3, R2, R3, R20 ;  /* 0x0000000302037223 */ /* 0x000fe20000000014 */
[----:B-1----:R-:W-:Y:S05]  /*6e70*/  @!P0 BRA `(.L_x_4649) ;  /* 0x0000003000008947 */ /* 0x002fea0003800000 */
[----:B------:R-:W-:Y:S02]  /*6e80*/  MOV R30, R15 ;  /* 0x0000000f001e7202 */ /* 0x000fe40000000f00 */
[----:B------:R-:W-:Y:S02]  /*6e90*/  MOV R2, 0x6eb0 ;  /* 0x00006eb000027802 */ /* 0x000fe40000000f00 */
[----:B------:R-:W-:Y:S05]  /*6ea0*/  CALL.REL.NOINC `($__internal_10_$__cuda_sm3x_div_rn_ftz_f32_slowpath) ;  /* 0x00022aa000007944 */ /* 0x000fea0003c00000 */
.L_x_4649:
[----:B------:R-:W-:Y:S05]  /*6eb0*/  BSYNC B4 ;  /* 0x0000000000047941 */ /* 0x000fea0003800000 */
.L_x_4648:
        /* <DEDUP_REMOVED lines=18> */
.L_x_4651:
[----:B------:R-:W-:Y:S02]  /*6fe0*/  ISETP.GE.AND P0, PT, R17, RZ, PT ;  /* 0x000000ff1100720c */ /* 0x000fe40003f06270 */
[----:B------:R-:W-:-:S11]  /*6ff0*/  MOV R3, 0x3fd774eb ;  /* 0x3fd774eb00037802 */ /* 0x000fd60000000f00 */
[----:B------:R-:W-:-:S04]  /*7000*/  @P0 FFMA.FTZ R2, R3, 0.93318945169448852539, -R2 ;  /* 0x3f6ee58103020823 */ /* 0x000fc80000010802 */
[----:B------:R-:W-:Y:S02]  /*7010*/  @!P0 FFMA.FTZ R2, R3, 0.93318945169448852539, R2 ;  /* 0x3f6ee58103028823 */ /* 0x000fe40000010002 */
.L_x_4652:
[----:B------:R-:W-:Y:S05]  /*7020*/  BSYNC B0 ;  /* 0x0000000000007941 */ /* 0x000fea0003800000 */
.L_x_4650:
        /* <DEDUP_REMOVED lines=13> */
.L_x_4647:
[----:B------:R-:W0:Y:S01]  /*7100*/  MUFU.RCP R2, R15 ;  /* 0x0000000f00027308 */ /* 0x000e220000001000 */
[----:B------:R-:W-:Y:S07]  /*7110*/  BSSY B4, `(.L_x_4654) ;  /* 0x000000b000047945 */ /* 0x000fee0003800000 */
        /* <DEDUP_REMOVED lines=10> */
.L_x_4655:
[----:B------:R-:W-:Y:S05]  /*71c0*/  BSYNC B4 ;  /* 0x0000000000047941 */ /* 0x000fea0003800000 */
.L_x_4654:
        /* <DEDUP_REMOVED lines=18> */
.L_x_4657:
[----:B------:R-:W-:Y:S02]  /*72f0*/  ISETP.GE.AND P0, PT, R17, RZ, PT ;  /* 0x000000ff1100720c */ /* 0x000fe40003f06270 */
[----:B------:R-:W-:-:S11]  /*7300*/  MOV R3, 0x3fd774eb ;  /* 0x3fd774eb00037802 */ /* 0x000fd60000000f00 */
[----:B------:R-:W-:-:S04]  /*7310*/  @P0 FFMA.FTZ R2, R3, 0.93318945169448852539, -R2 ;  /* 0x3f6ee58103020823 */ /* 0x000fc80000010802 */
[----:B------:R-:W-:Y:S02]  /*7320*/  @!P0 FFMA.FTZ R2, R3, 0.93318945169448852539, R2 ;  /* 0x3f6ee58103028823 */ /* 0x000fe40000010002 */
.L_x_4658:
[----:B------:R-:W-:Y:S05]  /*7330*/  BSYNC B0 ;  /* 0x0000000000007941 */ /* 0x000fea0003800000 */
.L_x_4656:
        /* <DEDUP_REMOVED lines=27> */
.L_x_4646:
        /* <DEDUP_REMOVED lines=8> */
[----:B--2---:R-:W-:Y:S02]  /*7570*/  LOP3.LUT R20, R8, 0xfe000000, RZ, 0xc0, !PT ;  /* 0xfe00000008147812 */ /* 0x004fe400078ec0ff */
        /* <DEDUP_REMOVED lines=23> */
[----:B------:R-:W-:Y:S05]  /*76f0*/  CALL.REL.NOINC `($__internal_10_$__cuda_sm3x_div_rn_ftz_f32_slowpath) ;  /* 0x0002225000007944 */ /* 0x000fea0003c00000 */
.L_x_4660:
[----:B------:R-:W-:Y:S05]  /*7700*/  BSYNC B4 ;  /* 0x0000000000047941 */ /* 0x000fea0003800000 */
.L_x_4659:
        /* <DEDUP_REMOVED lines=18> */
.L_x_4662:
[----:B------:R-:W-:Y:S02]  /*7830*/  ISETP.GE.AND P0, PT, R17, RZ, PT ;  /* 0x000000ff1100720c */ /* 0x000fe40003f06270 */
[----:B------:R-:W-:-:S11]  /*7840*/  MOV R3, 0x3fd774eb ;  /* 0x3fd774eb00037802 */ /* 0x000fd60000000f00 */
[----:B------:R-:W-:-:S04]  /*7850*/  @P0 FFMA.FTZ R2, R3, 0.93318945169448852539, -R2 ;  /* 0x3f6ee58103020823 */ /* 0x000fc80000010802 */
[----:B------:R-:W-:Y:S02]  /*7860*/  @!P0 FFMA.FTZ R2, R3, 0.93318945169448852539, R2 ;  /* 0x3f6ee58103028823 */ /* 0x000fe40000010002 */
.L_x_4663:
[----:B------:R-:W-:Y:S05]  /*7870*/  BSYNC B0 ;  /* 0x0000000000007941 */ /* 0x000fea0003800000 */
.L_x_4661:
        /* <DEDUP_REMOVED lines=10> */
.L_x_4653:
[----:B------:R-:W-:Y:S05]  /*7920*/  BSYNC B3 ;  /* 0x0000000000037941 */ /* 0x000fea0003800000 */
.L_x_4645:
[----:B------:R-:W-:Y:S01]  /*7930*/  ISETP.NE.AND P0, PT, R18, RZ, PT ;  /* 0x000000ff1200720c */ /* 0x000fe20003f05270 */
[----:B------:R-:W-:Y:S02]  /*7940*/  FADD.FTZ R15, R20, 0.69314718246459960938 ;  /* 0x3f317218140f7421 */ /* 0x000fe40000010000 */
[----:B------:R-:W-:-:S10]  /*7950*/  FADD.FTZ R3, |R2|, -RZ ;  /* 0x800000ff02037221 */ /* 0x000fd40000010200 */
[----:B------:R-:W-:Y:S01]  /*7960*/  @!P0 FADD.FTZ R15, -R15, -RZ ;  /* 0x800000ff0f0f8221 */ /* 0x000fe20000010100 */
[----:B------:R-:W-:Y:S05]  /*7970*/  BRA `(.L_x_4644) ;  /* 0x000000f000007947 */ /* 0x000fea0003800000 */
.L_x_4604:
        /* <DEDUP_REMOVED lines=15> */
.L_x_4644:
[----:B------:R-:W-:Y:S05]  /*7a70*/  BSYNC B2 ;  /* 0x0000000000027941 */ /* 0x000fea0003800000 */
.L_x_4603:
        /* <DEDUP_REMOVED lines=10> */
.L_x_4665:
[----:B------:R-:W-:Y:S02]  /*7b20*/  FSETP.GTU.FTZ.AND P0, PT, R2, +INF , PT ;  /* 0x7f8000000200780b */ /* 0x000fe40003f1c000 */
[----:B------:R-:W-:-:S11]  /*7b30*/  MOV R8, R3 ;  /* 0x0000000300087202 */ /* 0x000fd60000000f00 */
[----:B------:R-:W-:Y:S02]  /*7b40*/  @!P0 MOV R15, R2 ;  /* 0x00000002000f8202 */ /* 0x000fe40000000f00 */
.L_x_4666:
[----:B------:R-:W-:Y:S05]  /*7b50*/  BSYNC B0 ;  /* 0x0000000000007941 */ /* 0x000fea0003800000 */
.L_x_4664:
[--C-:B------:R-:W-:Y:S01]  /*7b60*/  HADD2.F32 R18, -RZ, R9.reuse.H0_H0 ;  /* 0x20000009ff127230 */ /* 0x100fe20000004100 */
        /* <DEDUP_REMOVED lines=109> */
.L_x_4675:
        /* <DEDUP_REMOVED lines=10> */
.L_x_4677:
[----:B------:R-:W-:-:S04]  /*82e0*/  FADD.FTZ R2, -R3, R24 ;  /* 0x0000001803027221 */ /* 0x000fc80000010100 */
[----:B------:R-:W-:Y:S02]  /*82f0*/  FMUL.FTZ R2, R2, 0.5 ;  /* 0x3f00000002027820 */ /* 0x000fe40000410000 */
.L_x_4678:
[----:B------:R-:W-:Y:S05]  /*8300*/  BSYNC B1 ;  /* 0x0000000000017941 */ /* 0x000fea0003800000 */
.L_x_4676:
        /* <DEDUP_REMOVED lines=11> */
.L_x_4680:
[----:B------:R-:W-:-:S04]  /*83c0*/  FADD.FTZ R20, R21, -R20 ;  /* 0x8000001415147221 */ /* 0x000fc80000010000 */
[----:B------:R-:W-:Y:S02]  /*83d0*/  FMUL.FTZ R25, R20, 0.5 ;  /* 0x3f00000014197820 */ /* 0x000fe40000410000 */
.L_x_4681:
[----:B------:R-:W-:Y:S05]  /*83e0*/  BSYNC B1 ;  /* 0x0000000000017941 */ /* 0x000fea0003800000 */
.L_x_4679:
        /* <DEDUP_REMOVED lines=35> */
.L_x_4674:
[----:B------:R0:W1:Y:S02]  /*8620*/  MUFU.SQRT R20, R19 ;  /* 0x0000001300147308 */ /* 0x0000640000002000 */
.L_x_4673:
[----:B------:R-:W-:Y:S05]  /*8630*/  BSYNC B0 ;  /* 0x0000000000007941 */ /* 0x000fea0003800000 */
.L_x_4672:
        /* <DEDUP_REMOVED lines=24> */
.L_x_4688:
[----:B------:R-:W-:-:S04]  /*87c0*/  FADD.FTZ R3, -R3, R24 ;  /* 0x0000001803037221 */ /* 0x000fc80000010100 */
[----:B------:R-:W-:Y:S02]  /*87d0*/  FMUL.FTZ R3, R3, 0.5 ;  /* 0x3f00000003037820 */ /* 0x000fe40000410000 */
.L_x_4689:
[----:B------:R-:W-:Y:S05]  /*87e0*/  BSYNC B1 ;  /* 0x0000000000017941 */ /* 0x000fea0003800000 */
.L_x_4687:
        /* <DEDUP_REMOVED lines=10> */
.L_x_4691:
[----:B------:R-:W-:-:S04]  /*8890*/  FADD.FTZ R21, -R22, R21 ;  /* 0x0000001516157221 */ /* 0x000fc80000010100 */
[----:B------:R-:W-:Y:S02]  /*88a0*/  FMUL.FTZ R22, R21, 0.5 ;  /* 0x3f00000015167820 */ /* 0x000fe40000410000 */
.L_x_4692:
[----:B------:R-:W-:Y:S05]  /*88b0*/  BSYNC B1 ;  /* 0x0000000000017941 */ /* 0x000fea0003800000 */
.L_x_4690:
[----:B------:R-:W-:Y:S01]  /*88c0*/  FADD.FTZ R22, R22, R3 ;  /* 0x0000000316167221 */ /* 0x000fe20000010000 */
[----:B------:R-:W-:Y:S01]  /*88d0*/  PLOP3.LUT P0, PT, PT, PT, PT, 0x80, 0x0 ;  /* 0x000000000000781c */ /* 0x000fe20003f0f070 */
[----:B------:R-:W-:-:S04]  /*88e0*/  FADD.FTZ R23, R16, R23 ;  /* 0x0000001710177221 */ /* 0x000fc80000010000 */
[----:B------:R-:W-:-:S04]  /*88f0*/  FMUL.FTZ R22, R23, R22 ;  /* 0x0000001617167220 */ /* 0x000fc80000410000 */
[----:B------:R2:W3:Y:S01]  /*8900*/  MUFU.SQRT R21, R22 ;  /* 0x0000001600157308 */ /* 0x0004e20000002000 */
[----:B------:R-:W-:Y:S05]  /*8910*/  BRA `(.L_x_4684) ;  /* 0x000001a000007947 */ /* 0x000fea0003800000 */
.L_x_4686:
        /* <DEDUP_REMOVED lines=15> */
.L_x_4685:
        /* <DEDUP_REMOVED lines=8> */
.L_x_4683:
[----:B------:R-:W-:Y:S01]  /*8a90*/  PLOP3.LUT P0, PT, PT, PT, PT, 0x80, 0x0 ;  /* 0x000000000000781c */ /* 0x000fe20003f0f070 */
[----:B------:R-:W-:Y:S02]  /*8aa0*/  FMUL.FTZ R21, R23, 16777216 ;  /* 0x4b80000017157820 */ /* 0x000fe40000410000 */
[----:B------:R-:W-:-:S05]  /*8ab0*/  FMUL.FTZ R16, R16, 16777216 ;  /* 0x4b80000010107820 */ /* 0x000fca0000410000 */
.L_x_4684:
[----:B------:R-:W-:Y:S05]  /*8ac0*/  BSYNC B0 ;  /* 0x0000000000007941 */ /* 0x000fea0003800000 */
.L_x_4682:
        /* <DEDUP_REMOVED lines=12> */
[----:B--2---:R-:W-:Y:S01]  /*8b90*/  FMUL.FTZ R22, R19, 0.5 ;  /* 0x3f00000013167820 */ /* 0x004fe20000410000 */
        /* <DEDUP_REMOVED lines=21> */
.L_x_4695:
[----:B------:R-:W-:Y:S01]  /*8cf0*/  HFMA2.MMA R16, -RZ, RZ, 1.75, 0 ;  /* 0x3f000000ff107435 */ /* 0x000fe200000001ff */
[C---:B------:R-:W-:Y:S01]  /*8d00*/  FADD.FTZ R3, |R2|.reuse, -RZ ;  /* 0x800000ff02037221 */ /* 0x040fe20000010200 */
[C---:B------:R-:W-:Y:S02]  /*8d10*/  FSETP.GT.FTZ.AND P0, PT, |R2|.reuse, 0.56000000238418579102, PT ;  /* 0x3f0f5c290200780b */ /* 0x040fe40003f14200 */
[----:B------:R-:W-:-:S06]  /*8d20*/  FSETP.NEU.FTZ.AND P1, PT, |R2|, 1, PT ;  /* 0x3f8000000200780b */ /* 0x000fcc0003f3d200 */
[----:B------:R-:W-:-:S04]  /*8d30*/  FFMA.FTZ R16, -R3, R16, 0.5 ;  /* 0x3f00000003107423 */ /* 0x000fc80000010110 */
[----:B0-----:R-:W0:Y:S02]  /*8d40*/  MUFU.RSQ R19, R16 ;  /* 0x0000001000137308 */ /* 0x001e240000001400 */
[----:B0-----:R-:W-:Y:S02]  /*8d50*/  FMUL.FTZ R18, R16, R19 ;  /* 0x0000001310127220 */ /* 0x001fe40000410000 */
[----:B------:R-:W-:-:S04]  /*8d60*/  FMUL.FTZ R19, R19, 0.5 ;  /* 0x3f00000013137820 */ /* 0x000fc80000410000 */
[----:B------:R-:W-:-:S04]  /*8d70*/  FFMA.FTZ R19, -R18, R19, 0.5 ;  /* 0x3f00000012137423 */ /* 0x000fc80000010113 */
[----:B------:R-:W-:-:S05]  /*8d80*/  FFMA.FTZ R19, R18, R19, R18 ;  /* 0x0000001312137223 */ /* 0x000fca0000010012 */
        /* <DEDUP_REMOVED lines=19> */
.L_x_4694:
[----:B------:R-:W-:-:S13]  /*8ec0*/  ISETP.GT.AND P0, PT, R18, -0x1, PT ;  /* 0xffffffff1200780c */ /* 0x000fda0003f04270 */
[----:B------:R-:W-:Y:S05]  /*8ed0*/  @P0 BRA `(.L_x_4697) ;  /* 0x0000035000000947 */ /* 0x000fea0003800000 */
[----:B------:R-:W-:Y:S01]  /*8ee0*/  FADD.FTZ R16, -R16, -RZ ;  /* 0x800000ff10107221 */ /* 0x000fe20000010100 */
[----:B------:R-:W-:Y:S01]  /*8ef0*/  BSSY B4, `(.L_x_4698) ;  /* 0x0000011000047945 */ /* 0x000fe20003800000 */
[C---:B---3--:R-:W-:Y:S02]  /*8f00*/  FADD.FTZ R3, |R21|.reuse, -RZ ;  /* 0x800000ff15037221 */ /* 0x048fe40000010200 */
[----:B------:R-:W-:Y:S01]  /*8f10*/  FADD.FTZ R2, |R16|, -RZ ;  /* 0x800000ff10027221 */ /* 0x000fe20000010200 */
[----:B------:R-:W-:-:S04]  /*8f20*/  FSETP.GT.FTZ.AND P6, PT, |R21|, |R16|, PT ;  /* 0x400000101500720b */ /* 0x000fc80003fd4200 */
[----:B------:R-:W-:Y:S02]  /*8f30*/  FSEL R18, R3, R2, P6 ;  /* 0x0000000203127208 */ /* 0x000fe40003000000 */
[----:B------:R-:W-:Y:S02]  /*8f40*/  FSEL R31, R2, R3, P6 ;  /* 0x00000003021f7208 */ /* 0x000fe40003000000 */
[----:B0-----:R-:W0:Y:S08]  /*8f50*/  MUFU.RCP R19, R18 ;  /* 0x0000001200137308 */ /* 0x001e300000001000 */
[----:B------:R-:W3:Y:S01]  /*8f60*/  FCHK P0, R31, R18 ;  /* 0x000000121f007302 */ /* 0x000ee20000000000 */
[----:B0-2---:R-:W-:-:S04]  /*8f70*/  FFMA R22, -R18, R19, 1 ;  /* 0x3f80000012167423 */ /* 0x005fc80000000113 */
[----:B------:R-:W-:-:S04]  /*8f80*/  FFMA R22, R19, R22, R19 ;  /* 0x0000001613167223 */ /* 0x000fc80000000013 */
[----:B------:R-:W-:-:S04]  /*8f90*/  FFMA R3, R31, R22, RZ ;  /* 0x000000161f037223 */ /* 0x000fc800000000ff */
[----:B------:R-:W-:-:S04]  /*8fa0*/  FFMA R2, -R18, R3, R31 ;  /* 0x0000000312027223 */ /* 0x000fc8000000011f */
[----:B------:R-:W-:Y:S01]  /*8fb0*/  FFMA R3, R22, R2, R3 ;  /* 0x0000000216037223 */ /* 0x000fe20000000003 */
[----:B---3--:R-:W-:Y:S05]  /*8fc0*/  @!P0 BRA `(.L_x_4699) ;  /* 0x0000003000008947 */ /* 0x008fea0003800000 */
[----:B------:R-:W-:Y:S02]  /*8fd0*/  MOV R30, R18 ;  /* 0x00000012001e7202 */ /* 0x000fe40000000f00 */
[----:B------:R-:W-:Y:S02]  /*8fe0*/  MOV R2, 0x9000 ;  /* 0x0000900000027802 */ /* 0x000fe40000000f00 */
[----:B-1----:R-:W-:Y:S05]  /*8ff0*/  CALL.REL.NOINC `($__internal_10_$__cuda_sm3x_div_rn_ftz_f32_slowpath) ;  /* 0x0002095000007944 */ /* 0x002fea0003c00000 */
.L_x_4699:
[----:B------:R-:W-:Y:S05]  /*9000*/  BSYNC B4 ;  /* 0x0000000000047941 */ /* 0x000fea0003800000 */
.L_x_4698:
        /* <DEDUP_REMOVED lines=18> */
.L_x_4701:
[----:B------:R-:W-:Y:S02]  /*9130*/  ISETP.GE.AND P0, PT, R16, RZ, PT ;  /* 0x000000ff1000720c */ /* 0x000fe40003f06270 */
[----:B------:R-:W-:-:S11]  /*9140*/  MOV R3, 0x3fd774eb ;  /* 0x3fd774eb00037802 */ /* 0x000fd60000000f00 */
[----:B------:R-:W-:-:S04]  /*9150*/  @P0 FFMA.FTZ R2, R3, 0.93318945169448852539, -R2 ;  /* 0x3f6ee58103020823 */ /* 0x000fc80000010802 */
[----:B------:R-:W-:Y:S02]  /*9160*/  @!P0 FFMA.FTZ R2, R3, 0.93318945169448852539, R2 ;  /* 0x3f6ee58103028823 */ /* 0x000fe40000010002 */
.L_x_4702:
[----:B------:R-:W-:Y:S05]  /*9170*/  BSYNC B0 ;  /* 0x0000000000007941 */ /* 0x000fea0003800000 */
.L_x_4700:
[----:B------:R-:W-:Y:S01]  /*9180*/  FSETP.NEU.FTZ.AND P0, PT, |R16|, |R21|, PT ;  /* 0x400000151000720b */ /* 0x000fe20003f1d200 */
        /* <DEDUP_REMOVED lines=10> */
.L_x_4697:
[----:B------:R-:W-:Y:S01]  /*9230*/  FADD.FTZ R2, |R16|, -RZ ;  /* 0x800000ff10027221 */ /* 0x000fe20000010200 */
[C---:B---3--:R-:W-:Y:S01]  /*9240*/  FSETP.GT.FTZ.AND P6, PT, |R21|.reuse, |R16|, PT ;  /* 0x400000101500720b */ /* 0x048fe20003fd4200 */
[----:B------:R-:W-:Y:S01]  /*9250*/  FADD.FTZ R31, |R21|, -RZ ;  /* 0x800000ff151f7221 */ /* 0x000fe20000010200 */
[----:B------:R-:W-:Y:S04]  /*9260*/  BSSY B4, `(.L_x_4703) ;  /* 0x000000e000047945 */ /* 0x000fe80003800000 */
[----:B------:R-:W-:Y:S02]  /*9270*/  FSEL R18, R31, R2, P6 ;  /* 0x000000021f127208 */ /* 0x000fe40003000000 */
[----:B------:R-:W-:-:S02]  /*9280*/  FSEL R31, R2, R31, P6 ;  /* 0x0000001f021f7208 */ /* 0x000fc40003000000 */
[----:B------:R-:W3:Y:S08]  /*9290*/  MUFU.RCP R3, R18 ;  /* 0x0000001200037308 */ /* 0x000ef00000001000 */
[----:B------:R-:W4:Y:S01]  /*92a0*/  FCHK P0, R31, R18 ;  /* 0x000000121f007302 */ /* 0x000f220000000000 */
[----:B--23--:R-:W-:-:S04]  /*92b0*/  FFMA R22, -R18, R3, 1 ;  /* 0x3f80000012167423 */ /* 0x00cfc80000000103 */
[----:B------:R-:W-:-:S04]  /*92c0*/  FFMA R22, R3, R22, R3 ;  /* 0x0000001603167223 */ /* 0x000fc80000000003 */
[----:B------:R-:W-:-:S04]  /*92d0*/  FFMA R3, R31, R22, RZ ;  /* 0x000000161f037223 */ /* 0x000fc800000000ff */
[----:B------:R-:W-:-:S04]  /*92e0*/  FFMA R2, -R18, R3, R31 ;  /* 0x0000000312027223 */ /* 0x000fc8000000011f */
[----:B------:R-:W-:Y:S01]  /*92f0*/  FFMA R3, R22, R2, R3 ;  /* 0x0000000216037223 */ /* 0x000fe20000000003 */
[----:B----4-:R-:W-:Y:S05]  /*9300*/  @!P0 BRA `(.L_x_4704) ;  /* 0x0000003000008947 */ /* 0x010fea0003800000 */
[----:B------:R-:W-:Y:S02]  /*9310*/  MOV R30, R18 ;  /* 0x00000012001e7202 */ /* 0x000fe40000000f00 */
[----:B------:R-:W-:Y:S02]  /*9320*/  MOV R2, 0x9340 ;  /* 0x0000934000027802 */ /* 0x000fe40000000f00 */
[----:B01----:R-:W-:Y:S05]  /*9330*/  CALL.REL.NOINC `($__internal_10_$__cuda_sm3x_div_rn_ftz_f32_slowpath) ;  /* 0x0002061000007944 */ /* 0x003fea0003c00000 */
.L_x_4704:
[----:B------:R-:W-:Y:S05]  /*9340*/  BSYNC B4 ;  /* 0x0000000000047941 */ /* 0x000fea0003800000 */
.L_x_4703:
[----:B0-----:R-:W-:Y:S01]  /*9350*/  HFMA2.MMA R19, -RZ, RZ, 0.89990234375, 10328 ;  /* 0x3b33710bff137435 */ /* 0x001fe200000001ff */
        /* <DEDUP_REMOVED lines=17> */
.L_x_4706:
[----:B------:R-:W-:Y:S02]  /*9470*/  ISETP.GE.AND P0, PT, R16, RZ, PT ;  /* 0x000000ff1000720c */ /* 0x000fe40003f06270 */
[----:B------:R-:W-:-:S11]  /*9480*/  MOV R3, 0x3fd774eb ;  /* 0x3fd774eb00037802 */ /* 0x000fd60000000f00 */
[----:B------:R-:W-:-:S04]  /*9490*/  @P0 FFMA.FTZ R2, R3, 0.93318945169448852539, -R2 ;  /* 0x3f6ee58103020823 */ /* 0x000fc80000010802 */
[----:B------:R-:W-:Y:S02]  /*94a0*/  @!P0 FFMA.FTZ R2, R3, 0.93318945169448852539, R2 ;  /* 0x3f6ee58103028823 */ /* 0x000fe40000010002 */
.L_x_4707:
[----:B------:R-:W-:Y:S05]  /*94b0*/  BSYNC B0 ;  /* 0x0000000000007941 */ /* 0x000fea0003800000 */
.L_x_4705:
[----:B------:R-:W-:Y:S01]  /*94c0*/  FSETP.NEU.FTZ.AND P0, PT, |R16|, |R21|, PT ;  /* 0x400000151000720b */ /* 0x000fe20003f1d200 */
        /* <DEDUP_REMOVED lines=9> */
.L_x_4696:
[----:B------:R-:W-:Y:S05]  /*9560*/  BSYNC B3 ;  /* 0x0000000000037941 */ /* 0x000fea0003800000 */
.L_x_4693:
[----:B------:R-:W-:-:S13]  /*9570*/  ISETP.NE.AND P0, PT, R9, RZ, PT ;  /* 0x000000ff0900720c */ /* 0x000fda0003f05270 */
[----:B-1----:R-:W-:-:S05]  /*9580*/  @!P0 FADD.FTZ R20, -R20, -RZ ;  /* 0x800000ff14148221 */ /* 0x002fca0000010100 */
[----:B------:R-:W-:Y:S01]  /*9590*/  MOV R16, R20 ;  /* 0x0000001400107202 */ /* 0x000fe20000000f00 */
[----:B------:R-:W-:Y:S05]  /*95a0*/  BRA `(.L_x_4708) ;  /* 0x00000db000007947 */ /* 0x000fea0003800000 */
.L_x_4671:
[----:B------:R-:W-:Y:S02]  /*95b0*/  FADD.FTZ R2, -R18, 6.1232342629258392722e-17 ;  /* 0x248d313212027421 */ /* 0x000fe40000010100 */
[----:B------:R-:W-:Y:S02]  /*95c0*/  FADD.FTZ R16, -R17, -RZ ;  /* 0x800000ff11107221 */ /* 0x000fe40000010100 */
[----:B------:R-:W-:Y:S01]  /*95d0*/  FADD.FTZ R2, R2, 1.5707963705062866211 ;  /* 0x3fc90fdb02027421 */ /* 0x000fe20000010000 */
[----:B------:R-:W-:Y:S05]  /*95e0*/  BRA `(.L_x_4708) ;  /* 0x00000d7000007947 */ /* 0x000fea0003800000 */
.L_x_4670:
[----:B------:R-:W-:Y:S01]  /*95f0*/  HFMA2.MMA R2, -RZ, RZ, 0, 0 ;  /* 0x00000000ff027435 */ /* 0x000fe200000001ff */
[----:B------:R-:W-:Y:S01]  /*9600*/  FADD.FTZ R16, -R17, -RZ ;  /* 0x800000ff11107221 */ /* 0x000fe20000010100 */
[----:B------:R-:W-:Y:S05]  /*9610*/  BRA `(.L_x_4708) ;  /* 0x00000d4000007947 */ /* 0x000fea0003800000 */
.L_x_4669:
[----:B------:R-:W-:Y:S01]  /*9620*/  FSETP.GEU.FTZ.AND P6, PT, R16, |R17|, PT ;  /* 0x400000111000720b */ /* 0x000fe20003fde000 */
[----:B------:R-:W-:Y:S03]  /*9630*/  BSSY B3, `(.L_x_4709) ;  /* 0x00000be000037945 */ /* 0x000fe60003800000 */
[----:B--2---:R-:W-:-:S02]  /*9640*/  FSEL R20, R19, R16, !P6 ;  /* 0x0000001013147208 */ /* 0x004fc40007000000 */
        /* <DEDUP_REMOVED lines=20> */
[----:B------:R-:W-:Y:S05]  /*9790*/  CALL.REL.NOINC `($__internal_10_$__cuda_sm3x_div_rn_ftz_f32_slowpath) ;  /* 0x000201b000007944 */ /* 0x000fea0003c00000 */
.L_x_4713:
[----:B------:R-:W-:Y:S05]  /*97a0*/  BSYNC B4 ;  /* 0x0000000000047941 */ /* 0x000fea0003800000 */
.L_x_4712:
        /* <DEDUP_REMOVED lines=18> */
.L_x_4715:
[----:B------:R-:W-:Y:S02]  /*98d0*/  ISETP.GE.AND P0, PT, R18, RZ, PT ;  /* 0x000000ff1200720c */ /* 0x000fe40003f06270 */
[----:B------:R-:W-:-:S11]  /*98e0*/  MOV R3, 0x3fd774eb ;  /* 0x3fd774eb00037802 */ /* 0x000fd60000000f00 */
[----:B------:R-:W-:-:S04]  /*98f0*/  @P0 FFMA.FTZ R2, R3, 0.93318945169448852539, -R2 ;  /* 0x3f6ee58103020823 */ /* 0x000fc80000010802 */
[----:B------:R-:W-:Y:S02]  /*9900*/  @!P0 FFMA.FTZ R2, R3, 0.93318945169448852539, R2 ;  /* 0x3f6ee58103028823 */ /* 0x000fe40000010002 */
.L_x_4716:
[----:B------:R-:W-:Y:S05]  /*9910*/  BSYNC B0 ;  /* 0x0000000000007941 */ /* 0x000fea0003800000 */
.L_x_4714:
        /* <DEDUP_REMOVED lines=13> */
.L_x_4711:
        /* <DEDUP_REMOVED lines=12> */
.L_x_4719:
[----:B------:R-:W-:Y:S05]  /*9ab0*/  BSYNC B4 ;  /* 0x0000000000047941 */ /* 0x000fea0003800000 */
.L_x_4718:
        /* <DEDUP_REMOVED lines=18> */
.L_x_4721:
[----:B------:R-:W-:Y:S02]  /*9be0*/  ISETP.GE.AND P0, PT, R18, RZ, PT ;  /* 0x000000ff1200720c */ /* 0x000fe40003f06270 */
[----:B------:R-:W-:-:S11]  /*9bf0*/  MOV R3, 0x3fd774eb ;  /* 0x3fd774eb00037802 */ /* 0x000fd60000000f00 */
[----:B------:R-:W-:-:S04]  /*9c00*/  @P0 FFMA.FTZ R2, R3, 0.93318945169448852539, -R2 ;  /* 0x3f6ee58103020823 */ /* 0x000fc80000010802 */
[----:B------:R-:W-:Y:S02]  /*9c10*/  @!P0 FFMA.FTZ R2, R3, 0.93318945169448852539, R2 ;  /* 0x3f6ee58103028823 */ /* 0x000fe40000010002 */
.L_x_4722:
[----:B------:R-:W-:Y:S05]  /*9c20*/  BSYNC B0 ;  /* 0x0000000000007941 */ /* 0x000fea0003800000 */
.L_x_4720:
        /* <DEDUP_REMOVED lines=15> */
[----:B------:R-:W-:-:S03]  /*9d20*/  FADD.FTZ R19, |R17|, R16 ;  /* 0x0000001011137221 */ /* 0x000fc60000010200 */
        /* <DEDUP_REMOVED lines=11> */
.L_x_4710:
        /* <DEDUP_REMOVED lines=33> */
.L_x_4724:
[----:B------:R-:W-:Y:S05]  /*9ff0*/  BSYNC B4 ;  /* 0x0000000000047941 */ /* 0x000fea0003800000 */
.L_x_4723:
        /* <DEDUP_REMOVED lines=18> */
.L_x_4726:
[----:B------:R-:W-:Y:S02]  /*a120*/  ISETP.GE.AND P0, PT, R18, RZ, PT ;  /* 0x000000ff1200720c */ /* 0x000fe40003f06270 */
[----:B------:R-:W-:-:S11]  /*a130*/  MOV R3, 0x3fd774eb ;  /* 0x3fd774eb00037802 */ /* 0x000fd60000000f00 */
[----:B------:R-:W-:-:S04]  /*a140*/  @P0 FFMA.FTZ R2, R3, 0.93318945169448852539, -R2 ;  /* 0x3f6ee58103020823 */ /* 0x000fc80000010802 */
[----:B------:R-:W-:Y:S02]  /*a150*/  @!P0 FFMA.FTZ R2, R3, 0.93318945169448852539, R2 ;  /* 0x3f6ee58103028823 */ /* 0x000fe40000010002 */
.L_x_4727:
[----:B------:R-:W-:Y:S05]  /*a160*/  BSYNC B0 ;  /* 0x0000000000007941 */ /* 0x000fea0003800000 */
.L_x_4725:
        /* <DEDUP_REMOVED lines=10> */
.L_x_4717:
[----:B------:R-:W-:Y:S05]  /*a210*/  BSYNC B3 ;  /* 0x0000000000037941 */ /* 0x000fea0003800000 */
.L_x_4709:
[----:B------:R-:W-:Y:S01]  /*a220*/  ISETP.NE.AND P0, PT, R9, RZ, PT ;  /* 0x000000ff0900720c */ /* 0x000fe20003f05270 */
[----:B------:R-:W-:Y:S02]  /*a230*/  FADD.FTZ R16, R21, 0.69314718246459960938 ;  /* 0x3f31721815107421 */ /* 0x000fe40000010000 */
[----:B------:R-:W-:-:S10]  /*a240*/  FADD.FTZ R2, |R2|, -RZ ;  /* 0x800000ff02027221 */ /* 0x000fd40000010200 */
[----:B------:R-:W-:Y:S01]  /*a250*/  @!P0 FADD.FTZ R16, -R16, -RZ ;  /* 0x800000ff10108221 */ /* 0x000fe20000010100 */
[----:B------:R-:W-:Y:S05]  /*a260*/  BRA `(.L_x_4708) ;  /* 0x000000f000007947 */ /* 0x000fea0003800000 */
.L_x_4668:
        /* <DEDUP_REMOVED lines=15> */
.L_x_4708:
[----:B------:R-:W-:Y:S05]  /*a360*/  BSYNC B2 ;  /* 0x0000000000027941 */ /* 0x000fea0003800000 */
.L_x_4667:
        /* <DEDUP_REMOVED lines=10> */
.L_x_4729:
[----:B------:R-:W-:Y:S02]  /*a410*/  FSETP.GTU.FTZ.AND P0, PT, R3, +INF , PT ;  /* 0x7f8000000300780b */ /* 0x000fe40003f1c000 */
[----:B------:R-:W-:-:S11]  /*a420*/  MOV R9, R2 ;  /* 0x0000000200097202 */ /* 0x000fd60000000f00 */
[----:B------:R-:W-:Y:S02]  /*a430*/  @!P0 MOV R16, R3 ;  /* 0x0000000300108202 */ /* 0x000fe40000000f00 */
.L_x_4730:
[----:B------:R-:W-:Y:S05]  /*a440*/  BSYNC B0 ;  /* 0x0000000000007941 */ /* 0x000fea0003800000 */
.L_x_4728:
        /* <DEDUP_REMOVED lines=9> */
[C---:B--2---:R-:W-:Y:S01]  /*a4e0*/  FADD.FTZ R22, |R18|.reuse, -RZ ;  /* 0x800000ff12167221 */ /* 0x044fe20000010200 */
        /* <DEDUP_REMOVED lines=100> */
.L_x_4739:
        /* <DEDUP_REMOVED lines=10> */
.L_x_4741:
[----:B------:R-:W-:-:S04]  /*abd0*/  FADD.FTZ R2, -R3, R20 ;  /* 0x0000001403027221 */ /* 0x000fc80000010100 */
[----:B------:R-:W-:Y:S02]  /*abe0*/  FMUL.FTZ R2, R2, 0.5 ;  /* 0x3f00000002027820 */ /* 0x000fe40000410000 */
.L_x_4742:
[----:B------:R-:W-:Y:S05]  /*abf0*/  BSYNC B1 ;  /* 0x0000000000017941 */ /* 0x000fea0003800000 */
.L_x_4740:
        /* <DEDUP_REMOVED lines=11> */
.L_x_4744:
[----:B------:R-:W-:-:S04]  /*acb0*/  FADD.FTZ R17, R23, -R28 ;  /* 0x8000001c17117221 */ /* 0x000fc80000010000 */
[----:B------:R-:W-:Y:S02]  /*acc0*/  FMUL.FTZ R17, R17, 0.5 ;  /* 0x3f00000011117820 */ /* 0x000fe40000410000 */
.L_x_4745:
[----:B------:R-:W-:Y:S05]  /*acd0*/  BSYNC B1 ;  /* 0x0000000000017941 */ /* 0x000fea0003800000 */
.L_x_4743:
        /* <DEDUP_REMOVED lines=35> */
.L_x_4738:
[----:B------:R0:W1:Y:S02]  /*af10*/  MUFU.SQRT R17, R22 ;  /* 0x0000001600117308 */ /* 0x0000640000002000 */
.L_x_4737:
[----:B------:R-:W-:Y:S05]  /*af20*/  BSYNC B0 ;  /* 0x0000000000007941 */ /* 0x000fea0003800000 */
.L_x_4736:
        /* <DEDUP_REMOVED lines=24> */
.L_x_4752:
[----:B------:R-:W-:-:S04]  /*b0b0*/  FADD.FTZ R3, -R3, R20 ;  /* 0x0000001403037221 */ /* 0x000fc80000010100 */
[----:B------:R-:W-:Y:S02]  /*b0c0*/  FMUL.FTZ R3, R3, 0.5 ;  /* 0x3f00000003037820 */ /* 0x000fe40000410000 */
.L_x_4753:
[----:B------:R-:W-:Y:S05]  /*b0d0*/  BSYNC B1 ;  /* 0x0000000000017941 */ /* 0x000fea0003800000 */
.L_x_4751:
        /* <DEDUP_REMOVED lines=10> */
.L_x_4755:
[----:B------:R-:W-:-:S04]  /*b180*/  FADD.FTZ R23, -R24, R23 ;  /* 0x0000001718177221 */ /* 0x000fc80000010100 */
[----:B------:R-:W-:Y:S02]  /*b190*/  FMUL.FTZ R20, R23, 0.5 ;  /* 0x3f00000017147820 */ /* 0x000fe40000410000 */
.L_x_4756:
[----:B------:R-:W-:Y:S05]  /*b1a0*/  BSYNC B1 ;  /* 0x0000000000017941 */ /* 0x000fea0003800000 */
.L_x_4754:
[----:B------:R-:W-:Y:S01]  /*b1b0*/  FADD.FTZ R3, R20, R3 ;  /* 0x0000000314037221 */ /* 0x000fe20000010000 */
[----:B------:R-:W-:Y:S01]  /*b1c0*/  PLOP3.LUT P0, PT, PT, PT, PT, 0x80, 0x0 ;  /* 0x000000000000781c */ /* 0x000fe20003f0f070 */
[----:B------:R-:W-:-:S04]  /*b1d0*/  FADD.FTZ R26, R21, R26 ;  /* 0x0000001a151a7221 */ /* 0x000fc80000010000 */
[----:B------:R-:W-:-:S04]  /*b1e0*/  FMUL.FTZ R3, R26, R3 ;  /* 0x000000031a037220 */ /* 0x000fc80000410000 */
[----:B------:R2:W3:Y:S01]  /*b1f0*/  MUFU.SQRT R20, R3 ;  /* 0x0000000300147308 */ /* 0x0004e20000002000 */
[----:B------:R-:W-:Y:S05]  /*b200*/  BRA `(.L_x_4748) ;  /* 0x000001a000007947 */ /* 0x000fea0003800000 */
.L_x_4750:
[----:B------:R-:W-:-:S13]  /*b210*/  FSETP.GT.FTZ.AND P1, PT, R21, 1, PT ;  /* 0x3f8000001500780b */ /* 0x000fda0003f34000 */
[----:B------:R-:W-:Y:S01]  /*b220*/  @!P1 FADD.FTZ R20, -R21, 1 ;  /* 0x3f80000015149421 */ /* 0x000fe20000010100 */
[----:B------:R-:W-:-:S03]  /*b230*/  @!P1 PLOP3.LUT P0, PT, PT, PT, PT, 0x80, 0x0 ;  /* 0x000000000000981c */ /* 0x000fc60003f0f070 */
[----:B------:R-:W-:-:S06]  /*b240*/  @!P1 FMUL.FTZ R20, R3, R20 ;  /* 0x0000001403149220 */ /* 0x000fcc0000410000 */
[----:B------:R-:W2:Y:S01]  /*b250*/  @!P1 MUFU.SQRT R20, R20 ;  /* 0x0000001400149308 */ /* 0x000ea20000002000 */
[----:B------:R-:W-:Y:S05]  /*b260*/  @!P1 BRA `(.L_x_4748) ;  /* 0x0000014000009947 */ /* 0x000fea0003800000 */
[----:B------:R-:W-:Y:S01]  /*b270*/  FMUL.FTZ R24, R3, R24 ;  /* 0x0000001803187220 */ /* 0x000fe20000410000 */
[----:B------:R-:W-:Y:S01]  /*b280*/  PLOP3.LUT P0, PT, PT, PT, PT, 0x80, 0x0 ;  /* 0x000000000000781c */ /* 0x000fe20003f0f070 */
[----:B--2---:R-:W-:Y:S02]  /*b290*/  FMUL.FTZ R20, |R18|, 2.81474976710656000000e+14 ;  /* 0x5780000012147820 */ /* 0x004fe40000410200 */
[----:B------:R-:W2:Y:S02]  /*b2a0*/  MUFU.SQRT R3, R24 ;  /* 0x0000001800037308 */ /* 0x000ea40000002000 */
[C---:B------:R-:W-:Y:S02]  /*b2b0*/  FMUL.FTZ R20, R21.reuse, R20 ;  /* 0x0000001415147220 */ /* 0x040fe40000410000 */
[----:B------:R-:W-:-:S04]  /*b2c0*/  FMUL.FTZ R21, R21, 2.81474976710656000000e+14 ;  /* 0x5780000015157820 */ /* 0x000fc80000410000 */
[----:B--2---:R-:W2:Y:S02]  /*b2d0*/  MUFU.RCP R3, R3 ;  /* 0x0000000300037308 */ /* 0x004ea40000001000 */
[----:B--2---:R-:W-:Y:S01]  /*b2e0*/  FMUL.FTZ R20, R20, R3 ;  /* 0x0000000314147220 */ /* 0x004fe20000410000 */
[----:B------:R-:W-:Y:S05]  /*b2f0*/  BRA `(.L_x_4748) ;  /* 0x000000b000007947 */ /* 0x000fea0003800000 */
.L_x_4749:
        /* <DEDUP_REMOVED lines=8> */
.L_x_4747:
[----:B------:R-:W-:Y:S01]  /*b380*/  PLOP3.LUT P0, PT, PT, PT, PT, 0x80, 0x0 ;  /* 0x000000000000781c */ /* 0x000fe20003f0f070 */
[----:B------:R-:W-:Y:S02]  /*b390*/  FMUL.FTZ R20, R26, 16777216 ;  /* 0x4b8000001a147820 */ /* 0x000fe40000410000 */
[----:B------:R-:W-:-:S05]  /*b3a0*/  FMUL.FTZ R21, R21, 16777216 ;  /* 0x4b80000015157820 */ /* 0x000fca0000410000 */
.L_x_4748:
[----:B------:R-:W-:Y:S05]  /*b3b0*/  BSYNC B0 ;  /* 0x0000000000007941 */ /* 0x000fea0003800000 */
.L_x_4746:
[----:B------:R-:W-:Y:S01]  /*b3c0*/  BSSY B3, `(.L_x_4757) ;  /* 0x00000a7000037945 */ /* 0x000fe20003800000 */
[----:B------:R-:W-:Y:S05]  /*b3d0*/  @P0 BRA `(.L_x_4758) ;  /* 0x000003b000000947 */ /* 0x000fea0003800000 */
[----:B------:R-:W-:-:S13]  /*b3e0*/  ISETP.GT.AND P0, PT, R19, -0x1, PT ;  /* 0xffffffff1300780c */ /* 0x000fda0003f04270 */
[----:B------:R-:W-:Y:S05]  /*b3f0*/  @P0 BRA `(.L_x_4759) ;  /* 0x000001d000000947 */ /* 0x000fea0003800000 */
[----:B------:R-:W-:Y:S01]  /*b400*/  HFMA2.MMA R19, -RZ, RZ, 1.75, 0 ;  /* 0x3f000000ff137435 */ /* 0x000fe200000001ff */
[----:B--2---:R-:W-:-:S04]  /*b410*/  FADD.FTZ R3, -R2, -RZ ;  /* 0x800000ff02037221 */ /* 0x004fc80000010100 */
[C---:B---3--:R-:W-:Y:S01]  /*b420*/  FADD.FTZ R20, |R3|.reuse, -RZ ;  /* 0x800000ff03147221 */ /* 0x048fe20000010200 */
[C---:B------:R-:W-:Y:S02]  /*b430*/  FSETP.GT.FTZ.AND P0, PT, |R3|.reuse, 0.56000000238418579102, PT ;  /* 0x3f0f5c290300780b */ /* 0x040fe40003f14200 */
[----:B------:R-:W-:Y:S02]  /*b440*/  FSETP.NEU.FTZ.AND P1, PT, |R3|, 1, PT ;  /* 0x3f8000000300780b */ /* 0x000fe40003f3d200 */
[----:B------:R-:W-:-:S04]  /*b450*/  FFMA.FTZ R19, -R20, R19, 0.5 ;  /* 0x3f00000014137423 */ /* 0x000fc80000010113 */
[----:B0-----:R-:W0:Y:S02]  /*b460*/  MUFU.RSQ R22, R19 ;  /* 0x0000001300167308 */ /* 0x001e240000001400 */
        /* <DEDUP_REMOVED lines=22> */
.L_x_4759:
[----:B--23--:R-:W-:Y:S01]  /*b5d0*/  MOV R20, 0x3f000000 ;  /* 0x3f00000000147802 */ /* 0x00cfe20000000f00 */
        /* <DEDUP_REMOVED lines=27> */
.L_x_4758:
        /* <DEDUP_REMOVED lines=9> */
[----:B0-----:R-:W0:Y:S08]  /*b820*/  MUFU.RCP R22, R19 ;  /* 0x0000001300167308 */ /* 0x001e300000001000 */
        /* <DEDUP_REMOVED lines=10> */
.L_x_4763:
[----:B------:R-:W-:Y:S05]  /*b8d0*/  BSYNC B4 ;  /* 0x0000000000047941 */ /* 0x000fea0003800000 */
.L_x_4762:
        /* <DEDUP_REMOVED lines=18> */
.L_x_4765:
[----:B------:R-:W-:Y:S02]  /*ba00*/  ISETP.GE.AND P0, PT, R21, RZ, PT ;  /* 0x000000ff1500720c */ /* 0x000fe40003f06270 */
[----:B------:R-:W-:-:S11]  /*ba10*/  MOV R3, 0x3fd774eb ;  /* 0x3fd774eb00037802 */ /* 0x000fd60000000f00 */
[----:B------:R-:W-:-:S04]  /*ba20*/  @P0 FFMA.FTZ R2, R3, 0.93318945169448852539, -R2 ;  /* 0x3f6ee58103020823 */ /* 0x000fc80000010802 */
[----:B------:R-:W-:Y:S02]  /*ba30*/  @!P0 FFMA.FTZ R2, R3, 0.93318945169448852539, R2 ;  /* 0x3f6ee58103028823 */ /* 0x000fe40000010002 */
.L_x_4766:
[----:B------:R-:W-:Y:S05]  /*ba40*/  BSYNC B0 ;  /* 0x0000000000007941 */ /* 0x000fea0003800000 */
.L_x_4764:
[----:B------:R-:W-:Y:S01]  /*ba50*/  FSETP.NEU.FTZ.AND P0, PT, |R21|, |R20|, PT ;  /* 0x400000141500720b */ /* 0x000fe20003f1d200 */
        /* <DEDUP_REMOVED lines=10> */
.L_x_4761:
[----:B------:R-:W-:Y:S01]  /*bb00*/  FADD.FTZ R2, |R21|, -RZ ;  /* 0x800000ff15027221 */ /* 0x000fe20000010200 */
[C---:B--23--:R-:W-:Y:S01]  /*bb10*/  FSETP.GT.FTZ.AND P6, PT, |R20|.reuse, |R21|, PT ;  /* 0x400000151400720b */ /* 0x04cfe20003fd4200 */
[----:B------:R-:W-:Y:S01]  /*bb20*/  FADD.FTZ R31, |R20|, -RZ ;  /* 0x800000ff141f7221 */ /* 0x000fe20000010200 */
[----:B------:R-:W-:Y:S04]  /*bb30*/  BSSY B4, `(.L_x_4767) ;  /* 0x000000e000047945 */ /* 0x000fe80003800000 */
[----:B------:R-:W-:Y:S02]  /*bb40*/  FSEL R19, R31, R2, P6 ;  /* 0x000000021f137208 */ /* 0x000fe40003000000 */
[----:B------:R-:W-:-:S02]  /*bb50*/  FSEL R31, R2, R31, P6 ;  /* 0x0000001f021f7208 */ /* 0x000fc40003000000 */
        /* <DEDUP_REMOVED lines=11> */
.L_x_4768:
[----:B------:R-:W-:Y:S05]  /*bc10*/  BSYNC B4 ;  /* 0x0000000000047941 */ /* 0x000fea0003800000 */
.L_x_4767:
        /* <DEDUP_REMOVED lines=18> */
.L_x_4770:
[----:B------:R-:W-:Y:S02]  /*bd40*/  ISETP.GE.AND P0, PT, R21, RZ, PT ;  /* 0x000000ff1500720c */ /* 0x000fe40003f06270 */
[----:B------:R-:W-:-:S11]  /*bd50*/  MOV R3, 0x3fd774eb ;  /* 0x3fd774eb00037802 */ /* 0x000fd60000000f00 */
[----:B------:R-:W-:-:S04]  /*bd60*/  @P0 FFMA.FTZ R2, R3, 0.93318945169448852539, -R2 ;  /* 0x3f6ee58103020823 */ /* 0x000fc80000010802 */
[----:B------:R-:W-:Y:S02]  /*bd70*/  @!P0 FFMA.FTZ R2, R3, 0.93318945169448852539, R2 ;  /* 0x3f6ee58103028823 */ /* 0x000fe40000010002 */
.L_x_4771:
[----:B------:R-:W-:Y:S05]  /*bd80*/  BSYNC B0 ;  /* 0x0000000000007941 */ /* 0x000fea0003800000 */
.L_x_4769:
        /* <DEDUP_REMOVED lines=10> */
.L_x_4760:
[----:B------:R-:W-:Y:S05]  /*be30*/  BSYNC B3 ;  /* 0x0000000000037941 */ /* 0x000fea0003800000 */
.L_x_4757:
[----:B------:R-:W-:-:S13]  /*be40*/  ISETP.NE.AND P0, PT, R6, RZ, PT ;  /* 0x000000ff0600720c */ /* 0x000fda0003f05270 */
[----:B-1----:R-:W-:Y:S01]  /*be50*/  @!P0 FADD.FTZ R17, -R17, -RZ ;  /* 0x800000ff11118221 */ /* 0x002fe20000010100 */
[----:B------:R-:W-:Y:S05]  /*be60*/  BRA `(.L_x_4772) ;  /* 0x00000db000007947 */ /* 0x000fea0003800000 */
.L_x_4735:
[----:B------:R-:W-:Y:S02]  /*be70*/  FADD.FTZ R3, -R19, 6.1232342629258392722e-17 ;  /* 0x248d313213037421 */ /* 0x000fe40000010100 */
[----:B------:R-:W-:Y:S02]  /*be80*/  FADD.FTZ R17, -R18, -RZ ;  /* 0x800000ff12117221 */ /* 0x000fe40000010100 */
[----:B------:R-:W-:Y:S01]  /*be90*/  FADD.FTZ R3, R3, 1.5707963705062866211 ;  /* 0x3fc90fdb03037421 */ /* 0x000fe20000010000 */
[----:B------:R-:W-:Y:S05]  /*bea0*/  BRA `(.L_x_4772) ;  /* 0x00000d7000007947 */ /* 0x000fea0003800000 */
.L_x_4734:
[----:B------:R-:W-:Y:S01]  /*beb0*/  FADD.FTZ R17, -R18, -RZ ;  /* 0x800000ff12117221 */ /* 0x000fe20000010100 */
[----:B------:R-:W-:Y:S01]  /*bec0*/  MOV R3, RZ ;  /* 0x000000ff00037202 */ /* 0x000fe20000000f00 */
[----:B------:R-:W-:Y:S05]  /*bed0*/  BRA `(.L_x_4772) ;  /* 0x00000d4000007947 */ /* 0x000fea0003800000 */
.L_x_4733:
        /* <DEDUP_REMOVED lines=24> */
.L_x_4777:
[----:B------:R-:W-:Y:S05]  /*c060*/  BSYNC B4 ;  /* 0x0000000000047941 */ /* 0x000fea0003800000 */
.L_x_4776:
        /* <DEDUP_REMOVED lines=18> */
.L_x_4779:
[----:B------:R-:W-:Y:S02]  /*c190*/  ISETP.GE.AND P0, PT, R19, RZ, PT ;  /* 0x000000ff1300720c */ /* 0x000fe40003f06270 */
[----:B------:R-:W-:-:S11]  /*c1a0*/  MOV R3, 0x3fd774eb ;  /* 0x3fd774eb00037802 */ /* 0x000fd60000000f00 */
[----:B------:R-:W-:-:S04]  /*c1b0*/  @P0 FFMA.FTZ R2, R3, 0.93318945169448852539, -R2 ;  /* 0x3f6ee58103020823 */ /* 0x000fc80000010802 */
[----:B------:R-:W-:Y:S02]  /*c1c0*/  @!P0 FFMA.FTZ R2, R3, 0.93318945169448852539, R2 ;  /* 0x3f6ee58103028823 */ /* 0x000fe40000010002 */
.L_x_4780:
[----:B------:R-:W-:Y:S05]  /*c1d0*/  BSYNC B0 ;  /* 0x0000000000007941 */ /* 0x000fea0003800000 */
.L_x_4778:
        /* <DEDUP_REMOVED lines=13> */
.L_x_4775:
        /* <DEDUP_REMOVED lines=12> */
.L_x_4783:
[----:B------:R-:W-:Y:S05]  /*c370*/  BSYNC B4 ;  /* 0x0000000000047941 */ /* 0x000fea0003800000 */
.L_x_4782:
        /* <DEDUP_REMOVED lines=18> */
.L_x_4785:
[----:B------:R-:W-:Y:S02]  /*c4a0*/  ISETP.GE.AND P0, PT, R19, RZ, PT ;  /* 0x000000ff1300720c */ /* 0x000fe40003f06270 */
[----:B------:R-:W-:-:S11]  /*c4b0*/  MOV R3, 0x3fd774eb ;  /* 0x3fd774eb00037802 */ /* 0x000fd60000000f00 */
[----:B------:R-:W-:-:S04]  /*c4c0*/  @P0 FFMA.FTZ R2, R3, 0.93318945169448852539, -R2 ;  /* 0x3f6ee58103020823 */ /* 0x000fc80000010802 */
[----:B------:R-:W-:Y:S02]  /*c4d0*/  @!P0 FFMA.FTZ R2, R3, 0.93318945169448852539, R2 ;  /* 0x3f6ee58103028823 */ /* 0x000fe40000010002 */
.L_x_4786:
[----:B------:R-:W-:Y:S05]  /*c4e0*/  BSYNC B0 ;  /* 0x0000000000007941 */ /* 0x000fea0003800000 */
.L_x_4784:
        /* <DEDUP_REMOVED lines=27> */
.L_x_4774:
        /* <DEDUP_REMOVED lines=15> */
[----:B------:R-:W-:Y:S02]  /*c790*/  LOP3.LUT R3, R22, 0x800000, RZ, 0xfc, !PT ;  /* 0x0080000016037812 */ /* 0x000fe400078efcff */
[----:B------:R-:W-:-:S03]  /*c7a0*/  MOV R22, 0x3f800000 ;  /* 0x3f80000000167802 */ /* 0x000fc60000000f00 */
        /* <DEDUP_REMOVED lines=16> */
.L_x_4788:
[----:B------:R-:W-:Y:S05]  /*c8b0*/  BSYNC B4 ;  /* 0x0000000000047941 */ /* 0x000fea0003800000 */
.L_x_4787:
        /* <DEDUP_REMOVED lines=18> */
.L_x_4790:
[----:B------:R-:W-:Y:S02]  /*c9e0*/  ISETP.GE.AND P0, PT, R19, RZ, PT ;  /* 0x000000ff1300720c */ /* 0x000fe40003f06270 */
[----:B------:R-:W-:-:S11]  /*c9f0*/  MOV R3, 0x3fd774eb ;  /* 0x3fd774eb00037802 */ /* 0x000fd60000000f00 */
[----:B------:R-:W-:-:S04]  /*ca00*/  @P0 FFMA.FTZ R2, R3, 0.93318945169448852539, -R2 ;  /* 0x3f6ee58103020823 */ /* 0x000fc80000010802 */
[----:B------:R-:W-:Y:S02]  /*ca10*/  @!P0 FFMA.FTZ R2, R3, 0.93318945169448852539, R2 ;  /* 0x3f6ee58103028823 */ /* 0x000fe40000010002 */
.L_x_4791:
[----:B------:R-:W-:Y:S05]  /*ca20*/  BSYNC B0 ;  /* 0x0000000000007941 */ /* 0x000fea0003800000 */
.L_x_4789:
        /* <DEDUP_REMOVED lines=10> */
.L_x_4781:
[----:B------:R-:W-:Y:S05]  /*cad0*/  BSYNC B3 ;  /* 0x0000000000037941 */ /* 0x000fea0003800000 */
.L_x_4773:
[----:B------:R-:W-:Y:S01]  /*cae0*/  ISETP.NE.AND P0, PT, R6, RZ, PT ;  /* 0x000000ff0600720c */ /* 0x000fe20003f05270 */
[----:B------:R-:W-:Y:S02]  /*caf0*/  FADD.FTZ R17, R22, 0.69314718246459960938 ;  /* 0x3f31721816117421 */ /* 0x000fe40000010000 */
[----:B------:R-:W-:-:S10]  /*cb00*/  FADD.FTZ R3, |R2|, -RZ ;  /* 0x800000ff02037221 */ /* 0x000fd40000010200 */
[----:B------:R-:W-:Y:S01]  /*cb10*/  @!P0 FADD.FTZ R17, -R17, -RZ ;  /* 0x800000ff11118221 */ /* 0x000fe20000010100 */
[----:B------:R-:W-:Y:S05]  /*cb20*/  BRA `(.L_x_4772) ;  /* 0x000000f000007947 */ /* 0x000fea0003800000 */
.L_x_4732:
        /* <DEDUP_REMOVED lines=15> */
.L_x_4772:
[----:B------:R-:W-:Y:S05]  /*cc20*/  BSYNC B2 ;  /* 0x0000000000027941 */ /* 0x000fea0003800000 */
.L_x_4731:
        /* <DEDUP_REMOVED lines=10> */
.L_x_4793:
[----:B------:R-:W-:Y:S02]  /*ccd0*/  FSETP.GTU.FTZ.AND P0, PT, R2, +INF , PT ;  /* 0x7f8000000200780b */ /* 0x000fe40003f1c000 */
[----:B------:R-:W-:-:S11]  /*cce0*/  MOV R6, R3 ;  /* 0x0000000300067202 */ /* 0x000fd60000000f00 */
[----:B------:R-:W-:Y:S02]  /*ccf0*/  @!P0 MOV R17, R2 ;  /* 0x0000000200118202 */ /* 0x000fe40000000f00 */
.L_x_4794:
[----:B------:R-:W-:Y:S05]  /*cd00*/  BSYNC B0 ;  /* 0x0000000000007941 */ /* 0x000fea0003800000 */
.L_x_4792:
[--C-:B--2---:R-:W-:Y:S01]  /*cd10*/  HADD2.F32 R20, -RZ, R7.reuse.H0_H0 ;  /* 0x20000007ff147230 */ /* 0x104fe20000004100 */
[----:B------:R-:W-:Y:S01]  /*cd20*/  BSSY B2, `(.L_x_4795) ;  /* 0x000027f000027945 */ /* 0x000fe20003800000 */
[----:B------:R-:W-:-:S03]  /*cd30*/  HADD2.F32 R19, -RZ, R7.H1_H1 ;  /* 0x30000007ff137230 */ /* 0x000fc60000004100 */
[C---:B------:R-:W-:Y:S01]  /*cd40*/  FSETP.GTU.FTZ.AND P0, PT, |R20|.reuse, +INF , PT ;  /* 0x7f8000001400780b */ /* 0x040fe20003f1c200 */
[----:B0-----:R-:W-:Y:S01]  /*cd50*/  FADD.FTZ R22, |R20|, -RZ ;  /* 0x800000ff14167221 */ /* 0x001fe20000010200 */
        /* <DEDUP_REMOVED lines=105> */
.L_x_4803:
        /* <DEDUP_REMOVED lines=10> */
.L_x_4805:
[----:B------:R-:W-:-:S04]  /*d490*/  FADD.FTZ R2, -R3, R26 ;  /* 0x0000001a03027221 */ /* 0x000fc80000010100 */
[----:B------:R-:W-:Y:S02]  /*d4a0*/  FMUL.FTZ R2, R2, 0.5 ;  /* 0x3f00000002027820 */ /* 0x000fe40000410000 */
.L_x_4806:
[----:B------:R-:W-:Y:S05]  /*d4b0*/  BSYNC B1 ;  /* 0x0000000000017941 */ /* 0x000fea0003800000 */
.L_x_4804:
        /* <DEDUP_REMOVED lines=11> */
.L_x_4808:
[----:B------:R-:W-:-:S04]  /*d570*/  FADD.FTZ R21, R23, -R28 ;  /* 0x8000001c17157221 */ /* 0x000fc80000010000 */
[----:B------:R-:W-:Y:S02]  /*d580*/  FMUL.FTZ R21, R21, 0.5 ;  /* 0x3f00000015157820 */ /* 0x000fe40000410000 */
.L_x_4809:
[----:B------:R-:W-:Y:S05]  /*d590*/  BSYNC B1 ;  /* 0x0000000000017941 */ /* 0x000fea0003800000 */
.L_x_4807:
        /* <DEDUP_REMOVED lines=35> */
.L_x_4802:
[----:B------:R0:W1:Y:S02]  /*d7d0*/  MUFU.SQRT R21, R7 ;  /* 0x0000000700157308 */ /* 0x0000640000002000 */
.L_x_4801:
[----:B------:R-:W-:Y:S05]  /*d7e0*/  BSYNC B0 ;  /* 0x0000000000007941 */ /* 0x000fea0003800000 */
.L_x_4800:
        /* <DEDUP_REMOVED lines=24> */
.L_x_4816:
[----:B------:R-:W-:-:S04]  /*d970*/  FADD.FTZ R3, -R3, R26 ;  /* 0x0000001a03037221 */ /* 0x000fc80000010100 */
[----:B------:R-:W-:Y:S02]  /*d980*/  FMUL.FTZ R3, R3, 0.5 ;  /* 0x3f00000003037820 */ /* 0x000fe40000410000 */
.L_x_4817:
[----:B------:R-:W-:Y:S05]  /*d990*/  BSYNC B1 ;  /* 0x0000000000017941 */ /* 0x000fea0003800000 */
.L_x_4815:
        /* <DEDUP_REMOVED lines=10> */
.L_x_4819:
[----:B------:R-:W-:-:S04]  /*da40*/  FADD.FTZ R23, -R24, R23 ;  /* 0x0000001718177221 */ /* 0x000fc80000010100 */
[----:B------:R-:W-:Y:S02]  /*da50*/  FMUL.FTZ R24, R23, 0.5 ;  /* 0x3f00000017187820 */ /* 0x000fe40000410000 */
.L_x_4820:
[----:B------:R-:W-:Y:S05]  /*da60*/  BSYNC B1 ;  /* 0x0000000000017941 */ /* 0x000fea0003800000 */
.L_x_4818:
[----:B------:R-:W-:Y:S01]  /*da70*/  FADD.FTZ R24, R24, R3 ;  /* 0x0000000318187221 */ /* 0x000fe20000010000 */
[----:B------:R-:W-:Y:S01]  /*da80*/  PLOP3.LUT P0, PT, PT, PT, PT, 0x80, 0x0 ;  /* 0x000000000000781c */ /* 0x000fe20003f0f070 */
[----:B------:R-:W-:-:S04]  /*da90*/  FADD.FTZ R25, R22, R25 ;  /* 0x0000001916197221 */ /* 0x000fc80000010000 */
[----:B------:R-:W-:-:S04]  /*daa0*/  FMUL.FTZ R24, R25, R24 ;  /* 0x0000001819187220 */ /* 0x000fc80000410000 */
[----:B------:R2:W3:Y:S01]  /*dab0*/  MUFU.SQRT R23, R24 ;  /* 0x0000001800177308 */ /* 0x0004e20000002000 */
[----:B------:R-:W-:Y:S05]  /*dac0*/  BRA `(.L_x_4812) ;  /* 0x000001a000007947 */ /* 0x000fea0003800000 */
.L_x_4814:
        /* <DEDUP_REMOVED lines=15> */
.L_x_4813:
        /* <DEDUP_REMOVED lines=8> */
.L_x_4811:
[----:B------:R-:W-:Y:S01]  /*dc40*/  PLOP3.LUT P0, PT, PT, PT, PT, 0x80, 0x0 ;  /* 0x000000000000781c */ /* 0x000fe20003f0f070 */
[----:B------:R-:W-:Y:S02]  /*dc50*/  FMUL.FTZ R23, R25, 16777216 ;  /* 0x4b80000019177820 */ /* 0x000fe40000410000 */
[----:B------:R-:W-:-:S05]  /*dc60*/  FMUL.FTZ R22, R22, 16777216 ;  /* 0x4b80000016167820 */ /* 0x000fca0000410000 */
.L_x_4812:
[----:B------:R-:W-:Y:S05]  /*dc70*/  BSYNC B0 ;  /* 0x0000000000007941 */ /* 0x000fea0003800000 */
.L_x_4810:
        /* <DEDUP_REMOVED lines=34> */
.L_x_4823:
[----:B------:R-:W-:Y:S01]  /*dea0*/  HFMA2.MMA R20, -RZ, RZ, 1.75, 0 ;  /* 0x3f000000ff147435 */ /* 0x000fe200000001ff */
[C---:B------:R-:W-:Y:S01]  /*deb0*/  FADD.FTZ R3, |R2|.reuse, -RZ ;  /* 0x800000ff02037221 */ /* 0x040fe20000010200 */
[C---:B------:R-:W-:Y:S02]  /*dec0*/  FSETP.GT.FTZ.AND P0, PT, |R2|.reuse, 0.56000000238418579102, PT ;  /* 0x3f0f5c290200780b */ /* 0x040fe40003f14200 */
[----:B------:R-:W-:-:S06]  /*ded0*/  FSETP.NEU.FTZ.AND P1, PT, |R2|, 1, PT ;  /* 0x3f8000000200780b */ /* 0x000fcc0003f3d200 */
[----:B0-----:R-:W-:-:S04]  /*dee0*/  FFMA.FTZ R7, -R3, R20, 0.5 ;  /* 0x3f00000003077423 */ /* 0x001fc80000010114 */
[----:B------:R-:W0:Y:S02]  /*def0*/  MUFU.RSQ R20, R7 ;  /* 0x0000000700147308 */ /* 0x000e240000001400 */
[----:B0-----:R-:W-:Y:S02]  /*df00*/  FMUL.FTZ R22, R7, R20 ;  /* 0x0000001407167220 */ /* 0x001fe40000410000 */
[----:B---3--:R-:W-:-:S04]  /*df10*/  FMUL.FTZ R23, R20, 0.5 ;  /* 0x3f00000014177820 */ /* 0x008fc80000410000 */
        /* <DEDUP_REMOVED lines=21> */
.L_x_4822:
        /* <DEDUP_REMOVED lines=19> */
[----:B-12---:R-:W-:Y:S05]  /*e1a0*/  CALL.REL.NOINC `($__internal_10_$__cuda_sm3x_div_rn_ftz_f32_slowpath) ;  /* 0x0001b7a000007944 */ /* 0x006fea0003c00000 */
.L_x_4827:
[----:B------:R-:W-:Y:S05]  /*e1b0*/  BSYNC B4 ;  /* 0x0000000000047941 */ /* 0x000fea0003800000 */
.L_x_4826:
        /* <DEDUP_REMOVED lines=18> */
.L_x_4829:
[----:B------:R-:W-:Y:S02]  /*e2e0*/  ISETP.GE.AND P0, PT, R22, RZ, PT ;  /* 0x000000ff1600720c */ /* 0x000fe40003f06270 */
[----:B------:R-:W-:-:S11]  /*e2f0*/  MOV R3, 0x3fd774eb ;  /* 0x3fd774eb00037802 */ /* 0x000fd60000000f00 */
[----:B------:R-:W-:-:S04]  /*e300*/  @P0 FFMA.FTZ R2, R3, 0.93318945169448852539, -R2 ;  /* 0x3f6ee58103020823 */ /* 0x000fc80000010802 */
[----:B------:R-:W-:Y:S02]  /*e310*/  @!P0 FFMA.FTZ R2, R3, 0.93318945169448852539, R2 ;  /* 0x3f6ee58103028823 */ /* 0x000fe40000010002 */
.L_x_4830:
[----:B------:R-:W-:Y:S05]  /*e320*/  BSYNC B0 ;  /* 0x0000000000007941 */ /* 0x000fea0003800000 */
.L_x_4828:
        /* <DEDUP_REMOVED lines=11> */
.L_x_4825:
        /* <DEDUP_REMOVED lines=17> */
.L_x_4832:
[----:B------:R-:W-:Y:S05]  /*e4f0*/  BSYNC B4 ;  /* 0x0000000000047941 */ /* 0x000fea0003800000 */
.L_x_4831:
        /* <DEDUP_REMOVED lines=18> */
.L_x_4834:
[----:B------:R-:W-:Y:S02]  /*e620*/  ISETP.GE.AND P0, PT, R22, RZ, PT ;  /* 0x000000ff1600720c */ /* 0x000fe40003f06270 */
[----:B------:R-:W-:-:S11]  /*e630*/  MOV R3, 0x3fd774eb ;  /* 0x3fd774eb00037802 */ /* 0x000fd60000000f00 */
[----:B------:R-:W-:-:S04]  /*e640*/  @P0 FFMA.FTZ R2, R3, 0.93318945169448852539, -R2 ;  /* 0x3f6ee58103020823 */ /* 0x000fc80000010802 */
[----:B------:R-:W-:Y:S02]  /*e650*/  @!P0 FFMA.FTZ R2, R3, 0.93318945169448852539, R2 ;  /* 0x3f6ee58103028823 */ /* 0x000fe40000010002 */
.L_x_4835:
[----:B------:R-:W-:Y:S05]  /*e660*/  BSYNC B0 ;  /* 0x0000000000007941 */ /* 0x000fea0003800000 */
.L_x_4833:
        /* <DEDUP_REMOVED lines=10> */
.L_x_4824:
[----:B------:R-:W-:Y:S05]  /*e710*/  BSYNC B3 ;  /* 0x0000000000037941 */ /* 0x000fea0003800000 */
.L_x_4821:
[----:B------:R-:W-:-:S13]  /*e720*/  ISETP.NE.AND P0, PT, R18, RZ, PT ;  /* 0x000000ff1200720c */ /* 0x000fda0003f05270 */
[----:B-1----:R-:W-:-:S05]  /*e730*/  @!P0 FADD.FTZ R21, -R21, -RZ ;  /* 0x800000ff15158221 */ /* 0x002fca0000010100 */
[----:B------:R-:W-:Y:S01]  /*e740*/  MOV R18, R21 ;  /* 0x0000001500127202 */ /* 0x000fe20000000f00 */
[----:B------:R-:W-:Y:S05]  /*e750*/  BRA `(.L_x_4836) ;  /* 0x00000db000007947 */ /* 0x000fea0003800000 */
.L_x_4799:
[----:B------:R-:W-:Y:S02]  /*e760*/  FADD.FTZ R2, -R20, 6.1232342629258392722e-17 ;  /* 0x248d313214027421 */ /* 0x000fe40000010100 */
[----:B------:R-:W-:Y:S02]  /*e770*/  FADD.FTZ R18, -R19, -RZ ;  /* 0x800000ff13127221 */ /* 0x000fe40000010100 */
[----:B------:R-:W-:Y:S01]  /*e780*/  FADD.FTZ R2, R2, 1.5707963705062866211 ;  /* 0x3fc90fdb02027421 */ /* 0x000fe20000010000 */
[----:B------:R-:W-:Y:S05]  /*e790*/  BRA `(.L_x_4836) ;  /* 0x00000d7000007947 */ /* 0x000fea0003800000 */
.L_x_4798:
[----:B------:R-:W-:Y:S01]  /*e7a0*/  HFMA2.MMA R2, -RZ, RZ, 0, 0 ;  /* 0x00000000ff027435 */ /* 0x000fe200000001ff */
[----:B------:R-:W-:Y:S01]  /*e7b0*/  FADD.FTZ R18, -R19, -RZ ;  /* 0x800000ff13127221 */ /* 0x000fe20000010100 */
[----:B------:R-:W-:Y:S05]  /*e7c0*/  BRA `(.L_x_4836) ;  /* 0x00000d4000007947 */ /* 0x000fea0003800000 */
.L_x_4797:
        /* <DEDUP_REMOVED lines=23> */
[----:B------:R-:W-:Y:S05]  /*e940*/  CALL.REL.NOINC `($__internal_10_$__cuda_sm3x_div_rn_ftz_f32_slowpath) ;  /* 0x0001b00000007944 */ /* 0x000fea0003c00000 */
.L_x_4841:
[----:B------:R-:W-:Y:S05]  /*e950*/  BSYNC B4 ;  /* 0x0000000000047941 */ /* 0x000fea0003800000 */
.L_x_4840:
        /* <DEDUP_REMOVED lines=18> */
.L_x_4843:
[----:B------:R-:W-:Y:S02]  /*ea80*/  ISETP.GE.AND P0, PT, R20, RZ, PT ;  /* 0x000000ff1400720c */ /* 0x000fe40003f06270 */
[----:B------:R-:W-:-:S11]  /*ea90*/  MOV R3, 0x3fd774eb ;  /* 0x3fd774eb00037802 */ /* 0x000fd60000000f00 */
[----:B------:R-:W-:-:S04]  /*eaa0*/  @P0 FFMA.FTZ R2, R3, 0.93318945169448852539, -R2 ;  /* 0x3f6ee58103020823 */ /* 0x000fc80000010802 */
[----:B------:R-:W-:Y:S02]  /*eab0*/  @!P0 FFMA.FTZ R2, R3, 0.93318945169448852539, R2 ;  /* 0x3f6ee58103028823 */ /* 0x000fe40000010002 */
.L_x_4844:
[----:B------:R-:W-:Y:S05]  /*eac0*/  BSYNC B0 ;  /* 0x0000000000007941 */ /* 0x000fea0003800000 */
.L_x_4842:
        /* <DEDUP_REMOVED lines=13> */
.L_x_4839:
        /* <DEDUP_REMOVED lines=12> */
.L_x_4847:
[----:B------:R-:W-:Y:S05]  /*ec60*/  BSYNC B4 ;  /* 0x0000000000047941 */ /* 0x000fea0003800000 */
.L_x_4846:
        /* <DEDUP_REMOVED lines=18> */
.L_x_4849:
[----:B------:R-:W-:Y:S02]  /*ed90*/  ISETP.GE.AND P0, PT, R20, RZ, PT ;  /* 0x000000ff1400720c */ /* 0x000fe40003f06270 */
[----:B------:R-:W-:-:S11]  /*eda0*/  MOV R3, 0x3fd774eb ;  /* 0x3fd774eb00037802 */ /* 0x000fd60000000f00 */
[----:B------:R-:W-:-:S04]  /*edb0*/  @P0 FFMA.FTZ R2, R3, 0.93318945169448852539, -R2 ;  /* 0x3f6ee58103020823 */ /* 0x000fc80000010802 */
[----:B------:R-:W-:Y:S02]  /*edc0*/  @!P0 FFMA.FTZ R2, R3, 0.93318945169448852539, R2 ;  /* 0x3f6ee58103028823 */ /* 0x000fe40000010002 */
.L_x_4850:
[----:B------:R-:W-:Y:S05]  /*edd0*/  BSYNC B0 ;  /* 0x0000000000007941 */ /* 0x000fea0003800000 */
.L_x_4848:
        /* <DEDUP_REMOVED lines=27> */
.L_x_4838:
[----:B------:R-:W-:Y:S01]  /*ef90*/  FMUL.FTZ R2, R20, 0.36787945032119750977 ;  /* 0x3ebc5ab214027820 */ /* 0x000fe20000410000 */
[----:B------:R-:W0:Y:S01]  /*efa0*/  MUFU.RCP R26, R21 ;  /* 0x00000015001a7308 */ /* 0x000e220000001000 */
        /* <DEDUP_REMOVED lines=14> */
[----:B0-----:R-:W-:-:S04]  /*f090*/  FFMA R3, -R21, R26, 1 ;  /* 0x3f80000015037423 */ /* 0x001fc8000000011a */
[----:B------:R-:W0:Y:S01]  /*f0a0*/  MUFU.SQRT R24, R24 ;  /* 0x0000001800187308 */ /* 0x000e220000002000 */
[----:B------:R-:W-:Y:S02]  /*f0b0*/  FFMA R26, R26, R3, R26 ;  /* 0x000000031a1a7223 */ /* 0x000fe4000000001a */
[----:B0-----:R-:W-:Y:S01]  /*f0c0*/  @P0 FMUL.FTZ R7, R24, R23 ;  /* 0x0000001718070220 */ /* 0x001fe20000410000 */
[----:B------:R-:W-:Y:S01]  /*f0d0*/  FSETP.NEU.FTZ.AND P0, PT, R2, +INF , PT ;  /* 0x7f8000000200780b */ /* 0x000fe20003f1d000 */
[----:B------:R-:W-:Y:S01]  /*f0e0*/  FFMA R24, R31, R26, RZ ;  /* 0x0000001a1f187223 */ /* 0x000fe200000000ff */
[----:B------:R-:W-:Y:S02]  /*f0f0*/  MOV R2, 0x3f800000 ;  /* 0x3f80000000027802 */ /* 0x000fe40000000f00 */
[----:B------:R-:W-:Y:S01]  /*f100*/  FSEL R7, R7, +INF , P0 ;  /* 0x7f80000007077808 */ /* 0x000fe20000000000 */
[----:B------:R-:W-:-:S04]  /*f110*/  FFMA R3, -R21, R24, R31 ;  /* 0x0000001815037223 */ /* 0x000fc8000000011f */
[----:B------:R-:W-:Y:S01]  /*f120*/  FFMA R3, R26, R3, R24 ;  /* 0x000000031a037223 */ /* 0x000fe20000000018 */
[----:B------:R-:W0:Y:S08]  /*f130*/  MUFU.LG2 R7, R7 ;  /* 0x0000000700077308 */ /* 0x000e300000000c00 */
[----:B------:R-:W1:Y:S01]  /*f140*/  FCHK P0, R31, R21 ;  /* 0x000000151f007302 */ /* 0x000e620000000000 */
[----:B0-----:R-:W-:Y:S01]  /*f150*/  FFMA.FTZ R23, R7, 0.69314718246459960938, R2 ;  /* 0x3f31721807177823 */ /* 0x001fe20000010002 */
[----:B-1----:R-:W-:Y:S06]  /*f160*/  @!P0 BRA `(.L_x_4852) ;  /* 0x0000003000008947 */ /* 0x002fec0003800000 */
[----:B------:R-:W-:Y:S02]  /*f170*/  MOV R30, R21 ;  /* 0x00000015001e7202 */ /* 0x000fe40000000f00 */
[----:B------:R-:W-:-:S02]  /*f180*/  MOV R2, 0xf1a0 ;  /* 0x0000f1a000027802 */ /* 0x000fc40000000f00 */
[----:B------:R-:W-:Y:S05]  /*f190*/  CALL.REL.NOINC `($__internal_10_$__cuda_sm3x_div_rn_ftz_f32_slowpath) ;  /* 0x0001a7b000007944 */ /* 0x000fea0003c00000 */
.L_x_4852:
[----:B------:R-:W-:Y:S05]  /*f1a0*/  BSYNC B4 ;  /* 0x0000000000047941 */ /* 0x000fea0003800000 */
.L_x_4851:
        /* <DEDUP_REMOVED lines=18> */
.L_x_4854:
[----:B------:R-:W-:Y:S02]  /*f2d0*/  ISETP.GE.AND P0, PT, R20, RZ, PT ;  /* 0x000000ff1400720c */ /* 0x000fe40003f06270 */
[----:B------:R-:W-:-:S11]  /*f2e0*/  MOV R3, 0x3fd774eb ;  /* 0x3fd774eb00037802 */ /* 0x000fd60000000f00 */
[----:B------:R-:W-:-:S04]  /*f2f0*/  @P0 FFMA.FTZ R2, R3, 0.93318945169448852539, -R2 ;  /* 0x3f6ee58103020823 */ /* 0x000fc80000010802 */
[----:B------:R-:W-:Y:S02]  /*f300*/  @!P0 FFMA.FTZ R2, R3, 0.93318945169448852539, R2 ;  /* 0x3f6ee58103028823 */ /* 0x000fe40000010002 */
.L_x_4855:
[----:B------:R-:W-:Y:S05]  /*f310*/  BSYNC B0 ;  /* 0x0000000000007941 */ /* 0x000fea0003800000 */
.L_x_4853:
        /* <DEDUP_REMOVED lines=10> */
.L_x_4845:
[----:B------:R-:W-:Y:S05]  /*f3c0*/  BSYNC B3 ;  /* 0x0000000000037941 */ /* 0x000fea0003800000 */
.L_x_4837:
[----:B------:R-:W-:Y:S01]  /*f3d0*/  ISETP.NE.AND P0, PT, R18, RZ, PT ;  /* 0x000000ff1200720c */ /* 0x000fe20003f05270 */
[----:B------:R-:W-:Y:S02]  /*f3e0*/  FADD.FTZ R18, R23, 0.69314718246459960938 ;  /* 0x3f31721817127421 */ /* 0x000fe40000010000 */
[----:B------:R-:W-:-:S10]  /*f3f0*/  FADD.FTZ R2, |R2|, -RZ ;  /* 0x800000ff02027221 */ /* 0x000fd40000010200 */
[----:B------:R-:W-:Y:S01]  /*f400*/  @!P0 FADD.FTZ R18, -R18, -RZ ;  /* 0x800000ff12128221 */ /* 0x000fe20000010100 */
[----:B------:R-:W-:Y:S05]  /*f410*/  BRA `(.L_x_4836) ;  /* 0x000000f000007947 */ /* 0x000fea0003800000 */
.L_x_4796:
        /* <DEDUP_REMOVED lines=15> */
.L_x_4836:
[----:B------:R-:W-:Y:S05]  /*f510*/  BSYNC B2 ;  /* 0x0000000000027941 */ /* 0x000fea0003800000 */
.L_x_4795:
        /* <DEDUP_REMOVED lines=10> */
.L_x_4857:
[----:B------:R-:W-:Y:S02]  /*f5c0*/  FSETP.GTU.FTZ.AND P0, PT, R3, +INF , PT ;  /* 0x7f8000000300780b */ /* 0x000fe40003f1c000 */
[----:B------:R-:W-:-:S11]  /*f5d0*/  MOV R7, R2 ;  /* 0x0000000200077202 */ /* 0x000fd60000000f00 */
[----:B------:R-:W-:Y:S02]  /*f5e0*/  @!P0 MOV R18, R3 ;  /* 0x0000000300128202 */ /* 0x000fe40000000f00 */
.L_x_4858:
[----:B------:R-:W-:Y:S05]  /*f5f0*/  BSYNC B0 ;  /* 0x0000000000007941 */ /* 0x000fea0003800000 */
.L_x_4856:
        /* <DEDUP_REMOVED lines=20> */
[C---:B--2---:R-:W-:Y:S01]  /*f740*/  FADD.FTZ R26, R23.reuse, 1 ;  /* 0x3f800000171a7421 */ /* 0x044fe20000010000 */
        /* <DEDUP_REMOVED lines=89> */
.L_x_4867:
        /* <DEDUP_REMOVED lines=10> */
.L_x_4869:
[----:B------:R-:W-:-:S04]  /*fd80*/  FADD.FTZ R2, -R26, R25 ;  /* 0x000000191a027221 */ /* 0x000fc80000010100 */
[----:B------:R-:W-:Y:S02]  /*fd90*/  FMUL.FTZ R2, R2, 0.5 ;  /* 0x3f00000002027820 */ /* 0x000fe40000410000 */
.L_x_4870:
[----:B------:R-:W-:Y:S05]  /*fda0*/  BSYNC B1 ;  /* 0x0000000000017941 */ /* 0x000fea0003800000 */
.L_x_4868:
        /* <DEDUP_REMOVED lines=11> */
.L_x_4872:
[----:B------:R-:W-:-:S04]  /*fe60*/  FADD.FTZ R22, R24, -R27 ;  /* 0x8000001b18167221 */ /* 0x000fc80000010000 */
[----:B------:R-:W-:Y:S02]  /*fe70*/  FMUL.FTZ R27, R22, 0.5 ;  /* 0x3f000000161b7820 */ /* 0x000fe40000410000 */
.L_x_4873:
[----:B------:R-:W-:Y:S05]  /*fe80*/  BSYNC B1 ;  /* 0x0000000000017941 */ /* 0x000fea0003800000 */
.L_x_4871:
        /* <DEDUP_REMOVED lines=35> */
.L_x_4866:
[----:B------:R0:W1:Y:S02]  /*100c0*/  MUFU.SQRT R22, R20 ;  /* 0x0000001400167308 */ /* 0x0000640000002000 */
.L_x_4865:
[----:B------:R-:W-:Y:S05]  /*100d0*/  BSYNC B0 ;  /* 0x0000000000007941 */ /* 0x000fea0003800000 */
.L_x_4864:
        /* <DEDUP_REMOVED lines=24> */
.L_x_4880:
[----:B0-----:R-:W-:-:S04]  /*10260*/  FADD.FTZ R20, -R26, R25 ;  /* 0x000000191a147221 */ /* 0x001fc80000010100 */
[----:B------:R-:W-:Y:S02]  /*10270*/  FMUL.FTZ R20, R20, 0.5 ;  /* 0x3f00000014147820 */ /* 0x000fe40000410000 */
.L_x_4881:
[----:B------:R-:W-:Y:S05]  /*10280*/  BSYNC B1 ;  /* 0x0000000000017941 */ /* 0x000fea0003800000 */
.L_x_4879:
        /* <DEDUP_REMOVED lines=10> */
.L_x_4883:
[----:B------:R-:W-:-:S04]  /*10330*/  FADD.FTZ R3, -R3, R24 ;  /* 0x0000001803037221 */ /* 0x000fc80000010100 */
[----:B------:R-:W-:Y:S02]  /*10340*/  FMUL.FTZ R3, R3, 0.5 ;  /* 0x3f00000003037820 */ /* 0x000fe40000410000 */
.L_x_4884:
[----:B------:R-:W-:Y:S05]  /*10350*/  BSYNC B1 ;  /* 0x0000000000017941 */ /* 0x000fea0003800000 */
.L_x_4882:
[----:B------:R-:W-:Y:S01]  /*10360*/  FADD.FTZ R3, R3, R20 ;  /* 0x0000001403037221 */ /* 0x000fe20000010000 */
[----:B------:R-:W-:Y:S01]  /*10370*/  PLOP3.LUT P0, PT, PT, PT, PT, 0x80, 0x0 ;  /* 0x000000000000781c */ /* 0x000fe20003f0f070 */
[----:B------:R-:W-:-:S04]  /*10380*/  FADD.FTZ R28, R23, R28 ;  /* 0x0000001c171c7221 */ /* 0x000fc80000010000 */
[----:B------:R-:W-:-:S04]  /*10390*/  FMUL.FTZ R3, R28, R3 ;  /* 0x000000031c037220 */ /* 0x000fc80000410000 */
[----:B------:R0:W2:Y:S01]  /*103a0*/  MUFU.SQRT R24, R3 ;  /* 0x0000000300187308 */ /* 0x0000a20000002000 */
[----:B------:R-:W-:Y:S05]  /*103b0*/  BRA `(.L_x_4876) ;  /* 0x000001a000007947 */ /* 0x000fea0003800000 */
.L_x_4878:
        /* <DEDUP_REMOVED lines=13> */
[----:B0--3--:R-:W-:Y:S01]  /*10490*/  FMUL.FTZ R24, R20, R3 ;  /* 0x0000000314187220 */ /* 0x009fe20000410000 */
[----:B------:R-:W-:Y:S05]  /*104a0*/  BRA `(.L_x_4876) ;  /* 0x000000b000007947 */ /* 0x000fea0003800000 */
.L_x_4877:
        /* <DEDUP_REMOVED lines=8> */
.L_x_4875:
[----:B------:R-:W-:Y:S01]  /*10530*/  PLOP3.LUT P0, PT, PT, PT, PT, 0x80, 0x0 ;  /* 0x000000000000781c */ /* 0x000fe20003f0f070 */
[----:B------:R-:W-:Y:S02]  /*10540*/  FMUL.FTZ R24, R28, 16777216 ;  /* 0x4b8000001c187820 */ /* 0x000fe40000410000 */
[----:B------:R-:W-:-:S05]  /*10550*/  FMUL.FTZ R23, R23, 16777216 ;  /* 0x4b80000017177820 */ /* 0x000fca0000410000 */
.L_x_4876:
[----:B------:R-:W-:Y:S05]  /*10560*/  BSYNC B0 ;  /* 0x0000000000007941 */ /* 0x000fea0003800000 */
.L_x_4874:
        /* <DEDUP_REMOVED lines=10> */
[----:B--23--:R-:W0:Y:S02]  /*10610*/  MUFU.RSQ R24, R19 ;  /* 0x0000001300187308 */ /* 0x00ce240000001400 */
        /* <DEDUP_REMOVED lines=22> */
.L_x_4887:
[----:B0-----:R-:W-:Y:S01]  /*10780*/  MOV R20, 0x3f000000 ;  /* 0x3f00000000147802 */ /* 0x001fe20000000f00 */
[C---:B------:R-:W-:Y:S01]  /*10790*/  FADD.FTZ R3, |R2|.reuse, -RZ ;  /* 0x800000ff02037221 */ /* 0x040fe20000010200 */
[C---:B------:R-:W-:Y:S02]  /*107a0*/  FSETP.GT.FTZ.AND P0, PT, |R2|.reuse, 0.56000000238418579102, PT ;  /* 0x3f0f5c290200780b */ /* 0x040fe40003f14200 */
[----:B------:R-:W-:Y:S01]  /*107b0*/  FSETP.NEU.FTZ.AND P1, PT, |R2|, 1, PT ;  /* 0x3f8000000200780b */ /* 0x000fe20003f3d200 */
[----:B------:R-:W-:-:S04]  /*107c0*/  FFMA.FTZ R19, -R3, R20, 0.5 ;  /* 0x3f00000003137423 */ /* 0x000fc80000010114 */
[----:B------:R-:W0:Y:S02]  /*107d0*/  MUFU.RSQ R20, R19 ;  /* 0x0000001300147308 */ /* 0x000e240000001400 */
        /* <DEDUP_REMOVED lines=22> */
.L_x_4886:
[----:B------:R-:W-:-:S13]  /*10940*/  ISETP.GT.AND P0, PT, R19, -0x1, PT ;  /* 0xffffffff1300780c */ /* 0x000fda0003f04270 */
[----:B------:R-:W-:Y:S05]  /*10950*/  @P0 BRA `(.L_x_4889) ;  /* 0x0000035000000947 */ /* 0x000fea0003800000 */
[----:B------:R-:W-:Y:S01]  /*10960*/  FADD.FTZ R23, -R23, -RZ ;  /* 0x800000ff17177221 */ /* 0x000fe20000010100 */
[----:B------:R-:W-:Y:S01]  /*10970*/  BSSY B4, `(.L_x_4890) ;  /* 0x0000011000047945 */ /* 0x000fe20003800000 */
[C---:B0-23--:R-:W-:Y:S02]  /*10980*/  FADD.FTZ R3, |R24|.reuse, -RZ ;  /* 0x800000ff18037221 */ /* 0x04dfe40000010200 */
        /* <DEDUP_REMOVED lines=15> */
.L_x_4891:
[----:B------:R-:W-:Y:S05]  /*10a80*/  BSYNC B4 ;  /* 0x0000000000047941 */ /* 0x000fea0003800000 */
.L_x_4890:
        /* <DEDUP_REMOVED lines=18> */
.L_x_4893:
[----:B------:R-:W-:Y:S02]  /*10bb0*/  ISETP.GE.AND P0, PT, R23, RZ, PT ;  /* 0x000000ff1700720c */ /* 0x000fe40003f06270 */
[----:B------:R-:W-:-:S11]  /*10bc0*/  MOV R3, 0x3fd774eb ;  /* 0x3fd774eb00037802 */ /* 0x000fd60000000f00 */
[----:B------:R-:W-:-:S04]  /*10bd0*/  @P0 FFMA.FTZ R2, R3, 0.93318945169448852539, -R2 ;  /* 0x3f6ee58103020823 */ /* 0x000fc80000010802 */
[----:B------:R-:W-:Y:S02]  /*10be0*/  @!P0 FFMA.FTZ R2, R3, 0.93318945169448852539, R2 ;  /* 0x3f6ee58103028823 */ /* 0x000fe40000010002 */
.L_x_4894:
[----:B------:R-:W-:Y:S05]  /*10bf0*/  BSYNC B0 ;  /* 0x0000000000007941 */ /* 0x000fea0003800000 */
.L_x_4892:
        /* <DEDUP_REMOVED lines=11> */
.L_x_4889:
        /* <DEDUP_REMOVED lines=17> */
.L_x_4896:
[----:B------:R-:W-:Y:S05]  /*10dc0*/  BSYNC B4 ;  /* 0x0000000000047941 */ /* 0x000fea0003800000 */
.L_x_4895:
        /* <DEDUP_REMOVED lines=18> */
.L_x_4898:
[----:B------:R-:W-:Y:S02]  /*10ef0*/  ISETP.GE.AND P0, PT, R23, RZ, PT ;  /* 0x000000ff1700720c */ /* 0x000fe40003f06270 */
[----:B------:R-:W-:-:S11]  /*10f00*/  MOV R3, 0x3fd774eb ;  /* 0x3fd774eb00037802 */ /* 0x000fd60000000f00 */
[----:B------:R-:W-:-:S04]  /*10f10*/  @P0 FFMA.FTZ R2, R3, 0.93318945169448852539, -R2 ;  /* 0x3f6ee58103020823 */ /* 0x000fc80000010802 */
[----:B------:R-:W-:Y:S02]  /*10f20*/  @!P0 FFMA.FTZ R2, R3, 0.93318945169448852539, R2 ;  /* 0x3f6ee58103028823 */ /* 0x000fe40000010002 */
.L_x_4899:
[----:B------:R-:W-:Y:S05]  /*10f30*/  BSYNC B0 ;  /* 0x0000000000007941 */ /* 0x000fea0003800000 */
.L_x_4897:
        /* <DEDUP_REMOVED lines=10> */
.L_x_4888:
[----:B------:R-:W-:Y:S05]  /*10fe0*/  BSYNC B3 ;  /* 0x0000000000037941 */ /* 0x000fea0003800000 */
.L_x_4885:
[----:B------:R-:W-:-:S13]  /*10ff0*/  ISETP.NE.AND P0, PT, R21, RZ, PT ;  /* 0x000000ff1500720c */ /* 0x000fda0003f05270 */
[----:B-1----:R-:W-:-:S05]  /*11000*/  @!P0 FADD.FTZ R22, -R22, -RZ ;  /* 0x800000ff16168221 */ /* 0x002fca0000010100 */
[----:B------:R-:W-:Y:S01]  /*11010*/  MOV R20, R22 ;  /* 0x0000001600147202 */ /* 0x000fe20000000f00 */
[----:B------:R-:W-:Y:S05]  /*11020*/  BRA `(.L_x_4900) ;  /* 0x00000db000007947 */ /* 0x000fea0003800000 */
.L_x_4863:
[----:B------:R-:W-:Y:S02]  /*11030*/  FADD.FTZ R3, -R19, 6.1232342629258392722e-17 ;  /* 0x248d313213037421 */ /* 0x000fe40000010100 */
[----:B------:R-:W-:Y:S02]  /*11040*/  FADD.FTZ R20, -R4, -RZ ;  /* 0x800000ff04147221 */ /* 0x000fe40000010100 */
[----:B------:R-:W-:Y:S01]  /*11050*/  FADD.FTZ R3, R3, 1.5707963705062866211 ;  /* 0x3fc90fdb03037421 */ /* 0x000fe20000010000 */
[----:B------:R-:W-:Y:S05]  /*11060*/  BRA `(.L_x_4900) ;  /* 0x00000d7000007947 */ /* 0x000fea0003800000 */
.L_x_4862:
[----:B------:R-:W-:Y:S01]  /*11070*/  HFMA2.MMA R3, -RZ, RZ, 0, 0 ;  /* 0x00000000ff037435 */ /* 0x000fe200000001ff */
[----:B------:R-:W-:Y:S01]  /*11080*/  FADD.FTZ R20, -R4, -RZ ;  /* 0x800000ff04147221 */ /* 0x000fe20000010100 */
[----:B------:R-:W-:Y:S05]  /*11090*/  BRA `(.L_x_4900) ;  /* 0x00000d4000007947 */ /* 0x000fea0003800000 */
.L_x_4861:
        /* <DEDUP_REMOVED lines=18> */
[----:B--2---:R-:W-:-:S04]  /*111c0*/  FFMA R24, -R22, R25, R31 ;  /* 0x0000001916187223 */ /* 0x004fc8000000011f */
[----:B------:R-:W-:Y:S01]  /*111d0*/  FFMA R3, R2, R24, R25 ;  /* 0x0000001802037223 */ /* 0x000fe20000000019 */
[----:B-1----:R-:W-:Y:S05]  /*111e0*/  @!P0 BRA `(.L_x_4905) ;  /* 0x0000003000008947 */ /* 0x002fea0003800000 */
[----:B------:R-:W-:Y:S02]  /*111f0*/  MOV R30, R22 ;  /* 0x00000016001e7202 */ /* 0x000fe40000000f00 */
[----:B------:R-:W-:Y:S02]  /*11200*/  MOV R2, 0x11220 ;  /* 0x0001122000027802 */ /* 0x000fe40000000f00 */
[----:B------:R-:W-:Y:S05]  /*11210*/  CALL.REL.NOINC `($__internal_10_$__cuda_sm3x_div_rn_ftz_f32_slowpath) ;  /* 0x0001873000007944 */ /* 0x000fea0003c00000 */
.L_x_4905:
[----:B------:R-:W-:Y:S05]  /*11220*/  BSYNC B4 ;  /* 0x0000000000047941 */ /* 0x000fea0003800000 */
.L_x_4904:
        /* <DEDUP_REMOVED lines=18> */
.L_x_4907:
[----:B------:R-:W-:Y:S02]  /*11350*/  ISETP.GE.AND P0, PT, R19, RZ, PT ;  /* 0x000000ff1300720c */ /* 0x000fe40003f06270 */
[----:B------:R-:W-:-:S11]  /*11360*/  MOV R3, 0x3fd774eb ;  /* 0x3fd774eb00037802 */ /* 0x000fd60000000f00 */
[----:B------:R-:W-:-:S04]  /*11370*/  @P0 FFMA.FTZ R2, R3, 0.93318945169448852539, -R2 ;  /* 0x3f6ee58103020823 */ /* 0x000fc80000010802 */
[----:B------:R-:W-:Y:S02]  /*11380*/  @!P0 FFMA.FTZ R2, R3, 0.93318945169448852539, R2 ;  /* 0x3f6ee58103028823 */ /* 0x000fe40000010002 */
.L_x_4908:
[----:B------:R-:W-:Y:S05]  /*11390*/  BSYNC B0 ;  /* 0x0000000000007941 */ /* 0x000fea0003800000 */
.L_x_4906:
        /* <DEDUP_REMOVED lines=13> */
.L_x_4903:
        /* <DEDUP_REMOVED lines=9> */
[----:B------:R-:W-:Y:S02]  /*11500*/  MOV R30, R22 ;  /* 0x00000016001e7202 */ /* 0x000fe40000000f00 */
[----:B------:R-:W-:Y:S02]  /*11510*/  MOV R2, 0x11530 ;  /* 0x0001153000027802 */ /* 0x000fe40000000f00 */
[----:B------:R-:W-:Y:S05]  /*11520*/  CALL.REL.NOINC `($__internal_10_$__cuda_sm3x_div_rn_ftz_f32_slowpath) ;  /* 0x0001842000007944 */ /* 0x000fea0003c00000 */
.L_x_4911:
[----:B------:R-:W-:Y:S05]  /*11530*/  BSYNC B4 ;  /* 0x0000000000047941 */ /* 0x000fea0003800000 */
.L_x_4910:
        /* <DEDUP_REMOVED lines=18> */
.L_x_4913:
[----:B------:R-:W-:Y:S02]  /*11660*/  ISETP.GE.AND P0, PT, R19, RZ, PT ;  /* 0x000000ff1300720c */ /* 0x000fe40003f06270 */
[----:B------:R-:W-:-:S11]  /*11670*/  MOV R3, 0x3fd774eb ;  /* 0x3fd774eb00037802 */ /* 0x000fd60000000f00 */
[----:B------:R-:W-:-:S04]  /*11680*/  @P0 FFMA.FTZ R2, R3, 0.93318945169448852539, -R2 ;  /* 0x3f6ee58103020823 */ /* 0x000fc80000010802 */
[----:B------:R-:W-:Y:S02]  /*11690*/  @!P0 FFMA.FTZ R2, R3, 0.93318945169448852539, R2 ;  /* 0x3f6ee58103028823 */ /* 0x000fe40000010002 */
.L_x_4914:
[----:B------:R-:W-:Y:S05]  /*116a0*/  BSYNC B0 ;  /* 0x0000000000007941 */ /* 0x000fea0003800000 */
.L_x_4912:
        /* <DEDUP_REMOVED lines=27> */
.L_x_4902:
[----:B------:R-:W-:Y:S01]  /*11860*/  FMUL.FTZ R2, R19, 0.36787945032119750977 ;  /* 0x3ebc5ab213027820 */ /* 0x000fe20000410000 */
[----:B------:R-:W-:Y:S01]  /*11870*/  BSSY B4, `(.L_x_4915) ;  /* 0x0000020000047945 */ /* 0x000fe20003800000 */
[----:B------:R-:W-:Y:S02]  /*11880*/  FMUL.FTZ R3, R4, 0.36787945032119750977 ;  /* 0x3ebc5ab204037820 */ /* 0x000fe40000410000 */
        /* <DEDUP_REMOVED lines=30> */
.L_x_4916:
[----:B------:R-:W-:Y:S05]  /*11a70*/  BSYNC B4 ;  /* 0x0000000000047941 */ /* 0x000fea0003800000 */
.L_x_4915:
        /* <DEDUP_REMOVED lines=18> */
.L_x_4918:
[----:B------:R-:W-:Y:S02]  /*11ba0*/  ISETP.GE.AND P0, PT, R19, RZ, PT ;  /* 0x000000ff1300720c */ /* 0x000fe40003f06270 */
[----:B------:R-:W-:-:S11]  /*11bb0*/  MOV R3, 0x3fd774eb ;  /* 0x3fd774eb00037802 */ /* 0x000fd60000000f00 */
[----:B------:R-:W-:-:S04]  /*11bc0*/  @P0 FFMA.FTZ R2, R3, 0.93318945169448852539, -R2 ;  /* 0x3f6ee58103020823 */ /* 0x000fc80000010802 */
[----:B------:R-:W-:Y:S02]  /*11bd0*/  @!P0 FFMA.FTZ R2, R3, 0.93318945169448852539, R2 ;  /* 0x3f6ee58103028823 */ /* 0x000fe40000010002 */
.L_x_4919:
[----:B------:R-:W-:Y:S05]  /*11be0*/  BSYNC B0 ;  /* 0x0000000000007941 */ /* 0x000fea0003800000 */
.L_x_4917:
        /* <DEDUP_REMOVED lines=10> */
.L_x_4909:
[----:B------:R-:W-:Y:S05]  /*11c90*/  BSYNC B3 ;  /* 0x0000000000037941 */ /* 0x000fea0003800000 */
.L_x_4901:
[----:B------:R-:W-:Y:S01]  /*11ca0*/  ISETP.NE.AND P0, PT, R21, RZ, PT ;  /* 0x000000ff1500720c */ /* 0x000fe20003f05270 */
[----:B------:R-:W-:Y:S02]  /*11cb0*/  FADD.FTZ R20, R24, 0.69314718246459960938 ;  /* 0x3f31721818147421 */ /* 0x000fe40000010000 */
[----:B------:R-:W-:-:S10]  /*11cc0*/  FADD.FTZ R3, |R2|, -RZ ;  /* 0x800000ff02037221 */ /* 0x000fd40000010200 */
[----:B------:R-:W-:Y:S01]  /*11cd0*/  @!P0 FADD.FTZ R20, -R20, -RZ ;  /* 0x800000ff14148221 */ /* 0x000fe20000010100 */
[----:B------:R-:W-:Y:S05]  /*11ce0*/  BRA `(.L_x_4900) ;  /* 0x000000f000007947 */ /* 0x000fea0003800000 */
.L_x_4860:
        /* <DEDUP_REMOVED lines=15> */
.L_x_4900:
[----:B------:R-:W-:Y:S05]  /*11de0*/  BSYNC B2 ;  /* 0x0000000000027941 */ /* 0x000fea0003800000 */
.L_x_4859:
        /* <DEDUP_REMOVED lines=10> */
.L_x_4921:
[----:B------:R-:W-:Y:S02]  /*11e90*/  FSETP.GTU.FTZ.AND P0, PT, R2, +INF , PT ;  /* 0x7f8000000200780b */ /* 0x000fe40003f1c000 */
[----:B------:R-:W-:-:S11]  /*11ea0*/  MOV R19, R3 ;  /* 0x0000000300137202 */ /* 0x000fd60000000f00 */
[----:B------:R-:W-:Y:S02]  /*11eb0*/  @!P0 MOV R20, R2 ;  /* 0x0000000200148202 */ /* 0x000fe40000000f00 */
.L_x_4922:
[----:B------:R-:W-:Y:S05]  /*11ec0*/  BSYNC B0 ;  /* 0x0000000000007941 */ /* 0x000fea0003800000 */
.L_x_4920:
        /* <DEDUP_REMOVED lines=25> */
[-C--:B------:R-:W-:Y:S01]  /*12060*/  IMNMX R28, R2, R25.reuse, !PT ;  /* 0x00000019021c7217 */ /* 0x080fe20007800200 */
[----:B------:R-:W-:Y:S01]  /*12070*/  FADD.FTZ R30, |R26|, -RZ ;  /* 0x800000ff1a1e7221 */ /* 0x000fe20000010200 */
[----:B------:R-:W-:Y:S02]  /*12080*/  IMNMX R2, R2, R25, PT ;  /* 0x0000001902027217 */ /* 0x000fe40003800200 */
[----:B---3--:R-:W-:Y:S02]  /*12090*/  LOP3.LUT R24, R28, 0xfe000000, RZ, 0xc0, !PT ;  /* 0xfe0000001c187812 */ /* 0x008fe400078ec0ff */
        /* <DEDUP_REMOVED lines=81> */
.L_x_4931:
        /* <DEDUP_REMOVED lines=10> */
.L_x_4933:
[----:B------:R-:W-:-:S04]  /*12650*/  FADD.FTZ R2, -R3, R28 ;  /* 0x0000001c03027221 */ /* 0x000fc80000010100 */
[----:B------:R-:W-:Y:S02]  /*12660*/  FMUL.FTZ R2, R2, 0.5 ;  /* 0x3f00000002027820 */ /* 0x000fe40000410000 */
.L_x_4934:
[----:B------:R-:W-:Y:S05]  /*12670*/  BSYNC B1 ;  /* 0x0000000000017941 */ /* 0x000fea0003800000 */
.L_x_4932:
        /* <DEDUP_REMOVED lines=11> */
.L_x_4936:
[----:B------:R-:W-:-:S04]  /*12730*/  FADD.FTZ R24, R25, -R24 ;  /* 0x8000001819187221 */ /* 0x000fc80000010000 */
[----:B------:R-:W-:Y:S02]  /*12740*/  FMUL.FTZ R29, R24, 0.5 ;  /* 0x3f000000181d7820 */ /* 0x000fe40000410000 */
.L_x_4937:
[----:B------:R-:W-:Y:S05]  /*12750*/  BSYNC B1 ;  /* 0x0000000000017941 */ /* 0x000fea0003800000 */
.L_x_4935:
        /* <DEDUP_REMOVED lines=35> */
.L_x_4930:
[----:B------:R0:W1:Y:S02]  /*12990*/  MUFU.SQRT R24, R21 ;  /* 0x0000001500187308 */ /* 0x0000640000002000 */
.L_x_4929:
[----:B------:R-:W-:Y:S05]  /*129a0*/  BSYNC B0 ;  /* 0x0000000000007941 */ /* 0x000fea0003800000 */
.L_x_4928:
        /* <DEDUP_REMOVED lines=24> */
.L_x_4944:
[----:B------:R-:W-:-:S04]  /*12b30*/  FADD.FTZ R3, -R3, R28 ;  /* 0x0000001c03037221 */ /* 0x000fc80000010100 */
[----:B------:R-:W-:Y:S02]  /*12b40*/  FMUL.FTZ R3, R3, 0.5 ;  /* 0x3f00000003037820 */ /* 0x000fe40000410000 */
.L_x_4945:
[----:B------:R-:W-:Y:S05]  /*12b50*/  BSYNC B1 ;  /* 0x0000000000017941 */ /* 0x000fea0003800000 */
.L_x_4943:
        /* <DEDUP_REMOVED lines=10> */
.L_x_4947:
[----:B------:R-:W-:-:S04]  /*12c00*/  FADD.FTZ R25, -R26, R25 ;  /* 0x000000191a197221 */ /* 0x000fc80000010100 */
[----:B------:R-:W-:Y:S02]  /*12c10*/  FMUL.FTZ R26, R25, 0.5 ;  /* 0x3f000000191a7820 */ /* 0x000fe40000410000 */
.L_x_4948:
[----:B------:R-:W-:Y:S05]  /*12c20*/  BSYNC B1 ;  /* 0x0000000000017941 */ /* 0x000fea0003800000 */
.L_x_4946:
[----:B------:R-:W-:Y:S01]  /*12c30*/  FADD.FTZ R26, R26, R3 ;  /* 0x000000031a1a7221 */ /* 0x000fe20000010000 */
[----:B------:R-:W-:Y:S01]  /*12c40*/  PLOP3.LUT P0, PT, PT, PT, PT, 0x80, 0x0 ;  /* 0x000000000000781c */ /* 0x000fe20003f0f070 */
[----:B------:R-:W-:-:S04]  /*12c50*/  FADD.FTZ R27, R22, R27 ;  /* 0x0000001b161b7221 */ /* 0x000fc80000010000 */
[----:B------:R-:W-:-:S04]  /*12c60*/  FMUL.FTZ R26, R27, R26 ;  /* 0x0000001a1b1a7220 */ /* 0x000fc80000410000 */
[----:B------:R2:W3:Y:S01]  /*12c70*/  MUFU.SQRT R25, R26 ;  /* 0x0000001a00197308 */ /* 0x0004e20000002000 */
[----:B------:R-:W-:Y:S05]  /*12c80*/  BRA `(.L_x_4940) ;  /* 0x000001a000007947 */ /* 0x000fea0003800000 */
.L_x_4942:
        /* <DEDUP_REMOVED lines=15> */
.L_x_4941:
        /* <DEDUP_REMOVED lines=8> */
.L_x_4939:
[----:B------:R-:W-:Y:S01]  /*12e00*/  PLOP3.LUT P0, PT, PT, PT, PT, 0x80, 0x0 ;  /* 0x000000000000781c */ /* 0x000fe20003f0f070 */
[----:B------:R-:W-:Y:S02]  /*12e10*/  FMUL.FTZ R25, R27, 16777216 ;  /* 0x4b8000001b197820 */ /* 0x000fe40000410000 */
[----:B------:R-:W-:-:S05]  /*12e20*/  FMUL.FTZ R22, R22, 16777216 ;  /* 0x4b80000016167820 */ /* 0x000fca0000410000 */
.L_x_4940:
[----:B------:R-:W-:Y:S05]  /*12e30*/  BSYNC B0 ;  /* 0x0000000000007941 */ /* 0x000fea0003800000 */
.L_x_4938:
        /* <DEDUP_REMOVED lines=34> */
.L_x_4951:
        /* <DEDUP_REMOVED lines=29> */
.L_x_4950:
        /* <DEDUP_REMOVED lines=20> */
.L_x_4955:
[----:B------:R-:W-:Y:S05]  /*13370*/  BSYNC B4 ;  /* 0x0000000000047941 */ /* 0x000fea0003800000 */
.L_x_4954:
        /* <DEDUP_REMOVED lines=18> */
.L_x_4957:
[----:B------:R-:W-:Y:S02]  /*134a0*/  ISETP.GE.AND P0, PT, R22, RZ, PT ;  /* 0x000000ff1600720c */ /* 0x000fe40003f06270 */
[----:B------:R-:W-:-:S11]  /*134b0*/  MOV R3, 0x3fd774eb ;  /* 0x3fd774eb00037802 */ /* 0x000fd60000000f00 */
[----:B------:R-:W-:-:S04]  /*134c0*/  @P0 FFMA.FTZ R2, R3, 0.93318945169448852539, -R2 ;  /* 0x3f6ee58103020823 */ /* 0x000fc80000010802 */
[----:B------:R-:W-:Y:S02]  /*134d0*/  @!P0 FFMA.FTZ R2, R3, 0.93318945169448852539, R2 ;  /* 0x3f6ee58103028823 */ /* 0x000fe40000010002 */
.L_x_4958:
[----:B------:R-:W-:Y:S05]  /*134e0*/  BSYNC B0 ;  /* 0x0000000000007941 */ /* 0x000fea0003800000 */
.L_x_4956:
        /* <DEDUP_REMOVED lines=11> */
.L_x_4953:
        /* <DEDUP_REMOVED lines=17> */
.L_x_4960:
[----:B------:R-:W-:Y:S05]  /*136b0*/  BSYNC B4 ;  /* 0x0000000000047941 */ /* 0x000fea0003800000 */
.L_x_4959:
        /* <DEDUP_REMOVED lines=18> */
.L_x_4962:
[----:B------:R-:W-:Y:S02]  /*137e0*/  ISETP.GE.AND P0, PT, R22, RZ, PT ;  /* 0x000000ff1600720c */ /* 0x000fe40003f06270 */
[----:B------:R-:W-:-:S11]  /*137f0*/  MOV R3, 0x3fd774eb ;  /* 0x3fd774eb00037802 */ /* 0x000fd60000000f00 */
[----:B------:R-:W-:-:S04]  /*13800*/  @P0 FFMA.FTZ R2, R3, 0.93318945169448852539, -R2 ;  /* 0x3f6ee58103020823 */ /* 0x000fc80000010802 */
[----:B------:R-:W-:Y:S02]  /*13810*/  @!P0 FFMA.FTZ R2, R3, 0.93318945169448852539, R2 ;  /* 0x3f6ee58103028823 */ /* 0x000fe40000010002 */
.L_x_4963:
[----:B------:R-:W-:Y:S05]  /*13820*/  BSYNC B0 ;  /* 0x0000000000007941 */ /* 0x000fea0003800000 */
.L_x_4961:
        /* <DEDUP_REMOVED lines=10> */
.L_x_4952:
[----:B------:R-:W-:Y:S05]  /*138d0*/  BSYNC B3 ;  /* 0x0000000000037941 */ /* 0x000fea0003800000 */
.L_x_4949:
[----:B------:R-:W-:-:S13]  /*138e0*/  ISETP.NE.AND P0, PT, R5, RZ, PT ;  /* 0x000000ff0500720c */ /* 0x000fda0003f05270 */
[----:B-1----:R-:W-:Y:S01]  /*138f0*/  @!P0 FADD.FTZ R24, -R24, -RZ ;  /* 0x800000ff18188221 */ /* 0x002fe20000010100 */
[----:B------:R-:W-:Y:S05]  /*13900*/  BRA `(.L_x_4964) ;  /* 0x00000db000007947 */ /* 0x000fea0003800000 */
.L_x_4927:
[----:B------:R-:W-:Y:S02]  /*13910*/  FADD.FTZ R2, -R4, 6.1232342629258392722e-17 ;  /* 0x248d313204027421 */ /* 0x000fe40000010100 */
[----:B--23--:R-:W-:Y:S02]  /*13920*/  FADD.FTZ R24, -R23, -RZ ;  /* 0x800000ff17187221 */ /* 0x00cfe40000010100 */
[----:B------:R-:W-:Y:S01]  /*13930*/  FADD.FTZ R2, R2, 1.5707963705062866211 ;  /* 0x3fc90fdb02027421 */ /* 0x000fe20000010000 */
[----:B------:R-:W-:Y:S05]  /*13940*/  BRA `(.L_x_4964) ;  /* 0x00000d7000007947 */ /* 0x000fea0003800000 */
.L_x_4926:
[----:B--23--:R-:W-:Y:S01]  /*13950*/  FADD.FTZ R24, -R23, -RZ ;  /* 0x800000ff17187221 */ /* 0x00cfe20000010100 */
[----:B------:R-:W-:Y:S01]  /*13960*/  MOV R2, RZ ;  /* 0x000000ff00027202 */ /* 0x000fe20000000f00 */
[----:B------:R-:W-:Y:S05]  /*13970*/  BRA `(.L_x_4964) ;  /* 0x00000d4000007947 */ /* 0x000fea0003800000 */
.L_x_4925:
[----:B------:R-:W-:Y:S01]  /*13980*/  FSETP.GEU.FTZ.AND P6, PT, R22, |R23|, PT ;  /* 0x400000171600720b */ /* 0x000fe20003fde000 */
[----:B------:R-:W-:Y:S03]  /*13990*/  BSSY B3, `(.L_x_4965) ;  /* 0x00000be000037945 */ /* 0x000fe60003800000 */
[----:B--23--:R-:W-:-:S02]  /*139a0*/  FSEL R24, R21, R22, !P6 ;  /* 0x0000001615187208 */ /* 0x00cfc40007000000 */
        /* <DEDUP_REMOVED lines=21> */
.L_x_4969:
[----:B------:R-:W-:Y:S05]  /*13b00*/  BSYNC B4 ;  /* 0x0000000000047941 */ /* 0x000fea0003800000 */
.L_x_4968:
        /* <DEDUP_REMOVED lines=18> */
.L_x_4971:
[----:B------:R-:W-:Y:S02]  /*13c30*/  ISETP.GE.AND P0, PT, R4, RZ, PT ;  /* 0x000000ff0400720c */ /* 0x000fe40003f06270 */
[----:B------:R-:W-:-:S11]  /*13c40*/  MOV R3, 0x3fd774eb ;  /* 0x3fd774eb00037802 */ /* 0x000fd60000000f00 */
[----:B------:R-:W-:-:S04]  /*13c50*/  @P0 FFMA.FTZ R2, R3, 0.93318945169448852539, -R2 ;  /* 0x3f6ee58103020823 */ /* 0x000fc80000010802 */
[----:B------:R-:W-:Y:S02]  /*13c60*/  @!P0 FFMA.FTZ R2, R3, 0.93318945169448852539, R2 ;  /* 0x3f6ee58103028823 */ /* 0x000fe40000010002 */
.L_x_4972:
[----:B------:R-:W-:Y:S05]  /*13c70*/  BSYNC B0 ;  /* 0x0000000000007941 */ /* 0x000fea0003800000 */
.L_x_4970:
        /* <DEDUP_REMOVED lines=13> */
.L_x_4967:
        /* <DEDUP_REMOVED lines=12> */
.L_x_4975:
[----:B------:R-:W-:Y:S05]  /*13e10*/  BSYNC B4 ;  /* 0x0000000000047941 */ /* 0x000fea0003800000 */
.L_x_4974:
        /* <DEDUP_REMOVED lines=18> */
.L_x_4977:
[----:B------:R-:W-:Y:S02]  /*13f40*/  ISETP.GE.AND P0, PT, R4, RZ, PT ;  /* 0x000000ff0400720c */ /* 0x000fe40003f06270 */
[----:B------:R-:W-:-:S11]  /*13f50*/  MOV R3, 0x3fd774eb ;  /* 0x3fd774eb00037802 */ /* 0x000fd60000000f00 */
[----:B------:R-:W-:-:S04]  /*13f60*/  @P0 FFMA.FTZ R2, R3, 0.93318945169448852539, -R2 ;  /* 0x3f6ee58103020823 */ /* 0x000fc80000010802 */
[----:B------:R-:W-:Y:S02]  /*13f70*/  @!P0 FFMA.FTZ R2, R3, 0.93318945169448852539, R2 ;  /* 0x3f6ee58103028823 */ /* 0x000fe40000010002 */
.L_x_4978:
[----:B------:R-:W-:Y:S05]  /*13f80*/  BSYNC B0 ;  /* 0x0000000000007941 */ /* 0x000fea0003800000 */
.L_x_4976:
        /* <DEDUP_REMOVED lines=27> */
.L_x_4966:
        /* <DEDUP_REMOVED lines=33> */
.L_x_4980:
[----:B------:R-:W-:Y:S05]  /*14350*/  BSYNC B4 ;  /* 0x0000000000047941 */ /* 0x000fea0003800000 */
.L_x_4979:
        /* <DEDUP_REMOVED lines=18> */
.L_x_4982:
[----:B------:R-:W-:Y:S02]  /*14480*/  ISETP.GE.AND P0, PT, R4, RZ, PT ;  /* 0x000000ff0400720c */ /* 0x000fe40003f06270 */
[----:B------:R-:W-:-:S11]  /*14490*/  MOV R3, 0x3fd774eb ;  /* 0x3fd774eb00037802 */ /* 0x000fd60000000f00 */
[----:B------:R-:W-:-:S04]  /*144a0*/  @P0 FFMA.FTZ R2, R3, 0.93318945169448852539, -R2 ;  /* 0x3f6ee58103020823 */ /* 0x000fc80000010802 */
[----:B------:R-:W-:Y:S02]  /*144b0*/  @!P0 FFMA.FTZ R2, R3, 0.93318945169448852539, R2 ;  /* 0x3f6ee58103028823 */ /* 0x000fe40000010002 */
.L_x_4983:
[----:B------:R-:W-:Y:S05]  /*144c0*/  BSYNC B0 ;  /* 0x0000000000007941 */ /* 0x000fea0003800000 */
.L_x_4981:
        /* <DEDUP_REMOVED lines=10> */
.L_x_4973:
[----:B------:R-:W-:Y:S05]  /*14570*/  BSYNC B3 ;  /* 0x0000000000037941 */ /* 0x000fea0003800000 */
.L_x_4965:
[----:B------:R-:W-:Y:S01]  /*14580*/  ISETP.NE.AND P0, PT, R5, RZ, PT ;  /* 0x000000ff0500720c */ /* 0x000fe20003f05270 */
[----:B------:R-:W-:Y:S02]  /*14590*/  FADD.FTZ R24, R25, 0.69314718246459960938 ;  /* 0x3f31721819187421 */ /* 0x000fe40000010000 */
[----:B------:R-:W-:-:S10]  /*145a0*/  FADD.FTZ R2, |R2|, -RZ ;  /* 0x800000ff02027221 */ /* 0x000fd40000010200 */
[----:B------:R-:W-:Y:S01]  /*145b0*/  @!P0 FADD.FTZ R24, -R24, -RZ ;  /* 0x800000ff18188221 */ /* 0x000fe20000010100 */
[----:B------:R-:W-:Y:S05]  /*145c0*/  BRA `(.L_x_4964) ;  /* 0x000000f000007947 */ /* 0x000fea0003800000 */
.L_x_4924:
[----:B------:R-:W-:-:S13]  /*145d0*/  FSETP.NEU.FTZ.AND P0, PT, R22, +INF , PT ;  /* 0x7f8000001600780b */ /* 0x000fda0003f1d000 */
[----:B------:R-:W-:Y:S01]  /*145e0*/  @!P0 FADD.FTZ R2, R23, R23 ;  /* 0x0000001717028221 */ /* 0x000fe20000010000 */
[----:B--23--:R-:W-:Y:S01]  /*145f0*/  @!P0 MOV R24, 0xff800000 ;  /* 0xff80000000188802 */ /* 0x00cfe20000000f00 */
        /* <DEDUP_REMOVED lines=12> */
.L_x_4964:
[----:B------:R-:W-:Y:S05]  /*146c0*/  BSYNC B2 ;  /* 0x0000000000027941 */ /* 0x000fea0003800000 */
.L_x_4923:
        /* <DEDUP_REMOVED lines=10> */
.L_x_4985:
[----:B------:R-:W-:Y:S02]  /*14770*/  FSETP.GTU.FTZ.AND P0, PT, R3, +INF , PT ;  /* 0x7f8000000300780b */ /* 0x000fe40003f1c000 */
[----:B------:R-:W-:-:S11]  /*14780*/  MOV R5, R2 ;  /* 0x0000000200057202 */ /* 0x000fd60000000f00 */
[----:B------:R-:W-:Y:S02]  /*14790*/  @!P0 MOV R24, R3 ;  /* 0x0000000300188202 */ /* 0x000fe40000000f00 */
.L_x_4986:
[----:B------:R-:W-:Y:S05]  /*147a0*/  BSYNC B0 ;  /* 0x0000000000007941 */ /* 0x000fea0003800000 */
.L_x_4984:
[----:B------:R-:W-:Y:S01]  /*147b0*/  HFMA2.MMA R3, -RZ, RZ, 0, 2.384185791015625e-07 ;  /* 0x00000004ff037435 */ /* 0x000fe200000001ff */
[----:B------:R-:W-:Y:S02]  /*147c0*/  F2FP.PACK_AB R10, R10, R13 ;  /* 0x0000000d0a0a723e */ /* 0x000fe400000000ff */
[----:B------:R-:W-:Y:S02]  /*147d0*/  F2FP.PACK_AB R11, R11, R14 ;  /* 0x0000000e0b0b723e */ /* 0x000fe400000000ff */
[----:B------:R-:W-:Y:S02]  /*147e0*/  F2FP.PACK_AB R8, R8, R15 ;  /* 0x0000000f0808723e */ /* 0x000fe400000000ff */
[----:B------:R-:W-:Y:S02]  /*147f0*/  F2FP.PACK_AB R9, R9, R16 ;  /* 0x000000100909723e */ /* 0x000fe400000000ff */
[----:B------:R-:W-:Y:S01]  /*14800*/  F2FP.PACK_AB R6, R6, R17 ;  /* 0x000000110606723e */ /* 0x000fe200000000ff */
[----:B------:R-:W-:Y:S01]  /*14810*/  IMAD.WIDE.U32 R2, R0, R3, c[0x0][0x168] ;  /* 0x00005a0000027625 */ /* 0x000fe200078e0003 */
[----:B------:R-:W-:-:S02]  /*14820*/  F2FP.PACK_AB R7, R7, R18 ;  /* 0x000000120707723e */ /* 0x000fc400000000ff */
[----:B------:R-:W-:Y:S02]  /*14830*/  F2FP.PACK_AB R20, R19, R20 ;  /* 0x000000141314723e */ /* 0x000fe400000000ff */
[----:B------:R-:W-:Y:S01]  /*14840*/  F2FP.PACK_AB R21, R5, R24 ;  /* 0x000000180515723e */ /* 0x000fe200000000ff */
[----:B------:R-:W-:-:S05]  /*14850*/  IMAD.WIDE R2, R12, 0x8, R2 ;  /* 0x000000080c027825 */ /* 0x000fca00078e0202 */
[----:B------:R-:W-:Y:S04]  /*14860*/  STG.E.64 [R2.64], R10 ;  /* 0x0000000a02007986 */ /* 0x000fe8000c101b04 */
[----:B------:R-:W-:Y:S04]  /*14870*/  STG.E.64 [R2.64+0x400], R8 ;  /* 0x0004000802007986 */ /* 0x000fe8000c101b04 */
[----:B------:R-:W-:Y:S04]  /*14880*/  STG.E.64 [R2.64+0x800], R6 ;  /* 0x0008000602007986 */ /* 0x000fe8000c101b04 */
[----:B------:R-:W-:Y:S01]  /*14890*/  STG.E.64 [R2.64+0xc00], R20 ;  /* 0x000c001402007986 */ /* 0x000fe2000c101b04 */
[----:B------:R-:W-:Y:S05]  /*148a0*/  EXIT ;  /* 0x000000000000794d */ /* 0x000fea0003800000 */
.L_x_4474:
[----:B------:R-:W0:Y:S02]  /*148b0*/  S2R R15, SR_TID.X ;  /* 0x00000000000f7919 */ /* 0x000e240000002100 */
[----:B0-----:R-:W-:-:S13]  /*148c0*/  ISETP.GE.AND P0, PT, R15, R20, PT ;  /* 0x000000140f00720c */ /* 0x001fda0003f06270 */
[----:B------:R-:W-:Y:S02]  /*148d0*/  @!P0 IADD3 R4, R0, R15, RZ ;  /* 0x0000000f00048210 */ /* 0x000fe40007ffe0ff */
[----:B------:R-:W-:-:S04]  /*148e0*/  @!P0 IADD3 R15, R15, 0x80, RZ ;  /* 0x000000800f0f8810 */ /* 0x000fc80007ffe0ff */
[----:B------:R-:W-:-:S13]  /*148f0*/  ISETP.GE.AND P6, PT, R15, R20, PT ;  /* 0x000000140f00720c */ /* 0x000fda0003fc6270 */
[----:B------:R-:W-:Y:S02]  /*14900*/  @!P6 IADD3 R2, R0, R15, RZ ;  /* 0x0000000f0002e210 */ /* 0x000fe40007ffe0ff */
[----:B------:R-:W-:-:S05]  /*14910*/  @!P6 MOV R3, 0x4 ;  /* 0x000000040003e802 */ /* 0x000fca0000000f00 */
[----:B------:R-:W-:-:S06]  /*14920*/  @!P6 IMAD.WIDE.U32 R2, R2, R3, c[0x0][0x170] ;  /* 0x00005c000202e625 */ /* 0x000fcc00078e0003 */
[----:B------:R0:W2:Y:S01]  /*14930*/  @!P6 LDG.E R2, [R2.64] ;  /* 0x000000040202e981 */ /* 0x0000a2000c1e1900 */
[----:B------:R-:W-:Y:S02]  /*14940*/  @!P6 IADD3 R15, R15, 0x80, RZ ;  /* 0x000000800f0fe810 */ /* 0x000fe40007ffe0ff */
[----:B------:R-:W-:Y:S02]  /*14950*/  PRMT R9, RZ, 0x5410, RZ ;  /* 0x00005410ff097816 */ /* 0x000fe400000000ff */
[----:B------:R-:W-:Y:S02]  /*14960*/  ISETP.GE.AND P5, PT, R15, R20, PT ;  /* 0x000000140f00720c */ /* 0x000fe40003fa6270 */
[----:B0-----:R-:W-:-:S11]  /*14970*/  @!P0 MOV R3, 0x4 ;  /* 0x0000000400038802 */ /* 0x001fd60000000f00 */
[----:B------:R-:W-:Y:S02]  /*14980*/  @!P5 IADD3 R5, R0, R15, RZ ;  /* 0x0000000f0005d210 */ /* 0x000fe40007ffe0ff */
[----:B------:R-:W-:-:S04]  /*14990*/  @!P5 IADD3 R15, R15, 0x80, RZ ;  /* 0x000000800f0fd810 */ /* 0x000fc80007ffe0ff */
[----:B------:R-:W-:-:S13]  /*149a0*/  ISETP.GE.AND P4, PT, R15, R20, PT ;  /* 0x000000140f00720c */ /* 0x000fda0003f86270 */
[----:B------:R-:W-:Y:S02]  /*149b0*/  @!P4 IADD3 R6, R0, R15, RZ ;  /* 0x0000000f0006c210 */ /* 0x000fe40007ffe0ff */
[----:B------:R-:W-:Y:S02]  /*149c0*/  @!P4 IADD3 R15, R15, 0x80, RZ ;  /* 0x000000800f0fc810 */ /* 0x000fe40007ffe0ff */
[----:B------:R-:W-:Y:S02]  /*149d0*/  @!P4 MOV R7, 0x4 ;  /* 0x000000040007c802 */ /* 0x000fe40000000f00 */
        /* <DEDUP_REMOVED lines=8> */
[----:B------:R-:W-:Y:S02]  /*14a60*/  @!P1 IADD3 R15, R15, 0x80, RZ ;  /* 0x000000800f0f9810 */ /* 0x000fe40007ffe0ff */
[----:B------:R-:W-:Y:S02]  /*14a70*/  @!P2 MOV R13, 0x4 ;  /* 0x00000004000da802 */ /* 0x000fe40000000f00 */
[----:B------:R-:W-:Y:S02]  /*14a80*/  @!P1 MOV R19, 0x4 ;  /* 0x0000000400139802 */ /* 0x000fe40000000f00 */
[----:B------:R-:W-:Y:S01]  /*14a90*/  @!P3 MOV R11, 0x4 ;  /* 0x00000004000bb802 */ /* 0x000fe20000000f00 */
[----:B------:R-:W-:-:S04]  /*14aa0*/  @!P4 IMAD.WIDE.U32 R6, R6, R7, c[0x0][0x170] ;  /* 0x00005c000606c625 */ /* 0x000fc800078e0007 */
[----:B------:R-:W-:Y:S02]  /*14ab0*/  @!P2 IMAD.WIDE.U32 R12, R12, R13, c[0x0][0x170] ;  /* 0x00005c000c0ca625 */ /* 0x000fe400078e000d */
[----:B------:R-:W3:Y:S02]  /*14ac0*/  @!P4 LDG.E R6, [R6.64] ;  /* 0x000000040606c981 */ /* 0x000ee4000c1e1900 */
[----:B------:R-:W-:Y:S02]  /*14ad0*/  @!P3 IMAD.WIDE.U32 R10, R10, R11, c[0x0][0x170] ;  /* 0x00005c000a0ab625 */ /* 0x000fe400078e000b */
[----:B------:R0:W4:Y:S04]  /*14ae0*/  @!P2 LDG.E R13, [R12.64] ;  /* 0x000000040c0da981 */ /* 0x000128000c1e1900 */
[----:B------:R1:W4:Y:S01]  /*14af0*/  @!P3 LDG.E R17, [R10.64] ;  /* 0x000000040a11b981 */ /* 0x000322000c1e1900 */
[----:B--2---:R-:W-:-:S04]  /*14b00*/  @!P6 PRMT R9, R9, 0x5410, R2 ;  /* 0x000054100909e816 */ /* 0x004fc80000000002 */
[----:B------:R-:W-:Y:S01]  /*14b10*/  @!P6 PRMT R9, R2, 0x7632, R9 ;  /* 0x000076320209e816 */ /* 0x000fe20000000009 */
[----:B------:R-:W-:Y:S01]  /*14b20*/  @!P0 IMAD.WIDE.U32 R2, R4, R3, c[0x0][0x170] ;  /* 0x00005c0004028625 */ /* 0x000fe200078e0003 */
[----:B------:R-:W-:Y:S02]  /*14b30*/  ISETP.GE.AND P6, PT, R15, R20, PT ;  /* 0x000000140f00720c */ /* 0x000fe40003fc6270 */
[----:B------:R-:W-:Y:S02]  /*14b40*/  @!P5 MOV R4, 0x4 ;  /* 0x000000040004d802 */ /* 0x000fe40000000f00 */
[----:B------:R2:W5:Y:S03]  /*14b50*/  @!P0 LDG.E R8, [R2.64] ;  /* 0x0000000402088981 */ /* 0x000566000c1e1900 */
[----:B------:R-:W-:-:S05]  /*14b60*/  @!P5 IMAD.WIDE.U32 R4, R5, R4, c[0x0][0x170] ;  /* 0x00005c000504d625 */ /* 0x000fca00078e0004 */
[----:B------:R0:W5:Y:S01]  /*14b70*/  @!P5 LDG.E R16, [R4.64] ;  /* 0x000000040410d981 */ /* 0x000162000c1e1900 */
[----:B------:R-:W-:Y:S02]  /*14b80*/  @!P6 IADD3 R15, R0, R15, RZ ;  /* 0x0000000f000fe210 */ /* 0x000fe40007ffe0ff */
[----:B------:R-:W-:-:S05]  /*14b90*/  @!P6 MOV R18, 0x4 ;  /* 0x000000040012e802 */ /* 0x000fca0000000f00 */
[----:B--2---:R-:W-:-:S04]  /*14ba0*/  @!P6 IMAD.WIDE.U32 R2, R15, R18, c[0x0][0x170] ;  /* 0x00005c000f02e625 */ /* 0x004fc800078e0012 */
[----:B------:R-:W-:Y:S02]  /*14bb0*/  @!P1 IMAD.WIDE.U32 R14, R14, R19, c[0x0][0x170] ;  /* 0x00005c000e0e9625 */ /* 0x000fe400078e0013 */
[----:B------:R-:W2:Y:S04]  /*14bc0*/  @!P6 LDG.E R2, [R2.64] ;  /* 0x000000040202e981 */ /* 0x000ea8000c1e1900 */
[----:B------:R-:W2:Y:S01]  /*14bd0*/  @!P1 LDG.E R14, [R14.64] ;  /* 0x000000040e0e9981 */ /* 0x000ea2000c1e1900 */
[----:B-1----:R-:W-:Y:S02]  /*14be0*/  PRMT R10, RZ, 0x5410, RZ ;  /* 0x00005410ff0a7816 */ /* 0x002fe400000000ff */
[----:B0-----:R-:W-:Y:S02]  /*14bf0*/  PRMT R12, RZ, 0x5410, RZ ;  /* 0x00005410ff0c7816 */ /* 0x001fe400000000ff */
[----:B------:R-:W-:-:S02]  /*14c00*/  PRMT R11, RZ, 0x5410, RZ ;  /* 0x00005410ff0b7816 */ /* 0x000fc400000000ff */
[----:B------:R-:W-:Y:S02]  /*14c10*/  PRMT R22, RZ, 0x5410, RZ ;  /* 0x00005410ff167816 */ /* 0x000fe400000000ff */
[----:B------:R-:W-:Y:S02]  /*14c20*/  PRMT R25, RZ, 0x5410, RZ ;  /* 0x00005410ff197816 */ /* 0x000fe400000000ff */
[----:B------:R-:W-:Y:S01]  /*14c30*/  PRMT R23, RZ, 0x5410, RZ ;  /* 0x00005410ff177816 */ /* 0x000fe200000000ff */
[----:B------:R-:W-:Y:S01]  /*14c40*/  BSSY B3, `(.L_x_4987) ;  /* 0x000029d000037945 */ /* 0x000fe20003800000 */
[----:B------:R-:W-:Y:S02]  /*14c50*/  PRMT R5, RZ, 0x7610, R5 ;  /* 0x00007610ff057816 */ /* 0x000fe40000000005 */
[----:B------:R-:W-:Y:S02]  /*14c60*/  PRMT R4, RZ, 0x7610, R4 ;  /* 0x00007610ff047816 */ /* 0x000fe40000000004 */
[----:B---3--:R-:W-:-:S02]  /*14c70*/  @!P4 PRMT R12, R12, 0x5410, R6 ;  /* 0x000054100c0cc816 */ /* 0x008fc40000000006 */
[----:B----4-:R-:W-:Y:S02]  /*14c80*/  @!P2 PRMT R22, R22, 0x5410, R13 ;  /* 0x000054101616a816 */ /* 0x010fe4000000000d */
[----:B------:R-:W-:Y:S02]  /*14c90*/  @!P3 PRMT R11, R11, 0x5410, R17 ;  /* 0x000054100b0bb816 */ /* 0x000fe40000000011 */
[----:B------:R-:W-:Y:S02]  /*14ca0*/  @!P4 PRMT R12, R6, 0x7632, R12 ;  /* 0x00007632060cc816 */ /* 0x000fe4000000000c */
[----:B------:R-:W-:Y:S02]  /*14cb0*/  @!P3 PRMT R11, R17, 0x7632, R11 ;  /* 0x00007632110bb816 */ /* 0x000fe4000000000b */
[----:B------:R-:W-:Y:S02]  /*14cc0*/  @!P2 PRMT R22, R13, 0x7632, R22 ;  /* 0x000076320d16a816 */ /* 0x000fe40000000016 */
[----:B-----5:R-:W-:-:S02]  /*14cd0*/  @!P0 PRMT R5, R8, 0x7610, R5 ;  /* 0x0000761008058816 */ /* 0x020fc40000000005 */
[----:B------:R-:W-:Y:S02]  /*14ce0*/  @!P0 PRMT R4, R8, 0x7632, R4 ;  /* 0x0000763208048816 */ /* 0x000fe40000000004 */
[----:B------:R-:W-:-:S04]  /*14cf0*/  @!P5 PRMT R10, R10, 0x5410, R16 ;  /* 0x000054100a0ad816 */ /* 0x000fc80000000010 */
[----:B------:R-:W-:Y:S02]  /*14d00*/  @!P5 PRMT R10, R16, 0x7632, R10 ;  /* 0x00007632100ad816 */ /* 0x000fe4000000000a */
[----:B--2---:R-:W-:Y:S02]  /*14d10*/  @!P6 PRMT R25, R25, 0x5410, R2 ;  /* 0x000054101919e816 */ /* 0x004fe40000000002 */
[----:B------:R-:W-:Y:S02]  /*14d20*/  @!P1 PRMT R23, R23, 0x5410, R14 ;  /* 0x0000541017179816 */ /* 0x000fe4000000000e */
[----:B------:R-:W-:Y:S02]  /*14d30*/  @!P6 PRMT R25, R2, 0x7632, R25 ;  /* 0x000076320219e816 */ /* 0x000fe40000000019 */
        /* <DEDUP_REMOVED lines=111> */
.L_x_4997:
        /* <DEDUP_REMOVED lines=10> */
.L_x_4999:
[----:B------:R-:W-:-:S04]  /*154d0*/  FADD.FTZ R15, -R3, R8 ;  /* 0x00000008030f7221 */ /* 0x000fc80000010100 */
[----:B------:R-:W-:Y:S02]  /*154e0*/  FMUL.FTZ R15, R15, 0.5 ;  /* 0x3f0000000f0f7820 */ /* 0x000fe40000410000 */
.L_x_5000:
[----:B------:R-:W-:Y:S05]  /*154f0*/  BSYNC B1 ;  /* 0x0000000000017941 */ /* 0x000fea0003800000 */
.L_x_4998:
        /* <DEDUP_REMOVED lines=11> */
.L_x_5002:
[----:B------:R-:W-:-:S04]  /*155b0*/  FADD.FTZ R16, R13, -R16 ;  /* 0x800000100d107221 */ /* 0x000fc80000010000 */
[----:B------:R-:W-:Y:S02]  /*155c0*/  FMUL.FTZ R16, R16, 0.5 ;  /* 0x3f00000010107820 */ /* 0x000fe40000410000 */
.L_x_5003:
[----:B------:R-:W-:Y:S05]  /*155d0*/  BSYNC B1 ;  /* 0x0000000000017941 */ /* 0x000fea0003800000 */
.L_x_5001:
        /* <DEDUP_REMOVED lines=35> */
.L_x_4996:
[----:B------:R0:W1:Y:S02]  /*15810*/  MUFU.SQRT R21, R6 ;  /* 0x0000000600157308 */ /* 0x0000640000002000 */
.L_x_4995:
[----:B------:R-:W-:Y:S05]  /*15820*/  BSYNC B0 ;  /* 0x0000000000007941 */ /* 0x000fea0003800000 */
.L_x_4994:
        /* <DEDUP_REMOVED lines=24> */
.L_x_5010:
[----:B------:R-:W-:-:S04]  /*159b0*/  FADD.FTZ R3, -R3, R8 ;  /* 0x0000000803037221 */ /* 0x000fc80000010100 */
[----:B------:R-:W-:Y:S02]  /*159c0*/  FMUL.FTZ R3, R3, 0.5 ;  /* 0x3f00000003037820 */ /* 0x000fe40000410000 */
.L_x_5011:
[----:B------:R-:W-:Y:S05]  /*159d0*/  BSYNC B1 ;  /* 0x0000000000017941 */ /* 0x000fea0003800000 */
.L_x_5009:
        /* <DEDUP_REMOVED lines=10> */
.L_x_5013:
[----:B------:R-:W-:-:S04]  /*15a80*/  FADD.FTZ R2, -R2, R13 ;  /* 0x0000000d02027221 */ /* 0x000fc80000010100 */
[----:B------:R-:W-:Y:S02]  /*15a90*/  FMUL.FTZ R2, R2, 0.5 ;  /* 0x3f00000002027820 */ /* 0x000fe40000410000 */
.L_x_5014:
[----:B------:R-:W-:Y:S05]  /*15aa0*/  BSYNC B1 ;  /* 0x0000000000017941 */ /* 0x000fea0003800000 */
.L_x_5012:
[----:B------:R-:W-:Y:S01]  /*15ab0*/  FADD.FTZ R3, R2, R3 ;  /* 0x0000000302037221 */ /* 0x000fe20000010000 */
[----:B------:R-:W-:Y:S01]  /*15ac0*/  PLOP3.LUT P0, PT, PT, PT, PT, 0x80, 0x0 ;  /* 0x000000000000781c */ /* 0x000fe20003f0f070 */
[----:B------:R-:W-:-:S04]  /*15ad0*/  FADD.FTZ R14, R7, R14 ;  /* 0x0000000e070e7221 */ /* 0x000fc80000010000 */
[----:B------:R-:W-:-:S04]  /*15ae0*/  FMUL.FTZ R3, R14, R3 ;  /* 0x000000030e037220 */ /* 0x000fc80000410000 */
[----:B------:R2:W3:Y:S01]  /*15af0*/  MUFU.SQRT R8, R3 ;  /* 0x0000000300087308 */ /* 0x0004e20000002000 */
[----:B------:R-:W-:Y:S05]  /*15b00*/  BRA `(.L_x_5006) ;  /* 0x000001a000007947 */ /* 0x000fea0003800000 */
.L_x_5008:
[----:B------:R-:W-:-:S13]  /*15b10*/  FSETP.GT.FTZ.AND P1, PT, R7, 1, PT ;  /* 0x3f8000000700780b */ /* 0x000fda0003f34000 */
[----:B0-----:R-:W-:Y:S01]  /*15b20*/  @!P1 FADD.FTZ R6, -R7, 1 ;  /* 0x3f80000007069421 */ /* 0x001fe20000010100 */
[----:B------:R-:W-:-:S03]  /*15b30*/  @!P1 PLOP3.LUT P0, PT, PT, PT, PT, 0x80, 0x0 ;  /* 0x000000000000981c */ /* 0x000fc60003f0f070 */
[----:B------:R-:W-:-:S04]  /*15b40*/  @!P1 FMUL.FTZ R6, R3, R6 ;  /* 0x0000000603069220 */ /* 0x000fc80000410000 */
[----:B------:R0:W2:Y:S01]  /*15b50*/  @!P1 MUFU.SQRT R8, R6 ;  /* 0x0000000600089308 */ /* 0x0000a20000002000 */
        /* <DEDUP_REMOVED lines=8> */
[----:B0-2---:R-:W-:Y:S01]  /*15be0*/  FMUL.FTZ R8, R2, R3 ;  /* 0x0000000302087220 */ /* 0x005fe20000410000 */
[----:B------:R-:W-:Y:S05]  /*15bf0*/  BRA `(.L_x_5006) ;  /* 0x000000b000007947 */ /* 0x000fea0003800000 */
.L_x_5007:
        /* <DEDUP_REMOVED lines=8> */
.L_x_5005:
[----:B------:R-:W-:Y:S01]  /*15c80*/  PLOP3.LUT P0, PT, PT, PT, PT, 0x80, 0x0 ;  /* 0x000000000000781c */ /* 0x000fe20003f0f070 */
[----:B------:R-:W-:Y:S02]  /*15c90*/  FMUL.FTZ R8, R14, 16777216 ;  /* 0x4b8000000e087820 */ /* 0x000fe40000410000 */
[----:B------:R-:W-:-:S05]  /*15ca0*/  FMUL.FTZ R7, R7, 16777216 ;  /* 0x4b80000007077820 */ /* 0x000fca0000410000 */
.L_x_5006:
[----:B------:R-:W-:Y:S05]  /*15cb0*/  BSYNC B0 ;  /* 0x0000000000007941 */ /* 0x000fea0003800000 */
.L_x_5004:
        /* <DEDUP_REMOVED lines=11> */
[----:B0-----:R-:W-:Y:S01]  /*15d70*/  FMUL.FTZ R7, R5, R6 ;  /* 0x0000000605077220 */ /* 0x001fe20000410000 */
[----:B------:R-:W-:Y:S01]  /*15d80*/  HFMA2.MMA R5, -RZ, RZ, 1.9599609375, 20144 ;  /* 0x3fd774ebff057435 */ /* 0x000fe200000001ff */
        /* <DEDUP_REMOVED lines=20> */
.L_x_5017:
        /* <DEDUP_REMOVED lines=28> */
.L_x_5016:
        /* <DEDUP_REMOVED lines=20> */
.L_x_5021:
[----:B------:R-:W-:Y:S05]  /*161d0*/  BSYNC B5 ;  /* 0x0000000000057941 */ /* 0x000fea0003800000 */
.L_x_5020:
        /* <DEDUP_REMOVED lines=18> */
.L_x_5023:
[----:B------:R-:W-:Y:S02]  /*16300*/  ISETP.GE.AND P0, PT, R7, RZ, PT ;  /* 0x000000ff0700720c */ /* 0x000fe40003f06270 */
[----:B------:R-:W-:-:S11]  /*16310*/  MOV R3, 0x3fd774eb ;  /* 0x3fd774eb00037802 */ /* 0x000fd60000000f00 */
[----:B------:R-:W-:-:S04]  /*16320*/  @P0 FFMA.FTZ R2, R3, 0.93318945169448852539, -R2 ;  /* 0x3f6ee58103020823 */ /* 0x000fc80000010802 */
[----:B------:R-:W-:Y:S02]  /*16330*/  @!P0 FFMA.FTZ R2, R3, 0.93318945169448852539, R2 ;  /* 0x3f6ee58103028823 */ /* 0x000fe40000010002 */
.L_x_5024:
[----:B------:R-:W-:Y:S05]  /*16340*/  BSYNC B0 ;  /* 0x0000000000007941 */ /* 0x000fea0003800000 */
.L_x_5022:
        /* <DEDUP_REMOVED lines=11> */
.L_x_5019:
        /* <DEDUP_REMOVED lines=17> */
.L_x_5026:
[----:B------:R-:W-:Y:S05]  /*16510*/  BSYNC B5 ;  /* 0x0000000000057941 */ /* 0x000fea0003800000 */
.L_x_5025:
        /* <DEDUP_REMOVED lines=18> */
.L_x_5028:
[----:B------:R-:W-:Y:S02]  /*16640*/  ISETP.GE.AND P0, PT, R7, RZ, PT ;  /* 0x000000ff0700720c */ /* 0x000fe40003f06270 */
[----:B------:R-:W-:-:S11]  /*16650*/  MOV R3, 0x3fd774eb ;  /* 0x3fd774eb00037802 */ /* 0x000fd60000000f00 */
[----:B------:R-:W-:-:S04]  /*16660*/  @P0 FFMA.FTZ R2, R3, 0.93318945169448852539, -R2 ;  /* 0x3f6ee58103020823 */ /* 0x000fc80000010802 */
[----:B------:R-:W-:Y:S02]  /*16670*/  @!P0 FFMA.FTZ R2, R3, 0.93318945169448852539, R2 ;  /* 0x3f6ee58103028823 */ /* 0x000fe40000010002 */
.L_x_5029:
[----:B------:R-:W-:Y:S05]  /*16680*/  BSYNC B0 ;  /* 0x0000000000007941 */ /* 0x000fea0003800000 */
.L_x_5027:
        /* <DEDUP_REMOVED lines=10> */
.L_x_5018:
[----:B------:R-:W-:Y:S05]  /*16730*/  BSYNC B4 ;  /* 0x0000000000047941 */ /* 0x000fea0003800000 */
.L_x_5015:
[----:B------:R-:W-:-:S04]  /*16740*/  SHF.R.U32.HI R2, RZ, 0x1f, R4 ;  /* 0x0000001fff027819 */ /* 0x000fc80000011604 */
[----:B------:R-:W-:-:S13]  /*16750*/  ISETP.NE.AND P0, PT, R2, RZ, PT ;  /* 0x000000ff0200720c */ /* 0x000fda0003f05270 */
[----:B-1----:R-:W-:Y:S01]  /*16760*/  @!P0 FADD.FTZ R21, -R21, -RZ ;  /* 0x800000ff15158221 */ /* 0x002fe20000010100 */
[----:B------:R-:W-:Y:S05]  /*16770*/  BRA `(.L_x_5030) ;  /* 0x00000dc000007947 */ /* 0x000fea0003800000 */
.L_x_4993:
[----:B------:R-:W-:Y:S02]  /*16780*/  FADD.FTZ R3, -R5, 6.1232342629258392722e-17 ;  /* 0x248d313205037421 */ /* 0x000fe40000010100 */
[----:B------:R-:W-:Y:S02]  /*16790*/  FADD.FTZ R21, -R4, -RZ ;  /* 0x800000ff04157221 */ /* 0x000fe40000010100 */
[----:B------:R-:W-:Y:S01]  /*167a0*/  FADD.FTZ R3, R3, 1.5707963705062866211 ;  /* 0x3fc90fdb03037421 */ /* 0x000fe20000010000 */
[----:B------:R-:W-:Y:S05]  /*167b0*/  BRA `(.L_x_5030) ;  /* 0x00000d8000007947 */ /* 0x000fea0003800000 */
.L_x_4992:
[----:B------:R-:W-:Y:S01]  /*167c0*/  FADD.FTZ R21, -R4, -RZ ;  /* 0x800000ff04157221 */ /* 0x000fe20000010100 */
[----:B------:R-:W-:Y:S01]  /*167d0*/  MOV R3, RZ ;  /* 0x000000ff00037202 */ /* 0x000fe20000000f00 */
[----:B------:R-:W-:Y:S05]  /*167e0*/  BRA `(.L_x_5030) ;  /* 0x00000d5000007947 */ /* 0x000fea0003800000 */
.L_x_4991:
        /* <DEDUP_REMOVED lines=24> */
.L_x_5035:
[----:B------:R-:W-:Y:S05]  /*16970*/  BSYNC B5 ;  /* 0x0000000000057941 */ /* 0x000fea0003800000 */
.L_x_5034:
        /* <DEDUP_REMOVED lines=18> */
.L_x_5037:
[----:B------:R-:W-:Y:S02]  /*16aa0*/  ISETP.GE.AND P0, PT, R5, RZ, PT ;  /* 0x000000ff0500720c */ /* 0x000fe40003f06270 */
[----:B------:R-:W-:-:S11]  /*16ab0*/  MOV R3, 0x3fd774eb ;  /* 0x3fd774eb00037802 */ /* 0x000fd60000000f00 */
[----:B------:R-:W-:-:S04]  /*16ac0*/  @P0 FFMA.FTZ R2, R3, 0.93318945169448852539, -R2 ;  /* 0x3f6ee58103020823 */ /* 0x000fc80000010802 */
[----:B------:R-:W-:Y:S02]  /*16ad0*/  @!P0 FFMA.FTZ R2, R3, 0.93318945169448852539, R2 ;  /* 0x3f6ee58103028823 */ /* 0x000fe40000010002 */
.L_x_5038:
[----:B------:R-:W-:Y:S05]  /*16ae0*/  BSYNC B0 ;  /* 0x0000000000007941 */ /* 0x000fea0003800000 */
.L_x_5036:
        /* <DEDUP_REMOVED lines=13> */
.L_x_5033:
        /* <DEDUP_REMOVED lines=12> */
.L_x_5041:
[----:B------:R-:W-:Y:S05]  /*16c80*/  BSYNC B5 ;  /* 0x0000000000057941 */ /* 0x000fea0003800000 */
.L_x_5040:
        /* <DEDUP_REMOVED lines=18> */
.L_x_5043:
[----:B------:R-:W-:Y:S02]  /*16db0*/  ISETP.GE.AND P0, PT, R5, RZ, PT ;  /* 0x000000ff0500720c */ /* 0x000fe40003f06270 */
[----:B------:R-:W-:-:S11]  /*16dc0*/  MOV R3, 0x3fd774eb ;  /* 0x3fd774eb00037802 */ /* 0x000fd60000000f00 */
[----:B------:R-:W-:-:S04]  /*16dd0*/  @P0 FFMA.FTZ R2, R3, 0.93318945169448852539, -R2 ;  /* 0x3f6ee58103020823 */ /* 0x000fc80000010802 */
[----:B------:R-:W-:Y:S02]  /*16de0*/  @!P0 FFMA.FTZ R2, R3, 0.93318945169448852539, R2 ;  /* 0x3f6ee58103028823 */ /* 0x000fe40000010002 */
.L_x_5044:
[----:B------:R-:W-:Y:S05]  /*16df0*/  BSYNC B0 ;  /* 0x0000000000007941 */ /* 0x000fea0003800000 */
.L_x_5042:
        /* <DEDUP_REMOVED lines=27> */
.L_x_5032:
        /* <DEDUP_REMOVED lines=33> */
.L_x_5046:
[----:B------:R-:W-:Y:S05]  /*171c0*/  BSYNC B5 ;  /* 0x0000000000057941 */ /* 0x000fea0003800000 */
.L_x_5045:
        /* <DEDUP_REMOVED lines=18> */
.L_x_5048:
[----:B------:R-:W-:Y:S02]  /*172f0*/  ISETP.GE.AND P0, PT, R5, RZ, PT ;  /* 0x000000ff0500720c */ /* 0x000fe40003f06270 */
[----:B------:R-:W-:-:S11]  /*17300*/  MOV R3, 0x3fd774eb ;  /* 0x3fd774eb00037802 */ /* 0x000fd60000000f00 */
[----:B------:R-:W-:-:S04]  /*17310*/  @P0 FFMA.FTZ R2, R3, 0.93318945169448852539, -R2 ;  /* 0x3f6ee58103020823 */ /* 0x000fc80000010802 */
[----:B------:R-:W-:Y:S02]  /*17320*/  @!P0 FFMA.FTZ R2, R3, 0.93318945169448852539, R2 ;  /* 0x3f6ee58103028823 */ /* 0x000fe40000010002 */
.L_x_5049:
[----:B------:R-:W-:Y:S05]  /*17330*/  BSYNC B0 ;  /* 0x0000000000007941 */ /* 0x000fea0003800000 */
.L_x_5047:
        /* <DEDUP_REMOVED lines=10> */
.L_x_5039:
[----:B------:R-:W-:Y:S05]  /*173e0*/  BSYNC B4 ;  /* 0x0000000000047941 */ /* 0x000fea0003800000 */
.L_x_5031:
[----:B------:R-:W-:Y:S01]  /*173f0*/  SHF.R.U32.HI R3, RZ, 0x1f, R4 ;  /* 0x0000001fff037819 */ /* 0x000fe20000011604 */
[----:B------:R-:W-:-:S03]  /*17400*/  FADD.FTZ R21, R21, 0.69314718246459960938 ;  /* 0x3f31721815157421 */ /* 0x000fc60000010000 */
[----:B------:R-:W-:Y:S01]  /*17410*/  ISETP.NE.AND P0, PT, R3, RZ, PT ;  /* 0x000000ff0300720c */ /* 0x000fe20003f05270 */
[----:B------:R-:W-:-:S12]  /*17420*/  FADD.FTZ R3, |R2|, -RZ ;  /* 0x800000ff02037221 */ /* 0x000fd80000010200 */
[----:B------:R-:W-:Y:S01]  /*17430*/  @!P0 FADD.FTZ R21, -R21, -RZ ;  /* 0x800000ff15158221 */ /* 0x000fe20000010100 */
[----:B------:R-:W-:Y:S05]  /*17440*/  BRA `(.L_x_5030) ;  /* 0x000000f000007947 */ /* 0x000fea0003800000 */
.L_x_4990:
        /* <DEDUP_REMOVED lines=15> */
.L_x_5030:
[----:B------:R-:W-:Y:S05]  /*17540*/  BSYNC B2 ;  /* 0x0000000000027941 */ /* 0x000fea0003800000 */
.L_x_4989:
        /* <DEDUP_REMOVED lines=9> */
.L_x_5050:
[----:B------:R-:W-:Y:S02]  /*175e0*/  FSETP.GTU.FTZ.AND P0, PT, R2, +INF , PT ;  /* 0x7f8000000200780b */ /* 0x000fe40003f1c000 */
[----:B------:R-:W-:-:S11]  /*175f0*/  MOV R18, R3 ;  /* 0x0000000300127202 */ /* 0x000fd60000000f00 */
[----:B------:R-:W-:Y:S02]  /*17600*/  @!P0 MOV R21, R2 ;  /* 0x0000000200158202 */ /* 0x000fe40000000f00 */
.L_x_4988:
[----:B------:R-:W-:Y:S05]  /*17610*/  BSYNC B3 ;  /* 0x0000000000037941 */ /* 0x000fea0003800000 */
.L_x_4987:
        /* <DEDUP_REMOVED lines=48> */
[----:B------:R-:W-:Y:S01]  /*17920*/  FMUL.FTZ R28, R9, R9 ;  /* 0x00000009091c7220 */ /* 0x000fe20000410000 */
[----:B------:R-:W-:Y:S01]  /*17930*/  LOP3.LUT R9, R26, 0x800000, RZ, 0xfc, !PT ;  /* 0x008000001a097812 */ /* 0x000fe200078efcff */
        /* <DEDUP_REMOVED lines=65> */
.L_x_5061:
        /* <DEDUP_REMOVED lines=10> */
.L_x_5063:
[----:B------:R-:W-:-:S04]  /*17df0*/  FADD.FTZ R2, -R3, R6 ;  /* 0x0000000603027221 */ /* 0x000fc80000010100 */
[----:B------:R-:W-:Y:S02]  /*17e00*/  FMUL.FTZ R2, R2, 0.5 ;  /* 0x3f00000002027820 */ /* 0x000fe40000410000 */
.L_x_5064:
[----:B------:R-:W-:Y:S05]  /*17e10*/  BSYNC B1 ;  /* 0x0000000000017941 */ /* 0x000fea0003800000 */
.L_x_5062:
        /* <DEDUP_REMOVED lines=11> */
.L_x_5066:
[----:B------:R-:W-:-:S04]  /*17ed0*/  FADD.FTZ R13, R9, -R24 ;  /* 0x80000018090d7221 */ /* 0x000fc80000010000 */
[----:B------:R-:W-:Y:S02]  /*17ee0*/  FMUL.FTZ R13, R13, 0.5 ;  /* 0x3f0000000d0d7820 */ /* 0x000fe40000410000 */
.L_x_5067:
[----:B------:R-:W-:Y:S05]  /*17ef0*/  BSYNC B1 ;  /* 0x0000000000017941 */ /* 0x000fea0003800000 */
.L_x_5065:
        /* <DEDUP_REMOVED lines=35> */
.L_x_5060:
[----:B------:R0:W1:Y:S02]  /*18130*/  MUFU.SQRT R17, R8 ;  /* 0x0000000800117308 */ /* 0x0000640000002000 */
.L_x_5059:
[----:B------:R-:W-:Y:S05]  /*18140*/  BSYNC B0 ;  /* 0x0000000000007941 */ /* 0x000fea0003800000 */
.L_x_5058:
        /* <DEDUP_REMOVED lines=24> */
.L_x_5074:
[----:B------:R-:W-:-:S04]  /*182d0*/  FADD.FTZ R3, -R3, R6 ;  /* 0x0000000603037221 */ /* 0x000fc80000010100 */
[----:B------:R-:W-:Y:S02]  /*182e0*/  FMUL.FTZ R3, R3, 0.5 ;  /* 0x3f00000003037820 */ /* 0x000fe40000410000 */
.L_x_5075:
[----:B------:R-:W-:Y:S05]  /*182f0*/  BSYNC B1 ;  /* 0x0000000000017941 */ /* 0x000fea0003800000 */
.L_x_5073:
        /* <DEDUP_REMOVED lines=10> */
.L_x_5077:
[----:B------:R-:W-:-:S04]  /*183a0*/  FADD.FTZ R9, -R14, R9 ;  /* 0x000000090e097221 */ /* 0x000fc80000010100 */
[----:B------:R-:W-:Y:S02]  /*183b0*/  FMUL.FTZ R6, R9, 0.5 ;  /* 0x3f00000009067820 */ /* 0x000fe40000410000 */
.L_x_5078:
[----:B------:R-:W-:Y:S05]  /*183c0*/  BSYNC B1 ;  /* 0x0000000000017941 */ /* 0x000fea0003800000 */
.L_x_5076:
[----:B------:R-:W-:Y:S01]  /*183d0*/  FADD.FTZ R3, R6, R3 ;  /* 0x0000000306037221 */ /* 0x000fe20000010000 */
[----:B------:R-:W-:Y:S01]  /*183e0*/  PLOP3.LUT P0, PT, PT, PT, PT, 0x80, 0x0 ;  /* 0x000000000000781c */ /* 0x000fe20003f0f070 */
[----:B------:R-:W-:-:S04]  /*183f0*/  FADD.FTZ R16, R7, R16 ;  /* 0x0000001007107221 */ /* 0x000fc80000010000 */
[----:B------:R-:W-:-:S04]  /*18400*/  FMUL.FTZ R3, R16, R3 ;  /* 0x0000000310037220 */ /* 0x000fc80000410000 */
[----:B------:R2:W3:Y:S01]  /*18410*/  MUFU.SQRT R6, R3 ;  /* 0x0000000300067308 */ /* 0x0004e20000002000 */
[----:B------:R-:W-:Y:S05]  /*18420*/  BRA `(.L_x_5070) ;  /* 0x000001a000007947 */ /* 0x000fea0003800000 */
.L_x_5072:
        /* <DEDUP_REMOVED lines=15> */
.L_x_5071:
        /* <DEDUP_REMOVED lines=8> */
.L_x_5069:
[----:B------:R-:W-:Y:S01]  /*185a0*/  PLOP3.LUT P0, PT, PT, PT, PT, 0x80, 0x0 ;  /* 0x000000000000781c */ /* 0x000fe20003f0f070 */
[----:B------:R-:W-:Y:S02]  /*185b0*/  FMUL.FTZ R6, R16, 16777216 ;  /* 0x4b80000010067820 */ /* 0x000fe40000410000 */
[----:B------:R-:W-:-:S05]  /*185c0*/  FMUL.FTZ R7, R7, 16777216 ;  /* 0x4b80000007077820 */ /* 0x000fca0000410000 */
.L_x_5070:
[----:B------:R-:W-:Y:S05]  /*185d0*/  BSYNC B0 ;  /* 0x0000000000007941 */ /* 0x000fea0003800000 */
.L_x_5068:
        /* <DEDUP_REMOVED lines=33> */
.L_x_5081:
        /* <DEDUP_REMOVED lines=28> */
.L_x_5080:
        /* <DEDUP_REMOVED lines=20> */
.L_x_5085:
[----:B------:R-:W-:Y:S05]  /*18af0*/  BSYNC B5 ;  /* 0x0000000000057941 */ /* 0x000fea0003800000 */
.L_x_5084:
        /* <DEDUP_REMOVED lines=18> */
.L_x_5087:
[----:B------:R-:W-:Y:S02]  /*18c20*/  ISETP.GE.AND P0, PT, R7, RZ, PT ;  /* 0x000000ff0700720c */ /* 0x000fe40003f06270 */
[----:B------:R-:W-:-:S11]  /*18c30*/  MOV R3, 0x3fd774eb ;  /* 0x3fd774eb00037802 */ /* 0x000fd60000000f00 */
[----:B------:R-:W-:-:S04]  /*18c40*/  @P0 FFMA.FTZ R2, R3, 0.93318945169448852539, -R2 ;  /* 0x3f6ee58103020823 */ /* 0x000fc80000010802 */
[----:B------:R-:W-:Y:S02]  /*18c50*/  @!P0 FFMA.FTZ R2, R3, 0.93318945169448852539, R2 ;  /* 0x3f6ee58103028823 */ /* 0x000fe40000010002 */
.L_x_5088:
[----:B------:R-:W-:Y:S05]  /*18c60*/  BSYNC B0 ;  /* 0x0000000000007941 */ /* 0x000fea0003800000 */
.L_x_5086:
        /* <DEDUP_REMOVED lines=11> */
.L_x_5083:
        /* <DEDUP_REMOVED lines=17> */
.L_x_5090:
[----:B------:R-:W-:Y:S05]  /*18e30*/  BSYNC B5 ;  /* 0x0000000000057941 */ /* 0x000fea0003800000 */
.L_x_5089:
        /* <DEDUP_REMOVED lines=18> */
.L_x_5092:
[----:B------:R-:W-:Y:S02]  /*18f60*/  ISETP.GE.AND P0, PT, R7, RZ, PT ;  /* 0x000000ff0700720c */ /* 0x000fe40003f06270 */
[----:B------:R-:W-:-:S11]  /*18f70*/  MOV R3, 0x3fd774eb ;  /* 0x3fd774eb00037802 */ /* 0x000fd60000000f00 */
[----:B------:R-:W-:-:S04]  /*18f80*/  @P0 FFMA.FTZ R2, R3, 0.93318945169448852539, -R2 ;  /* 0x3f6ee58103020823 */ /* 0x000fc80000010802 */
[----:B------:R-:W-:Y:S02]  /*18f90*/  @!P0 FFMA.FTZ R2, R3, 0.93318945169448852539, R2 ;  /* 0x3f6ee58103028823 */ /* 0x000fe40000010002 */
.L_x_5093:
[----:B------:R-:W-:Y:S05]  /*18fa0*/  BSYNC B0 ;  /* 0x0000000000007941 */ /* 0x000fea0003800000 */
.L_x_5091:
        /* <DEDUP_REMOVED lines=10> */
.L_x_5082:
[----:B------:R-:W-:Y:S05]  /*19050*/  BSYNC B4 ;  /* 0x0000000000047941 */ /* 0x000fea0003800000 */
.L_x_5079:
[----:B------:R-:W-:-:S04]  /*19060*/  SHF.R.U32.HI R2, RZ, 0x1f, R4 ;  /* 0x0000001fff027819 */ /* 0x000fc80000011604 */
[----:B------:R-:W-:-:S13]  /*19070*/  ISETP.NE.AND P0, PT, R2, RZ, PT ;  /* 0x000000ff0200720c */ /* 0x000fda0003f05270 */
[----:B-1----:R-:W-:Y:S01]  /*19080*/  @!P0 FADD.FTZ R17, -R17, -RZ ;  /* 0x800000ff11118221 */ /* 0x002fe20000010100 */
[----:B------:R-:W-:Y:S05]  /*19090*/  BRA `(.L_x_5094) ;  /* 0x00000db000007947 */ /* 0x000fea0003800000 */
.L_x_5057:
[----:B------:R-:W-:Y:S02]  /*190a0*/  FADD.FTZ R3, -R5, 6.1232342629258392722e-17 ;  /* 0x248d313205037421 */ /* 0x000fe40000010100 */
[----:B------:R-:W-:Y:S02]  /*190b0*/  FADD.FTZ R17, -R4, -RZ ;  /* 0x800000ff04117221 */ /* 0x000fe40000010100 */
[----:B------:R-:W-:Y:S01]  /*190c0*/  FADD.FTZ R3, R3, 1.5707963705062866211 ;  /* 0x3fc90fdb03037421 */ /* 0x000fe20000010000 */
[----:B------:R-:W-:Y:S05]  /*190d0*/  BRA `(.L_x_5094) ;  /* 0x00000d7000007947 */ /* 0x000fea0003800000 */
.L_x_5056:
[----:B------:R-:W-:Y:S01]  /*190e0*/  FADD.FTZ R17, -R4, -RZ ;  /* 0x800000ff04117221 */ /* 0x000fe20000010100 */
[----:B------:R-:W-:Y:S01]  /*190f0*/  MOV R3, RZ ;  /* 0x000000ff00037202 */ /* 0x000fe20000000f00 */
[----:B------:R-:W-:Y:S05]  /*19100*/  BRA `(.L_x_5094) ;  /* 0x00000d4000007947 */ /* 0x000fea0003800000 */
.L_x_5055:
        /* <DEDUP_REMOVED lines=24> */
.L_x_5099:
[----:B------:R-:W-:Y:S05]  /*19290*/  BSYNC B5 ;  /* 0x0000000000057941 */ /* 0x000fea0003800000 */
.L_x_5098:
        /* <DEDUP_REMOVED lines=18> */
.L_x_5101:
[----:B------:R-:W-:Y:S02]  /*193c0*/  ISETP.GE.AND P0, PT, R5, RZ, PT ;  /* 0x000000ff0500720c */ /* 0x000fe40003f06270 */
[----:B------:R-:W-:-:S11]  /*193d0*/  MOV R3, 0x3fd774eb ;  /* 0x3fd774eb00037802 */ /* 0x000fd60000000f00 */
[----:B------:R-:W-:-:S04]  /*193e0*/  @P0 FFMA.FTZ R2, R3, 0.93318945169448852539, -R2 ;  /* 0x3f6ee58103020823 */ /* 0x000fc80000010802 */
[----:B------:R-:W-:Y:S02]  /*193f0*/  @!P0 FFMA.FTZ R2, R3, 0.93318945169448852539, R2 ;  /* 0x3f6ee58103028823 */ /* 0x000fe40000010002 */
.L_x_5102:
[----:B------:R-:W-:Y:S05]  /*19400*/  BSYNC B0 ;  /* 0x0000000000007941 */ /* 0x000fea0003800000 */
.L_x_5100:
        /* <DEDUP_REMOVED lines=13> */
.L_x_5097:
        /* <DEDUP_REMOVED lines=12> */
.L_x_5105:
[----:B------:R-:W-:Y:S05]  /*195a0*/  BSYNC B5 ;  /* 0x0000000000057941 */ /* 0x000fea0003800000 */
.L_x_5104:
        /* <DEDUP_REMOVED lines=18> */
.L_x_5107:
[----:B------:R-:W-:Y:S02]  /*196d0*/  ISETP.GE.AND P0, PT, R5, RZ, PT ;  /* 0x000000ff0500720c */ /* 0x000fe40003f06270 */
[----:B------:R-:W-:-:S11]  /*196e0*/  MOV R3, 0x3fd774eb ;  /* 0x3fd774eb00037802 */ /* 0x000fd60000000f00 */
[----:B------:R-:W-:-:S04]  /*196f0*/  @P0 FFMA.FTZ R2, R3, 0.93318945169448852539, -R2 ;  /* 0x3f6ee58103020823 */ /* 0x000fc80000010802 */
[----:B------:R-:W-:Y:S02]  /*19700*/  @!P0 FFMA.FTZ R2, R3, 0.93318945169448852539, R2 ;  /* 0x3f6ee58103028823 */ /* 0x000fe40000010002 */
.L_x_5108:
[----:B------:R-:W-:Y:S05]  /*19710*/  BSYNC B0 ;  /* 0x0000000000007941 */ /* 0x000fea0003800000 */
.L_x_5106:
        /* <DEDUP_REMOVED lines=27> */
.L_x_5096:
        /* <DEDUP_REMOVED lines=33> */
.L_x_5110:
[----:B------:R-:W-:Y:S05]  /*19ae0*/  BSYNC B5 ;  /* 0x0000000000057941 */ /* 0x000fea0003800000 */
.L_x_5109:
        /* <DEDUP_REMOVED lines=18> */
.L_x_5112:
[----:B------:R-:W-:Y:S02]  /*19c10*/  ISETP.GE.AND P0, PT, R5, RZ, PT ;  /* 0x000000ff0500720c */ /* 0x000fe40003f06270 */
[----:B------:R-:W-:-:S11]  /*19c20*/  MOV R3, 0x3fd774eb ;  /* 0x3fd774eb00037802 */ /* 0x000fd60000000f00 */
[----:B------:R-:W-:-:S04]  /*19c30*/  @P0 FFMA.FTZ R2, R3, 0.93318945169448852539, -R2 ;  /* 0x3f6ee58103020823 */ /* 0x000fc80000010802 */
[----:B------:R-:W-:Y:S02]  /*19c40*/  @!P0 FFMA.FTZ R2, R3, 0.93318945169448852539, R2 ;  /* 0x3f6ee58103028823 */ /* 0x000fe40000010002 */
.L_x_5113:
[----:B------:R-:W-:Y:S05]  /*19c50*/  BSYNC B0 ;  /* 0x0000000000007941 */ /* 0x000fea0003800000 */
.L_x_5111:
        /* <DEDUP_REMOVED lines=10> */
.L_x_5103:
[----:B------:R-:W-:Y:S05]  /*19d00*/  BSYNC B4 ;  /* 0x0000000000047941 */ /* 0x000fea0003800000 */
.L_x_5095:
[----:B------:R-:W-:Y:S01]  /*19d10*/  ISETP.NE.AND P0, PT, R9, RZ, PT ;  /* 0x000000ff0900720c */ /* 0x000fe20003f05270 */
[----:B------:R-:W-:Y:S02]  /*19d20*/  FADD.FTZ R17, R17, 0.69314718246459960938 ;  /* 0x3f31721811117421 */ /* 0x000fe40000010000 */
[----:B------:R-:W-:-:S10]  /*19d30*/  FADD.FTZ R3, |R2|, -RZ ;  /* 0x800000ff02037221 */ /* 0x000fd40000010200 */
[----:B------:R-:W-:Y:S01]  /*19d40*/  @!P0 FADD.FTZ R17, -R17, -RZ ;  /* 0x800000ff11118221 */ /* 0x000fe20000010100 */
[----:B------:R-:W-:Y:S05]  /*19d50*/  BRA `(.L_x_5094) ;  /* 0x000000f000007947 */ /* 0x000fea0003800000 */
.L_x_5054:
        /* <DEDUP_REMOVED lines=15> */
.L_x_5094:
[----:B------:R-:W-:Y:S05]  /*19e50*/  BSYNC B2 ;  /* 0x0000000000027941 */ /* 0x000fea0003800000 */
.L_x_5053:
        /* <DEDUP_REMOVED lines=9> */
.L_x_5114:
[----:B------:R-:W-:Y:S02]  /*19ef0*/  FSETP.GTU.FTZ.AND P0, PT, R2, +INF , PT ;  /* 0x7f8000000200780b */ /* 0x000fe40003f1c000 */
[----:B------:R-:W-:-:S11]  /*19f00*/  MOV R16, R3 ;  /* 0x0000000300107202 */ /* 0x000fd60000000f00 */
[----:B------:R-:W-:Y:S02]  /*19f10*/  @!P0 MOV R17, R2 ;  /* 0x0000000200118202 */ /* 0x000fe40000000f00 */
.L_x_5052:
[----:B------:R-:W-:Y:S05]  /*19f20*/  BSYNC B3 ;  /* 0x0000000000037941 */ /* 0x000fea0003800000 */
.L_x_5051:
        /* <DEDUP_REMOVED lines=15> */
[----:B0--3--:R-:W-:Y:S02]  /*1a020*/  SHF.R.U32.HI R8, RZ, 0x1f, R4 ;  /* 0x0000001fff087819 */ /* 0x009fe40000011604 */
        /* <DEDUP_REMOVED lines=98> */
.L_x_5125:
        /* <DEDUP_REMOVED lines=10> */
.L_x_5127:
[----:B------:R-:W-:-:S04]  /*1a6f0*/  FADD.FTZ R2, -R3, R10 ;  /* 0x0000000a03027221 */ /* 0x000fc80000010100 */
[----:B------:R-:W-:Y:S02]  /*1a700*/  FMUL.FTZ R2, R2, 0.5 ;  /* 0x3f00000002027820 */ /* 0x000fe40000410000 */
.L_x_5128:
[----:B------:R-:W-:Y:S05]  /*1a710*/  BSYNC B1 ;  /* 0x0000000000017941 */ /* 0x000fea0003800000 */
.L_x_5126:
        /* <DEDUP_REMOVED lines=11> */
.L_x_5130:
[----:B------:R-:W-:-:S04]  /*1a7d0*/  FADD.FTZ R13, R9, -R26 ;  /* 0x8000001a090d7221 */ /* 0x000fc80000010000 */
[----:B------:R-:W-:Y:S02]  /*1a7e0*/  FMUL.FTZ R13, R13, 0.5 ;  /* 0x3f0000000d0d7820 */ /* 0x000fe40000410000 */
.L_x_5131:
[----:B------:R-:W-:Y:S05]  /*1a7f0*/  BSYNC B1 ;  /* 0x0000000000017941 */ /* 0x000fea0003800000 */
.L_x_5129:
        /* <DEDUP_REMOVED lines=35> */
.L_x_5124:
[----:B------:R0:W1:Y:S02]  /*1aa30*/  MUFU.SQRT R15, R6 ;  /* 0x00000006000f7308 */ /* 0x0000640000002000 */
.L_x_5123:
[----:B------:R-:W-:Y:S05]  /*1aa40*/  BSYNC B0 ;  /* 0x0000000000007941 */ /* 0x000fea0003800000 */
.L_x_5122:
        /* <DEDUP_REMOVED lines=24> */
.L_x_5138:
[----:B------:R-:W-:-:S04]  /*1abd0*/  FADD.FTZ R3, -R3, R10 ;  /* 0x0000000a03037221 */ /* 0x000fc80000010100 */
[----:B------:R-:W-:Y:S02]  /*1abe0*/  FMUL.FTZ R3, R3, 0.5 ;  /* 0x3f00000003037820 */ /* 0x000fe40000410000 */
.L_x_5139:
[----:B------:R-:W-:Y:S05]  /*1abf0*/  BSYNC B1 ;  /* 0x0000000000017941 */ /* 0x000fea0003800000 */
.L_x_5137:
        /* <DEDUP_REMOVED lines=10> */
.L_x_5141:
[----:B------:R-:W-:-:S04]  /*1aca0*/  FADD.FTZ R9, -R14, R9 ;  /* 0x000000090e097221 */ /* 0x000fc80000010100 */
[----:B0-----:R-:W-:Y:S02]  /*1acb0*/  FMUL.FTZ R6, R9, 0.5 ;  /* 0x3f00000009067820 */ /* 0x001fe40000410000 */
.L_x_5142:
[----:B------:R-:W-:Y:S05]  /*1acc0*/  BSYNC B1 ;  /* 0x0000000000017941 */ /* 0x000fea0003800000 */
.L_x_5140:
[----:B------:R-:W-:Y:S01]  /*1acd0*/  FADD.FTZ R3, R6, R3 ;  /* 0x0000000306037221 */ /* 0x000fe20000010000 */
[----:B------:R-:W-:Y:S01]  /*1ace0*/  PLOP3.LUT P0, PT, PT, PT, PT, 0x80, 0x0 ;  /* 0x000000000000781c */ /* 0x000fe20003f0f070 */
[----:B------:R-:W-:-:S04]  /*1acf0*/  FADD.FTZ R24, R7, R24 ;  /* 0x0000001807187221 */ /* 0x000fc80000010000 */
[----:B------:R-:W-:-:S04]  /*1ad00*/  FMUL.FTZ R3, R24, R3 ;  /* 0x0000000318037220 */ /* 0x000fc80000410000 */
[----:B------:R0:W2:Y:S01]  /*1ad10*/  MUFU.SQRT R10, R3 ;  /* 0x00000003000a7308 */ /* 0x0000a20000002000 */
[----:B------:R-:W-:Y:S05]  /*1ad20*/  BRA `(.L_x_5134) ;  /* 0x000001a000007947 */ /* 0x000fea0003800000 */
.L_x_5136:
        /* <DEDUP_REMOVED lines=15> */
.L_x_5135:
        /* <DEDUP_REMOVED lines=8> */
.L_x_5133:
[----:B------:R-:W-:Y:S01]  /*1aea0*/  PLOP3.LUT P0, PT, PT, PT, PT, 0x80, 0x0 ;  /* 0x000000000000781c */ /* 0x000fe20003f0f070 */
[----:B------:R-:W-:Y:S02]  /*1aeb0*/  FMUL.FTZ R10, R24, 16777216 ;  /* 0x4b800000180a7820 */ /* 0x000fe40000410000 */
[----:B------:R-:W-:-:S05]  /*1aec0*/  FMUL.FTZ R7, R7, 16777216 ;  /* 0x4b80000007077820 */ /* 0x000fca0000410000 */
.L_x_5134:
[----:B------:R-:W-:Y:S05]  /*1aed0*/  BSYNC B0 ;  /* 0x0000000000007941 */ /* 0x000fea0003800000 */
.L_x_5132:
        /* <DEDUP_REMOVED lines=33> */
.L_x_5145:
        /* <DEDUP_REMOVED lines=28> */
.L_x_5144:
        /* <DEDUP_REMOVED lines=20> */
.L_x_5149:
[----:B------:R-:W-:Y:S05]  /*1b3f0*/  BSYNC B5 ;  /* 0x0000000000057941 */ /* 0x000fea0003800000 */
.L_x_5148:
        /* <DEDUP_REMOVED lines=18> */
.L_x_5151:
[----:B------:R-:W-:Y:S02]  /*1b520*/  ISETP.GE.AND P0, PT, R7, RZ, PT ;  /* 0x000000ff0700720c */ /* 0x000fe40003f06270 */
[----:B------:R-:W-:-:S11]  /*1b530*/  MOV R3, 0x3fd774eb ;  /* 0x3fd774eb00037802 */ /* 0x000fd60000000f00 */
[----:B------:R-:W-:-:S04]  /*1b540*/  @P0 FFMA.FTZ R2, R3, 0.93318945169448852539, -R2 ;  /* 0x3f6ee58103020823 */ /* 0x000fc80000010802 */
[----:B------:R-:W-:Y:S02]  /*1b550*/  @!P0 FFMA.FTZ R2, R3, 0.93318945169448852539, R2 ;  /* 0x3f6ee58103028823 */ /* 0x000fe40000010002 */
.L_x_5152:
[----:B------:R-:W-:Y:S05]  /*1b560*/  BSYNC B0 ;  /* 0x0000000000007941 */ /* 0x000fea0003800000 */
.L_x_5150:
        /* <DEDUP_REMOVED lines=11> */
.L_x_5147:
[----:B------:R-:W-:Y:S01]  /*1b620*/  FADD.FTZ R2, |R7|, -RZ ;  /* 0x800000ff07027221 */ /* 0x000fe20000010200 */
[C---:B--2---:R-:W-:Y:S01]  /*1b630*/  FSETP.GT.FTZ.AND P6, PT, |R10|.reuse, |R7|, PT ;  /* 0x400000070a00720b */ /* 0x044fe20003fd4200 */
        /* <DEDUP_REMOVED lines=15> */
.L_x_5154:
[----:B------:R-:W-:Y:S05]  /*1b730*/  BSYNC B5 ;  /* 0x0000000000057941 */ /* 0x000fea0003800000 */
.L_x_5153:
        /* <DEDUP_REMOVED lines=18> */
.L_x_5156:
[----:B------:R-:W-:Y:S02]  /*1b860*/  ISETP.GE.AND P0, PT, R7, RZ, PT ;  /* 0x000000ff0700720c */ /* 0x000fe40003f06270 */
[----:B------:R-:W-:-:S11]  /*1b870*/  MOV R3, 0x3fd774eb ;  /* 0x3fd774eb00037802 */ /* 0x000fd60000000f00 */
[----:B------:R-:W-:-:S04]  /*1b880*/  @P0 FFMA.FTZ R2, R3, 0.93318945169448852539, -R2 ;  /* 0x3f6ee58103020823 */ /* 0x000fc80000010802 */
[----:B------:R-:W-:Y:S02]  /*1b890*/  @!P0 FFMA.FTZ R2, R3, 0.93318945169448852539, R2 ;  /* 0x3f6ee58103028823 */ /* 0x000fe40000010002 */
.L_x_5157:
[----:B------:R-:W-:Y:S05]  /*1b8a0*/  BSYNC B0 ;  /* 0x0000000000007941 */ /* 0x000fea0003800000 */
.L_x_5155:
        /* <DEDUP_REMOVED lines=10> */
.L_x_5146:
[----:B------:R-:W-:Y:S05]  /*1b950*/  BSYNC B4 ;  /* 0x0000000000047941 */ /* 0x000fea0003800000 */
.L_x_5143:
[----:B------:R-:W-:-:S13]  /*1b960*/  ISETP.NE.AND P0, PT, R8, RZ, PT ;  /* 0x000000ff0800720c */ /* 0x000fda0003f05270 */
[----:B-1----:R-:W-:Y:S01]  /*1b970*/  @!P0 FADD.FTZ R15, -R15, -RZ ;  /* 0x800000ff0f0f8221 */ /* 0x002fe20000010100 */
[----:B------:R-:W-:Y:S05]  /*1b980*/  BRA `(.L_x_5158) ;  /* 0x00000db000007947 */ /* 0x000fea0003800000 */
.L_x_5121:
[----:B------:R-:W-:Y:S02]  /*1b990*/  FADD.FTZ R3, -R5, 6.1232342629258392722e-17 ;  /* 0x248d313205037421 */ /* 0x000fe40000010100 */
[----:B------:R-:W-:Y:S02]  /*1b9a0*/  FADD.FTZ R15, -R4, -RZ ;  /* 0x800000ff040f7221 */ /* 0x000fe40000010100 */
[----:B------:R-:W-:Y:S01]  /*1b9b0*/  FADD.FTZ R3, R3, 1.5707963705062866211 ;  /* 0x3fc90fdb03037421 */ /* 0x000fe20000010000 */
[----:B------:R-:W-:Y:S05]  /*1b9c0*/  BRA `(.L_x_5158) ;  /* 0x00000d7000007947 */ /* 0x000fea0003800000 */
.L_x_5120:
[----:B------:R-:W-:Y:S01]  /*1b9d0*/  FADD.FTZ R15, -R4, -RZ ;  /* 0x800000ff040f7221 */ /* 0x000fe20000010100 */
[----:B------:R-:W-:Y:S01]  /*1b9e0*/  MOV R3, RZ ;  /* 0x000000ff00037202 */ /* 0x000fe20000000f00 */
[----:B------:R-:W-:Y:S05]  /*1b9f0*/  BRA `(.L_x_5158) ;  /* 0x00000d4000007947 */ /* 0x000fea0003800000 */
.L_x_5119:
        /* <DEDUP_REMOVED lines=24> */
.L_x_5163:
[----:B------:R-:W-:Y:S05]  /*1bb80*/  BSYNC B5 ;  /* 0x0000000000057941 */ /* 0x000fea0003800000 */
.L_x_5162:
        /* <DEDUP_REMOVED lines=18> */
.L_x_5165:
[----:B------:R-:W-:Y:S02]  /*1bcb0*/  ISETP.GE.AND P0, PT, R5, RZ, PT ;  /* 0x000000ff0500720c */ /* 0x000fe40003f06270 */
[----:B------:R-:W-:-:S11]  /*1bcc0*/  MOV R3, 0x3fd774eb ;  /* 0x3fd774eb00037802 */ /* 0x000fd60000000f00 */
[----:B------:R-:W-:-:S04]  /*1bcd0*/  @P0 FFMA.FTZ R2, R3, 0.93318945169448852539, -R2 ;  /* 0x3f6ee58103020823 */ /* 0x000fc80000010802 */
[----:B------:R-:W-:Y:S02]  /*1bce0*/  @!P0 FFMA.FTZ R2, R3, 0.93318945169448852539, R2 ;  /* 0x3f6ee58103028823 */ /* 0x000fe40000010002 */
.L_x_5166:
[----:B------:R-:W-:Y:S05]  /*1bcf0*/  BSYNC B0 ;  /* 0x0000000000007941 */ /* 0x000fea0003800000 */
.L_x_5164:
        /* <DEDUP_REMOVED lines=13> */
.L_x_5161:
        /* <DEDUP_REMOVED lines=12> */
.L_x_5169:
[----:B------:R-:W-:Y:S05]  /*1be90*/  BSYNC B5 ;  /* 0x0000000000057941 */ /* 0x000fea0003800000 */
.L_x_5168:
        /* <DEDUP_REMOVED lines=18> */
.L_x_5171:
[----:B------:R-:W-:Y:S02]  /*1bfc0*/  ISETP.GE.AND P0, PT, R5, RZ, PT ;  /* 0x000000ff0500720c */ /* 0x000fe40003f06270 */
[----:B------:R-:W-:-:S11]  /*1bfd0*/  MOV R3, 0x3fd774eb ;  /* 0x3fd774eb00037802 */ /* 0x000fd60000000f00 */
[----:B------:R-:W-:-:S04]  /*1bfe0*/  @P0 FFMA.FTZ R2, R3, 0.93318945169448852539, -R2 ;  /* 0x3f6ee58103020823 */ /* 0x000fc80000010802 */
[----:B------:R-:W-:Y:S02]  /*1bff0*/  @!P0 FFMA.FTZ R2, R3, 0.93318945169448852539, R2 ;  /* 0x3f6ee58103028823 */ /* 0x000fe40000010002 */
.L_x_5172:
[----:B------:R-:W-:Y:S05]  /*1c000*/  BSYNC B0 ;  /* 0x0000000000007941 */ /* 0x000fea0003800000 */
.L_x_5170:
        /* <DEDUP_REMOVED lines=27> */
.L_x_5160:
[----:B------:R-:W-:Y:S01]  /*1c1c0*/  FMUL.FTZ R2, R5, 0.36787945032119750977 ;  /* 0x3ebc5ab205027820 */ /* 0x000fe20000410000 */
[----:B------:R-:W-:Y:S01]  /*1c1d0*/  MUFU.RCP R24, R9 ;  /* 0x0000000900187308 */ /* 0x000fe20000001000 */
[----:B------:R-:W-:Y:S01]  /*1c1e0*/  FMUL.FTZ R3, R4, 0.36787945032119750977 ;  /* 0x3ebc5ab204037820 */ /* 0x000fe20000410000 */
[----:B------:R-:W-:Y:S01]  /*1c1f0*/  MOV R15, 0x3f800000 ;  /* 0x3f800000000f7802 */ /* 0x000fe20000000f00 */
[----:B------:R-:W-:Y:S01]  /*1c200*/  FADD.FTZ R2, |R2|, -RZ ;  /* 0x800000ff02027221 */ /* 0x000fe20000010200 */
[----:B------:R-:W-:Y:S01]  /*1c210*/  BSSY B5, `(.L_x_5173) ;  /* 0x000001c000057945 */ /* 0x000fe20003800000 */
        /* <DEDUP_REMOVED lines=27> */
.L_x_5174:
[----:B------:R-:W-:Y:S05]  /*1c3d0*/  BSYNC B5 ;  /* 0x0000000000057941 */ /* 0x000fea0003800000 */
.L_x_5173:
        /* <DEDUP_REMOVED lines=18> */
.L_x_5176:
[----:B------:R-:W-:Y:S02]  /*1c500*/  ISETP.GE.AND P0, PT, R5, RZ, PT ;  /* 0x000000ff0500720c */ /* 0x000fe40003f06270 */
[----:B------:R-:W-:-:S11]  /*1c510*/  MOV R3, 0x3fd774eb ;  /* 0x3fd774eb00037802 */ /* 0x000fd60000000f00 */
[----:B------:R-:W-:-:S04]  /*1c520*/  @P0 FFMA.FTZ R2, R3, 0.93318945169448852539, -R2 ;  /* 0x3f6ee58103020823 */ /* 0x000fc80000010802 */
[----:B------:R-:W-:Y:S02]  /*1c530*/  @!P0 FFMA.FTZ R2, R3, 0.93318945169448852539, R2 ;  /* 0x3f6ee58103028823 */ /* 0x000fe40000010002 */
.L_x_5177:
[----:B------:R-:W-:Y:S05]  /*1c540*/  BSYNC B0 ;  /* 0x0000000000007941 */ /* 0x000fea0003800000 */
.L_x_5175:
        /* <DEDUP_REMOVED lines=10> */
.L_x_5167:
[----:B------:R-:W-:Y:S05]  /*1c5f0*/  BSYNC B4 ;  /* 0x0000000000047941 */ /* 0x000fea0003800000 */
.L_x_5159:
[----:B------:R-:W-:Y:S01]  /*1c600*/  ISETP.NE.AND P0, PT, R8, RZ, PT ;  /* 0x000000ff0800720c */ /* 0x000fe20003f05270 */
[----:B------:R-:W-:Y:S02]  /*1c610*/  FADD.FTZ R15, R15, 0.69314718246459960938 ;  /* 0x3f3172180f0f7421 */ /* 0x000fe40000010000 */
[----:B------:R-:W-:-:S10]  /*1c620*/  FADD.FTZ R3, |R2|, -RZ ;  /* 0x800000ff02037221 */ /* 0x000fd40000010200 */
[----:B------:R-:W-:Y:S01]  /*1c630*/  @!P0 FADD.FTZ R15, -R15, -RZ ;  /* 0x800000ff0f0f8221 */ /* 0x000fe20000010100 */
[----:B------:R-:W-:Y:S05]  /*1c640*/  BRA `(.L_x_5158) ;  /* 0x000000f000007947 */ /* 0x000fea0003800000 */
.L_x_5118:
        /* <DEDUP_REMOVED lines=15> */
.L_x_5158:
[----:B------:R-:W-:Y:S05]  /*1c740*/  BSYNC B2 ;  /* 0x0000000000027941 */ /* 0x000fea0003800000 */
.L_x_5117:
        /* <DEDUP_REMOVED lines=9> */
.L_x_5178:
[----:B------:R-:W-:Y:S02]  /*1c7e0*/  FSETP.GTU.FTZ.AND P0, PT, R2, +INF , PT ;  /* 0x7f8000000200780b */ /* 0x000fe40003f1c000 */
[----:B------:R-:W-:-:S11]  /*1c7f0*/  MOV R14, R3 ;  /* 0x00000003000e7202 */ /* 0x000fd60000000f00 */
[----:B------:R-:W-:Y:S02]  /*1c800*/  @!P0 MOV R15, R2 ;  /* 0x00000002000f8202 */ /* 0x000fe40000000f00 */
.L_x_5116:
[----:B------:R-:W-:Y:S05]  /*1c810*/  BSYNC B3 ;  /* 0x0000000000037941 */ /* 0x000fea0003800000 */
.L_x_5115:
        /* <DEDUP_REMOVED lines=29> */
[-C--:B--2---:R-:W-:Y:S01]  /*1c9f0*/  IMNMX R10, R2, R9.reuse, !PT ;  /* 0x00000009020a7217 */ /* 0x084fe20007800200 */
        /* <DEDUP_REMOVED lines=84> */
.L_x_5189:
        /* <DEDUP_REMOVED lines=10> */
.L_x_5191:
[----:B------:R-:W-:-:S04]  /*1cfe0*/  FADD.FTZ R2, -R3, R10 ;  /* 0x0000000a03027221 */ /* 0x000fc80000010100 */
[----:B------:R-:W-:Y:S02]  /*1cff0*/  FMUL.FTZ R2, R2, 0.5 ;  /* 0x3f00000002027820 */ /* 0x000fe40000410000 */
.L_x_5192:
[----:B------:R-:W-:Y:S05]  /*1d000*/  BSYNC B1 ;  /* 0x0000000000017941 */ /* 0x000fea0003800000 */
.L_x_5190:
        /* <DEDUP_REMOVED lines=11> */
.L_x_5194:
[----:B------:R-:W-:-:S04]  /*1d0c0*/  FADD.FTZ R13, R9, -R26 ;  /* 0x8000001a090d7221 */ /* 0x000fc80000010000 */
[----:B------:R-:W-:Y:S02]  /*1d0d0*/  FMUL.FTZ R13, R13, 0.5 ;  /* 0x3f0000000d0d7820 */ /* 0x000fe40000410000 */
.L_x_5195:
[----:B------:R-:W-:Y:S05]  /*1d0e0*/  BSYNC B1 ;  /* 0x0000000000017941 */ /* 0x000fea0003800000 */
.L_x_5193:
        /* <DEDUP_REMOVED lines=35> */
.L_x_5188:
[----:B------:R0:W1:Y:S02]  /*1d320*/  MUFU.SQRT R13, R6 ;  /* 0x00000006000d7308 */ /* 0x0000640000002000 */
.L_x_5187:
[----:B------:R-:W-:Y:S05]  /*1d330*/  BSYNC B0 ;  /* 0x0000000000007941 */ /* 0x000fea0003800000 */
.L_x_5186:
        /* <DEDUP_REMOVED lines=24> */
.L_x_5202:
[----:B------:R-:W-:-:S04]  /*1d4c0*/  FADD.FTZ R3, -R3, R10 ;  /* 0x0000000a03037221 */ /* 0x000fc80000010100 */
[----:B------:R-:W-:Y:S02]  /*1d4d0*/  FMUL.FTZ R3, R3, 0.5 ;  /* 0x3f00000003037820 */ /* 0x000fe40000410000 */
.L_x_5203:
[----:B------:R-:W-:Y:S05]  /*1d4e0*/  BSYNC B1 ;  /* 0x0000000000017941 */ /* 0x000fea0003800000 */
.L_x_5201:
        /* <DEDUP_REMOVED lines=10> */
.L_x_5205:
[----:B------:R-:W-:-:S04]  /*1d590*/  FADD.FTZ R9, -R12, R9 ;  /* 0x000000090c097221 */ /* 0x000fc80000010100 */
[----:B0-----:R-:W-:Y:S02]  /*1d5a0*/  FMUL.FTZ R6, R9, 0.5 ;  /* 0x3f00000009067820 */ /* 0x001fe40000410000 */
.L_x_5206:
[----:B------:R-:W-:Y:S05]  /*1d5b0*/  BSYNC B1 ;  /* 0x0000000000017941 */ /* 0x000fea0003800000 */
.L_x_5204:
[----:B------:R-:W-:Y:S01]  /*1d5c0*/  FADD.FTZ R3, R6, R3 ;  /* 0x0000000306037221 */ /* 0x000fe20000010000 */
[----:B------:R-:W-:Y:S01]  /*1d5d0*/  PLOP3.LUT P0, PT, PT, PT, PT, 0x80, 0x0 ;  /* 0x000000000000781c */ /* 0x000fe20003f0f070 */
[----:B------:R-:W-:-:S04]  /*1d5e0*/  FADD.FTZ R24, R7, R24 ;  /* 0x0000001807187221 */ /* 0x000fc80000010000 */
[----:B------:R-:W-:-:S04]  /*1d5f0*/  FMUL.FTZ R3, R24, R3 ;  /* 0x0000000318037220 */ /* 0x000fc80000410000 */
[----:B------:R0:W2:Y:S01]  /*1d600*/  MUFU.SQRT R10, R3 ;  /* 0x00000003000a7308 */ /* 0x0000a20000002000 */
[----:B------:R-:W-:Y:S05]  /*1d610*/  BRA `(.L_x_5198) ;  /* 0x000001a000007947 */ /* 0x000fea0003800000 */
.L_x_5200:
        /* <DEDUP_REMOVED lines=15> */
.L_x_5199:
        /* <DEDUP_REMOVED lines=8> */
.L_x_5197:
[----:B------:R-:W-:Y:S01]  /*1d790*/  PLOP3.LUT P0, PT, PT, PT, PT, 0x80, 0x0 ;  /* 0x000000000000781c */ /* 0x000fe20003f0f070 */
[----:B------:R-:W-:Y:S02]  /*1d7a0*/  FMUL.FTZ R10, R24, 16777216 ;  /* 0x4b800000180a7820 */ /* 0x000fe40000410000 */
[----:B------:R-:W-:-:S05]  /*1d7b0*/  FMUL.FTZ R7, R7, 16777216 ;  /* 0x4b80000007077820 */ /* 0x000fca0000410000 */
.L_x_5198:
[----:B------:R-:W-:Y:S05]  /*1d7c0*/  BSYNC B0 ;  /* 0x0000000000007941 */ /* 0x000fea0003800000 */
.L_x_5196:
        /* <DEDUP_REMOVED lines=33> */
.L_x_5209:
        /* <DEDUP_REMOVED lines=28> */
.L_x_5208:
        /* <DEDUP_REMOVED lines=20> */
.L_x_5213:
[----:B------:R-:W-:Y:S05]  /*1dce0*/  BSYNC B5 ;  /* 0x0000000000057941 */ /* 0x000fea0003800000 */
.L_x_5212:
        /* <DEDUP_REMOVED lines=18> */
.L_x_5215:
[----:B------:R-:W-:Y:S02]  /*1de10*/  ISETP.GE.AND P0, PT, R7, RZ, PT ;  /* 0x000000ff0700720c */ /* 0x000fe40003f06270 */
[----:B------:R-:W-:-:S11]  /*1de20*/  MOV R3, 0x3fd774eb ;  /* 0x3fd774eb00037802 */ /* 0x000fd60000000f00 */
[----:B------:R-:W-:-:S04]  /*1de30*/  @P0 FFMA.FTZ R2, R3, 0.93318945169448852539, -R2 ;  /* 0x3f6ee58103020823 */ /* 0x000fc80000010802 */
[----:B------:R-:W-:Y:S02]  /*1de40*/  @!P0 FFMA.FTZ R2, R3, 0.93318945169448852539, R2 ;  /* 0x3f6ee58103028823 */ /* 0x000fe40000010002 */
.L_x_5216:
[----:B------:R-:W-:Y:S05]  /*1de50*/  BSYNC B0 ;  /* 0x0000000000007941 */ /* 0x000fea0003800000 */
.L_x_5214:
        /* <DEDUP_REMOVED lines=11> */
.L_x_5211:
        /* <DEDUP_REMOVED lines=17> */
.L_x_5218:
[----:B------:R-:W-:Y:S05]  /*1e020*/  BSYNC B5 ;  /* 0x0000000000057941 */ /* 0x000fea0003800000 */
.L_x_5217:
        /* <DEDUP_REMOVED lines=18> */
.L_x_5220:
[----:B------:R-:W-:Y:S02]  /*1e150*/  ISETP.GE.AND P0, PT, R7, RZ, PT ;  /* 0x000000ff0700720c */ /* 0x000fe40003f06270 */
[----:B------:R-:W-:-:S11]  /*1e160*/  MOV R3, 0x3fd774eb ;  /* 0x3fd774eb00037802 */ /* 0x000fd60000000f00 */
[----:B------:R-:W-:-:S04]  /*1e170*/  @P0 FFMA.FTZ R2, R3, 0.93318945169448852539, -R2 ;  /* 0x3f6ee58103020823 */ /* 0x000fc80000010802 */
[----:B------:R-:W-:Y:S02]  /*1e180*/  @!P0 FFMA.FTZ R2, R3, 0.93318945169448852539, R2 ;  /* 0x3f6ee58103028823 */ /* 0x000fe40000010002 */
.L_x_5221:
[----:B------:R-:W-:Y:S05]  /*1e190*/  BSYNC B0 ;  /* 0x0000000000007941 */ /* 0x000fea0003800000 */
.L_x_5219:
        /* <DEDUP_REMOVED lines=10> */
.L_x_5210:
[----:B------:R-:W-:Y:S05]  /*1e240*/  BSYNC B4 ;  /* 0x0000000000047941 */ /* 0x000fea0003800000 */
.L_x_5207:
[----:B------:R-:W-:-:S13]  /*1e250*/  ISETP.NE.AND P0, PT, R8, RZ, PT ;  /* 0x000000ff0800720c */ /* 0x000fda0003f05270 */
[----:B-1----:R-:W-:Y:S01]  /*1e260*/  @!P0 FADD.FTZ R13, -R13, -RZ ;  /* 0x800000ff0d0d8221 */ /* 0x002fe20000010100 */
[----:B------:R-:W-:Y:S05]  /*1e270*/  BRA `(.L_x_5222) ;  /* 0x00000db000007947 */ /* 0x000fea0003800000 */
.L_x_5185:
[----:B------:R-:W-:Y:S02]  /*1e280*/  FADD.FTZ R3, -R5, 6.1232342629258392722e-17 ;  /* 0x248d313205037421 */ /* 0x000fe40000010100 */
[----:B------:R-:W-:Y:S02]  /*1e290*/  FADD.FTZ R13, -R4, -RZ ;  /* 0x800000ff040d7221 */ /* 0x000fe40000010100 */
[----:B------:R-:W-:Y:S01]  /*1e2a0*/  FADD.FTZ R3, R3, 1.5707963705062866211 ;  /* 0x3fc90fdb03037421 */ /* 0x000fe20000010000 */
[----:B------:R-:W-:Y:S05]  /*1e2b0*/  BRA `(.L_x_5222) ;  /* 0x00000d7000007947 */ /* 0x000fea0003800000 */
.L_x_5184:
[----:B------:R-:W-:Y:S01]  /*1e2c0*/  FADD.FTZ R13, -R4, -RZ ;  /* 0x800000ff040d7221 */ /* 0x000fe20000010100 */
[----:B------:R-:W-:Y:S01]  /*1e2d0*/  MOV R3, RZ ;  /* 0x000000ff00037202 */ /* 0x000fe20000000f00 */
[----:B------:R-:W-:Y:S05]  /*1e2e0*/  BRA `(.L_x_5222) ;  /* 0x00000d4000007947 */ /* 0x000fea0003800000 */
.L_x_5183:
        /* <DEDUP_REMOVED lines=24> */
.L_x_5227:
[----:B------:R-:W-:Y:S05]  /*1e470*/  BSYNC B5 ;  /* 0x0000000000057941 */ /* 0x000fea0003800000 */
.L_x_5226:
        /* <DEDUP_REMOVED lines=18> */
.L_x_5229:
[----:B------:R-:W-:Y:S02]  /*1e5a0*/  ISETP.GE.AND P0, PT, R5, RZ, PT ;  /* 0x000000ff0500720c */ /* 0x000fe40003f06270 */
[----:B------:R-:W-:-:S11]  /*1e5b0*/  MOV R3, 0x3fd774eb ;  /* 0x3fd774eb00037802 */ /* 0x000fd60000000f00 */
[----:B------:R-:W-:-:S04]  /*1e5c0*/  @P0 FFMA.FTZ R2, R3, 0.93318945169448852539, -R2 ;  /* 0x3f6ee58103020823 */ /* 0x000fc80000010802 */
[----:B------:R-:W-:Y:S02]  /*1e5d0*/  @!P0 FFMA.FTZ R2, R3, 0.93318945169448852539, R2 ;  /* 0x3f6ee58103028823 */ /* 0x000fe40000010002 */
.L_x_5230:
[----:B------:R-:W-:Y:S05]  /*1e5e0*/  BSYNC B0 ;  /* 0x0000000000007941 */ /* 0x000fea0003800000 */
.L_x_5228:
        /* <DEDUP_REMOVED lines=13> */
.L_x_5225:
        /* <DEDUP_REMOVED lines=12> */
.L_x_5233:
[----:B------:R-:W-:Y:S05]  /*1e780*/  BSYNC B5 ;  /* 0x0000000000057941 */ /* 0x000fea0003800000 */
.L_x_5232:
        /* <DEDUP_REMOVED lines=18> */
.L_x_5235:
[----:B------:R-:W-:Y:S02]  /*1e8b0*/  ISETP.GE.AND P0, PT, R5, RZ, PT ;  /* 0x000000ff0500720c */ /* 0x000fe40003f06270 */
[----:B------:R-:W-:-:S11]  /*1e8c0*/  MOV R3, 0x3fd774eb ;  /* 0x3fd774eb00037802 */ /* 0x000fd60000000f00 */
[----:B------:R-:W-:-:S04]  /*1e8d0*/  @P0 FFMA.FTZ R2, R3, 0.93318945169448852539, -R2 ;  /* 0x3f6ee58103020823 */ /* 0x000fc80000010802 */
[----:B------:R-:W-:Y:S02]  /*1e8e0*/  @!P0 FFMA.FTZ R2, R3, 0.93318945169448852539, R2 ;  /* 0x3f6ee58103028823 */ /* 0x000fe40000010002 */
.L_x_5236:
[----:B------:R-:W-:Y:S05]  /*1e8f0*/  BSYNC B0 ;  /* 0x0000000000007941 */ /* 0x000fea0003800000 */
.L_x_5234:
        /* <DEDUP_REMOVED lines=27> */
.L_x_5224:
        /* <DEDUP_REMOVED lines=33> */
.L_x_5238:
[----:B------:R-:W-:Y:S05]  /*1ecc0*/  BSYNC B5 ;  /* 0x0000000000057941 */ /* 0x000fea0003800000 */
.L_x_5237:
        /* <DEDUP_REMOVED lines=18> */
.L_x_5240:
[----:B------:R-:W-:Y:S02]  /*1edf0*/  ISETP.GE.AND P0, PT, R5, RZ, PT ;  /* 0x000000ff0500720c */ /* 0x000fe40003f06270 */
[----:B------:R-:W-:-:S11]  /*1ee00*/  MOV R3, 0x3fd774eb ;  /* 0x3fd774eb00037802 */ /* 0x000fd60000000f00 */
[----:B------:R-:W-:-:S04]  /*1ee10*/  @P0 FFMA.FTZ R2, R3, 0.93318945169448852539, -R2 ;  /* 0x3f6ee58103020823 */ /* 0x000fc80000010802 */
[----:B------:R-:W-:Y:S02]  /*1ee20*/  @!P0 FFMA.FTZ R2, R3, 0.93318945169448852539, R2 ;  /* 0x3f6ee58103028823 */ /* 0x000fe40000010002 */
.L_x_5241:
[----:B------:R-:W-:Y:S05]  /*1ee30*/  BSYNC B0 ;  /* 0x0000000000007941 */ /* 0x000fea0003800000 */
.L_x_5239:
        /* <DEDUP_REMOVED lines=10> */
.L_x_5231:
[----:B------:R-:W-:Y:S05]  /*1eee0*/  BSYNC B4 ;  /* 0x0000000000047941 */ /* 0x000fea0003800000 */
.L_x_5223:
[----:B------:R-:W-:Y:S01]  /*1eef0*/  ISETP.NE.AND P0, PT, R8, RZ, PT ;  /* 0x000000ff0800720c */ /* 0x000fe20003f05270 */
[----:B------:R-:W-:Y:S02]  /*1ef00*/  FADD.FTZ R13, R13, 0.69314718246459960938 ;  /* 0x3f3172180d0d7421 */ /* 0x000fe40000010000 */
[----:B------:R-:W-:-:S10]  /*1ef10*/  FADD.FTZ R3, |R2|, -RZ ;  /* 0x800000ff02037221 */ /* 0x000fd40000010200 */
[----:B------:R-:W-:Y:S01]  /*1ef20*/  @!P0 FADD.FTZ R13, -R13, -RZ ;  /* 0x800000ff0d0d8221 */ /* 0x000fe20000010100 */
[----:B------:R-:W-:Y:S05]  /*1ef30*/  BRA `(.L_x_5222) ;  /* 0x000000f000007947 */ /* 0x000fea0003800000 */
.L_x_5182:
        /* <DEDUP_REMOVED lines=15> */
.L_x_5222:
[----:B------:R-:W-:Y:S05]  /*1f030*/  BSYNC B2 ;  /* 0x0000000000027941 */ /* 0x000fea0003800000 */
.L_x_5181:
        /* <DEDUP_REMOVED lines=9> */
.L_x_5242:
[----:B------:R-:W-:Y:S02]  /*1f0d0*/  FSETP.GTU.FTZ.AND P0, PT, R2, +INF , PT ;  /* 0x7f8000000200780b */ /* 0x000fe40003f1c000 */
[----:B------:R-:W-:-:S11]  /*1f0e0*/  MOV R12, R3 ;  /* 0x00000003000c7202 */ /* 0x000fd60000000f00 */
[----:B------:R-:W-:Y:S02]  /*1f0f0*/  @!P0 MOV R13, R2 ;  /* 0x00000002000d8202 */ /* 0x000fe40000000f00 */
.L_x_5180:
[----:B------:R-:W-:Y:S05]  /*1f100*/  BSYNC B3 ;  /* 0x0000000000037941 */ /* 0x000fea0003800000 */
.L_x_5179:
        /* <DEDUP_REMOVED lines=114> */
.L_x_5253:
        /* <DEDUP_REMOVED lines=10> */
.L_x_5255:
[----:B------:R-:W-:-:S04]  /*1f8d0*/  FADD.FTZ R2, -R3, R10 ;  /* 0x0000000a03027221 */ /* 0x000fc80000010100 */
[----:B------:R-:W-:Y:S02]  /*1f8e0*/  FMUL.FTZ R2, R2, 0.5 ;  /* 0x3f00000002027820 */ /* 0x000fe40000410000 */
.L_x_5256:
[----:B------:R-:W-:Y:S05]  /*1f8f0*/  BSYNC B1 ;  /* 0x0000000000017941 */ /* 0x000fea0003800000 */
.L_x_5254:
        /* <DEDUP_REMOVED lines=11> */
.L_x_5258:
[----:B------:R-:W-:-:S04]  /*1f9b0*/  FADD.FTZ R11, R9, -R28 ;  /* 0x8000001c090b7221 */ /* 0x000fc80000010000 */
[----:B------:R-:W-:Y:S02]  /*1f9c0*/  FMUL.FTZ R11, R11, 0.5 ;  /* 0x3f0000000b0b7820 */ /* 0x000fe40000410000 */
.L_x_5259:
[----:B------:R-:W-:Y:S05]  /*1f9d0*/  BSYNC B1 ;  /* 0x0000000000017941 */ /* 0x000fea0003800000 */
.L_x_5257:
        /* <DEDUP_REMOVED lines=35> */
.L_x_5252:
[----:B------:R0:W1:Y:S02]  /*1fc10*/  MUFU.SQRT R11, R6 ;  /* 0x00000006000b7308 */ /* 0x0000640000002000 */
.L_x_5251:
[----:B------:R-:W-:Y:S05]  /*1fc20*/  BSYNC B0 ;  /* 0x0000000000007941 */ /* 0x000fea0003800000 */
.L_x_5250:
        /* <DEDUP_REMOVED lines=24> */
.L_x_5266:
[----:B------:R-:W-:-:S04]  /*1fdb0*/  FADD.FTZ R3, -R3, R10 ;  /* 0x0000000a03037221 */ /* 0x000fc80000010100 */
[----:B------:R-:W-:Y:S02]  /*1fdc0*/  FMUL.FTZ R3, R3, 0.5 ;  /* 0x3f00000003037820 */ /* 0x000fe40000410000 */
.L_x_5267:
[----:B------:R-:W-:Y:S05]  /*1fdd0*/  BSYNC B1 ;  /* 0x0000000000017941 */ /* 0x000fea0003800000 */
.L_x_5265:
        /* <DEDUP_REMOVED lines=10> */
.L_x_5269:
[----:B------:R-:W-:-:S04]  /*1fe80*/  FADD.FTZ R9, -R24, R9 ;  /* 0x0000000918097221 */ /* 0x000fc80000010100 */
[----:B0-----:R-:W-:Y:S02]  /*1fe90*/  FMUL.FTZ R6, R9, 0.5 ;  /* 0x3f00000009067820 */ /* 0x001fe40000410000 */
.L_x_5270:
[----:B------:R-:W-:Y:S05]  /*1fea0*/  BSYNC B1 ;  /* 0x0000000000017941 */ /* 0x000fea0003800000 */
.L_x_5268:
[----:B------:R-:W-:Y:S01]  /*1feb0*/  FADD.FTZ R3, R6, R3 ;  /* 0x0000000306037221 */ /* 0x000fe20000010000 */
[----:B------:R-:W-:Y:S01]  /*1fec0*/  PLOP3.LUT P0, PT, PT, PT, PT, 0x80, 0x0 ;  /* 0x000000000000781c */ /* 0x000fe20003f0f070 */
[----:B------:R-:W-:-:S04]  /*1fed0*/  FADD.FTZ R26, R7, R26 ;  /* 0x0000001a071a7221 */ /* 0x000fc80000010000 */
[----:B------:R-:W-:-:S04]  /*1fee0*/  FMUL.FTZ R3, R26, R3 ;  /* 0x000000031a037220 */ /* 0x000fc80000410000 */
[----:B------:R0:W2:Y:S01]  /*1fef0*/  MUFU.SQRT R10, R3 ;  /* 0x00000003000a7308 */ /* 0x0000a20000002000 */
[----:B------:R-:W-:Y:S05]  /*1ff00*/  BRA `(.L_x_5262) ;  /* 0x000001a000007947 */ /* 0x000fea0003800000 */
.L_x_5264:
        /* <DEDUP_REMOVED lines=15> */
.L_x_5263:
        /* <DEDUP_REMOVED lines=8> */
.L_x_5261:
[----:B------:R-:W-:Y:S01]  /*20080*/  PLOP3.LUT P0, PT, PT, PT, PT, 0x80, 0x0 ;  /* 0x000000000000781c */ /* 0x000fe20003f0f070 */
[----:B------:R-:W-:Y:S02]  /*20090*/  FMUL.FTZ R10, R26, 16777216 ;  /* 0x4b8000001a0a7820 */ /* 0x000fe40000410000 */
[----:B------:R-:W-:-:S05]  /*200a0*/  FMUL.FTZ R7, R7, 16777216 ;  /* 0x4b80000007077820 */ /* 0x000fca0000410000 */
.L_x_5262:
[----:B------:R-:W-:Y:S05]  /*200b0*/  BSYNC B0 ;  /* 0x0000000000007941 */ /* 0x000fea0003800000 */
.L_x_5260:
        /* <DEDUP_REMOVED lines=33> */
.L_x_5273:
        /* <DEDUP_REMOVED lines=28> */
.L_x_5272:
        /* <DEDUP_REMOVED lines=20> */
.L_x_5277:
[----:B------:R-:W-:Y:S05]  /*205d0*/  BSYNC B5 ;  /* 0x0000000000057941 */ /* 0x000fea0003800000 */
.L_x_5276:
        /* <DEDUP_REMOVED lines=18> */
.L_x_5279:
[----:B------:R-:W-:Y:S02]  /*20700*/  ISETP.GE.AND P0, PT, R7, RZ, PT ;  /* 0x000000ff0700720c */ /* 0x000fe40003f06270 */
[----:B------:R-:W-:-:S11]  /*20710*/  MOV R3, 0x3fd774eb ;  /* 0x3fd774eb00037802 */ /* 0x000fd60000000f00 */
[----:B------:R-:W-:-:S04]  /*20720*/  @P0 FFMA.FTZ R2, R3, 0.93318945169448852539, -R2 ;  /* 0x3f6ee58103020823 */ /* 0x000fc80000010802 */
[----:B------:R-:W-:Y:S02]  /*20730*/  @!P0 FFMA.FTZ R2, R3, 0.93318945169448852539, R2 ;  /* 0x3f6ee58103028823 */ /* 0x000fe40000010002 */
.L_x_5280:
[----:B------:R-:W-:Y:S05]  /*20740*/  BSYNC B0 ;  /* 0x0000000000007941 */ /* 0x000fea0003800000 */
.L_x_5278:
        /* <DEDUP_REMOVED lines=11> */
.L_x_5275:
        /* <DEDUP_REMOVED lines=17> */
.L_x_5282:
[----:B------:R-:W-:Y:S05]  /*20910*/  BSYNC B5 ;  /* 0x0000000000057941 */ /* 0x000fea0003800000 */
.L_x_5281:
        /* <DEDUP_REMOVED lines=18> */
.L_x_5284:
[----:B------:R-:W-:Y:S02]  /*20a40*/  ISETP.GE.AND P0, PT, R7, RZ, PT ;  /* 0x000000ff0700720c */ /* 0x000fe40003f06270 */
[----:B------:R-:W-:-:S11]  /*20a50*/  MOV R3, 0x3fd774eb ;  /* 0x3fd774eb00037802 */ /* 0x000fd60000000f00 */
[----:B------:R-:W-:-:S04]  /*20a60*/  @P0 FFMA.FTZ R2, R3, 0.93318945169448852539, -R2 ;  /* 0x3f6ee58103020823 */ /* 0x000fc80000010802 */
[----:B------:R-:W-:Y:S02]  /*20a70*/  @!P0 FFMA.FTZ R2, R3, 0.93318945169448852539, R2 ;  /* 0x3f6ee58103028823 */ /* 0x000fe40000010002 */
.L_x_5285:
[----:B------:R-:W-:Y:S05]  /*20a80*/  BSYNC B0 ;  /* 0x0000000000007941 */ /* 0x000fea0003800000 */
.L_x_5283:
        /* <DEDUP_REMOVED lines=10> */
.L_x_5274:
[----:B------:R-:W-:Y:S05]  /*20b30*/  BSYNC B4 ;  /* 0x0000000000047941 */ /* 0x000fea0003800000 */
.L_x_5271:
[----:B------:R-:W-:-:S13]  /*20b40*/  ISETP.NE.AND P0, PT, R8, RZ, PT ;  /* 0x000000ff0800720c */ /* 0x000fda0003f05270 */
[----:B-1----:R-:W-:Y:S01]  /*20b50*/  @!P0 FADD.FTZ R11, -R11, -RZ ;  /* 0x800000ff0b0b8221 */ /* 0x002fe20000010100 */
[----:B------:R-:W-:Y:S05]  /*20b60*/  BRA `(.L_x_5286) ;  /* 0x00000db000007947 */ /* 0x000fea0003800000 */
.L_x_5249:
[----:B------:R-:W-:Y:S02]  /*20b70*/  FADD.FTZ R3, -R5, 6.1232342629258392722e-17 ;  /* 0x248d313205037421 */ /* 0x000fe40000010100 */
[----:B------:R-:W-:Y:S02]  /*20b80*/  FADD.FTZ R11, -R4, -RZ ;  /* 0x800000ff040b7221 */ /* 0x000fe40000010100 */
[----:B------:R-:W-:Y:S01]  /*20b90*/  FADD.FTZ R3, R3, 1.5707963705062866211 ;  /* 0x3fc90fdb03037421 */ /* 0x000fe20000010000 */
[----:B------:R-:W-:Y:S05]  /*20ba0*/  BRA `(.L_x_5286) ;  /* 0x00000d7000007947 */ /* 0x000fea0003800000 */
.L_x_5248:
[----:B------:R-:W-:Y:S01]  /*20bb0*/  FADD.FTZ R11, -R4, -RZ ;  /* 0x800000ff040b7221 */ /* 0x000fe20000010100 */
[----:B------:R-:W-:Y:S01]  /*20bc0*/  MOV R3, RZ ;  /* 0x000000ff00037202 */ /* 0x000fe20000000f00 */
[----:B------:R-:W-:Y:S05]  /*20bd0*/  BRA `(.L_x_5286) ;  /* 0x00000d4000007947 */ /* 0x000fea0003800000 */
.L_x_5247:
        /* <DEDUP_REMOVED lines=24> */
.L_x_5291:
[----:B------:R-:W-:Y:S05]  /*20d60*/  BSYNC B5 ;  /* 0x0000000000057941 */ /* 0x000fea0003800000 */
.L_x_5290:
        /* <DEDUP_REMOVED lines=18> */
.L_x_5293:
[----:B------:R-:W-:Y:S02]  /*20e90*/  ISETP.GE.AND P0, PT, R5, RZ, PT ;  /* 0x000000ff0500720c */ /* 0x000fe40003f06270 */
[----:B------:R-:W-:-:S11]  /*20ea0*/  MOV R3, 0x3fd774eb ;  /* 0x3fd774eb00037802 */ /* 0x000fd60000000f00 */
[----:B------:R-:W-:-:S04]  /*20eb0*/  @P0 FFMA.FTZ R2, R3, 0.93318945169448852539, -R2 ;  /* 0x3f6ee58103020823 */ /* 0x000fc80000010802 */
[----:B------:R-:W-:Y:S02]  /*20ec0*/  @!P0 FFMA.FTZ R2, R3, 0.93318945169448852539, R2 ;  /* 0x3f6ee58103028823 */ /* 0x000fe40000010002 */
.L_x_5294:
[----:B------:R-:W-:Y:S05]  /*20ed0*/  BSYNC B0 ;  /* 0x0000000000007941 */ /* 0x000fea0003800000 */
.L_x_5292:
        /* <DEDUP_REMOVED lines=13> */
.L_x_5289:
        /* <DEDUP_REMOVED lines=12> */
.L_x_5297:
[----:B------:R-:W-:Y:S05]  /*21070*/  BSYNC B5 ;  /* 0x0000000000057941 */ /* 0x000fea0003800000 */
.L_x_5296:
        /* <DEDUP_REMOVED lines=18> */
.L_x_5299:
[----:B------:R-:W-:Y:S02]  /*211a0*/  ISETP.GE.AND P0, PT, R5, RZ, PT ;  /* 0x000000ff0500720c */ /* 0x000fe40003f06270 */
[----:B------:R-:W-:-:S11]  /*211b0*/  MOV R3, 0x3fd774eb ;  /* 0x3fd774eb00037802 */ /* 0x000fd60000000f00 */
[----:B------:R-:W-:-:S04]  /*211c0*/  @P0 FFMA.FTZ R2, R3, 0.93318945169448852539, -R2 ;  /* 0x3f6ee58103020823 */ /* 0x000fc80000010802 */
[----:B------:R-:W-:Y:S02]  /*211d0*/  @!P0 FFMA.FTZ R2, R3, 0.93318945169448852539, R2 ;  /* 0x3f6ee58103028823 */ /* 0x000fe40000010002 */
.L_x_5300:
[----:B------:R-:W-:Y:S05]  /*211e0*/  BSYNC B0 ;  /* 0x0000000000007941 */ /* 0x000fea0003800000 */
.L_x_5298:
        /* <DEDUP_REMOVED lines=27> */
.L_x_5288:
        /* <DEDUP_REMOVED lines=33> */
.L_x_5302:
[----:B------:R-:W-:Y:S05]  /*215b0*/  BSYNC B5 ;  /* 0x0000000000057941 */ /* 0x000fea0003800000 */
.L_x_5301:
        /* <DEDUP_REMOVED lines=18> */
.L_x_5304:
[----:B------:R-:W-:Y:S02]  /*216e0*/  ISETP.GE.AND P0, PT, R5, RZ, PT ;  /* 0x000000ff0500720c */ /* 0x000fe40003f06270 */
[----:B------:R-:W-:-:S11]  /*216f0*/  MOV R3, 0x3fd774eb ;  /* 0x3fd774eb00037802 */ /* 0x000fd60000000f00 */
[----:B------:R-:W-:-:S04]  /*21700*/  @P0 FFMA.FTZ R2, R3, 0.93318945169448852539, -R2 ;  /* 0x3f6ee58103020823 */ /* 0x000fc80000010802 */
[----:B------:R-:W-:Y:S02]  /*21710*/  @!P0 FFMA.FTZ R2, R3, 0.93318945169448852539, R2 ;  /* 0x3f6ee58103028823 */ /* 0x000fe40000010002 */
.L_x_5305:
[----:B------:R-:W-:Y:S05]  /*21720*/  BSYNC B0 ;  /* 0x0000000000007941 */ /* 0x000fea0003800000 */
.L_x_5303:
        /* <DEDUP_REMOVED lines=10> */
.L_x_5295:
[----:B------:R-:W-:Y:S05]  /*217d0*/  BSYNC B4 ;  /* 0x0000000000047941 */ /* 0x000fea0003800000 */
.L_x_5287:
[----:B------:R-:W-:Y:S01]  /*217e0*/  ISETP.NE.AND P0, PT, R8, RZ, PT ;  /* 0x000000ff0800720c */ /* 0x000fe20003f05270 */
[----:B------:R-:W-:Y:S02]  /*217f0*/  FADD.FTZ R11, R11, 0.69314718246459960938 ;  /* 0x3f3172180b0b7421 */ /* 0x000fe40000010000 */
[----:B------:R-:W-:-:S10]  /*21800*/  FADD.FTZ R3, |R2|, -RZ ;  /* 0x800000ff02037221 */ /* 0x000fd40000010200 */
[----:B------:R-:W-:Y:S01]  /*21810*/  @!P0 FADD.FTZ R11, -R11, -RZ ;  /* 0x800000ff0b0b8221 */ /* 0x000fe20000010100 */
[----:B------:R-:W-:Y:S05]  /*21820*/  BRA `(.L_x_5286) ;  /* 0x000000f000007947 */ /* 0x000fea0003800000 */
.L_x_5246:
        /* <DEDUP_REMOVED lines=15> */
.L_x_5286:
[----:B------:R-:W-:Y:S05]  /*21920*/  BSYNC B2 ;  /* 0x0000000000027941 */ /* 0x000fea0003800000 */
.L_x_5245:
[----:B------:R-:W-:Y:S01]  /*21930*/  FSETP.GTU.FTZ.AND P0, PT, |R3|, +INF , PT ;  /* 0x7f8000000300780b */ /* 0x000fe20003f1c200 */
[----:B------:R-:W-:-:S12]  /*21940*/  FADD.FTZ R2, |R11|, -RZ ;  /* 0x800000ff0b027221 */ /* 0x000fd80000010200 */
[----:B------:R-:W-:Y:S05]  /*21950*/  @P0 BRA `(.L_x_5306) ;  /* 0x0000006000000947 */ /* 0x000fea0003800000 */
[----:B------:R-:W-:Y:S02]  /*21960*/  FSETP.GTU.FTZ.AND P0, PT, R2, +INF , PT ;  /* 0x7f8000000200780b */ /* 0x000fe40003f1c000 */
[----:B--2---:R-:W-:-:S11]  /*21970*/  MOV R10, R11 ;  /* 0x0000000b000a7202 */ /* 0x004fd60000000f00 */
[----:B------:R-:W-:Y:S05]  /*21980*/  @P0 BRA `(.L_x_5244) ;  /* 0x0000006000000947 */ /* 0x000fea0003800000 */
[----:B------:R-:W-:Y:S02]  /*21990*/  LOP3.LUT R10, R3, 0x80000000, R4, 0xb8, !PT ;  /* 0x80000000030a7812 */ /* 0x000fe400078eb804 */
[----:B------:R-:W-:Y:S01]  /*219a0*/  MOV R11, R2 ;  /* 0x00000002000b7202 */ /* 0x000fe20000000f00 */
[----:B------:R-:W-:Y:S05]  /*219b0*/  BRA `(.L_x_5244) ;  /* 0x0000003000007947 */ /* 0x000fea0003800000 */
.L_x_5306:
[----:B------:R-:W-:Y:S02]  /*219c0*/  FSETP.GTU.FTZ.AND P0, PT, R2, +INF , PT ;  /* 0x7f8000000200780b */ /* 0x000fe40003f1c000 */
[----:B--2---:R-:W-:-:S11]  /*219d0*/  MOV R10, R3 ;  /* 0x00000003000a7202 */ /* 0x004fd60000000f00 */
[----:B------:R-:W-:Y:S02]  /*219e0*/  @!P0 MOV R11, R2 ;  /* 0x00000002000b8202 */ /* 0x000fe40000000f00 */
.L_x_5244:
[----:B------:R-:W-:Y:S05]  /*219f0*/  BSYNC B3 ;  /* 0x0000000000037941 */ /* 0x000fea0003800000 */
.L_x_5243:
        /* <DEDUP_REMOVED lines=29> */
[-C--:B0--3--:R-:W-:Y:S01]  /*21bd0*/  IMNMX R8, R2, R7.reuse, !PT ;  /* 0x0000000702087217 */ /* 0x089fe20007800200 */
        /* <DEDUP_REMOVED lines=84> */
.L_x_5317:
        /* <DEDUP_REMOVED lines=10> */
.L_x_5319:
[----:B------:R-:W-:-:S04]  /*221c0*/  FADD.FTZ R2, -R3, R8 ;  /* 0x0000000803027221 */ /* 0x000fc80000010100 */
[----:B------:R-:W-:Y:S02]  /*221d0*/  FMUL.FTZ R2, R2, 0.5 ;  /* 0x3f00000002027820 */ /* 0x000fe40000410000 */
.L_x_5320:
[----:B------:R-:W-:Y:S05]  /*221e0*/  BSYNC B1 ;  /* 0x0000000000017941 */ /* 0x000fea0003800000 */
.L_x_5318:
        /* <DEDUP_REMOVED lines=11> */
.L_x_5322:
[----:B------:R-:W-:-:S04]  /*222a0*/  FADD.FTZ R7, R27, -R28 ;  /* 0x8000001c1b077221 */ /* 0x000fc80000010000 */
[----:B------:R-:W-:Y:S02]  /*222b0*/  FMUL.FTZ R7, R7, 0.5 ;  /* 0x3f00000007077820 */ /* 0x000fe40000410000 */
.L_x_5323:
[----:B------:R-:W-:Y:S05]  /*222c0*/  BSYNC B1 ;  /* 0x0000000000017941 */ /* 0x000fea0003800000 */
.L_x_5321:
        /* <DEDUP_REMOVED lines=35> */
.L_x_5316:
[----:B------:R0:W1:Y:S02]  /*22500*/  MUFU.SQRT R7, R22 ;  /* 0x0000001600077308 */ /* 0x0000640000002000 */
.L_x_5315:
[----:B------:R-:W-:Y:S05]  /*22510*/  BSYNC B0 ;  /* 0x0000000000007941 */ /* 0x000fea0003800000 */
.L_x_5314:
[----:B------:R-:W-:Y:S01]  /*22520*/  FSETP.GEU.FTZ.AND P0, PT, R9, 4.336808689942017736e-19, PT ;  /* 0x210000000900780b */ /* 0x000fe20003f1e000 */
[----:B------:R-:W-:-:S12]  /*22530*/  BSSY B0, `(.L_x_5324) ;  /* 0x0000047000007945 */ /* 0x000fd80003800000 */
[----:B------:R-:W-:Y:S05]  /*22540*/  @!P0 BRA `(.L_x_5325) ;  /* 0x0000042000008947 */ /* 0x000fea0003800000 */
[----:B------:R-:W3:Y:S01]  /*22550*/  MUFU.RCP R2, R26 ;  /* 0x0000001a00027308 */ /* 0x000ee20000001000 */
[----:B------:R-:W-:Y:S01]  /*22560*/  PLOP3.LUT P0, PT, PT, PT, PT, 0x8, 0x0 ;  /* 0x000000000000781c */ /* 0x000fe20003f0e170 */
[----:B---3--:R-:W-:-:S05]  /*22570*/  FMUL.FTZ R2, R9, R2 ;  /* 0x0000000209027220 */ /* 0x008fca0000410000 */
        /* <DEDUP_REMOVED lines=14> */
[----:B------:R-:W3:Y:S02]  /*22660*/  @P0 MUFU.RCP R8, R8 ;  /* 0x0000000800080308 */ /* 0x000ee40000001000 */
[----:B---3--:R-:W-:Y:S02]  /*22670*/  @P0 FMUL.FTZ.D2 R3, R3, R8 ;  /* 0x0000000803030220 */ /* 0x008fe40000310000 */
[----:B------:R-:W-:Y:S01]  /*22680*/  @!P0 FMUL.FTZ R3, |R4|, 0.5 ;  /* 0x3f00000004038820 */ /* 0x000fe20000410200 */
[----:B------:R-:W-:Y:S05]  /*22690*/  BRA `(.L_x_5331) ;  /* 0x0000002000007947 */ /* 0x000fea0003800000 */
.L_x_5330:
[----:B------:R-:W-:-:S04]  /*226a0*/  FADD.FTZ R3, -R3, R8 ;  /* 0x0000000803037221 */ /* 0x000fc80000010100 */
[----:B------:R-:W-:Y:S02]  /*226b0*/  FMUL.FTZ R3, R3, 0.5 ;  /* 0x3f00000003037820 */ /* 0x000fe40000410000 */
.L_x_5331:
[----:B------:R-:W-:Y:S05]  /*226c0*/  BSYNC B1 ;  /* 0x0000000000017941 */ /* 0x000fea0003800000 */
.L_x_5329:
        /* <DEDUP_REMOVED lines=10> */
.L_x_5333:
[----:B------:R-:W-:-:S04]  /*22770*/  FADD.FTZ R24, -R24, R27 ;  /* 0x0000001b18187221 */ /* 0x000fc80000010100 */
[----:B------:R-:W-:Y:S02]  /*22780*/  FMUL.FTZ R24, R24, 0.5 ;  /* 0x3f00000018187820 */ /* 0x000fe40000410000 */
.L_x_5334:
[----:B------:R-:W-:Y:S05]  /*22790*/  BSYNC B1 ;  /* 0x0000000000017941 */ /* 0x000fea0003800000 */
.L_x_5332:
[----:B------:R-:W-:Y:S01]  /*227a0*/  FADD.FTZ R3, R24, R3 ;  /* 0x0000000318037221 */ /* 0x000fe20000010000 */
[----:B------:R-:W-:Y:S01]  /*227b0*/  PLOP3.LUT P0, PT, PT, PT, PT, 0x80, 0x0 ;  /* 0x000000000000781c */ /* 0x000fe20003f0f070 */
[----:B------:R-:W-:-:S04]  /*227c0*/  FADD.FTZ R26, R9, R26 ;  /* 0x0000001a091a7221 */ /* 0x000fc80000010000 */
[----:B------:R-:W-:-:S04]  /*227d0*/  FMUL.FTZ R3, R26, R3 ;  /* 0x000000031a037220 */ /* 0x000fc80000410000 */
[----:B------:R3:W4:Y:S01]  /*227e0*/  MUFU.SQRT R8, R3 ;  /* 0x0000000300087308 */ /* 0x0007220000002000 */
[----:B------:R-:W-:Y:S05]  /*227f0*/  BRA `(.L_x_5326) ;  /* 0x000001a000007947 */ /* 0x000fea0003800000 */
.L_x_5328:
[----:B------:R-:W-:-:S13]  /*22800*/  FSETP.GT.FTZ.AND P1, PT, R9, 1, PT ;  /* 0x3f8000000900780b */ /* 0x000fda0003f34000 */
[----:B------:R-:W-:Y:S01]  /*22810*/  @!P1 FADD.FTZ R8, -R9, 1 ;  /* 0x3f80000009089421 */ /* 0x000fe20000010100 */
[----:B------:R-:W-:-:S03]  /*22820*/  @!P1 PLOP3.LUT P0, PT, PT, PT, PT, 0x80, 0x0 ;  /* 0x000000000000981c */ /* 0x000fc60003f0f070 */
[----:B------:R-:W-:-:S06]  /*22830*/  @!P1 FMUL.FTZ R8, R3, R8 ;  /* 0x0000000803089220 */ /* 0x000fcc0000410000 */
[----:B------:R-:W3:Y:S01]  /*22840*/  @!P1 MUFU.SQRT R8, R8 ;  /* 0x0000000800089308 */ /* 0x000ee20000002000 */
[----:B------:R-:W-:Y:S05]  /*22850*/  @!P1 BRA `(.L_x_5326) ;  /* 0x0000014000009947 */ /* 0x000fea0003800000 */
[----:B------:R-:W-:Y:S01]  /*22860*/  FMUL.FTZ R24, R3, R24 ;  /* 0x0000001803187220 */ /* 0x000fe20000410000 */
[----:B------:R-:W-:Y:S01]  /*22870*/  PLOP3.LUT P0, PT, PT, PT, PT, 0x80, 0x0 ;  /* 0x000000000000781c */ /* 0x000fe20003f0f070 */
[----:B---3--:R-:W-:Y:S02]  /*22880*/  FMUL.FTZ R8, |R4|, 2.81474976710656000000e+14 ;  /* 0x5780000004087820 */ /* 0x008fe40000410200 */
[----:B------:R-:W3:Y:S02]  /*22890*/  MUFU.SQRT R3, R24 ;  /* 0x0000001800037308 */ /* 0x000ee40000002000 */
[C---:B------:R-:W-:Y:S02]  /*228a0*/  FMUL.FTZ R8, R9.reuse, R8 ;  /* 0x0000000809087220 */ /* 0x040fe40000410000 */
[----:B------:R-:W-:-:S04]  /*228b0*/  FMUL.FTZ R9, R9, 2.81474976710656000000e+14 ;  /* 0x5780000009097820 */ /* 0x000fc80000410000 */
[----:B---3--:R-:W3:Y:S02]  /*228c0*/  MUFU.RCP R3, R3 ;  /* 0x0000000300037308 */ /* 0x008ee40000001000 */
[----:B---3--:R-:W-:Y:S01]  /*228d0*/  FMUL.FTZ R8, R8, R3 ;  /* 0x0000000308087220 */ /* 0x008fe20000410000 */
[----:B------:R-:W-:Y:S05]  /*228e0*/  BRA `(.L_x_5326) ;  /* 0x000000b000007947 */ /* 0x000fea0003800000 */
.L_x_5327:
[----:B------:R-:W-:Y:S01]  /*228f0*/  FADD.FTZ R3, R26, 1 ;  /* 0x3f8000001a037421 */ /* 0x000fe20000010000 */
[----:B------:R-:W-:Y:S01]  /*22900*/  MUFU.SQRT R8, R22 ;  /* 0x0000001600087308 */ /* 0x000fe20000002000 */
[----:B------:R-:W-:Y:S01]  /*22910*/  HFMA2.MMA R9, -RZ, RZ, 1.875, 0 ;  /* 0x3f800000ff097435 */ /* 0x000fe200000001ff */
[----:B------:R-:W-:Y:S01]  /*22920*/  PLOP3.LUT P0, PT, PT, PT, PT, 0x80, 0x0 ;  /* 0x000000000000781c */ /* 0x000fe20003f0f070 */
[----:B------:R-:W-:-:S06]  /*22930*/  FMUL.FTZ R3, R3, 0.5 ;  /* 0x3f00000003037820 */ /* 0x000fcc0000410000 */
[----:B------:R-:W3:Y:S02]  /*22940*/  MUFU.SQRT R3, R3 ;  /* 0x0000000300037308 */ /* 0x000ee40000002000 */
[----:B---3--:R-:W-:Y:S01]  /*22950*/  FMUL.FTZ R8, R8, R3 ;  /* 0x0000000308087220 */ /* 0x008fe20000410000 */
[----:B------:R-:W-:Y:S05]  /*22960*/  BRA `(.L_x_5326) ;  /* 0x0000003000007947 */ /* 0x000fea0003800000 */
.L_x_5325:
[----:B------:R-:W-:Y:S01]  /*22970*/  PLOP3.LUT P0, PT, PT, PT, PT, 0x80, 0x0 ;  /* 0x000000000000781c */ /* 0x000fe20003f0f070 */
[----:B------:R-:W-:Y:S02]  /*22980*/  FMUL.FTZ R8, R26, 16777216 ;  /* 0x4b8000001a087820 */ /* 0x000fe40000410000 */
[----:B------:R-:W-:-:S05]  /*22990*/  FMUL.FTZ R9, R9, 16777216 ;  /* 0x4b80000009097820 */ /* 0x000fca0000410000 */
.L_x_5326:
[----:B------:R-:W-:Y:S05]  /*229a0*/  BSYNC B0 ;  /* 0x0000000000007941 */ /* 0x000fea0003800000 */
.L_x_5324:
[----:B------:R-:W-:Y:S01]  /*229b0*/  BSSY B4, `(.L_x_5335) ;  /* 0x00000a7000047945 */ /* 0x000fe20003800000 */
[----:B------:R-:W-:Y:S05]  /*229c0*/  @P0 BRA `(.L_x_5336) ;  /* 0x000003b000000947 */ /* 0x000fea0003800000 */
[----:B------:R-:W-:-:S13]  /*229d0*/  ISETP.GT.AND P0, PT, R5, -0x1, PT ;  /* 0xffffffff0500780c */ /* 0x000fda0003f04270 */
[----:B------:R-:W-:Y:S05]  /*229e0*/  @P0 BRA `(.L_x_5337) ;  /* 0x000001d000000947 */ /* 0x000fea0003800000 */
[----:B------:R-:W-:Y:S01]  /*229f0*/  HFMA2.MMA R5, -RZ, RZ, 1.75, 0 ;  /* 0x3f000000ff057435 */ /* 0x000fe200000001ff */
[----:B---3--:R-:W-:-:S04]  /*22a00*/  FADD.FTZ R3, -R2, -RZ ;  /* 0x800000ff02037221 */ /* 0x008fc80000010100 */
[C---:B----4-:R-:W-:Y:S01]  /*22a10*/  FADD.FTZ R8, |R3|.reuse, -RZ ;  /* 0x800000ff03087221 */ /* 0x050fe20000010200 */
        /* <DEDUP_REMOVED lines=26> */
.L_x_5337:
[----:B---34-:R-:W-:Y:S01]  /*22bc0*/  MOV R8, 0x3f000000 ;  /* 0x3f00000000087802 */ /* 0x018fe20000000f00 */
[C---:B------:R-:W-:Y:S01]  /*22bd0*/  FADD.FTZ R3, |R2|.reuse, -RZ ;  /* 0x800000ff02037221 */ /* 0x040fe20000010200 */
[C---:B------:R-:W-:Y:S02]  /*22be0*/  FSETP.GT.FTZ.AND P0, PT, |R2|.reuse, 0.56000000238418579102, PT ;  /* 0x3f0f5c290200780b */ /* 0x040fe40003f14200 */
[----:B------:R-:W-:Y:S01]  /*22bf0*/  FSETP.NEU.FTZ.AND P1, PT, |R2|, 1, PT ;  /* 0x3f8000000200780b */ /* 0x000fe20003f3d200 */
[----:B------:R-:W-:-:S04]  /*22c00*/  FFMA.FTZ R5, -R3, R8, 0.5 ;  /* 0x3f00000003057423 */ /* 0x000fc80000010108 */
[----:B------:R-:W3:Y:S02]  /*22c10*/  MUFU.RSQ R8, R5 ;  /* 0x0000000500087308 */ /* 0x000ee40000001400 */
[----:B---3--:R-:W-:Y:S02]  /*22c20*/  FMUL.FTZ R9, R5, R8 ;  /* 0x0000000805097220 */ /* 0x008fe40000410000 */
        /* <DEDUP_REMOVED lines=21> */
.L_x_5336:
[----:B------:R-:W-:-:S13]  /*22d80*/  ISETP.GT.AND P0, PT, R5, -0x1, PT ;  /* 0xffffffff0500780c */ /* 0x000fda0003f04270 */
[----:B------:R-:W-:Y:S05]  /*22d90*/  @P0 BRA `(.L_x_5339) ;  /* 0x0000035000000947 */ /* 0x000fea0003800000 */
[----:B------:R-:W-:Y:S01]  /*22da0*/  FADD.FTZ R9, -R9, -RZ ;  /* 0x800000ff09097221 */ /* 0x000fe20000010100 */
[----:B------:R-:W-:Y:S01]  /*22db0*/  BSSY B5, `(.L_x_5340) ;  /* 0x0000011000057945 */ /* 0x000fe20003800000 */
[C---:B---34-:R-:W-:Y:S02]  /*22dc0*/  FADD.FTZ R3, |R8|.reuse, -RZ ;  /* 0x800000ff08037221 */ /* 0x058fe40000010200 */
[----:B------:R-:W-:Y:S01]  /*22dd0*/  FADD.FTZ R2, |R9|, -RZ ;  /* 0x800000ff09027221 */ /* 0x000fe20000010200 */
[----:B------:R-:W-:-:S04]  /*22de0*/  FSETP.GT.FTZ.AND P6, PT, |R8|, |R9|, PT ;  /* 0x400000090800720b */ /* 0x000fc80003fd4200 */
[----:B------:R-:W-:Y:S02]  /*22df0*/  FSEL R5, R3, R2, P6 ;  /* 0x0000000203057208 */ /* 0x000fe40003000000 */
[----:B------:R-:W-:Y:S02]  /*22e00*/  FSEL R31, R2, R3, P6 ;  /* 0x00000003021f7208 */ /* 0x000fe40003000000 */
[----:B0-----:R-:W0:Y:S08]  /*22e10*/  MUFU.RCP R22, R5 ;  /* 0x0000000500167308 */ /* 0x001e300000001000 */
        /* <DEDUP_REMOVED lines=10> */
.L_x_5341:
[----:B------:R-:W-:Y:S05]  /*22ec0*/  BSYNC B5 ;  /* 0x0000000000057941 */ /* 0x000fea0003800000 */
.L_x_5340:
        /* <DEDUP_REMOVED lines=18> */
.L_x_5343:
[----:B------:R-:W-:Y:S02]  /*22ff0*/  ISETP.GE.AND P0, PT, R9, RZ, PT ;  /* 0x000000ff0900720c */ /* 0x000fe40003f06270 */
[----:B------:R-:W-:-:S11]  /*23000*/  MOV R3, 0x3fd774eb ;  /* 0x3fd774eb00037802 */ /* 0x000fd60000000f00 */
[----:B------:R-:W-:-:S04]  /*23010*/  @P0 FFMA.FTZ R2, R3, 0.93318945169448852539, -R2 ;  /* 0x3f6ee58103020823 */ /* 0x000fc80000010802 */
[----:B------:R-:W-:Y:S02]  /*23020*/  @!P0 FFMA.FTZ R2, R3, 0.93318945169448852539, R2 ;  /* 0x3f6ee58103028823 */ /* 0x000fe40000010002 */
.L_x_5344:
[----:B------:R-:W-:Y:S05]  /*23030*/  BSYNC B0 ;  /* 0x0000000000007941 */ /* 0x000fea0003800000 */
.L_x_5342:
        /* <DEDUP_REMOVED lines=11> */
.L_x_5339:
[----:B------:R-:W-:Y:S01]  /*230f0*/  FADD.FTZ R2, |R9|, -RZ ;  /* 0x800000ff09027221 */ /* 0x000fe20000010200 */
[C---:B---34-:R-:W-:Y:S01]  /*23100*/  FSETP.GT.FTZ.AND P6, PT, |R8|.reuse, |R9|, PT ;  /* 0x400000090800720b */ /* 0x058fe20003fd4200 */
[----:B------:R-:W-:Y:S01]  /*23110*/  FADD.FTZ R31, |R8|, -RZ ;  /* 0x800000ff081f7221 */ /* 0x000fe20000010200 */
[----:B------:R-:W-:Y:S04]  /*23120*/  BSSY B5, `(.L_x_5345) ;  /* 0x000000e000057945 */ /* 0x000fe80003800000 */
[----:B------:R-:W-:Y:S02]  /*23130*/  FSEL R5, R31, R2, P6 ;  /* 0x000000021f057208 */ /* 0x000fe40003000000 */
[----:B------:R-:W-:-:S02]  /*23140*/  FSEL R31, R2, R31, P6 ;  /* 0x0000001f021f7208 */ /* 0x000fc40003000000 */
        /* <DEDUP_REMOVED lines=11> */
.L_x_5346:
[----:B------:R-:W-:Y:S05]  /*23200*/  BSYNC B5 ;  /* 0x0000000000057941 */ /* 0x000fea0003800000 */
.L_x_5345:
        /* <DEDUP_REMOVED lines=18> */
.L_x_5348:
[----:B------:R-:W-:Y:S02]  /*23330*/  ISETP.GE.AND P0, PT, R9, RZ, PT ;  /* 0x000000ff0900720c */ /* 0x000fe40003f06270 */
[----:B------:R-:W-:-:S11]  /*23340*/  MOV R3, 0x3fd774eb ;  /* 0x3fd774eb00037802 */ /* 0x000fd60000000f00 */
[----:B------:R-:W-:-:S04]  /*23350*/  @P0 FFMA.FTZ R2, R3, 0.93318945169448852539, -R2 ;  /* 0x3f6ee58103020823 */ /* 0x000fc80000010802 */
[----:B------:R-:W-:Y:S02]  /*23360*/  @!P0 FFMA.FTZ R2, R3, 0.93318945169448852539, R2 ;  /* 0x3f6ee58103028823 */ /* 0x000fe40000010002 */
.L_x_5349:
[----:B------:R-:W-:Y:S05]  /*23370*/  BSYNC B0 ;  /* 0x0000000000007941 */ /* 0x000fea0003800000 */
.L_x_5347:
        /* <DEDUP_REMOVED lines=10> */
.L_x_5338:
[----:B------:R-:W-:Y:S05]  /*23420*/  BSYNC B4 ;  /* 0x0000000000047941 */ /* 0x000fea0003800000 */
.L_x_5335:
[----:B------:R-:W-:-:S13]  /*23430*/  ISETP.NE.AND P0, PT, R6, RZ, PT ;  /* 0x000000ff0600720c */ /* 0x000fda0003f05270 */
[----:B-1----:R-:W-:-:S05]  /*23440*/  @!P0 FADD.FTZ R7, -R7, -RZ ;  /* 0x800000ff07078221 */ /* 0x002fca0000010100 */
[----:B------:R-:W-:Y:S01]  /*23450*/  MOV R9, R7 ;  /* 0x0000000700097202 */ /* 0x000fe20000000f00 */
[----:B------:R-:W-:Y:S05]  /*23460*/  BRA `(.L_x_5350) ;  /* 0x00000db000007947 */ /* 0x000fea0003800000 */
.L_x_5313:
[----:B------:R-:W-:Y:S02]  /*23470*/  FADD.FTZ R3, -R5, 6.1232342629258392722e-17 ;  /* 0x248d313205037421 */ /* 0x000fe40000010100 */
[----:B------:R-:W-:Y:S02]  /*23480*/  FADD.FTZ R9, -R4, -RZ ;  /* 0x800000ff04097221 */ /* 0x000fe40000010100 */
[----:B------:R-:W-:Y:S01]  /*23490*/  FADD.FTZ R3, R3, 1.5707963705062866211 ;  /* 0x3fc90fdb03037421 */ /* 0x000fe20000010000 */
[----:B------:R-:W-:Y:S05]  /*234a0*/  BRA `(.L_x_5350) ;  /* 0x00000d7000007947 */ /* 0x000fea0003800000 */
.L_x_5312:
[----:B------:R-:W-:Y:S01]  /*234b0*/  HFMA2.MMA R3, -RZ, RZ, 0, 0 ;  /* 0x00000000ff037435 */ /* 0x000fe200000001ff */
[----:B------:R-:W-:Y:S01]  /*234c0*/  FADD.FTZ R9, -R4, -RZ ;  /* 0x800000ff04097221 */ /* 0x000fe20000010100 */
[----:B------:R-:W-:Y:S05]  /*234d0*/  BRA `(.L_x_5350) ;  /* 0x00000d4000007947 */ /* 0x000fea0003800000 */
.L_x_5311:
[----:B------:R-:W-:Y:S01]  /*234e0*/  FSETP.GEU.FTZ.AND P6, PT, R9, |R4|, PT ;  /* 0x400000040900720b */ /* 0x000fe20003fde000 */
[----:B------:R-:W-:Y:S03]  /*234f0*/  BSSY B4, `(.L_x_5351) ;  /* 0x00000be000047945 */ /* 0x000fe60003800000 */
[----:B0--3--:R-:W-:-:S02]  /*23500*/  FSEL R8, R22, R9, !P6 ;  /* 0x0000000916087208 */ /* 0x009fc40007000000 */
        /* <DEDUP_REMOVED lines=20> */
[----:B--2---:R-:W-:Y:S05]  /*23650*/  CALL.REL.NOINC `($__internal_10_$__cuda_sm3x_div_rn_ftz_f32_slowpath) ;  /* 0x000062f000007944 */ /* 0x004fea0003c00000 */
.L_x_5355:
[----:B------:R-:W-:Y:S05]  /*23660*/  BSYNC B5 ;  /* 0x0000000000057941 */ /* 0x000fea0003800000 */
.L_x_5354:
        /* <DEDUP_REMOVED lines=18> */
.L_x_5357:
[----:B------:R-:W-:Y:S02]  /*23790*/  ISETP.GE.AND P0, PT, R5, RZ, PT ;  /* 0x000000ff0500720c */ /* 0x000fe40003f06270 */
[----:B------:R-:W-:-:S11]  /*237a0*/  MOV R3, 0x3fd774eb ;  /* 0x3fd774eb00037802 */ /* 0x000fd60000000f00 */
[----:B------:R-:W-:-:S04]  /*237b0*/  @P0 FFMA.FTZ R2, R3, 0.93318945169448852539, -R2 ;  /* 0x3f6ee58103020823 */ /* 0x000fc80000010802 */
[----:B------:R-:W-:Y:S02]  /*237c0*/  @!P0 FFMA.FTZ R2, R3, 0.93318945169448852539, R2 ;  /* 0x3f6ee58103028823 */ /* 0x000fe40000010002 */
.L_x_5358:
[----:B------:R-:W-:Y:S05]  /*237d0*/  BSYNC B0 ;  /* 0x0000000000007941 */ /* 0x000fea0003800000 */
.L_x_5356:
        /* <DEDUP_REMOVED lines=13> */
.L_x_5353:
        /* <DEDUP_REMOVED lines=12> */
.L_x_5361:
[----:B------:R-:W-:Y:S05]  /*23970*/  BSYNC B5 ;  /* 0x0000000000057941 */ /* 0x000fea0003800000 */
.L_x_5360:
        /* <DEDUP_REMOVED lines=18> */
.L_x_5363:
[----:B------:R-:W-:Y:S02]  /*23aa0*/  ISETP.GE.AND P0, PT, R5, RZ, PT ;  /* 0x000000ff0500720c */ /* 0x000fe40003f06270 */
[----:B------:R-:W-:-:S11]  /*23ab0*/  MOV R3, 0x3fd774eb ;  /* 0x3fd774eb00037802 */ /* 0x000fd60000000f00 */
[----:B------:R-:W-:-:S04]  /*23ac0*/  @P0 FFMA.FTZ R2, R3, 0.93318945169448852539, -R2 ;  /* 0x3f6ee58103020823 */ /* 0x000fc80000010802 */
[----:B------:R-:W-:Y:S02]  /*23ad0*/  @!P0 FFMA.FTZ R2, R3, 0.93318945169448852539, R2 ;  /* 0x3f6ee58103028823 */ /* 0x000fe40000010002 */
.L_x_5364:
[----:B------:R-:W-:Y:S05]  /*23ae0*/  BSYNC B0 ;  /* 0x0000000000007941 */ /* 0x000fea0003800000 */
.L_x_5362:
        /* <DEDUP_REMOVED lines=27> */
.L_x_5352:
        /* <DEDUP_REMOVED lines=32> */
[----:B--2---:R-:W-:Y:S05]  /*23ea0*/  CALL.REL.NOINC `($__internal_10_$__cuda_sm3x_div_rn_ftz_f32_slowpath) ;  /* 0x00005aa000007944 */ /* 0x004fea0003c00000 */
.L_x_5366:
[----:B------:R-:W-:Y:S05]  /*23eb0*/  BSYNC B5 ;  /* 0x0000000000057941 */ /* 0x000fea0003800000 */
.L_x_5365:
        /* <DEDUP_REMOVED lines=18> */
.L_x_5368:
[----:B------:R-:W-:Y:S02]  /*23fe0*/  ISETP.GE.AND P0, PT, R5, RZ, PT ;  /* 0x000000ff0500720c */ /* 0x000fe40003f06270 */
[----:B------:R-:W-:-:S11]  /*23ff0*/  MOV R3, 0x3fd774eb ;  /* 0x3fd774eb00037802 */ /* 0x000fd60000000f00 */
[----:B------:R-:W-:-:S04]  /*24000*/  @P0 FFMA.FTZ R2, R3, 0.93318945169448852539, -R2 ;  /* 0x3f6ee58103020823 */ /* 0x000fc80000010802 */
[----:B------:R-:W-:Y:S02]  /*24010*/  @!P0 FFMA.FTZ R2, R3, 0.93318945169448852539, R2 ;  /* 0x3f6ee58103028823 */ /* 0x000fe40000010002 */
.L_x_5369:
[----:B------:R-:W-:Y:S05]  /*24020*/  BSYNC B0 ;  /* 0x0000000000007941 */ /* 0x000fea0003800000 */
.L_x_5367:
        /* <DEDUP_REMOVED lines=10> */
.L_x_5359:
[----:B------:R-:W-:Y:S05]  /*240d0*/  BSYNC B4 ;  /* 0x0000000000047941 */ /* 0x000fea0003800000 */
.L_x_5351:
[----:B------:R-:W-:Y:S01]  /*240e0*/  ISETP.NE.AND P0, PT, R6, RZ, PT ;  /* 0x000000ff0600720c */ /* 0x000fe20003f05270 */
[----:B------:R-:W-:Y:S02]  /*240f0*/  FADD.FTZ R9, R22, 0.69314718246459960938 ;  /* 0x3f31721816097421 */ /* 0x000fe40000010000 */
[----:B------:R-:W-:-:S10]  /*24100*/  FADD.FTZ R3, |R2|, -RZ ;  /* 0x800000ff02037221 */ /* 0x000fd40000010200 */
[----:B------:R-:W-:Y:S01]  /*24110*/  @!P0 FADD.FTZ R9, -R9, -RZ ;  /* 0x800000ff09098221 */ /* 0x000fe20000010100 */
[----:B------:R-:W-:Y:S05]  /*24120*/  BRA `(.L_x_5350) ;  /* 0x000000f000007947 */ /* 0x000fea0003800000 */
.L_x_5310:
        /* <DEDUP_REMOVED lines=15> */
.L_x_5350:
[----:B------:R-:W-:Y:S05]  /*24220*/  BSYNC B2 ;  /* 0x0000000000027941 */ /* 0x000fea0003800000 */
.L_x_5309:
[----:B------:R-:W-:Y:S01]  /*24230*/  FSETP.GTU.FTZ.AND P0, PT, |R3|, +INF , PT ;  /* 0x7f8000000300780b */ /* 0x000fe20003f1c200 */
[----:B------:R-:W-:-:S12]  /*24240*/  FADD.FTZ R2, |R9|, -RZ ;  /* 0x800000ff09027221 */ /* 0x000fd80000010200 */
[----:B------:R-:W-:Y:S05]  /*24250*/  @P0 BRA `(.L_x_5370) ;  /* 0x0000006000000947 */ /* 0x000fea0003800000 */
[----:B------:R-:W-:Y:S02]  /*24260*/  FSETP.GTU.FTZ.AND P0, PT, R2, +INF , PT ;  /* 0x7f8000000200780b */ /* 0x000fe40003f1c000 */
[----:B0--3--:R-:W-:-:S11]  /*24270*/  MOV R8, R9 ;  /* 0x0000000900087202 */ /* 0x009fd60000000f00 */
[----:B------:R-:W-:Y:S05]  /*24280*/  @P0 BRA `(.L_x_5308) ;  /* 0x0000006000000947 */ /* 0x000fea0003800000 */
[----:B------:R-:W-:Y:S02]  /*24290*/  LOP3.LUT R8, R3, 0x80000000, R4, 0xb8, !PT ;  /* 0x8000000003087812 */ /* 0x000fe400078eb804 */
[----:B------:R-:W-:Y:S01]  /*242a0*/  MOV R9, R2 ;  /* 0x0000000200097202 */ /* 0x000fe20000000f00 */
[----:B------:R-:W-:Y:S05]  /*242b0*/  BRA `(.L_x_5308) ;  /* 0x0000003000007947 */ /* 0x000fea0003800000 */
.L_x_5370:
[----:B------:R-:W-:Y:S02]  /*242c0*/  FSETP.GTU.FTZ.AND P0, PT, R2, +INF , PT ;  /* 0x7f8000000200780b */ /* 0x000fe40003f1c000 */
[----:B0--3--:R-:W-:-:S11]  /*242d0*/  MOV R8, R3 ;  /* 0x0000000300087202 */ /* 0x009fd60000000f00 */
[----:B------:R-:W-:Y:S02]  /*242e0*/  @!P0 MOV R9, R2 ;  /* 0x0000000200098202 */ /* 0x000fe40000000f00 */
.L_x_5308:
[----:B------:R-:W-:Y:S05]  /*242f0*/  BSYNC B3 ;  /* 0x0000000000037941 */ /* 0x000fea0003800000 */
.L_x_5307:
        /* <DEDUP_REMOVED lines=44> */
[----:B------:R-:W-:Y:S01]  /*245c0*/  FSETP.NEU.FTZ.AND P1, PT, R2, +INF , PT ;  /* 0x7f8000000200780b */ /* 0x000fe20003f3d000 */
[----:B------:R-:W-:Y:S02]  /*245d0*/  FMUL.FTZ R33, R31, R33 ;  /* 0x000000211f217220 */ /* 0x000fe40000410000 */
[----:B------:R-:W-:Y:S01]  /*245e0*/  FMUL.FTZ R34, R27, R27 ;  /* 0x0000001b1b227220 */ /* 0x000fe20000410000 */
[----:B------:R-:W-:Y:S01]  /*245f0*/  LOP3.LUT R27, R22, 0x800000, RZ, 0xfc, !PT ;  /* 0x00800000161b7812 */ /* 0x000fe200078efcff */
[----:B------:R-:W-:Y:S01]  /*24600*/  FFMA.FTZ R28, R29, R29, R28 ;  /* 0x0000001d1d1c7223 */ /* 0x000fe2000001001c */
[----:B------:R-:W-:Y:S01]  /*24610*/  LOP3.LUT R29, R32, 0x800000, RZ, 0xfc, !PT ;  /* 0x00800000201d7812 */ /* 0x000fe200078efcff */
[----:B------:R-:W-:-:S04]  /*24620*/  FFMA.FTZ R34, R33, R33, R34 ;  /* 0x0000002121227223 */ /* 0x000fc80000010022 */
[----:B------:R-:W1:Y:S08]  /*24630*/  MUFU.SQRT R28, R28 ;  /* 0x0000001c001c7308 */ /* 0x000e700000002000 */
[----:B------:R-:W4:Y:S01]  /*24640*/  MUFU.SQRT R34, R34 ;  /* 0x0000002200227308 */ /* 0x000f220000002000 */
[----:B-1----:R-:W-:Y:S01]  /*24650*/  @P0 FMUL.FTZ R24, R28, R27 ;  /* 0x0000001b1c180220 */ /* 0x002fe20000410000 */
[----:B------:R-:W-:-:S04]  /*24660*/  FSETP.NEU.FTZ.AND P0, PT, R30, +INF , PT ;  /* 0x7f8000001e00780b */ /* 0x000fc80003f1d000 */
[----:B------:R-:W-:Y:S01]  /*24670*/  FSEL R24, R24, +INF , P1 ;  /* 0x7f80000018187808 */ /* 0x000fe20000800000 */
[----:B----4-:R-:W-:-:S05]  /*24680*/  @P2 FMUL.FTZ R31, R34, R29 ;  /* 0x0000001d221f2220 */ /* 0x010fca0000410000 */
[----:B------:R-:W-:-:S05]  /*24690*/  FSEL R27, R31, +INF , P0 ;  /* 0x7f8000001f1b7808 */ /* 0x000fca0000000000 */
[----:B------:R-:W-:-:S04]  /*246a0*/  FADD.FTZ R2, R24, R27 ;  /* 0x0000001b18027221 */ /* 0x000fc80000010000 */
[----:B------:R-:W-:-:S05]  /*246b0*/  FMUL.FTZ R2, R2, 0.5 ;  /* 0x3f00000002027820 */ /* 0x000fca0000410000 */
[----:B------:R-:W-:-:S04]  /*246c0*/  FMNMX.NAN R28, R2, 1, !PT ;  /* 0x3f800000021c7809 */ /* 0x000fc80007820000 */
[----:B------:R-:W-:-:S13]  /*246d0*/  FSETP.GEU.FTZ.AND P0, PT, R28, 10, PT ;  /* 0x412000001c00780b */ /* 0x000fda0003f1e000 */
[----:B------:R-:W-:-:S04]  /*246e0*/  @P0 FFMA.FTZ R2, R28, R28, -1 ;  /* 0xbf8000001c020423 */ /* 0x000fc8000001001c */
[----:B------:R-:W1:Y:S02]  /*246f0*/  @P0 MUFU.SQRT R29, R2 ;  /* 0x00000002001d0308 */ /* 0x000e640000002000 */
[----:B-1----:R-:W-:-:S06]  /*24700*/  @P0 FADD.FTZ R29, R28, R29 ;  /* 0x0000001d1c1d0221 */ /* 0x002fcc0000010000 */
[----:B------:R-:W1:Y:S02]  /*24710*/  @P0 MUFU.LG2 R29, R29 ;  /* 0x0000001d001d0308 */ /* 0x000e640000000c00 */
[----:B-1----:R-:W-:Y:S01]  /*24720*/  @P0 FMUL.FTZ R22, R29, 0.69314718246459960938 ;  /* 0x3f3172181d160820 */ /* 0x002fe20000410000 */
        /* <DEDUP_REMOVED lines=10> */
[----:B------:R-:W1:Y:S08]  /*247d0*/  @!P0 MUFU.SQRT R2, R2 ;  /* 0x0000000200028308 */ /* 0x000e700000002000 */
[----:B-1----:R-:W1:Y:S02]  /*247e0*/  @!P0 MUFU.RCP R29, R2 ;  /* 0x00000002001d8308 */ /* 0x002e640000001000 */
[----:B-1----:R-:W-:Y:S01]  /*247f0*/  @!P0 FMUL.FTZ R22, |R4|, R29 ;  /* 0x0000001d04168220 */ /* 0x002fe20000410200 */
[----:B------:R-:W-:Y:S05]  /*24800*/  @!P0 BRA `(.L_x_5379) ;  /* 0x0000060000008947 */ /* 0x000fea0003800000 */
[----:B------:R-:W-:Y:S01]  /*24810*/  FMUL.FTZ R2, R3, R26 ;  /* 0x0000001a03027220 */ /* 0x000fe20000410000 */
[----:B------:R-:W-:Y:S01]  /*24820*/  HFMA2.MMA R31, -RZ, RZ, 1.625, 0 ;  /* 0x3e800000ff1f7435 */ /* 0x000fe200000001ff */
[----:B------:R-:W-:-:S02]  /*24830*/  MOV R33, 0x3d39bf78 ;  /* 0x3d39bf7800217802 */ /* 0x000fc40000000f00 */
[----:B------:R-:W1:Y:S02]  /*24840*/  MUFU.SQRT R29, R2 ;  /* 0x00000002001d7308 */ /* 0x000e640000002000 */
[----:B-1----:R-:W-:-:S04]  /*24850*/  FADD.FTZ R32, R26, R29 ;  /* 0x0000001d1a207221 */ /* 0x002fc80000010000 */
[C---:B------:R-:W-:Y:S01]  /*24860*/  FADD.FTZ.RZ R22, R32.reuse, 1 ;  /* 0x3f80000020167421 */ /* 0x040fe2000001c000 */
[----:B------:R-:W-:-:S04]  /*24870*/  ISETP.GE.U32.AND P0, PT, R32, 0x7f800000, PT ;  /* 0x7f8000002000780c */ /* 0x000fc80003f06070 */
[----:B------:R-:W-:-:S04]  /*24880*/  IADD3 R22, R22, -0x3f400000, RZ ;  /* 0xc0c0000016167810 */ /* 0x000fc80007ffe0ff */
[----:B------:R-:W-:-:S04]  /*24890*/  LOP3.LUT R29, R22, 0xff800000, RZ, 0xc0, !PT ;  /* 0xff800000161d7812 */ /* 0x000fc800078ec0ff */
[----:B------:R-:W-:Y:S02]  /*248a0*/  IADD3 R30, -R29, 0x40800000, RZ ;  /* 0x408000001d1e7810 */ /* 0x000fe40007ffe1ff */
[----:B------:R-:W-:Y:S02]  /*248b0*/  IADD3 R22, R32, -R29, RZ ;  /* 0x8000001d20167210 */ /* 0x000fe40007ffe0ff */
[----:B------:R-:W1:Y:S01]  /*248c0*/  I2F R29, R29 ;  /* 0x0000001d001d7306 */ /* 0x000e620000201400 */
[----:B------:R-:W-:-:S04]  /*248d0*/  FFMA.FTZ R31, R30, R31, -1 ;  /* 0xbf8000001e1f7423 */ /* 0x000fc8000001001f */
[----:B------:R-:W-:-:S04]  /*248e0*/  FADD.FTZ R22, R22, R31 ;  /* 0x0000001f16167221 */ /* 0x000fc80000010000 */
[----:B------:R-:W-:-:S04]  /*248f0*/  FFMA.FTZ R31, R22, -R33, 0.10546888411045074463 ;  /* 0x3dd80012161f7423 */ /* 0x000fc80000010821 */
[C---:B------:R-:W-:Y:S02]  /*24900*/  FFMA.FTZ R31, R22.reuse, R31, -0.13229703903198242188 ;  /* 0xbe0778e0161f7423 */ /* 0x040fe4000001001f */
[----:B-1----:R-:W-:Y:S02]  /*24910*/  FMUL.FTZ R2, R29, 1.1920928955078125e-07 ;  /* 0x340000001d027820 */ /* 0x002fe40000410000 */
        /* <DEDUP_REMOVED lines=16> */
.L_x_5381:
[----:B------:R-:W-:Y:S01]  /*24a20*/  FSETP.GEU.FTZ.AND P0, PT, R3, RZ, PT ;  /* 0x000000ff0300720b */ /* 0x000fe20003f1e000 */
[----:B------:R-:W-:-:S12]  /*24a30*/  BSSY B1, `(.L_x_5382) ;  /* 0x000000b000017945 */ /* 0x000fd80003800000 */
[----:B------:R-:W-:Y:S05]  /*24a40*/  @!P0 BRA `(.L_x_5383) ;  /* 0x0000007000008947 */ /* 0x000fea0003800000 */
[----:B------:R-:W-:-:S13]  /*24a50*/  FSETP.NEU.FTZ.AND P0, PT, R3, RZ, PT ;  /* 0x000000ff0300720b */ /* 0x000fda0003f1d000 */
[----:B------:R-:W-:Y:S02]  /*24a60*/  @P0 FADD.FTZ R22, R3, R24 ;  /* 0x0000001803160221 */ /* 0x000fe40000010000 */
[----:B------:R-:W-:Y:S02]  /*24a70*/  @P0 FMUL.FTZ R2, R4, R4 ;  /* 0x0000000404020220 */ /* 0x000fe40000410000 */
[----:B------:R-:W1:Y:S02]  /*24a80*/  @P0 MUFU.RCP R29, R22 ;  /* 0x00000016001d0308 */ /* 0x000e640000001000 */
[----:B-1----:R-:W-:Y:S02]  /*24a90*/  @P0 FMUL.FTZ.D2 R2, R2, R29 ;  /* 0x0000001d02020220 */ /* 0x002fe40000310000 */
[----:B------:R-:W-:Y:S01]  /*24aa0*/  @!P0 FMUL.FTZ R2, |R4|, 0.5 ;  /* 0x3f00000004028820 */ /* 0x000fe20000410200 */
[----:B------:R-:W-:Y:S05]  /*24ab0*/  BRA `(.L_x_5384) ;  /* 0x0000002000007947 */ /* 0x000fea0003800000 */
.L_x_5383:
[----:B------:R-:W-:-:S04]  /*24ac0*/  FADD.FTZ R2, -R3, R24 ;  /* 0x0000001803027221 */ /* 0x000fc80000010100 */
[----:B------:R-:W-:Y:S02]  /*24ad0*/  FMUL.FTZ R2, R2, 0.5 ;  /* 0x3f00000002027820 */ /* 0x000fe40000410000 */
.L_x_5384:
[----:B------:R-:W-:Y:S05]  /*24ae0*/  BSYNC B1 ;  /* 0x0000000000017941 */ /* 0x000fea0003800000 */
.L_x_5382:
[----:B------:R-:W-:Y:S01]  /*24af0*/  FADD.FTZ R22, -R23, 1 ;  /* 0x3f80000017167421 */ /* 0x000fe20000010100 */
[----:B------:R-:W-:Y:S04]  /*24b00*/  BSSY B1, `(.L_x_5385) ;  /* 0x000000c000017945 */ /* 0x000fe80003800000 */
[----:B------:R-:W-:-:S13]  /*24b10*/  FSETP.GEU.FTZ.AND P0, PT, R22, RZ, PT ;  /* 0x000000ff1600720b */ /* 0x000fda0003f1e000 */
        /* <DEDUP_REMOVED lines=8> */
.L_x_5386:
[----:B------:R-:W-:-:S04]  /*24ba0*/  FADD.FTZ R22, R27, -R22 ;  /* 0x800000161b167221 */ /* 0x000fc80000010000 */
[----:B------:R-:W-:Y:S02]  /*24bb0*/  FMUL.FTZ R29, R22, 0.5 ;  /* 0x3f000000161d7820 */ /* 0x000fe40000410000 */
.L_x_5387:
[----:B------:R-:W-:Y:S05]  /*24bc0*/  BSYNC B1 ;  /* 0x0000000000017941 */ /* 0x000fea0003800000 */
.L_x_5385:
[----:B------:R-:W-:Y:S01]  /*24bd0*/  FADD.FTZ R29, R29, R2 ;  /* 0x000000021d1d7221 */ /* 0x000fe20000010000 */
[----:B------:R-:W-:Y:S01]  /*24be0*/  HFMA2.MMA R31, -RZ, RZ, 1.625, 0 ;  /* 0x3e800000ff1f7435 */ /* 0x000fe200000001ff */
[----:B------:R-:W-:Y:S01]  /*24bf0*/  FADD.FTZ R2, R28, 1 ;  /* 0x3f8000001c027421 */ /* 0x000fe20000010000 */
[----:B------:R-:W-:-:S03]  /*24c00*/  MOV R33, 0x3d39bf78 ;  /* 0x3d39bf7800217802 */ /* 0x000fc60000000f00 */
[----:B------:R-:W-:-:S06]  /*24c10*/  FMUL.FTZ R2, R2, R29 ;  /* 0x0000001d02027220 */ /* 0x000fcc0000410000 */
        /* <DEDUP_REMOVED lines=30> */
.L_x_5380:
[----:B------:R1:W4:Y:S02]  /*24e00*/  MUFU.SQRT R22, R6 ;  /* 0x0000000600167308 */ /* 0x0003240000002000 */
.L_x_5379:
[----:B------:R-:W-:Y:S05]  /*24e10*/  BSYNC B0 ;  /* 0x0000000000007941 */ /* 0x000fea0003800000 */
.L_x_5378:
[----:B------:R-:W-:Y:S01]  /*24e20*/  FSETP.GEU.FTZ.AND P0, PT, R23, 4.336808689942017736e-19, PT ;  /* 0x210000001700780b */ /* 0x000fe20003f1e000 */
[----:B------:R-:W-:-:S12]  /*24e30*/  BSSY B0, `(.L_x_5388) ;  /* 0x0000047000007945 */ /* 0x000fd80003800000 */
[----:B------:R-:W-:Y:S05]  /*24e40*/  @!P0 BRA `(.L_x_5389) ;  /* 0x0000042000008947 */ /* 0x000fea0003800000 */
[----:B------:R-:W5:Y:S01]  /*24e50*/  MUFU.RCP R2, R28 ;  /* 0x0000001c00027308 */ /* 0x000f620000001000 */
[----:B------:R-:W-:Y:S01]  /*24e60*/  PLOP3.LUT P0, PT, PT, PT, PT, 0x8, 0x0 ;  /* 0x000000000000781c */ /* 0x000fe20003f0e170 */
[----:B-----5:R-:W-:-:S05]  /*24e70*/  FMUL.FTZ R2, R23, R2 ;  /* 0x0000000217027220 */ /* 0x020fca0000410000 */
        /* <DEDUP_REMOVED lines=14> */
[----:B------:R-:W5:Y:S02]  /*24f60*/  @P0 MUFU.RCP R24, R24 ;  /* 0x0000001800180308 */ /* 0x000f640000001000 */
[----:B-----5:R-:W-:Y:S02]  /*24f70*/  @P0 FMUL.FTZ.D2 R3, R3, R24 ;  /* 0x0000001803030220 */ /* 0x020fe40000310000 */
[----:B------:R-:W-:Y:S01]  /*24f80*/  @!P0 FMUL.FTZ R3, |R4|, 0.5 ;  /* 0x3f00000004038820 */ /* 0x000fe20000410200 */
[----:B------:R-:W-:Y:S05]  /*24f90*/  BRA `(.L_x_5395) ;  /* 0x0000002000007947 */ /* 0x000fea0003800000 */
.L_x_5394:
[----:B------:R-:W-:-:S04]  /*24fa0*/  FADD.FTZ R3, -R3, R24 ;  /* 0x0000001803037221 */ /* 0x000fc80000010100 */
[----:B------:R-:W-:Y:S02]  /*24fb0*/  FMUL.FTZ R3, R3, 0.5 ;  /* 0x3f00000003037820 */ /* 0x000fe40000410000 */
.L_x_5395:
[----:B------:R-:W-:Y:S05]  /*24fc0*/  BSYNC B1 ;  /* 0x0000000000017941 */ /* 0x000fea0003800000 */
.L_x_5393:
        /* <DEDUP_REMOVED lines=10> */
.L_x_5397:
[----:B------:R-:W-:-:S04]  /*25070*/  FADD.FTZ R26, -R26, R27 ;  /* 0x0000001b1a1a7221 */ /* 0x000fc80000010100 */
[----:B------:R-:W-:Y:S02]  /*25080*/  FMUL.FTZ R26, R26, 0.5 ;  /* 0x3f0000001a1a7820 */ /* 0x000fe40000410000 */
.L_x_5398:
[----:B------:R-:W-:Y:S05]  /*25090*/  BSYNC B1 ;  /* 0x0000000000017941 */ /* 0x000fea0003800000 */
.L_x_5396:
[----:B------:R-:W-:Y:S01]  /*250a0*/  FADD.FTZ R3, R26, R3 ;  /* 0x000000031a037221 */ /* 0x000fe20000010000 */
[----:B------:R-:W-:Y:S01]  /*250b0*/  PLOP3.LUT P0, PT, PT, PT, PT, 0x80, 0x0 ;  /* 0x000000000000781c */ /* 0x000fe20003f0f070 */
[----:B------:R-:W-:-:S04]  /*250c0*/  FADD.FTZ R28, R23, R28 ;  /* 0x0000001c171c7221 */ /* 0x000fc80000010000 */
[----:B------:R-:W-:-:S04]  /*250d0*/  FMUL.FTZ R3, R28, R3 ;  /* 0x000000031c037220 */ /* 0x000fc80000410000 */
[----:B------:R0:W1:Y:S01]  /*250e0*/  MUFU.SQRT R24, R3 ;  /* 0x0000000300187308 */ /* 0x0000620000002000 */
[----:B------:R-:W-:Y:S05]  /*250f0*/  BRA `(.L_x_5390) ;  /* 0x000001a000007947 */ /* 0x000fea0003800000 */
.L_x_5392:
[----:B------:R-:W-:-:S13]  /*25100*/  FSETP.GT.FTZ.AND P1, PT, R23, 1, PT ;  /* 0x3f8000001700780b */ /* 0x000fda0003f34000 */
[----:B-1----:R-:W-:Y:S01]  /*25110*/  @!P1 FADD.FTZ R6, -R23, 1 ;  /* 0x3f80000017069421 */ /* 0x002fe20000010100 */
[----:B------:R-:W-:-:S03]  /*25120*/  @!P1 PLOP3.LUT P0, PT, PT, PT, PT, 0x80, 0x0 ;  /* 0x000000000000981c */ /* 0x000fc60003f0f070 */
[----:B------:R-:W-:-:S04]  /*25130*/  @!P1 FMUL.FTZ R6, R3, R6 ;  /* 0x0000000603069220 */ /* 0x000fc80000410000 */
[----:B------:R1:W0:Y:S01]  /*25140*/  @!P1 MUFU.SQRT R24, R6 ;  /* 0x0000000600189308 */ /* 0x0002220000002000 */
[----:B------:R-:W-:Y:S05]  /*25150*/  @!P1 BRA `(.L_x_5390) ;  /* 0x0000014000009947 */ /* 0x000fea0003800000 */
[----:B------:R-:W-:Y:S01]  /*25160*/  FMUL.FTZ R26, R3, R26 ;  /* 0x0000001a031a7220 */ /* 0x000fe20000410000 */
[----:B------:R-:W-:Y:S01]  /*25170*/  PLOP3.LUT P0, PT, PT, PT, PT, 0x80, 0x0 ;  /* 0x000000000000781c */ /* 0x000fe20003f0f070 */
[----:B-1----:R-:W-:Y:S02]  /*25180*/  FMUL.FTZ R6, |R4|, 2.81474976710656000000e+14 ;  /* 0x5780000004067820 */ /* 0x002fe40000410200 */
[----:B------:R-:W1:Y:S02]  /*25190*/  MUFU.SQRT R3, R26 ;  /* 0x0000001a00037308 */ /* 0x000e640000002000 */
[C---:B------:R-:W-:Y:S02]  /*251a0*/  FMUL.FTZ R6, R23.reuse, R6 ;  /* 0x0000000617067220 */ /* 0x040fe40000410000 */
[----:B------:R-:W-:-:S04]  /*251b0*/  FMUL.FTZ R23, R23, 2.81474976710656000000e+14 ;  /* 0x5780000017177820 */ /* 0x000fc80000410000 */
[----:B-1----:R-:W1:Y:S02]  /*251c0*/  MUFU.RCP R3, R3 ;  /* 0x0000000300037308 */ /* 0x002e640000001000 */
[----:B01----:R-:W-:Y:S01]  /*251d0*/  FMUL.FTZ R24, R6, R3 ;  /* 0x0000000306187220 */ /* 0x003fe20000410000 */
[----:B------:R-:W-:Y:S05]  /*251e0*/  BRA `(.L_x_5390) ;  /* 0x000000b000007947 */ /* 0x000fea0003800000 */
.L_x_5391:
[----:B------:R-:W-:Y:S01]  /*251f0*/  FADD.FTZ R3, R28, 1 ;  /* 0x3f8000001c037421 */ /* 0x000fe20000010000 */
[----:B-1----:R-:W-:Y:S01]  /*25200*/  MUFU.SQRT R6, R6 ;  /* 0x0000000600067308 */ /* 0x002fe20000002000 */
[----:B------:R-:W-:Y:S01]  /*25210*/  HFMA2.MMA R23, -RZ, RZ, 1.875, 0 ;  /* 0x3f800000ff177435 */ /* 0x000fe200000001ff */
[----:B------:R-:W-:Y:S01]  /*25220*/  PLOP3.LUT P0, PT, PT, PT, PT, 0x80, 0x0 ;  /* 0x000000000000781c */ /* 0x000fe20003f0f070 */
[----:B------:R-:W-:-:S06]  /*25230*/  FMUL.FTZ R3, R3, 0.5 ;  /* 0x3f00000003037820 */ /* 0x000fcc0000410000 */
[----:B------:R-:W1:Y:S02]  /*25240*/  MUFU.SQRT R3, R3 ;  /* 0x0000000300037308 */ /* 0x000e640000002000 */
[----:B-1----:R-:W-:Y:S01]  /*25250*/  FMUL.FTZ R24, R6, R3 ;  /* 0x0000000306187220 */ /* 0x002fe20000410000 */
[----:B------:R-:W-:Y:S05]  /*25260*/  BRA `(.L_x_5390) ;  /* 0x0000003000007947 */ /* 0x000fea0003800000 */
.L_x_5389:
[----:B------:R-:W-:Y:S01]  /*25270*/  PLOP3.LUT P0, PT, PT, PT, PT, 0x80, 0x0 ;  /* 0x000000000000781c */ /* 0x000fe20003f0f070 */
[----:B------:R-:W-:Y:S02]  /*25280*/  FMUL.FTZ R24, R28, 16777216 ;  /* 0x4b8000001c187820 */ /* 0x000fe40000410000 */
[----:B------:R-:W-:-:S05]  /*25290*/  FMUL.FTZ R23, R23, 16777216 ;  /* 0x4b80000017177820 */ /* 0x000fca0000410000 */
.L_x_5390:
[----:B------:R-:W-:Y:S05]  /*252a0*/  BSYNC B0 ;  /* 0x0000000000007941 */ /* 0x000fea0003800000 */
.L_x_5388:
[----:B------:R-:W-:Y:S01]  /*252b0*/  BSSY B4, `(.L_x_5399) ;  /* 0x00000a7000047945 */ /* 0x000fe20003800000 */
[----:B------:R-:W-:Y:S05]  /*252c0*/  @P0 BRA `(.L_x_5400) ;  /* 0x000003b000000947 */ /* 0x000fea0003800000 */
[----:B------:R-:W-:-:S13]  /*252d0*/  ISETP.GT.AND P0, PT, R5, -0x1, PT ;  /* 0xffffffff0500780c */ /* 0x000fda0003f04270 */
[----:B------:R-:W-:Y:S05]  /*252e0*/  @P0 BRA `(.L_x_5401) ;  /* 0x000001d000000947 */ /* 0x000fea0003800000 */
[----:B------:R-:W-:Y:S01]  /*252f0*/  HFMA2.MMA R5, -RZ, RZ, 1.75, 0 ;  /* 0x3f000000ff057435 */ /* 0x000fe200000001ff */
[----:B0-----:R-:W-:-:S04]  /*25300*/  FADD.FTZ R3, -R2, -RZ ;  /* 0x800000ff02037221 */ /* 0x001fc80000010100 */
[C---:B-1----:R-:W-:Y:S01]  /*25310*/  FADD.FTZ R6, |R3|.reuse, -RZ ;  /* 0x800000ff03067221 */ /* 0x042fe20000010200 */
[C---:B------:R-:W-:Y:S02]  /*25320*/  FSETP.GT.FTZ.AND P0, PT, |R3|.reuse, 0.56000000238418579102, PT ;  /* 0x3f0f5c290300780b */ /* 0x040fe40003f14200 */
[----:B------:R-:W-:Y:S02]  /*25330*/  FSETP.NEU.FTZ.AND P1, PT, |R3|, 1, PT ;  /* 0x3f8000000300780b */ /* 0x000fe40003f3d200 */
[----:B------:R-:W-:-:S04]  /*25340*/  FFMA.FTZ R5, -R6, R5, 0.5 ;  /* 0x3f00000006057423 */ /* 0x000fc80000010105 */
[----:B------:R-:W0:Y:S02]  /*25350*/  MUFU.RSQ R24, R5 ;  /* 0x0000000500187308 */ /* 0x000e240000001400 */
        /* <DEDUP_REMOVED lines=22> */
.L_x_5401:
[----:B-1----:R-:W-:Y:S01]  /*254c0*/  MOV R6, 0x3f000000 ;  /* 0x3f00000000067802 */ /* 0x002fe20000000f00 */
[C---:B0-----:R-:W-:Y:S01]  /*254d0*/  FADD.FTZ R3, |R2|.reuse, -RZ ;  /* 0x800000ff02037221 */ /* 0x041fe20000010200 */
        /* <DEDUP_REMOVED lines=26> */
.L_x_5400:
[----:B------:R-:W-:-:S13]  /*25680*/  ISETP.GT.AND P0, PT, R5, -0x1, PT ;  /* 0xffffffff0500780c */ /* 0x000fda0003f04270 */
[----:B------:R-:W-:Y:S05]  /*25690*/  @P0 BRA `(.L_x_5403) ;  /* 0x0000035000000947 */ /* 0x000fea0003800000 */
[----:B------:R-:W-:Y:S01]  /*256a0*/  FADD.FTZ R23, -R23, -RZ ;  /* 0x800000ff17177221 */ /* 0x000fe20000010100 */
[----:B------:R-:W-:Y:S01]  /*256b0*/  BSSY B5, `(.L_x_5404) ;  /* 0x0000011000057945 */ /* 0x000fe20003800000 */
[C---:B01----:R-:W-:Y:S02]  /*256c0*/  FADD.FTZ R3, |R24|.reuse, -RZ ;  /* 0x800000ff18037221 */ /* 0x043fe40000010200 */
[----:B------:R-:W-:Y:S01]  /*256d0*/  FADD.FTZ R2, |R23|, -RZ ;  /* 0x800000ff17027221 */ /* 0x000fe20000010200 */
[----:B------:R-:W-:-:S04]  /*256e0*/  FSETP.GT.FTZ.AND P6, PT, |R24|, |R23|, PT ;  /* 0x400000171800720b */ /* 0x000fc80003fd4200 */
[----:B------:R-:W-:Y:S02]  /*256f0*/  FSEL R5, R3, R2, P6 ;  /* 0x0000000203057208 */ /* 0x000fe40003000000 */
        /* <DEDUP_REMOVED lines=11> */
[----:B--234-:R-:W-:Y:S05]  /*257b0*/  CALL.REL.NOINC `($__internal_10_$__cuda_sm3x_div_rn_ftz_f32_slowpath) ;  /* 0x0000419000007944 */ /* 0x01cfea0003c00000 */
.L_x_5405:
[----:B------:R-:W-:Y:S05]  /*257c0*/  BSYNC B5 ;  /* 0x0000000000057941 */ /* 0x000fea0003800000 */
.L_x_5404:
        /* <DEDUP_REMOVED lines=18> */
.L_x_5407:
[----:B------:R-:W-:Y:S02]  /*258f0*/  ISETP.GE.AND P0, PT, R23, RZ, PT ;  /* 0x000000ff1700720c */ /* 0x000fe40003f06270 */
[----:B------:R-:W-:-:S11]  /*25900*/  MOV R3, 0x3fd774eb ;  /* 0x3fd774eb00037802 */ /* 0x000fd60000000f00 */
[----:B------:R-:W-:-:S04]  /*25910*/  @P0 FFMA.FTZ R2, R3, 0.93318945169448852539, -R2 ;  /* 0x3f6ee58103020823 */ /* 0x000fc80000010802 */
[----:B------:R-:W-:Y:S02]  /*25920*/  @!P0 FFMA.FTZ R2, R3, 0.93318945169448852539, R2 ;  /* 0x3f6ee58103028823 */ /* 0x000fe40000010002 */
.L_x_5408:
[----:B------:R-:W-:Y:S05]  /*25930*/  BSYNC B0 ;  /* 0x0000000000007941 */ /* 0x000fea0003800000 */
.L_x_5406:
        /* <DEDUP_REMOVED lines=11> */
.L_x_5403:
[----:B------:R-:W-:Y:S01]  /*259f0*/  FADD.FTZ R2, |R23|, -RZ ;  /* 0x800000ff17027221 */ /* 0x000fe20000010200 */
[C---:B01----:R-:W-:Y:S01]  /*25a00*/  FSETP.GT.FTZ.AND P6, PT, |R24|.reuse, |R23|, PT ;  /* 0x400000171800720b */ /* 0x043fe20003fd4200 */
[----:B------:R-:W-:Y:S01]  /*25a10*/  FADD.FTZ R31, |R24|, -RZ ;  /* 0x800000ff181f7221 */ /* 0x000fe20000010200 */
[----:B------:R-:W-:Y:S04]  /*25a20*/  BSSY B5, `(.L_x_5409) ;  /* 0x000000e000057945 */ /* 0x000fe80003800000 */
[----:B------:R-:W-:Y:S02]  /*25a30*/  FSEL R5, R31, R2, P6 ;  /* 0x000000021f057208 */ /* 0x000fe40003000000 */
        /* <DEDUP_REMOVED lines=12> */
.L_x_5410:
[----:B------:R-:W-:Y:S05]  /*25b00*/  BSYNC B5 ;  /* 0x0000000000057941 */ /* 0x000fea0003800000 */
.L_x_5409:
        /* <DEDUP_REMOVED lines=18> */
.L_x_5412:
[----:B------:R-:W-:Y:S02]  /*25c30*/  ISETP.GE.AND P0, PT, R23, RZ, PT ;  /* 0x000000ff1700720c */ /* 0x000fe40003f06270 */
[----:B------:R-:W-:-:S11]  /*25c40*/  MOV R3, 0x3fd774eb ;  /* 0x3fd774eb00037802 */ /* 0x000fd60000000f00 */
[----:B------:R-:W-:-:S04]  /*25c50*/  @P0 FFMA.FTZ R2, R3, 0.93318945169448852539, -R2 ;  /* 0x3f6ee58103020823 */ /* 0x000fc80000010802 */
[----:B------:R-:W-:Y:S02]  /*25c60*/  @!P0 FFMA.FTZ R2, R3, 0.93318945169448852539, R2 ;  /* 0x3f6ee58103028823 */ /* 0x000fe40000010002 */
.L_x_5413:
[----:B------:R-:W-:Y:S05]  /*25c70*/  BSYNC B0 ;  /* 0x0000000000007941 */ /* 0x000fea0003800000 */
.L_x_5411:
        /* <DEDUP_REMOVED lines=10> */
.L_x_5402:
[----:B------:R-:W-:Y:S05]  /*25d20*/  BSYNC B4 ;  /* 0x0000000000047941 */ /* 0x000fea0003800000 */
.L_x_5399:
[----:B------:R-:W-:-:S13]  /*25d30*/  ISETP.NE.AND P0, PT, R7, RZ, PT ;  /* 0x000000ff0700720c */ /* 0x000fda0003f05270 */
[----:B----4-:R-:W-:-:S05]  /*25d40*/  @!P0 FADD.FTZ R22, -R22, -RZ ;  /* 0x800000ff16168221 */ /* 0x010fca0000010100 */
[----:B------:R-:W-:Y:S01]  /*25d50*/  MOV R7, R22 ;  /* 0x0000001600077202 */ /* 0x000fe20000000f00 */
[----:B------:R-:W-:Y:S05]  /*25d60*/  BRA `(.L_x_5414) ;  /* 0x00000db000007947 */ /* 0x000fea0003800000 */
.L_x_5377:
[----:B------:R-:W-:Y:S02]  /*25d70*/  FADD.FTZ R3, -R5, 6.1232342629258392722e-17 ;  /* 0x248d313205037421 */ /* 0x000fe40000010100 */
[----:B------:R-:W-:Y:S02]  /*25d80*/  FADD.FTZ R7, -R4, -RZ ;  /* 0x800000ff04077221 */ /* 0x000fe40000010100 */
[----:B------:R-:W-:Y:S01]  /*25d90*/  FADD.FTZ R3, R3, 1.5707963705062866211 ;  /* 0x3fc90fdb03037421 */ /* 0x000fe20000010000 */
[----:B------:R-:W-:Y:S05]  /*25da0*/  BRA `(.L_x_5414) ;  /* 0x00000d7000007947 */ /* 0x000fea0003800000 */
.L_x_5376:
[----:B------:R-:W-:Y:S01]  /*25db0*/  HFMA2.MMA R3, -RZ, RZ, 0, 0 ;  /* 0x00000000ff037435 */ /* 0x000fe200000001ff */
[----:B------:R-:W-:Y:S01]  /*25dc0*/  FADD.FTZ R7, -R4, -RZ ;  /* 0x800000ff04077221 */ /* 0x000fe20000010100 */
[----:B------:R-:W-:Y:S05]  /*25dd0*/  BRA `(.L_x_5414) ;  /* 0x00000d4000007947 */ /* 0x000fea0003800000 */
.L_x_5375:
        /* <DEDUP_REMOVED lines=10> */
[----:B------:R-:W1:Y:S01]  /*25e80*/  MUFU.RCP R3, R22 ;  /* 0x0000001600037308 */ /* 0x000e620000001000 */
[----:B------:R-:W-:Y:S07]  /*25e90*/  BSSY B5, `(.L_x_5418) ;  /* 0x000000d000057945 */ /* 0x000fee0003800000 */
[----:B------:R-:W4:Y:S01]  /*25ea0*/  FCHK P0, R31, R22 ;  /* 0x000000161f007302 */ /* 0x000f220000000000 */
[----:B-1----:R-:W-:-:S04]  /*25eb0*/  FFMA R2, -R22, R3, 1 ;  /* 0x3f80000016027423 */ /* 0x002fc80000000103 */
[----:B------:R-:W-:Y:S02]  /*25ec0*/  FFMA R2, R3, R2, R3 ;  /* 0x0000000203027223 */ /* 0x000fe40000000003 */
[C---:B------:R-:W-:Y:S02]  /*25ed0*/  FMUL.FTZ R3, R31.reuse, R31 ;  /* 0x0000001f1f037220 */ /* 0x040fe40000410000 */
[----:B------:R-:W-:Y:S02]  /*25ee0*/  FFMA R27, R31, R2, RZ ;  /* 0x000000021f1b7223 */ /* 0x000fe400000000ff */
[C---:B------:R-:W-:Y:S02]  /*25ef0*/  FFMA.FTZ R6, R22.reuse, R22, R3 ;  /* 0x0000001616067223 */ /* 0x040fe40000010003 */
[----:B------:R-:W-:-:S04]  /*25f00*/  FFMA R24, -R22, R27, R31 ;  /* 0x0000001b16187223 */ /* 0x000fc8000000011f */
[----:B------:R-:W-:Y:S01]  /*25f10*/  FFMA R3, R2, R24, R27 ;  /* 0x0000001802037223 */ /* 0x000fe2000000001b */
[----:B----4-:R-:W-:Y:S05]  /*25f20*/  @!P0 BRA `(.L_x_5419) ;  /* 0x0000003000008947 */ /* 0x010fea0003800000 */
[----:B------:R-:W-:Y:S02]  /*25f30*/  MOV R30, R22 ;  /* 0x00000016001e7202 */ /* 0x000fe40000000f00 */
[----:B------:R-:W-:Y:S02]  /*25f40*/  MOV R2, 0x25f60 ;  /* 0x00025f6000027802 */ /* 0x000fe40000000f00 */
[----:B0-23--:R-:W-:Y:S05]  /*25f50*/  CALL.REL.NOINC `($__internal_10_$__cuda_sm3x_div_rn_ftz_f32_slowpath) ;  /* 0x000039f000007944 */ /* 0x00dfea0003c00000 */
.L_x_5419:
[----:B------:R-:W-:Y:S05]  /*25f60*/  BSYNC B5 ;  /* 0x0000000000057941 */ /* 0x000fea0003800000 */
.L_x_5418:
        /* <DEDUP_REMOVED lines=18> */
.L_x_5421:
[----:B------:R-:W-:Y:S02]  /*26090*/  ISETP.GE.AND P0, PT, R5, RZ, PT ;  /* 0x000000ff0500720c */ /* 0x000fe40003f06270 */
[----:B------:R-:W-:-:S11]  /*260a0*/  MOV R3, 0x3fd774eb ;  /* 0x3fd774eb00037802 */ /* 0x000fd60000000f00 */
[----:B------:R-:W-:-:S04]  /*260b0*/  @P0 FFMA.FTZ R2, R3, 0.93318945169448852539, -R2 ;  /* 0x3f6ee58103020823 */ /* 0x000fc80000010802 */
[----:B------:R-:W-:Y:S02]  /*260c0*/  @!P0 FFMA.FTZ R2, R3, 0.93318945169448852539, R2 ;  /* 0x3f6ee58103028823 */ /* 0x000fe40000010002 */
.L_x_5422:
[----:B------:R-:W-:Y:S05]  /*260d0*/  BSYNC B0 ;  /* 0x0000000000007941 */ /* 0x000fea0003800000 */
.L_x_5420:
        /* <DEDUP_REMOVED lines=13> */
.L_x_5417:
[----:B------:R-:W1:Y:S01]  /*261b0*/  MUFU.RCP R3, R22 ;  /* 0x0000001600037308 */ /* 0x000e620000001000 */
[----:B------:R-:W-:Y:S07]  /*261c0*/  BSSY B5, `(.L_x_5424) ;  /* 0x000000b000057945 */ /* 0x000fee0003800000 */
[----:B------:R-:W4:Y:S01]  /*261d0*/  FCHK P0, R31, R22 ;  /* 0x000000161f007302 */ /* 0x000f220000000000 */
[----:B-1----:R-:W-:-:S04]  /*261e0*/  FFMA R2, -R22, R3, 1 ;  /* 0x3f80000016027423 */ /* 0x002fc80000000103 */
[----:B------:R-:W-:-:S04]  /*261f0*/  FFMA R2, R3, R2, R3 ;  /* 0x0000000203027223 */ /* 0x000fc80000000003 */
[----:B------:R-:W-:-:S04]  /*26200*/  FFMA R3, R31, R2, RZ ;  /* 0x000000021f037223 */ /* 0x000fc800000000ff */
[----:B------:R-:W-:-:S04]  /*26210*/  FFMA R24, -R22, R3, R31 ;  /* 0x0000000316187223 */ /* 0x000fc8000000011f */
[----:B------:R-:W-:Y:S01]  /*26220*/  FFMA R3, R2, R24, R3 ;  /* 0x0000001802037223 */ /* 0x000fe20000000003 */
[----:B----4-:R-:W-:Y:S05]  /*26230*/  @!P0 BRA `(.L_x_5425) ;  /* 0x0000003000008947 */ /* 0x010fea0003800000 */
[----:B------:R-:W-:Y:S02]  /*26240*/  MOV R30, R22 ;  /* 0x00000016001e7202 */ /* 0x000fe40000000f00 */
[----:B------:R-:W-:Y:S02]  /*26250*/  MOV R2, 0x26270 ;  /* 0x0002627000027802 */ /* 0x000fe40000000f00 */
[----:B0-23--:R-:W-:Y:S05]  /*26260*/  CALL.REL.NOINC `($__internal_10_$__cuda_sm3x_div_rn_ftz_f32_slowpath) ;  /* 0x000036e000007944 */ /* 0x00dfea0003c00000 */
.L_x_5425:
[----:B------:R-:W-:Y:S05]  /*26270*/  BSYNC B5 ;  /* 0x0000000000057941 */ /* 0x000fea0003800000 */
.L_x_5424:
        /* <DEDUP_REMOVED lines=18> */
.L_x_5427:
[----:B------:R-:W-:Y:S02]  /*263a0*/  ISETP.GE.AND P0, PT, R5, RZ, PT ;  /* 0x000000ff0500720c */ /* 0x000fe40003f06270 */
[----:B------:R-:W-:-:S11]  /*263b0*/  MOV R3, 0x3fd774eb ;  /* 0x3fd774eb00037802 */ /* 0x000fd60000000f00 */
[----:B------:R-:W-:-:S04]  /*263c0*/  @P0 FFMA.FTZ R2, R3, 0.93318945169448852539, -R2 ;  /* 0x3f6ee58103020823 */ /* 0x000fc80000010802 */
[----:B------:R-:W-:Y:S02]  /*263d0*/  @!P0 FFMA.FTZ R2, R3, 0.93318945169448852539, R2 ;  /* 0x3f6ee58103028823 */ /* 0x000fe40000010002 */
.L_x_5428:
[----:B------:R-:W-:Y:S05]  /*263e0*/  BSYNC B0 ;  /* 0x0000000000007941 */ /* 0x000fea0003800000 */
.L_x_5426:
        /* <DEDUP_REMOVED lines=27> */
.L_x_5416:
        /* <DEDUP_REMOVED lines=16> */
[----:B------:R-:W1:Y:S02]  /*266a0*/  MUFU.SQRT R26, R26 ;  /* 0x0000001a001a7308 */ /* 0x000e640000002000 */
[----:B-1----:R-:W-:Y:S01]  /*266b0*/  @P0 FMUL.FTZ R6, R26, R3 ;  /* 0x000000031a060220 */ /* 0x002fe20000410000 */
[----:B------:R-:W-:Y:S01]  /*266c0*/  FSETP.NEU.FTZ.AND P0, PT, R2, +INF , PT ;  /* 0x7f8000000200780b */ /* 0x000fe20003f1d000 */
[----:B------:R-:W-:-:S03]  /*266d0*/  FFMA R2, -R22, R27, 1 ;  /* 0x3f80000016027423 */ /* 0x000fc6000000011b */
[----:B------:R-:W-:Y:S01]  /*266e0*/  FSEL R6, R6, +INF , P0 ;  /* 0x7f80000006067808 */ /* 0x000fe20000000000 */
[----:B------:R-:W-:Y:S01]  /*266f0*/  FFMA R2, R27, R2, R27 ;  /* 0x000000021b027223 */ /* 0x000fe2000000001b */
[----:B------:R-:W-:-:S03]  /*26700*/  MOV R27, 0x3f800000 ;  /* 0x3f800000001b7802 */ /* 0x000fc60000000f00 */
[----:B------:R-:W-:Y:S01]  /*26710*/  FFMA R3, R31, R2, RZ ;  /* 0x000000021f037223 */ /* 0x000fe200000000ff */
[----:B------:R-:W1:Y:S03]  /*26720*/  MUFU.LG2 R6, R6 ;  /* 0x0000000600067308 */ /* 0x000e660000000c00 */
[----:B------:R-:W-:-:S04]  /*26730*/  FFMA R24, -R22, R3, R31 ;  /* 0x0000000316187223 */ /* 0x000fc8000000011f */
[----:B------:R-:W-:Y:S01]  /*26740*/  FFMA R3, R2, R24, R3 ;  /* 0x0000001802037223 */ /* 0x000fe20000000003 */
[----:B------:R-:W4:Y:S01]  /*26750*/  FCHK P0, R31, R22 ;  /* 0x000000161f007302 */ /* 0x000f220000000000 */
[----:B-1----:R-:W-:Y:S01]  /*26760*/  FFMA.FTZ R24, R6, 0.69314718246459960938, R27 ;  /* 0x3f31721806187823 */ /* 0x002fe2000001001b */
[----:B----4-:R-:W-:Y:S06]  /*26770*/  @!P0 BRA `(.L_x_5430) ;  /* 0x0000003000008947 */ /* 0x010fec0003800000 */
[----:B------:R-:W-:Y:S02]  /*26780*/  MOV R30, R22 ;  /* 0x00000016001e7202 */ /* 0x000fe40000000f00 */
[----:B------:R-:W-:Y:S02]  /*26790*/  MOV R2, 0x267b0 ;  /* 0x000267b000027802 */ /* 0x000fe40000000f00 */
[----:B0-23--:R-:W-:Y:S05]  /*267a0*/  CALL.REL.NOINC `($__internal_10_$__cuda_sm3x_div_rn_ftz_f32_slowpath) ;  /* 0x000031a000007944 */ /* 0x00dfea0003c00000 */
.L_x_5430:
[----:B------:R-:W-:Y:S05]  /*267b0*/  BSYNC B5 ;  /* 0x0000000000057941 */ /* 0x000fea0003800000 */
.L_x_5429:
        /* <DEDUP_REMOVED lines=18> */
.L_x_5432:
[----:B------:R-:W-:Y:S02]  /*268e0*/  ISETP.GE.AND P0, PT, R5, RZ, PT ;  /* 0x000000ff0500720c */ /* 0x000fe40003f06270 */
[----:B------:R-:W-:-:S11]  /*268f0*/  MOV R3, 0x3fd774eb ;  /* 0x3fd774eb00037802 */ /* 0x000fd60000000f00 */
[----:B------:R-:W-:-:S04]  /*26900*/  @P0 FFMA.FTZ R2, R3, 0.93318945169448852539, -R2 ;  /* 0x3f6ee58103020823 */ /* 0x000fc80000010802 */
[----:B------:R-:W-:Y:S02]  /*26910*/  @!P0 FFMA.FTZ R2, R3, 0.93318945169448852539, R2 ;  /* 0x3f6ee58103028823 */ /* 0x000fe40000010002 */
.L_x_5433:
[----:B------:R-:W-:Y:S05]  /*26920*/  BSYNC B0 ;  /* 0x0000000000007941 */ /* 0x000fea0003800000 */
.L_x_5431:
        /* <DEDUP_REMOVED lines=10> */
.L_x_5423:
[----:B------:R-:W-:Y:S05]  /*269d0*/  BSYNC B4 ;  /* 0x0000000000047941 */ /* 0x000fea0003800000 */
.L_x_5415:
[----:B------:R-:W-:Y:S01]  /*269e0*/  ISETP.NE.AND P0, PT, R7, RZ, PT ;  /* 0x000000ff0700720c */ /* 0x000fe20003f05270 */
[----:B------:R-:W-:Y:S02]  /*269f0*/  FADD.FTZ R7, R24, 0.69314718246459960938 ;  /* 0x3f31721818077421 */ /* 0x000fe40000010000 */
[----:B------:R-:W-:-:S10]  /*26a00*/  FADD.FTZ R3, |R2|, -RZ ;  /* 0x800000ff02037221 */ /* 0x000fd40000010200 */
[----:B------:R-:W-:Y:S01]  /*26a10*/  @!P0 FADD.FTZ R7, -R7, -RZ ;  /* 0x800000ff07078221 */ /* 0x000fe20000010100 */
[----:B------:R-:W-:Y:S05]  /*26a20*/  BRA `(.L_x_5414) ;  /* 0x000000f000007947 */ /* 0x000fea0003800000 */
.L_x_5374:
        /* <DEDUP_REMOVED lines=15> */
.L_x_5414:
[----:B------:R-:W-:Y:S05]  /*26b20*/  BSYNC B2 ;  /* 0x0000000000027941 */ /* 0x000fea0003800000 */
.L_x_5373:
        /* <DEDUP_REMOVED lines=9> */
.L_x_5434:
[----:B------:R-:W-:Y:S02]  /*26bc0*/  FSETP.GTU.FTZ.AND P0, PT, R2, +INF , PT ;  /* 0x7f8000000200780b */ /* 0x000fe40003f1c000 */
[----:B------:R-:W-:-:S11]  /*26bd0*/  MOV R6, R3 ;  /* 0x0000000300067202 */ /* 0x000fd60000000f00 */
[----:B------:R-:W-:Y:S02]  /*26be0*/  @!P0 MOV R7, R2 ;  /* 0x0000000200078202 */ /* 0x000fe40000000f00 */
.L_x_5372:
[----:B------:R-:W-:Y:S05]  /*26bf0*/  BSYNC B3 ;  /* 0x0000000000037941 */ /* 0x000fea0003800000 */
.L_x_5371:
        /* <DEDUP_REMOVED lines=62> */
[----:B------:R-:W-:-:S06]  /*26fe0*/  @P0 FFMA.FTZ R2, R27, R27, -1 ;  /* 0xbf8000001b020423 */ /* 0x000fcc000001001b */
        /* <DEDUP_REMOVED lines=41> */
[----:B-1----:R-:W-:Y:S02]  /*27280*/  FMUL.FTZ R2, R29, 1.1920928955078125e-07 ;  /* 0x340000001d027820 */ /* 0x002fe40000410000 */
        /* <DEDUP_REMOVED lines=9> */
.L_x_5445:
        /* <DEDUP_REMOVED lines=10> */
.L_x_5447:
[----:B------:R-:W-:-:S04]  /*273c0*/  FADD.FTZ R2, -R3, R28 ;  /* 0x0000001c03027221 */ /* 0x000fc80000010100 */
[----:B------:R-:W-:Y:S02]  /*273d0*/  FMUL.FTZ R2, R2, 0.5 ;  /* 0x3f00000002027820 */ /* 0x000fe40000410000 */
.L_x_5448:
[----:B------:R-:W-:Y:S05]  /*273e0*/  BSYNC B1 ;  /* 0x0000000000017941 */ /* 0x000fea0003800000 */
.L_x_5446:
        /* <DEDUP_REMOVED lines=11> */
.L_x_5450:
[----:B------:R-:W-:-:S04]  /*274a0*/  FADD.FTZ R23, R25, -R30 ;  /* 0x8000001e19177221 */ /* 0x000fc80000010000 */
[----:B------:R-:W-:Y:S02]  /*274b0*/  FMUL.FTZ R23, R23, 0.5 ;  /* 0x3f00000017177820 */ /* 0x000fe40000410000 */
.L_x_5451:
[----:B------:R-:W-:Y:S05]  /*274c0*/  BSYNC B1 ;  /* 0x0000000000017941 */ /* 0x000fea0003800000 */
.L_x_5449:
        /* <DEDUP_REMOVED lines=35> */
.L_x_5444:
[----:B------:R1:W4:Y:S02]  /*27700*/  MUFU.SQRT R23, R33 ;  /* 0x0000002100177308 */ /* 0x0003240000002000 */
.L_x_5443:
[----:B------:R-:W-:Y:S05]  /*27710*/  BSYNC B0 ;  /* 0x0000000000007941 */ /* 0x000fea0003800000 */
.L_x_5442:
        /* <DEDUP_REMOVED lines=24> */
.L_x_5458:
[----:B------:R-:W-:-:S04]  /*278a0*/  FADD.FTZ R3, -R3, R28 ;  /* 0x0000001c03037221 */ /* 0x000fc80000010100 */
[----:B------:R-:W-:Y:S02]  /*278b0*/  FMUL.FTZ R3, R3, 0.5 ;  /* 0x3f00000003037820 */ /* 0x000fe40000410000 */
.L_x_5459:
[----:B------:R-:W-:Y:S05]  /*278c0*/  BSYNC B1 ;  /* 0x0000000000017941 */ /* 0x000fea0003800000 */
.L_x_5457:
        /* <DEDUP_REMOVED lines=10> */
.L_x_5461:
[----:B------:R-:W-:-:S04]  /*27970*/  FADD.FTZ R25, -R26, R25 ;  /* 0x000000191a197221 */ /* 0x000fc80000010100 */
[----:B------:R-:W-:Y:S02]  /*27980*/  FMUL.FTZ R26, R25, 0.5 ;  /* 0x3f000000191a7820 */ /* 0x000fe40000410000 */
.L_x_5462:
[----:B------:R-:W-:Y:S05]  /*27990*/  BSYNC B1 ;  /* 0x0000000000017941 */ /* 0x000fea0003800000 */
.L_x_5460:
[----:B------:R-:W-:Y:S01]  /*279a0*/  FADD.FTZ R26, R26, R3 ;  /* 0x000000031a1a7221 */ /* 0x000fe20000010000 */
[----:B------:R-:W-:Y:S01]  /*279b0*/  PLOP3.LUT P0, PT, PT, PT, PT, 0x80, 0x0 ;  /* 0x000000000000781c */ /* 0x000fe20003f0f070 */
[----:B------:R-:W-:-:S04]  /*279c0*/  FADD.FTZ R27, R22, R27 ;  /* 0x0000001b161b7221 */ /* 0x000fc80000010000 */
[----:B------:R-:W-:-:S04]  /*279d0*/  FMUL.FTZ R26, R27, R26 ;  /* 0x0000001a1b1a7220 */ /* 0x000fc80000410000 */
[----:B------:R0:W1:Y:S01]  /*279e0*/  MUFU.SQRT R25, R26 ;  /* 0x0000001a00197308 */ /* 0x0000620000002000 */
[----:B------:R-:W-:Y:S05]  /*279f0*/  BRA `(.L_x_5454) ;  /* 0x000001a000007947 */ /* 0x000fea0003800000 */
.L_x_5456:
[----:B------:R-:W-:-:S13]  /*27a00*/  FSETP.GT.FTZ.AND P1, PT, R22, 1, PT ;  /* 0x3f8000001600780b */ /* 0x000fda0003f34000 */
[----:B------:R-:W-:Y:S01]  /*27a10*/  @!P1 FADD.FTZ R28, -R22, 1 ;  /* 0x3f800000161c9421 */ /* 0x000fe20000010100 */
[----:B------:R-:W-:-:S03]  /*27a20*/  @!P1 PLOP3.LUT P0, PT, PT, PT, PT, 0x80, 0x0 ;  /* 0x000000000000981c */ /* 0x000fc60003f0f070 */
[----:B------:R-:W-:-:S04]  /*27a30*/  @!P1 FMUL.FTZ R28, R3, R28 ;  /* 0x0000001c031c9220 */ /* 0x000fc80000410000 */
[----:B------:R0:W1:Y:S01]  /*27a40*/  @!P1 MUFU.SQRT R25, R28 ;  /* 0x0000001c00199308 */ /* 0x0000620000002000 */
[----:B------:R-:W-:Y:S05]  /*27a50*/  @!P1 BRA `(.L_x_5454) ;  /* 0x0000014000009947 */ /* 0x000fea0003800000 */
[----:B------:R-:W-:Y:S01]  /*27a60*/  FMUL.FTZ R27, R3, R26 ;  /* 0x0000001a031b7220 */ /* 0x000fe20000410000 */
[----:B------:R-:W-:Y:S01]  /*27a70*/  PLOP3.LUT P0, PT, PT, PT, PT, 0x80, 0x0 ;  /* 0x000000000000781c */ /* 0x000fe20003f0f070 */
[----:B------:R-:W-:Y:S02]  /*27a80*/  FMUL.FTZ R3, |R5|, 2.81474976710656000000e+14 ;  /* 0x5780000005037820 */ /* 0x000fe40000410200 */
[----:B------:R-:W5:Y:S02]  /*27a90*/  MUFU.SQRT R26, R27 ;  /* 0x0000001b001a7308 */ /* 0x000f640000002000 */
[C---:B------:R-:W-:Y:S02]  /*27aa0*/  FMUL.FTZ R3, R22.reuse, R3 ;  /* 0x0000000316037220 */ /* 0x040fe40000410000 */
[----:B------:R-:W-:-:S04]  /*27ab0*/  FMUL.FTZ R22, R22, 2.81474976710656000000e+14 ;  /* 0x5780000016167820 */ /* 0x000fc80000410000 */
[----:B-----5:R-:W5:Y:S02]  /*27ac0*/  MUFU.RCP R26, R26 ;  /* 0x0000001a001a7308 */ /* 0x020f640000001000 */
[----:B-1---5:R-:W-:Y:S01]  /*27ad0*/  FMUL.FTZ R25, R3, R26 ;  /* 0x0000001a03197220 */ /* 0x022fe20000410000 */
[----:B------:R-:W-:Y:S05]  /*27ae0*/  BRA `(.L_x_5454) ;  /* 0x000000b000007947 */ /* 0x000fea0003800000 */
.L_x_5455:
[----:B------:R-:W-:Y:S01]  /*27af0*/  FADD.FTZ R3, R27, 1 ;  /* 0x3f8000001b037421 */ /* 0x000fe20000010000 */
[----:B------:R-:W-:Y:S01]  /*27b00*/  MUFU.SQRT R26, R33 ;  /* 0x00000021001a7308 */ /* 0x000fe20000002000 */
[----:B------:R-:W-:Y:S01]  /*27b10*/  HFMA2.MMA R22, -RZ, RZ, 1.875, 0 ;  /* 0x3f800000ff167435 */ /* 0x000fe200000001ff */
[----:B------:R-:W-:Y:S01]  /*27b20*/  PLOP3.LUT P0, PT, PT, PT, PT, 0x80, 0x0 ;  /* 0x000000000000781c */ /* 0x000fe20003f0f070 */
[----:B------:R-:W-:-:S06]  /*27b30*/  FMUL.FTZ R3, R3, 0.5 ;  /* 0x3f00000003037820 */ /* 0x000fcc0000410000 */
[----:B------:R-:W5:Y:S02]  /*27b40*/  MUFU.SQRT R3, R3 ;  /* 0x0000000300037308 */ /* 0x000f640000002000 */
[----:B-----5:R-:W-:Y:S01]  /*27b50*/  FMUL.FTZ R25, R26, R3 ;  /* 0x000000031a197220 */ /* 0x020fe20000410000 */
[----:B------:R-:W-:Y:S05]  /*27b60*/  BRA `(.L_x_5454) ;  /* 0x0000003000007947 */ /* 0x000fea0003800000 */
.L_x_5453:
[----:B------:R-:W-:Y:S01]  /*27b70*/  PLOP3.LUT P0, PT, PT, PT, PT, 0x80, 0x0 ;  /* 0x000000000000781c */ /* 0x000fe20003f0f070 */
[----:B------:R-:W-:Y:S02]  /*27b80*/  FMUL.FTZ R25, R27, 16777216 ;  /* 0x4b8000001b197820 */ /* 0x000fe40000410000 */
[----:B------:R-:W-:-:S05]  /*27b90*/  FMUL.FTZ R22, R22, 16777216 ;  /* 0x4b80000016167820 */ /* 0x000fca0000410000 */
.L_x_5454:
[----:B------:R-:W-:Y:S05]  /*27ba0*/  BSYNC B0 ;  /* 0x0000000000007941 */ /* 0x000fea0003800000 */
.L_x_5452:
[----:B------:R-:W-:Y:S01]  /*27bb0*/  BSSY B4, `(.L_x_5463) ;  /* 0x00000a7000047945 */ /* 0x000fe20003800000 */
[----:B------:R-:W-:Y:S05]  /*27bc0*/  @P0 BRA `(.L_x_5464) ;  /* 0x000003b000000947 */ /* 0x000fea0003800000 */
[----:B------:R-:W-:-:S13]  /*27bd0*/  ISETP.GT.AND P0, PT, R24, -0x1, PT ;  /* 0xffffffff1800780c */ /* 0x000fda0003f04270 */
[----:B------:R-:W-:Y:S05]  /*27be0*/  @P0 BRA `(.L_x_5465) ;  /* 0x000001d000000947 */ /* 0x000fea0003800000 */
[----:B-1----:R-:W-:Y:S01]  /*27bf0*/  HFMA2.MMA R25, -RZ, RZ, 1.75, 0 ;  /* 0x3f000000ff197435 */ /* 0x002fe200000001ff */
[----:B------:R-:W-:-:S04]  /*27c00*/  FADD.FTZ R3, -R2, -RZ ;  /* 0x800000ff02037221 */ /* 0x000fc80000010100 */
[C---:B------:R-:W-:Y:S01]  /*27c10*/  FADD.FTZ R22, |R3|.reuse, -RZ ;  /* 0x800000ff03167221 */ /* 0x040fe20000010200 */
[C---:B------:R-:W-:Y:S02]  /*27c20*/  FSETP.GT.FTZ.AND P0, PT, |R3|.reuse, 0.56000000238418579102, PT ;  /* 0x3f0f5c290300780b */ /* 0x040fe40003f14200 */
[----:B------:R-:W-:Y:S02]  /*27c30*/  FSETP.NEU.FTZ.AND P1, PT, |R3|, 1, PT ;  /* 0x3f8000000300780b */ /* 0x000fe40003f3d200 */
[----:B------:R-:W-:-:S04]  /*27c40*/  FFMA.FTZ R24, -R22, R25, 0.5 ;  /* 0x3f00000016187423 */ /* 0x000fc80000010119 */
[----:B------:R-:W1:Y:S02]  /*27c50*/  MUFU.RSQ R25, R24 ;  /* 0x0000001800197308 */ /* 0x000e640000001400 */
[----:B01----:R-:W-:Y:S02]  /*27c60*/  FMUL.FTZ R26, R24, R25 ;  /* 0x00000019181a7220 */ /* 0x003fe40000410000 */
[----:B------:R-:W-:-:S04]  /*27c70*/  FMUL.FTZ R25, R25, 0.5 ;  /* 0x3f00000019197820 */ /* 0x000fc80000410000 */
[----:B------:R-:W-:-:S04]  /*27c80*/  FFMA.FTZ R25, -R26, R25, 0.5 ;  /* 0x3f0000001a197423 */ /* 0x000fc80000010119 */
[----:B------:R-:W-:-:S05]  /*27c90*/  FFMA.FTZ R25, R26, R25, R26 ;  /* 0x000000191a197223 */ /* 0x000fca000001001a */
[----:B------:R-:W-:Y:S02]  /*27ca0*/  @P0 FSEL R22, R25, RZ, P1 ;  /* 0x000000ff19160208 */ /* 0x000fe40000800000 */
[----:B------:R-:W-:Y:S02]  /*27cb0*/  MOV R25, 0x3d10ecef ;  /* 0x3d10ecef00197802 */ /* 0x000fe40000000f00 */
[----:B------:R-:W-:Y:S02]  /*27cc0*/  LOP3.LUT R3, R22, 0x80000000, R3, 0xb8, !PT ;  /* 0x8000000016037812 */ /* 0x000fe400078eb803 */
[----:B------:R-:W-:Y:S01]  /*27cd0*/  FSETP.GEU.FTZ.AND P1, PT, R2, -0.56000000238418579102, PT ;  /* 0xbf0f5c290200780b */ /* 0x000fe20003f3e000 */
[----:B------:R-:W-:Y:S02]  /*27ce0*/  HFMA2.MMA R2, -RZ, RZ, 1.9599609375, 20144 ;  /* 0x3fd774ebff027435 */ /* 0x000fe400000001ff */
        /* <DEDUP_REMOVED lines=13> */
.L_x_5465:
[----:B------:R-:W-:Y:S01]  /*27dc0*/  MOV R22, 0x3f000000 ;  /* 0x3f00000000167802 */ /* 0x000fe20000000f00 */
[C---:B------:R-:W-:Y:S01]  /*27dd0*/  FADD.FTZ R3, |R2|.reuse, -RZ ;  /* 0x800000ff02037221 */ /* 0x040fe20000010200 */
[C---:B------:R-:W-:Y:S02]  /*27de0*/  FSETP.GT.FTZ.AND P0, PT, |R2|.reuse, 0.56000000238418579102, PT ;  /* 0x3f0f5c290200780b */ /* 0x040fe40003f14200 */
[----:B------:R-:W-:Y:S01]  /*27df0*/  FSETP.NEU.FTZ.AND P1, PT, |R2|, 1, PT ;  /* 0x3f8000000200780b */ /* 0x000fe20003f3d200 */
[----:B------:R-:W-:-:S04]  /*27e00*/  FFMA.FTZ R22, -R3, R22, 0.5 ;  /* 0x3f00000003167423 */ /* 0x000fc80000010116 */
[----:B-1----:R-:W1:Y:S02]  /*27e10*/  MUFU.RSQ R25, R22 ;  /* 0x0000001600197308 */ /* 0x002e640000001400 */
[----:B-1----:R-:W-:Y:S02]  /*27e20*/  FMUL.FTZ R24, R22, R25 ;  /* 0x0000001916187220 */ /* 0x002fe40000410000 */
[----:B------:R-:W-:-:S04]  /*27e30*/  FMUL.FTZ R25, R25, 0.5 ;  /* 0x3f00000019197820 */ /* 0x000fc80000410000 */
[----:B------:R-:W-:-:S04]  /*27e40*/  FFMA.FTZ R25, -R24, R25, 0.5 ;  /* 0x3f00000018197423 */ /* 0x000fc80000010119 */
[----:B------:R-:W-:-:S05]  /*27e50*/  FFMA.FTZ R25, R24, R25, R24 ;  /* 0x0000001918197223 */ /* 0x000fca0000010018 */
[----:B------:R-:W-:Y:S01]  /*27e60*/  @P0 FSEL R3, R25, RZ, P1 ;  /* 0x000000ff19030208 */ /* 0x000fe20000800000 */
[----:B------:R-:W-:Y:S01]  /*27e70*/  HFMA2.MMA R25, -RZ, RZ, 1.265625, -5052 ;  /* 0x3d10ecefff197435 */ /* 0x000fe200000001ff */
[----:B------:R-:W-:Y:S02]  /*27e80*/  FSETP.GT.FTZ.AND P1, PT, R2, 0.56000000238418579102, PT ;  /* 0x3f0f5c290200780b */ /* 0x000fe40003f34000 */
        /* <DEDUP_REMOVED lines=15> */
.L_x_5464:
[----:B------:R-:W-:-:S13]  /*27f80*/  ISETP.GT.AND P0, PT, R24, -0x1, PT ;  /* 0xffffffff1800780c */ /* 0x000fda0003f04270 */
[----:B------:R-:W-:Y:S05]  /*27f90*/  @P0 BRA `(.L_x_5467) ;  /* 0x0000035000000947 */ /* 0x000fea0003800000 */
[----:B------:R-:W-:Y:S01]  /*27fa0*/  FADD.FTZ R22, -R22, -RZ ;  /* 0x800000ff16167221 */ /* 0x000fe20000010100 */
[----:B------:R-:W-:Y:S01]  /*27fb0*/  BSSY B5, `(.L_x_5468) ;  /* 0x0000011000057945 */ /* 0x000fe20003800000 */
[C---:B-1----:R-:W-:Y:S02]  /*27fc0*/  FADD.FTZ R3, |R25|.reuse, -RZ ;  /* 0x800000ff19037221 */ /* 0x042fe40000010200 */
[----:B------:R-:W-:Y:S01]  /*27fd0*/  FADD.FTZ R2, |R22|, -RZ ;  /* 0x800000ff16027221 */ /* 0x000fe20000010200 */
[----:B------:R-:W-:-:S04]  /*27fe0*/  FSETP.GT.FTZ.AND P6, PT, |R25|, |R22|, PT ;  /* 0x400000161900720b */ /* 0x000fc80003fd4200 */
[----:B------:R-:W-:Y:S02]  /*27ff0*/  FSEL R24, R3, R2, P6 ;  /* 0x0000000203187208 */ /* 0x000fe40003000000 */
[----:B------:R-:W-:Y:S02]  /*28000*/  FSEL R31, R2, R3, P6 ;  /* 0x00000003021f7208 */ /* 0x000fe40003000000 */
[----:B------:R-:W1:Y:S08]  /*28010*/  MUFU.RCP R27, R24 ;  /* 0x00000018001b7308 */ /* 0x000e700000001000 */
[----:B------:R-:W5:Y:S01]  /*28020*/  FCHK P0, R31, R24 ;  /* 0x000000181f007302 */ /* 0x000f620000000000 */
[----:B01----:R-:W-:-:S04]  /*28030*/  FFMA R26, -R24, R27, 1 ;  /* 0x3f800000181a7423 */ /* 0x003fc8000000011b */
[----:B------:R-:W-:-:S04]  /*28040*/  FFMA R26, R27, R26, R27 ;  /* 0x0000001a1b1a7223 */ /* 0x000fc8000000001b */
[----:B------:R-:W-:-:S04]  /*28050*/  FFMA R3, R31, R26, RZ ;  /* 0x0000001a1f037223 */ /* 0x000fc800000000ff */
[----:B------:R-:W-:-:S04]  /*28060*/  FFMA R2, -R24, R3, R31 ;  /* 0x0000000318027223 */ /* 0x000fc8000000011f */
[----:B------:R-:W-:Y:S01]  /*28070*/  FFMA R3, R26, R2, R3 ;  /* 0x000000021a037223 */ /* 0x000fe20000000003 */
[----:B-----5:R-:W-:Y:S05]  /*28080*/  @!P0 BRA `(.L_x_5469) ;  /* 0x0000003000008947 */ /* 0x020fea0003800000 */
[----:B------:R-:W-:Y:S02]  /*28090*/  MOV R30, R24 ;  /* 0x00000018001e7202 */ /* 0x000fe40000000f00 */
[----:B------:R-:W-:Y:S02]  /*280a0*/  MOV R2, 0x280c0 ;  /* 0x000280c000027802 */ /* 0x000fe40000000f00 */
[----:B--234-:R-:W-:Y:S05]  /*280b0*/  CALL.REL.NOINC `($__internal_10_$__cuda_sm3x_div_rn_ftz_f32_slowpath) ;  /* 0x0000189000007944 */ /* 0x01cfea0003c00000 */
.L_x_5469:
[----:B------:R-:W-:Y:S05]  /*280c0*/  BSYNC B5 ;  /* 0x0000000000057941 */ /* 0x000fea0003800000 */
.L_x_5468:
        /* <DEDUP_REMOVED lines=18> */
.L_x_5471:
[----:B------:R-:W-:Y:S02]  /*281f0*/  ISETP.GE.AND P0, PT, R22, RZ, PT ;  /* 0x000000ff1600720c */ /* 0x000fe40003f06270 */
[----:B------:R-:W-:-:S11]  /*28200*/  MOV R3, 0x3fd774eb ;  /* 0x3fd774eb00037802 */ /* 0x000fd60000000f00 */
[----:B------:R-:W-:-:S04]  /*28210*/  @P0 FFMA.FTZ R2, R3, 0.93318945169448852539, -R2 ;  /* 0x3f6ee58103020823 */ /* 0x000fc80000010802 */
[----:B------:R-:W-:Y:S02]  /*28220*/  @!P0 FFMA.FTZ R2, R3, 0.93318945169448852539, R2 ;  /* 0x3f6ee58103028823 */ /* 0x000fe40000010002 */
.L_x_5472:
[----:B------:R-:W-:Y:S05]  /*28230*/  BSYNC B0 ;  /* 0x0000000000007941 */ /* 0x000fea0003800000 */
.L_x_5470:
        /* <DEDUP_REMOVED lines=11> */
.L_x_5467:
[----:B------:R-:W-:Y:S01]  /*282f0*/  FADD.FTZ R2, |R22|, -RZ ;  /* 0x800000ff16027221 */ /* 0x000fe20000010200 */
[C---:B-1----:R-:W-:Y:S01]  /*28300*/  FSETP.GT.FTZ.AND P6, PT, |R25|.reuse, |R22|, PT ;  /* 0x400000161900720b */ /* 0x042fe20003fd4200 */
[----:B------:R-:W-:Y:S01]  /*28310*/  FADD.FTZ R31, |R25|, -RZ ;  /* 0x800000ff191f7221 */ /* 0x000fe20000010200 */
[----:B------:R-:W-:Y:S04]  /*28320*/  BSSY B5, `(.L_x_5473) ;  /* 0x000000e000057945 */ /* 0x000fe80003800000 */
[----:B------:R-:W-:Y:S02]  /*28330*/  FSEL R24, R31, R2, P6 ;  /* 0x000000021f187208 */ /* 0x000fe40003000000 */
[----:B------:R-:W-:-:S02]  /*28340*/  FSEL R31, R2, R31, P6 ;  /* 0x0000001f021f7208 */ /* 0x000fc40003000000 */
        /* <DEDUP_REMOVED lines=11> */
.L_x_5474:
[----:B------:R-:W-:Y:S05]  /*28400*/  BSYNC B5 ;  /* 0x0000000000057941 */ /* 0x000fea0003800000 */
.L_x_5473:
        /* <DEDUP_REMOVED lines=18> */
.L_x_5476:
[----:B------:R-:W-:Y:S02]  /*28530*/  ISETP.GE.AND P0, PT, R22, RZ, PT ;  /* 0x000000ff1600720c */ /* 0x000fe40003f06270 */
[----:B------:R-:W-:-:S11]  /*28540*/  MOV R3, 0x3fd774eb ;  /* 0x3fd774eb00037802 */ /* 0x000fd60000000f00 */
[----:B------:R-:W-:-:S04]  /*28550*/  @P0 FFMA.FTZ R2, R3, 0.93318945169448852539, -R2 ;  /* 0x3f6ee58103020823 */ /* 0x000fc80000010802 */
[----:B------:R-:W-:Y:S02]  /*28560*/  @!P0 FFMA.FTZ R2, R3, 0.93318945169448852539, R2 ;  /* 0x3f6ee58103028823 */ /* 0x000fe40000010002 */
.L_x_5477:
[----:B------:R-:W-:Y:S05]  /*28570*/  BSYNC B0 ;  /* 0x0000000000007941 */ /* 0x000fea0003800000 */
.L_x_5475:
        /* <DEDUP_REMOVED lines=10> */
.L_x_5466:
[----:B------:R-:W-:Y:S05]  /*28620*/  BSYNC B4 ;  /* 0x0000000000047941 */ /* 0x000fea0003800000 */
.L_x_5463:
[----:B------:R-:W-:-:S13]  /*28630*/  ISETP.NE.AND P0, PT, R4, RZ, PT ;  /* 0x000000ff0400720c */ /* 0x000fda0003f05270 */
[----:B----4-:R-:W-:Y:S01]  /*28640*/  @!P0 FADD.FTZ R23, -R23, -RZ ;  /* 0x800000ff17178221 */ /* 0x010fe20000010100 */
[----:B------:R-:W-:Y:S05]  /*28650*/  BRA `(.L_x_5478) ;  /* 0x00000db000007947 */ /* 0x000fea0003800000 */
.L_x_5441:
[----:B------:R-:W-:Y:S02]  /*28660*/  FADD.FTZ R22, -R24, 6.1232342629258392722e-17 ;  /* 0x248d313218167421 */ /* 0x000fe40000010100 */
[----:B------:R-:W-:Y:S02]  /*28670*/  FADD.FTZ R23, -R5, -RZ ;  /* 0x800000ff05177221 */ /* 0x000fe40000010100 */
[----:B------:R-:W-:Y:S01]  /*28680*/  FADD.FTZ R22, R22, 1.5707963705062866211 ;  /* 0x3fc90fdb16167421 */ /* 0x000fe20000010000 */
[----:B------:R-:W-:Y:S05]  /*28690*/  BRA `(.L_x_5478) ;  /* 0x00000d7000007947 */ /* 0x000fea0003800000 */
.L_x_5440:
[----:B------:R-:W-:Y:S01]  /*286a0*/  FADD.FTZ R23, -R5, -RZ ;  /* 0x800000ff05177221 */ /* 0x000fe20000010100 */
[----:B------:R-:W-:Y:S01]  /*286b0*/  MOV R22, RZ ;  /* 0x000000ff00167202 */ /* 0x000fe20000000f00 */
[----:B------:R-:W-:Y:S05]  /*286c0*/  BRA `(.L_x_5478) ;  /* 0x00000d4000007947 */ /* 0x000fea0003800000 */
.L_x_5439:
        /* <DEDUP_REMOVED lines=24> */
.L_x_5483:
[----:B------:R-:W-:Y:S05]  /*28850*/  BSYNC B5 ;  /* 0x0000000000057941 */ /* 0x000fea0003800000 */
.L_x_5482:
        /* <DEDUP_REMOVED lines=18> */
.L_x_5485:
[----:B------:R-:W-:Y:S02]  /*28980*/  ISETP.GE.AND P0, PT, R24, RZ, PT ;  /* 0x000000ff1800720c */ /* 0x000fe40003f06270 */
[----:B------:R-:W-:-:S11]  /*28990*/  MOV R3, 0x3fd774eb ;  /* 0x3fd774eb00037802 */ /* 0x000fd60000000f00 */
[----:B------:R-:W-:-:S04]  /*289a0*/  @P0 FFMA.FTZ R2, R3, 0.93318945169448852539, -R2 ;  /* 0x3f6ee58103020823 */ /* 0x000fc80000010802 */
[----:B------:R-:W-:Y:S02]  /*289b0*/  @!P0 FFMA.FTZ R2, R3, 0.93318945169448852539, R2 ;  /* 0x3f6ee58103028823 */ /* 0x000fe40000010002 */
.L_x_5486:
[----:B------:R-:W-:Y:S05]  /*289c0*/  BSYNC B0 ;  /* 0x0000000000007941 */ /* 0x000fea0003800000 */
.L_x_5484:
        /* <DEDUP_REMOVED lines=13> */
.L_x_5481:
        /* <DEDUP_REMOVED lines=12> */
.L_x_5489:
[----:B------:R-:W-:Y:S05]  /*28b60*/  BSYNC B5 ;  /* 0x0000000000057941 */ /* 0x000fea0003800000 */
.L_x_5488:
        /* <DEDUP_REMOVED lines=18> */
.L_x_5491:
[----:B------:R-:W-:Y:S02]  /*28c90*/  ISETP.GE.AND P0, PT, R24, RZ, PT ;  /* 0x000000ff1800720c */ /* 0x000fe40003f06270 */
[----:B------:R-:W-:-:S11]  /*28ca0*/  MOV R3, 0x3fd774eb ;  /* 0x3fd774eb00037802 */ /* 0x000fd60000000f00 */
[----:B------:R-:W-:-:S04]  /*28cb0*/  @P0 FFMA.FTZ R2, R3, 0.93318945169448852539, -R2 ;  /* 0x3f6ee58103020823 */ /* 0x000fc80000010802 */
[----:B------:R-:W-:Y:S02]  /*28cc0*/  @!P0 FFMA.FTZ R2, R3, 0.93318945169448852539, R2 ;  /* 0x3f6ee58103028823 */ /* 0x000fe40000010002 */
.L_x_5492:
[----:B------:R-:W-:Y:S05]  /*28cd0*/  BSYNC B0 ;  /* 0x0000000000007941 */ /* 0x000fea0003800000 */
.L_x_5490:
        /* <DEDUP_REMOVED lines=9> */
[----:B------:R-:W-:Y:S01]  /*28d70*/  FMUL.FTZ R26, R3, R26 ;  /* 0x0000001a031a7220 */ /* 0x000fe20000410000 */
[----:B------:R-:W-:Y:S01]  /*28d80*/  HFMA2.MMA R23, -RZ, RZ, 2.04296875, -15.78125 ;  /* 0x4016cbe4ff177435 */ /* 0x000fe200000001ff */
[----:B------:R-:W-:-:S04]  /*28d90*/  FMUL.FTZ R27, R27, R27 ;  /* 0x0000001b1b1b7220 */ /* 0x000fc80000410000 */
[----:B------:R-:W-:-:S04]  /*28da0*/  FFMA.FTZ R27, R26, R26, R27 ;  /* 0x0000001a1a1b7223 */ /* 0x000fc8000001001b */
[----:B------:R-:W0:Y:S02]  /*28db0*/  MUFU.SQRT R26, R27 ;  /* 0x0000001b001a7308 */ /* 0x000e240000002000 */
[----:B0-----:R-:W-:Y:S01]  /*28dc0*/  @P0 FMUL.FTZ R3, R25, R26 ;  /* 0x0000001a19030220 */ /* 0x001fe20000410000 */
[----:B------:R-:W-:-:S04]  /*28dd0*/  FSETP.NEU.FTZ.AND P0, PT, R33, +INF , PT ;  /* 0x7f8000002100780b */ /* 0x000fc80003f1d000 */
        /* <DEDUP_REMOVED lines=11> */
.L_x_5480:
        /* <DEDUP_REMOVED lines=22> */
[----:B------:R-:W-:-:S04]  /*28ff0*/  FFMA R30, R30, R3, R30 ;  /* 0x000000031e1e7223 */ /* 0x000fc8000000001e */
        /* <DEDUP_REMOVED lines=10> */
.L_x_5494:
[----:B------:R-:W-:Y:S05]  /*290a0*/  BSYNC B5 ;  /* 0x0000000000057941 */ /* 0x000fea0003800000 */
.L_x_5493:
        /* <DEDUP_REMOVED lines=18> */
.L_x_5496:
[----:B------:R-:W-:Y:S02]  /*291d0*/  ISETP.GE.AND P0, PT, R24, RZ, PT ;  /* 0x000000ff1800720c */ /* 0x000fe40003f06270 */
[----:B------:R-:W-:-:S11]  /*291e0*/  MOV R3, 0x3fd774eb ;  /* 0x3fd774eb00037802 */ /* 0x000fd60000000f00 */
[----:B------:R-:W-:-:S04]  /*291f0*/  @P0 FFMA.FTZ R2, R3, 0.93318945169448852539, -R2 ;  /* 0x3f6ee58103020823 */ /* 0x000fc80000010802 */
[----:B------:R-:W-:Y:S02]  /*29200*/  @!P0 FFMA.FTZ R2, R3, 0.93318945169448852539, R2 ;  /* 0x3f6ee58103028823 */ /* 0x000fe40000010002 */
.L_x_5497:
[----:B------:R-:W-:Y:S05]  /*29210*/  BSYNC B0 ;  /* 0x0000000000007941 */ /* 0x000fea0003800000 */
.L_x_5495:
        /* <DEDUP_REMOVED lines=10> */
.L_x_5487:
[----:B------:R-:W-:Y:S05]  /*292c0*/  BSYNC B4 ;  /* 0x0000000000047941 */ /* 0x000fea0003800000 */
.L_x_5479:
[----:B------:R-:W-:Y:S01]  /*292d0*/  ISETP.NE.AND P0, PT, R4, RZ, PT ;  /* 0x000000ff0400720c */ /* 0x000fe20003f05270 */
[----:B------:R-:W-:Y:S02]  /*292e0*/  FADD.FTZ R23, R32, 0.69314718246459960938 ;  /* 0x3f31721820177421 */ /* 0x000fe40000010000 */
[----:B------:R-:W-:-:S10]  /*292f0*/  FADD.FTZ R22, |R2|, -RZ ;  /* 0x800000ff02167221 */ /* 0x000fd40000010200 */
[----:B------:R-:W-:Y:S01]  /*29300*/  @!P0 FADD.FTZ R23, -R23, -RZ ;  /* 0x800000ff17178221 */ /* 0x000fe20000010100 */
[----:B------:R-:W-:Y:S05]  /*29310*/  BRA `(.L_x_5478) ;  /* 0x000000f000007947 */ /* 0x000fea0003800000 */
.L_x_5438:
        /* <DEDUP_REMOVED lines=15> */
.L_x_5478:
[----:B------:R-:W-:Y:S05]  /*29410*/  BSYNC B2 ;  /* 0x0000000000027941 */ /* 0x000fea0003800000 */
.L_x_5437:
        /* <DEDUP_REMOVED lines=9> */
.L_x_5498:
[----:B------:R-:W-:Y:S02]  /*294b0*/  FSETP.GTU.FTZ.AND P0, PT, R3, +INF , PT ;  /* 0x7f8000000300780b */ /* 0x000fe40003f1c000 */
[----:B------:R-:W-:-:S11]  /*294c0*/  MOV R2, R22 ;  /* 0x0000001600027202 */ /* 0x000fd60000000f00 */
[----:B------:R-:W-:Y:S02]  /*294d0*/  @!P0 MOV R23, R3 ;  /* 0x0000000300178202 */ /* 0x000fe40000000f00 */
.L_x_5436:
[----:B------:R-:W-:Y:S05]  /*294e0*/  BSYNC B3 ;  /* 0x0000000000037941 */ /* 0x000fea0003800000 */
.L_x_5435:
[----:B------:R-:W-:Y:S01]  /*294f0*/  ISETP.GE.AND P0, PT, R19, R20, PT ;  /* 0x000000141300720c */ /* 0x000fe20003f06270 */
[----:B------:R-:W-:Y:S01]  /*29500*/  BSSY B0, `(.L_x_5499) ;  /* 0x000003b000007945 */ /* 0x000fe20003800000 */
[----:B------:R-:W-:Y:S11]  /*29510*/  BSSY B1, `(.L_x_5500) ;  /* 0x0000032000017945 */ /* 0x000ff60003800000 */
[----:B------:R-:W-:Y:S05]  /*29520*/  @P0 BRA `(.L_x_5501) ;  /* 0x000000f000000947 */ /* 0x000fea0003800000 */
[----:B------:R-:W1:Y:S01]  /*29530*/  S2R R19, SR_TID.X ;  /* 0x0000000000137919 */ /* 0x000e620000002100 */
[----:B------:R-:W-:Y:S01]  /*29540*/  HFMA2.MMA R5, -RZ, RZ, 0, 2.384185791015625e-07 ;  /* 0x00000004ff057435 */ /* 0x000fe200000001ff */
[----:B------:R-:W-:-:S02]  /*29550*/  F2FP.PACK_AB R21, R18, R21 ;  /* 0x000000151215723e */ /* 0x000fc400000000ff */
[----:B-1----:R-:W-:Y:S02]  /*29560*/  IADD3 R4, R0, R19, RZ ;  /* 0x0000001300047210 */ /* 0x002fe40007ffe0ff */
[----:B------:R-:W-:-:S05]  /*29570*/  IADD3 R19, R19, 0x80, RZ ;  /* 0x0000008013137810 */ /* 0x000fca0007ffe0ff */
[----:B------:R-:W-:Y:S01]  /*29580*/  IMAD.WIDE.U32 R4, R4, R5, c[0x0][0x168] ;  /* 0x00005a0004047625 */ /* 0x000fe200078e0005 */
[----:B------:R-:W-:-:S04]  /*29590*/  ISETP.GE.AND P0, PT, R19, R20, PT ;  /* 0x000000141300720c */ /* 0x000fc80003f06270 */
[----:B------:R1:W-:Y:S09]  /*295a0*/  STG.E [R4.64], R21 ;  /* 0x0000001504007986 */ /* 0x0003f2000c101904 */
[----:B------:R-:W-:Y:S05]  /*295b0*/  @P0 BRA `(.L_x_5502) ;  /* 0x000000e000000947 */ /* 0x000fea0003800000 */
[----:B-1----:R-:W-:Y:S02]  /*295c0*/  IADD3 R4, R0, R19, RZ ;  /* 0x0000001300047210 */ /* 0x002fe40007ffe0ff */
[----:B------:R-:W-:-:S02]  /*295d0*/  MOV R5, 0x4 ;  /* 0x0000000400057802 */ /* 0x000fc40000000f00 */
[----:B------:R-:W-:Y:S02]  /*295e0*/  F2FP.PACK_AB R17, R16, R17 ;  /* 0x000000111011723e */ /* 0x000fe400000000ff */
[----:B------:R-:W-:Y:S01]  /*295f0*/  IADD3 R19, R19, 0x80, RZ ;  /* 0x0000008013137810 */ /* 0x000fe20007ffe0ff */
[----:B------:R-:W-:-:S05]  /*29600*/  IMAD.WIDE.U32 R4, R4, R5, c[0x0][0x168] ;  /* 0x00005a0004047625 */ /* 0x000fca00078e0005 */
[----:B------:R1:W-:Y:S02]  /*29610*/  STG.E [R4.64], R17 ;  /* 0x0000001104007986 */ /* 0x0003e4000c101904 */
.L_x_5501:
[----:B------:R-:W-:-:S13]  /*29620*/  ISETP.GE.AND P0, PT, R19, R20, PT ;  /* 0x000000141300720c */ /* 0x000fda0003f06270 */
[----:B------:R-:W-:Y:S05]  /*29630*/  @P0 BRA `(.L_x_5503) ;  /* 0x000000e000000947 */ /* 0x000fea0003800000 */
[----:B-1----:R-:W-:Y:S02]  /*29640*/  IADD3 R4, R0, R19, RZ ;  /* 0x0000001300047210 */ /* 0x002fe40007ffe0ff */
[----:B------:R-:W-:Y:S02]  /*29650*/  MOV R5, 0x4 ;  /* 0x0000000400057802 */ /* 0x000fe40000000f00 */
[----:B------:R-:W-:Y:S02]  /*29660*/  F2FP.PACK_AB R15, R14, R15 ;  /* 0x0000000f0e0f723e */ /* 0x000fe400000000ff */
[----:B------:R-:W-:Y:S01]  /*29670*/  IADD3 R19, R19, 0x80, RZ ;  /* 0x0000008013137810 */ /* 0x000fe20007ffe0ff */
[----:B------:R-:W-:-:S05]  /*29680*/  IMAD.WIDE.U32 R4, R4, R5, c[0x0][0x168] ;  /* 0x00005a0004047625 */ /* 0x000fca00078e0005 */
[----:B------:R1:W-:Y:S02]  /*29690*/  STG.E [R4.64], R15 ;  /* 0x0000000f04007986 */ /* 0x0003e4000c101904 */
.L_x_5502:
[----:B------:R-:W-:-:S13]  /*296a0*/  ISETP.GE.AND P0, PT, R19, R20, PT ;  /* 0x000000141300720c */ /* 0x000fda0003f06270 */
[----:B------:R-:W-:Y:S05]  /*296b0*/  @P0 BRA `(.L_x_5504) ;  /* 0x000000e000000947 */ /* 0x000fea0003800000 */
[----:B-1----:R-:W-:Y:S01]  /*296c0*/  HFMA2.MMA R5, -RZ, RZ, 0, 2.384185791015625e-07 ;  /* 0x00000004ff057435 */ /* 0x002fe200000001ff */
[----:B------:R-:W-:Y:S02]  /*296d0*/  IADD3 R4, R0, R19, RZ ;  /* 0x0000001300047210 */ /* 0x000fe40007ffe0ff */
[----:B------:R-:W-:Y:S02]  /*296e0*/  F2FP.PACK_AB R13, R12, R13 ;  /* 0x0000000d0c0d723e */ /* 0x000fe400000000ff */
[----:B------:R-:W-:-:S05]  /*296f0*/  IADD3 R19, R19, 0x80, RZ ;  /* 0x0000008013137810 */ /* 0x000fca0007ffe0ff */
[----:B------:R-:W-:-:S05]  /*29700*/  IMAD.WIDE.U32 R4, R4, R5, c[0x0][0x168] ;  /* 0x00005a0004047625 */ /* 0x000fca00078e0005 */
[----:B------:R1:W-:Y:S02]  /*29710*/  STG.E [R4.64], R13 ;  /* 0x0000000d04007986 */ /* 0x0003e4000c101904 */
.L_x_5503:
[----:B------:R-:W-:-:S13]  /*29720*/  ISETP.GE.AND P0, PT, R19, R20, PT ;  /* 0x000000141300720c */ /* 0x000fda0003f06270 */
[----:B------:R-:W-:Y:S05]  /*29730*/  @P0 BRA `(.L_x_5505) ;  /* 0x000000f000000947 */ /* 0x000fea0003800000 */
[----:B-1----:R-:W-:Y:S02]  /*29740*/  IADD3 R4, R0, R19, RZ ;  /* 0x0000001300047210 */ /* 0x002fe40007ffe0ff */
[----:B------:R-:W-:Y:S02]  /*29750*/  MOV R5, 0x4 ;  /* 0x0000000400057802 */ /* 0x000fe40000000f00 */
[----:B--2---:R-:W-:Y:S02]  /*29760*/  F2FP.PACK_AB R11, R10, R11 ;  /* 0x0000000b0a0b723e */ /* 0x004fe400000000ff */
[----:B------:R-:W-:Y:S01]  /*29770*/  IADD3 R19, R19, 0x80, RZ ;  /* 0x0000008013137810 */ /* 0x000fe20007ffe0ff */
[----:B------:R-:W-:-:S05]  /*29780*/  IMAD.WIDE.U32 R4, R4, R5, c[0x0][0x168] ;  /* 0x00005a0004047625 */ /* 0x000fca00078e0005 */
[----:B------:R1:W-:Y:S02]  /*29790*/  STG.E [R4.64], R11 ;  /* 0x0000000b04007986 */ /* 0x0003e4000c101904 */
.L_x_5504:
[----:B------:R-:W-:-:S13]  /*297a0*/  ISETP.GE.AND P0, PT, R19, R20, PT ;  /* 0x000000141300720c */ /* 0x000fda0003f06270 */
[----:B------:R-:W-:Y:S01]  /*297b0*/  @P0 BREAK B1 ;  /* 0x0000000000010942 */ /* 0x000fe20003800000 */
[----:B------:R-:W-:Y:S05]  /*297c0*/  @P0 BRA `(.L_x_5506) ;  /* 0x000000e000000947 */ /* 0x000fea0003800000 */
[----:B-1----:R-:W-:Y:S01]  /*297d0*/  HFMA2.MMA R5, -RZ, RZ, 0, 2.384185791015625e-07 ;  /* 0x00000004ff057435 */ /* 0x002fe200000001ff */
[----:B------:R-:W-:Y:S02]  /*297e0*/  IADD3 R4, R0, R19, RZ ;  /* 0x0000001300047210 */ /* 0x000fe40007ffe0ff */
[----:B---3--:R-:W-:Y:S02]  /*297f0*/  F2FP.PACK_AB R9, R8, R9 ;  /* 0x000000090809723e */ /* 0x008fe400000000ff */
[----:B------:R-:W-:-:S05]  /*29800*/  IADD3 R19, R19, 0x80, RZ ;  /* 0x0000008013137810 */ /* 0x000fca0007ffe0ff */
[----:B------:R-:W-:-:S05]  /*29810*/  IMAD.WIDE.U32 R4, R4, R5, c[0x0][0x168] ;  /* 0x00005a0004047625 */ /* 0x000fca00078e0005 */
[----:B------:R1:W-:Y:S02]  /*29820*/  STG.E [R4.64], R9 ;  /* 0x0000000904007986 */ /* 0x0003e4000c101904 */
.L_x_5505:
[----:B------:R-:W-:Y:S05]  /*29830*/  BSYNC B1 ;  /* 0x0000000000017941 */ /* 0x000fea0003800000 */
.L_x_5500:
[----:B------:R-:W-:-:S13]  /*29840*/  ISETP.GE.AND P0, PT, R19, R20, PT ;  /* 0x000000141300720c */ /* 0x000fda0003f06270 */
[----:B-1----:R-:W-:Y:S02]  /*29850*/  @!P0 IADD3 R4, R0, R19, RZ ;  /* 0x0000001300048210 */ /* 0x002fe40007ffe0ff */
[----:B------:R-:W-:Y:S02]  /*29860*/  @!P0 MOV R5, 0x4 ;  /* 0x0000000400058802 */ /* 0x000fe40000000f00 */
[----:B------:R-:W-:Y:S02]  /*29870*/  @!P0 F2FP.PACK_AB R7, R6, R7 ;  /* 0x000000070607823e */ /* 0x000fe400000000ff */
[----:B------:R-:W-:Y:S01]  /*29880*/  @!P0 IADD3 R19, R19, 0x80, RZ ;  /* 0x0000008013138810 */ /* 0x000fe20007ffe0ff */
[----:B------:R-:W-:-:S05]  /*29890*/  @!P0 IMAD.WIDE.U32 R4, R4, R5, c[0x0][0x168] ;  /* 0x00005a0004048625 */ /* 0x000fca00078e0005 */
[----:B------:R1:W-:Y:S02]  /*298a0*/  @!P0 STG.E [R4.64], R7 ;  /* 0x0000000704008986 */ /* 0x0003e4000c101904 */
.L_x_5506:
[----:B------:R-:W-:Y:S05]  /*298b0*/  BSYNC B0 ;  /* 0x0000000000007941 */ /* 0x000fea0003800000 */
.L_x_5499:
[----:B------:R-:W-:Y:S01]  /*298c0*/  WARPSYNC 0xffffffff ;  /* 0xffffffff00007948 */ /* 0x000fe20003800000 */
[----:B------:R-:W-:-:S13]  /*298d0*/  ISETP.GE.AND P0, PT, R19, R20, PT ;  /* 0x000000141300720c */ /* 0x000fda0003f06270 */
[----:B------:R-:W-:Y:S05]  /*298e0*/  @P0 EXIT ;  /* 0x000000000000094d */ /* 0x000fea0003800000 */
[----:B------:R-:W-:Y:S01]  /*298f0*/  IADD3 R3, R0, R19, RZ ;  /* 0x0000001300037210 */ /* 0x000fe20007ffe0ff */
[----:B------:R-:W-:Y:S01]  /*29900*/  HFMA2.MMA R0, -RZ, RZ, 0, 2.384185791015625e-07 ;  /* 0x00000004ff007435 */ /* 0x000fe200000001ff */
[----:B------:R-:W-:-:S09]  /*29910*/  F2FP.PACK_AB R23, R2, R23 ;  /* 0x000000170217723e */ /* 0x000fd200000000ff */
[----:B------:R-:W-:-:S05]  /*29920*/  IMAD.WIDE.U32 R2, R3, R0, c[0x0][0x168] ;  /* 0x00005a0003027625 */ /* 0x000fca00078e0000 */
[----:B------:R-:W-:Y:S01]  /*29930*/  STG.E [R2.64], R23 ;  /* 0x0000001702007986 */ /* 0x000fe2000c101904 */
[----:B------:R-:W-:Y:S05]  /*29940*/  EXIT ;  /* 0x000000000000794d */ /* 0x000fea0003800000 */
        .weak           $__internal_10_$__cuda_sm3x_div_rn_ftz_f32_slowpath
        .type           $__internal_10_$__cuda_sm3x_div_rn_ftz_f32_slowpath,@function
        .size           $__internal_10_$__cuda_sm3x_div_rn_ftz_f32_slowpath,(.L_x_16507 - $__internal_10_$__cuda_sm3x_div_rn_ftz_f32_slowpath)
$__internal_10_$__cuda_sm3x_div_rn_ftz_f32_slowpath:
        /* <DEDUP_REMOVED lines=32> */
.L_x_5509:
[----:B------:R-:W-:Y:S05]  /*29b50*/  BSYNC B1 ;  /* 0x0000000000017941 */ /* 0x000fea0003800000 */
.L_x_5508:
[----:B------:R-:W-:Y:S01]  /*29b60*/  IADD3 R3, R3, -0x7f, RZ ;  /* 0xffffff8103037810 */ /* 0x000fe20007ffe0ff */
[----:B------:R-:W-:Y:S01]  /*29b70*/  BSSY B1, `(.L_x_5514) ;  /* 0x000001b000017945 */ /* 0x000fe20003800000 */
[----:B------:R-:W-:-:S03]  /*29b80*/  IADD3 R26, R26, -0x7f, RZ ;  /* 0xffffff811a1a7810 */ /* 0x000fc60007ffe0ff */
[----:B------:R-:W-:Y:S02]  /*29b90*/  IMAD R34, R3, -0x800000, R30 ;  /* 0xff80000003227824 */ /* 0x000fe400078e021e */
[C---:B------:R-:W-:Y:S01]  /*29ba0*/  IMAD R28, R26.reuse, -0x800000, R31 ;  /* 0xff8000001a1c7824 */ /* 0x040fe200078e021f */
[----:B------:R-:W-:Y:S01]  /*29bb0*/  IADD3 R26, R26, -R3, RZ ;  /* 0x800000031a1a7210 */ /* 0x000fe20007ffe0ff */
        /* <DEDUP_REMOVED lines=21> */
.L_x_5515:
[----:B------:R-:W-:Y:S02]  /*29d10*/  LEA R27, R26, R27, 0x17 ;  /* 0x0000001b1a1b7211 */ /* 0x000fe400078eb8ff */
.L_x_5516:
[----:B------:R-:W-:Y:S05]  /*29d20*/  BSYNC B1 ;  /* 0x0000000000017941 */ /* 0x000fea0003800000 */
.L_x_5514:
[----:B------:R-:W-:Y:S01]  /*29d30*/  MOV R3, R27 ;  /* 0x0000001b00037202 */ /* 0x000fe20000000f00 */
[----:B------:R-:W-:Y:S05]  /*29d40*/  BRA `(.L_x_5517) ;  /* 0x0000008000007947 */ /* 0x000fea0003800000 */
.L_x_5513:
[----:B------:R-:W-:-:S04]  /*29d50*/  LOP3.LUT R3, R30, 0x80000000, R31, 0x48, !PT ;  /* 0x800000001e037812 */ /* 0x000fc800078e481f */
[----:B------:R-:W-:Y:S01]  /*29d60*/  LOP3.LUT R3, R3, 0x7f800000, RZ, 0xfc, !PT ;  /* 0x7f80000003037812 */ /* 0x000fe200078efcff */
[----:B------:R-:W-:Y:S05]  /*29d70*/  BRA `(.L_x_5517) ;  /* 0x0000005000007947 */ /* 0x000fea0003800000 */
.L_x_5512:
[----:B------:R-:W-:Y:S01]  /*29d80*/  LOP3.LUT R3, R30, 0x80000000, R31, 0x48, !PT ;  /* 0x800000001e037812 */ /* 0x000fe200078e481f */
[----:B------:R-:W-:Y:S05]  /*29d90*/  BRA `(.L_x_5517) ;  /* 0x0000003000007947 */ /* 0x000fea0003800000 */
.L_x_5511:
[----:B------:R-:W0:Y:S01]  /*29da0*/  MUFU.RSQ R3, -QNAN ;  /* 0xffc0000000037908 */ /* 0x000e220000001400 */
[----:B------:R-:W-:Y:S05]  /*29db0*/  BRA `(.L_x_5517) ;  /* 0x0000001000007947 */ /* 0x000fea0003800000 */
.L_x_5510:
[----:B------:R-:W-:Y:S02]  /*29dc0*/  FADD.FTZ R3, R31, R30 ;  /* 0x0000001e1f037221 */ /* 0x000fe40000010000 */
.L_x_5517:
[----:B------:R-:W-:Y:S05]  /*29dd0*/  BSYNC B0 ;  /* 0x0000000000007941 */ /* 0x000fea0003800000 */
.L_x_5507:
[----:B------:R-:W-:Y:S01]  /*29de0*/  HFMA2.MMA R27, -RZ, RZ, 0, 0 ;  /* 0x00000000ff1b7435 */ /* 0x000fe200000001ff */
[----:B------:R-:W-:-:S05]  /*29df0*/  MOV R26, R2 ;  /* 0x00000002001a7202 */ /* 0x000fca0000000f00 */
[----:B------:R-:W-:Y:S05]  /*29e00*/  RET.REL.NODEC R26 `(_ZN2at6native29vectorized_elementwise_kernelILi2EZZZNS0_17acosh_kernel_cudaERNS_18TensorIteratorBaseEENKUlvE_clEvENKUlvE1_clEvEUlN3c107complexINS6_4HalfEEEE_St5arrayIPcLm2EEEEviT0_T1_) ;  /* 0xfffd61f01a007950 */ /* 0x000fea0003c3ffff */
.L_x_5518:
        /* <DEDUP_REMOVED lines=15> */
.L_x_16507:


//--------------------- .text._ZN2at6native29vectorized_elementwise_kernelILi4EZZZNS0_17acosh_kernel_cudaERNS_18TensorIteratorBaseEENKUlvE_clEvENKUlvE1_clEvEUlN3c107complexINS6_4HalfEEEE_St5arrayIPcLm2EEEEviT0_T1_ --------------------------
	.section	.text._ZN2at6native29vectorized_elementwise_kernelILi4EZZZNS0_17acosh_kernel_cudaERNS_18TensorIteratorBaseEENKUlvE_clEvENKUlvE1_clEvEUlN3c107complexINS6_4HalfEEEE_St5arrayIPcLm2EEEEviT0_T1_,"ax",@progbits
	.sectioninfo	@"SHI_REGISTERS=39"
	.align	128
        .global         _ZN2at6native29vectorized_elementwise_kernelILi4EZZZNS0_17acosh_kernel_cudaERNS_18TensorIteratorBaseEENKUlvE_clEvENKUlvE1_clEvEUlN3c107complexINS6_4HalfEEEE_St5arrayIPcLm2EEEEviT0_T1_
        .type           _ZN2at6native29vectorized_elementwise_kernelILi4EZZZNS0_17acosh_kernel_cudaERNS_18TensorIteratorBaseEENKUlvE_clEvENKUlvE1_clEvEUlN3c107complexINS6_4HalfEEEE_St5arrayIPcLm2EEEEviT0_T1_,@function
        .size           _ZN2at6native29vectorized_elementwise_kernelILi4EZZZNS0_17acosh_kernel_cudaERNS_18TensorIteratorBaseEENKUlvE_clEvENKUlvE1_clEvEUlN3c107complexINS6_4HalfEEEE_St5arrayIPcLm2EEEEviT0_T1_,(.L_x_16508 - _ZN2at6native29vectorized_elementwise_kernelILi4EZZZNS0_17acosh_kernel_cudaERNS_18TensorIteratorBaseEENKUlvE_clEvENKUlvE1_clEvEUlN3c107complexINS6_4HalfEEEE_St5arrayIPcLm2EEEEviT0_T1_)
        .other          _ZN2at6native29vectorized_elementwise_kernelILi4EZZZNS0_17acosh_kernel_cudaERNS_18TensorIteratorBaseEENKUlvE_clEvENKUlvE1_clEvEUlN3c107complexINS6_4HalfEEEE_St5arrayIPcLm2EEEEviT0_T1_,@"STO_CUDA_ENTRY STV_DEFAULT"
_ZN2at6native29vectorized_elementwise_kernelILi4EZZZNS0_17acosh_kernel_cudaERNS_18TensorIteratorBaseEENKUlvE_clEvENKUlvE1_clEvEUlN3c107complexINS6_4HalfEEEE_St5arrayIPcLm2EEEEviT0_T1_:
.text._ZN2at6native29vectorized_elementwise_kernelILi4EZZZNS0_17acosh_kernel_cudaERNS_18TensorIteratorBaseEENKUlvE_clEvENKUlvE1_clEvEUlN3c107complexINS6_4HalfEEEE_St5arrayIPcLm2EEEEviT0_T1_:
        /* <DEDUP_REMOVED lines=12> */
[----:B------:R0:W5:Y:S01]  /*00c0*/  LDG.E.128 R16, [R2.64+0x800] ;  /* 0x0008000402107981 */ /* 0x000162000c1e1d00 */
        /* <DEDUP_REMOVED lines=110> */
.L_x_5528:
        /* <DEDUP_REMOVED lines=10> */
.L_x_5530:
[----:B------:R-:W-:-:S04]  /*0850*/  FADD.FTZ R6, -R2, R5 ;  /* 0x0000000502067221 */ /* 0x000fc80000010100 */
[----:B------:R-:W-:Y:S02]  /*0860*/  FMUL.FTZ R6, R6, 0.5 ;  /* 0x3f00000006067820 */ /* 0x000fe40000410000 */
.L_x_5531:
[----:B------:R-:W-:Y:S05]  /*0870*/  BSYNC B1 ;  /* 0x0000000000017941 */ /* 0x000fea0003800000 */
.L_x_5529:
        /* <DEDUP_REMOVED lines=11> */
.L_x_5533:
[----:B------:R-:W-:-:S04]  /*0930*/  FADD.FTZ R7, R4, -R7 ;  /* 0x8000000704077221 */ /* 0x000fc80000010000 */
[----:B------:R-:W-:Y:S02]  /*0940*/  FMUL.FTZ R7, R7, 0.5 ;  /* 0x3f00000007077820 */ /* 0x000fe40000410000 */
.L_x_5534:
[----:B------:R-:W-:Y:S05]  /*0950*/  BSYNC B1 ;  /* 0x0000000000017941 */ /* 0x000fea0003800000 */
.L_x_5532:
        /* <DEDUP_REMOVED lines=35> */
.L_x_5527:
[----:B------:R0:W1:Y:S02]  /*0b90*/  MUFU.SQRT R22, R12 ;  /* 0x0000000c00167308 */ /* 0x0000640000002000 */
.L_x_5526:
[----:B------:R-:W-:Y:S05]  /*0ba0*/  BSYNC B0 ;  /* 0x0000000000007941 */ /* 0x000fea0003800000 */
.L_x_5525:
        /* <DEDUP_REMOVED lines=24> */
.L_x_5541:
[----:B------:R-:W-:-:S04]  /*0d30*/  FADD.FTZ R2, -R2, R5 ;  /* 0x0000000502027221 */ /* 0x000fc80000010100 */
[----:B------:R-:W-:Y:S02]  /*0d40*/  FMUL.FTZ R2, R2, 0.5 ;  /* 0x3f00000002027820 */ /* 0x000fe40000410000 */
.L_x_5542:
[----:B------:R-:W-:Y:S05]  /*0d50*/  BSYNC B1 ;  /* 0x0000000000017941 */ /* 0x000fea0003800000 */
.L_x_5540:
        /* <DEDUP_REMOVED lines=10> */
.L_x_5544:
[----:B------:R-:W-:-:S04]  /*0e00*/  FADD.FTZ R3, -R3, R4 ;  /* 0x0000000403037221 */ /* 0x000fc80000010100 */
[----:B------:R-:W-:Y:S02]  /*0e10*/  FMUL.FTZ R3, R3, 0.5 ;  /* 0x3f00000003037820 */ /* 0x000fe40000410000 */
.L_x_5545:
[----:B------:R-:W-:Y:S05]  /*0e20*/  BSYNC B1 ;  /* 0x0000000000017941 */ /* 0x000fea0003800000 */
.L_x_5543:
[----:B------:R-:W-:Y:S01]  /*0e30*/  FADD.FTZ R3, R3, R2 ;  /* 0x0000000203037221 */ /* 0x000fe20000010000 */
[----:B------:R-:W-:Y:S01]  /*0e40*/  PLOP3.LUT P0, PT, PT, PT, PT, 0x80, 0x0 ;  /* 0x000000000000781c */ /* 0x000fe20003f0f070 */
[----:B------:R-:W-:-:S04]  /*0e50*/  FADD.FTZ R24, R11, R24 ;  /* 0x000000180b187221 */ /* 0x000fc80000010000 */
[----:B------:R-:W-:-:S06]  /*0e60*/  FMUL.FTZ R24, R24, R3 ;  /* 0x0000000318187220 */ /* 0x000fcc0000410000 */
[----:B------:R-:W2:Y:S01]  /*0e70*/  MUFU.SQRT R24, R24 ;  /* 0x0000001800187308 */ /* 0x000ea20000002000 */
[----:B------:R-:W-:Y:S05]  /*0e80*/  BRA `(.L_x_5537) ;  /* 0x000001a000007947 */ /* 0x000fea0003800000 */
.L_x_5539:
        /* <DEDUP_REMOVED lines=15> */
.L_x_5538:
        /* <DEDUP_REMOVED lines=8> */
.L_x_5536:
[----:B------:R-:W-:Y:S01]  /*1000*/  PLOP3.LUT P0, PT, PT, PT, PT, 0x80, 0x0 ;  /* 0x000000000000781c */ /* 0x000fe20003f0f070 */
[----:B------:R-:W-:Y:S02]  /*1010*/  FMUL.FTZ R24, R24, 16777216 ;  /* 0x4b80000018187820 */ /* 0x000fe40000410000 */
[----:B------:R-:W-:-:S05]  /*1020*/  FMUL.FTZ R11, R11, 16777216 ;  /* 0x4b8000000b0b7820 */ /* 0x000fca0000410000 */
.L_x_5537:
[----:B------:R-:W-:Y:S05]  /*1030*/  BSYNC B0 ;  /* 0x0000000000007941 */ /* 0x000fea0003800000 */
.L_x_5535:
        /* <DEDUP_REMOVED lines=33> */
.L_x_5548:
        /* <DEDUP_REMOVED lines=28> */
.L_x_5547:
        /* <DEDUP_REMOVED lines=19> */
[----:B-1---5:R-:W-:Y:S05]  /*1540*/  CALL.REL.NOINC `($__internal_11_$__cuda_sm3x_div_rn_ftz_f32_slowpath) ;  /* 0x0002841000007944 */ /* 0x022fea0003c00000 */
.L_x_5552:
[----:B------:R-:W-:Y:S05]  /*1550*/  BSYNC B4 ;  /* 0x0000000000047941 */ /* 0x000fea0003800000 */
.L_x_5551:
        /* <DEDUP_REMOVED lines=18> */
.L_x_5554:
[----:B------:R-:W-:Y:S02]  /*1680*/  ISETP.GE.AND P0, PT, R11, RZ, PT ;  /* 0x000000ff0b00720c */ /* 0x000fe40003f06270 */
[----:B------:R-:W-:-:S11]  /*1690*/  MOV R3, 0x3fd774eb ;  /* 0x3fd774eb00037802 */ /* 0x000fd60000000f00 */
[----:B------:R-:W-:-:S04]  /*16a0*/  @P0 FFMA.FTZ R2, R3, 0.93318945169448852539, -R2 ;  /* 0x3f6ee58103020823 */ /* 0x000fc80000010802 */
[----:B------:R-:W-:Y:S02]  /*16b0*/  @!P0 FFMA.FTZ R2, R3, 0.93318945169448852539, R2 ;  /* 0x3f6ee58103028823 */ /* 0x000fe40000010002 */
.L_x_5555:
[----:B------:R-:W-:Y:S05]  /*16c0*/  BSYNC B0 ;  /* 0x0000000000007941 */ /* 0x000fea0003800000 */
.L_x_5553:
        /* <DEDUP_REMOVED lines=11> */
.L_x_5550:
        /* <DEDUP_REMOVED lines=17> */
.L_x_5557:
[----:B------:R-:W-:Y:S05]  /*1890*/  BSYNC B4 ;  /* 0x0000000000047941 */ /* 0x000fea0003800000 */
.L_x_5556:
        /* <DEDUP_REMOVED lines=18> */
.L_x_5559:
[----:B------:R-:W-:Y:S02]  /*19c0*/  ISETP.GE.AND P0, PT, R11, RZ, PT ;  /* 0x000000ff0b00720c */ /* 0x000fe40003f06270 */
[----:B------:R-:W-:-:S11]  /*19d0*/  MOV R3, 0x3fd774eb ;  /* 0x3fd774eb00037802 */ /* 0x000fd60000000f00 */
[----:B------:R-:W-:-:S04]  /*19e0*/  @P0 FFMA.FTZ R2, R3, 0.93318945169448852539, -R2 ;  /* 0x3f6ee58103020823 */ /* 0x000fc80000010802 */
[----:B------:R-:W-:Y:S02]  /*19f0*/  @!P0 FFMA.FTZ R2, R3, 0.93318945169448852539, R2 ;  /* 0x3f6ee58103028823 */ /* 0x000fe40000010002 */
.L_x_5560:
[----:B------:R-:W-:Y:S05]  /*1a00*/  BSYNC B0 ;  /* 0x0000000000007941 */ /* 0x000fea0003800000 */
.L_x_5558:
        /* <DEDUP_REMOVED lines=10> */
.L_x_5549:
[----:B------:R-:W-:Y:S05]  /*1ab0*/  BSYNC B3 ;  /* 0x0000000000037941 */ /* 0x000fea0003800000 */
.L_x_5546:
[----:B------:R-:W-:-:S13]  /*1ac0*/  ISETP.NE.AND P0, PT, R23, RZ, PT ;  /* 0x000000ff1700720c */ /* 0x000fda0003f05270 */
[----:B-1----:R-:W-:-:S05]  /*1ad0*/  @!P0 FADD.FTZ R22, -R22, -RZ ;  /* 0x800000ff16168221 */ /* 0x002fca0000010100 */
[----:B------:R-:W-:Y:S01]  /*1ae0*/  MOV R11, R22 ;  /* 0x00000016000b7202 */ /* 0x000fe20000000f00 */
[----:B------:R-:W-:Y:S05]  /*1af0*/  BRA `(.L_x_5561) ;  /* 0x00000db000007947 */ /* 0x000fea0003800000 */
.L_x_5524:
[----:B------:R-:W-:Y:S02]  /*1b00*/  FADD.FTZ R3, -R21, 6.1232342629258392722e-17 ;  /* 0x248d313215037421 */ /* 0x000fe40000010100 */
[----:B------:R-:W-:Y:S02]  /*1b10*/  FADD.FTZ R11, -R20, -RZ ;  /* 0x800000ff140b7221 */ /* 0x000fe40000010100 */
[----:B------:R-:W-:Y:S01]  /*1b20*/  FADD.FTZ R3, R3, 1.5707963705062866211 ;  /* 0x3fc90fdb03037421 */ /* 0x000fe20000010000 */
[----:B------:R-:W-:Y:S05]  /*1b30*/  BRA `(.L_x_5561) ;  /* 0x00000d7000007947 */ /* 0x000fea0003800000 */
.L_x_5523:
[----:B------:R-:W-:Y:S01]  /*1b40*/  HFMA2.MMA R3, -RZ, RZ, 0, 0 ;  /* 0x00000000ff037435 */ /* 0x000fe200000001ff */
[----:B------:R-:W-:Y:S01]  /*1b50*/  FADD.FTZ R11, -R20, -RZ ;  /* 0x800000ff140b7221 */ /* 0x000fe20000010100 */
[----:B------:R-:W-:Y:S05]  /*1b60*/  BRA `(.L_x_5561) ;  /* 0x00000d4000007947 */ /* 0x000fea0003800000 */
.L_x_5522:
        /* <DEDUP_REMOVED lines=23> */
[----:B-----5:R-:W-:Y:S05]  /*1ce0*/  CALL.REL.NOINC `($__internal_11_$__cuda_sm3x_div_rn_ftz_f32_slowpath) ;  /* 0x00027c7000007944 */ /* 0x020fea0003c00000 */
.L_x_5566:
[----:B------:R-:W-:Y:S05]  /*1cf0*/  BSYNC B4 ;  /* 0x0000000000047941 */ /* 0x000fea0003800000 */
.L_x_5565:
        /* <DEDUP_REMOVED lines=18> */
.L_x_5568:
[----:B------:R-:W-:Y:S02]  /*1e20*/  ISETP.GE.AND P0, PT, R21, RZ, PT ;  /* 0x000000ff1500720c */ /* 0x000fe40003f06270 */
[----:B------:R-:W-:-:S11]  /*1e30*/  MOV R3, 0x3fd774eb ;  /* 0x3fd774eb00037802 */ /* 0x000fd60000000f00 */
[----:B------:R-:W-:-:S04]  /*1e40*/  @P0 FFMA.FTZ R2, R3, 0.93318945169448852539, -R2 ;  /* 0x3f6ee58103020823 */ /* 0x000fc80000010802 */
[----:B------:R-:W-:Y:S02]  /*1e50*/  @!P0 FFMA.FTZ R2, R3, 0.93318945169448852539, R2 ;  /* 0x3f6ee58103028823 */ /* 0x000fe40000010002 */
.L_x_5569:
[----:B------:R-:W-:Y:S05]  /*1e60*/  BSYNC B0 ;  /* 0x0000000000007941 */ /* 0x000fea0003800000 */
.L_x_5567:
        /* <DEDUP_REMOVED lines=13> */
.L_x_5564:
        /* <DEDUP_REMOVED lines=11> */
[----:B-----5:R-:W-:Y:S05]  /*1ff0*/  CALL.REL.NOINC `($__internal_11_$__cuda_sm3x_div_rn_ftz_f32_slowpath) ;  /* 0x0002796000007944 */ /* 0x020fea0003c00000 */
.L_x_5572:
[----:B------:R-:W-:Y:S05]  /*2000*/  BSYNC B4 ;  /* 0x0000000000047941 */ /* 0x000fea0003800000 */
.L_x_5571:
        /* <DEDUP_REMOVED lines=18> */
.L_x_5574:
[----:B------:R-:W-:Y:S02]  /*2130*/  ISETP.GE.AND P0, PT, R21, RZ, PT ;  /* 0x000000ff1500720c */ /* 0x000fe40003f06270 */
[----:B------:R-:W-:-:S11]  /*2140*/  MOV R3, 0x3fd774eb ;  /* 0x3fd774eb00037802 */ /* 0x000fd60000000f00 */
[----:B------:R-:W-:-:S04]  /*2150*/  @P0 FFMA.FTZ R2, R3, 0.93318945169448852539, -R2 ;  /* 0x3f6ee58103020823 */ /* 0x000fc80000010802 */
[----:B------:R-:W-:Y:S02]  /*2160*/  @!P0 FFMA.FTZ R2, R3, 0.93318945169448852539, R2 ;  /* 0x3f6ee58103028823 */ /* 0x000fe40000010002 */
.L_x_5575:
[----:B------:R-:W-:Y:S05]  /*2170*/  BSYNC B0 ;  /* 0x0000000000007941 */ /* 0x000fea0003800000 */
.L_x_5573:
        /* <DEDUP_REMOVED lines=27> */
.L_x_5563:
        /* <DEDUP_REMOVED lines=19> */
[----:B------:R-:W-:Y:S01]  /*2460*/  FFMA R2, -R22, R3, 1 ;  /* 0x3f80000016027423 */ /* 0x000fe20000000103 */
[----:B------:R-:W-:-:S02]  /*2470*/  MOV R5, 0x3f800000 ;  /* 0x3f80000000057802 */ /* 0x000fc40000000f00 */
        /* <DEDUP_REMOVED lines=11> */
[----:B-----5:R-:W-:Y:S05]  /*2530*/  CALL.REL.NOINC `($__internal_11_$__cuda_sm3x_div_rn_ftz_f32_slowpath) ;  /* 0x0002742000007944 */ /* 0x020fea0003c00000 */
.L_x_5577:
[----:B------:R-:W-:Y:S05]  /*2540*/  BSYNC B4 ;  /* 0x0000000000047941 */ /* 0x000fea0003800000 */
.L_x_5576:
        /* <DEDUP_REMOVED lines=18> */
.L_x_5579:
[----:B------:R-:W-:Y:S02]  /*2670*/  ISETP.GE.AND P0, PT, R21, RZ, PT ;  /* 0x000000ff1500720c */ /* 0x000fe40003f06270 */
[----:B------:R-:W-:-:S11]  /*2680*/  MOV R3, 0x3fd774eb ;  /* 0x3fd774eb00037802 */ /* 0x000fd60000000f00 */
[----:B------:R-:W-:-:S04]  /*2690*/  @P0 FFMA.FTZ R2, R3, 0.93318945169448852539, -R2 ;  /* 0x3f6ee58103020823 */ /* 0x000fc80000010802 */
[----:B------:R-:W-:Y:S02]  /*26a0*/  @!P0 FFMA.FTZ R2, R3, 0.93318945169448852539, R2 ;  /* 0x3f6ee58103028823 */ /* 0x000fe40000010002 */
.L_x_5580:
[----:B------:R-:W-:Y:S05]  /*26b0*/  BSYNC B0 ;  /* 0x0000000000007941 */ /* 0x000fea0003800000 */
.L_x_5578:
        /* <DEDUP_REMOVED lines=10> */
.L_x_5570:
[----:B------:R-:W-:Y:S05]  /*2760*/  BSYNC B3 ;  /* 0x0000000000037941 */ /* 0x000fea0003800000 */
.L_x_5562:
[----:B------:R-:W-:Y:S01]  /*2770*/  ISETP.NE.AND P0, PT, R23, RZ, PT ;  /* 0x000000ff1700720c */ /* 0x000fe20003f05270 */
[----:B------:R-:W-:Y:S02]  /*2780*/  FADD.FTZ R11, R12, 0.69314718246459960938 ;  /* 0x3f3172180c0b7421 */ /* 0x000fe40000010000 */
[----:B------:R-:W-:-:S10]  /*2790*/  FADD.FTZ R3, |R2|, -RZ ;  /* 0x800000ff02037221 */ /* 0x000fd40000010200 */
[----:B------:R-:W-:Y:S01]  /*27a0*/  @!P0 FADD.FTZ R11, -R11, -RZ ;  /* 0x800000ff0b0b8221 */ /* 0x000fe20000010100 */
[----:B------:R-:W-:Y:S05]  /*27b0*/  BRA `(.L_x_5561) ;  /* 0x000000f000007947 */ /* 0x000fea0003800000 */
.L_x_5521:
        /* <DEDUP_REMOVED lines=15> */
.L_x_5561:
[----:B------:R-:W-:Y:S05]  /*28b0*/  BSYNC B2 ;  /* 0x0000000000027941 */ /* 0x000fea0003800000 */
.L_x_5520:
[----:B------:R-:W-:Y:S01]  /*28c0*/  FSETP.GTU.FTZ.AND P0, PT, |R3|, +INF , PT ;  /* 0x7f8000000300780b */ /* 0x000fe20003f1c200 */
[----:B------:R-:W-:Y:S01]  /*28d0*/  BSSY B0, `(.L_x_5581) ;  /* 0x000000c000007945 */ /* 0x000fe20003800000 */
[----:B------:R-:W-:-:S11]  /*28e0*/  FADD.FTZ R2, |R11|, -RZ ;  /* 0x800000ff0b027221 */ /* 0x000fd60000010200 */
[----:B------:R-:W-:Y:S05]  /*28f0*/  @P0 BRA `(.L_x_5582) ;  /* 0x0000006000000947 */ /* 0x000fea0003800000 */
[----:B------:R-:W-:Y:S02]  /*2900*/  FSETP.GTU.FTZ.AND P0, PT, R2, +INF , PT ;  /* 0x7f8000000200780b */ /* 0x000fe40003f1c000 */
[----:B0-----:R-:W-:-:S11]  /*2910*/  MOV R12, R11 ;  /* 0x0000000b000c7202 */ /* 0x001fd60000000f00 */
[----:B------:R-:W-:Y:S05]  /*2920*/  @P0 BRA `(.L_x_5583) ;  /* 0x0000006000000947 */ /* 0x000fea0003800000 */
[----:B------:R-:W-:Y:S02]  /*2930*/  LOP3.LUT R12, R3, 0x80000000, R20, 0xb8, !PT ;  /* 0x80000000030c7812 */ /* 0x000fe400078eb814 */
[----:B------:R-:W-:Y:S01]  /*2940*/  MOV R11, R2 ;  /* 0x00000002000b7202 */ /* 0x000fe20000000f00 */
[----:B------:R-:W-:Y:S05]  /*2950*/  BRA `(.L_x_5583) ;  /* 0x0000003000007947 */ /* 0x000fea0003800000 */
.L_x_5582:
[----:B------:R-:W-:Y:S02]  /*2960*/  FSETP.GTU.FTZ.AND P0, PT, R2, +INF , PT ;  /* 0x7f8000000200780b */ /* 0x000fe40003f1c000 */
[----:B0-----:R-:W-:-:S11]  /*2970*/  MOV R12, R3 ;  /* 0x00000003000c7202 */ /* 0x001fd60000000f00 */
[----:B------:R-:W-:Y:S02]  /*2980*/  @!P0 MOV R11, R2 ;  /* 0x00000002000b8202 */ /* 0x000fe40000000f00 */
.L_x_5583:
[----:B------:R-:W-:Y:S05]  /*2990*/  BSYNC B0 ;  /* 0x0000000000007941 */ /* 0x000fea0003800000 */
.L_x_5581:
        /* <DEDUP_REMOVED lines=110> */
.L_x_5592:
        /* <DEDUP_REMOVED lines=10> */
.L_x_5594:
[----:B------:R-:W-:-:S04]  /*3120*/  FADD.FTZ R2, -R3, R6 ;  /* 0x0000000603027221 */ /* 0x000fc80000010100 */
[----:B------:R-:W-:Y:S02]  /*3130*/  FMUL.FTZ R2, R2, 0.5 ;  /* 0x3f00000002027820 */ /* 0x000fe40000410000 */
.L_x_5595:
[----:B------:R-:W-:Y:S05]  /*3140*/  BSYNC B1 ;  /* 0x0000000000017941 */ /* 0x000fea0003800000 */
.L_x_5593:
        /* <DEDUP_REMOVED lines=11> */
.L_x_5597:
[----:B------:R-:W-:-:S04]  /*3200*/  FADD.FTZ R7, R5, -R8 ;  /* 0x8000000805077221 */ /* 0x000fc80000010000 */
[----:B------:R-:W-:Y:S02]  /*3210*/  FMUL.FTZ R7, R7, 0.5 ;  /* 0x3f00000007077820 */ /* 0x000fe40000410000 */
.L_x_5598:
[----:B------:R-:W-:Y:S05]  /*3220*/  BSYNC B1 ;  /* 0x0000000000017941 */ /* 0x000fea0003800000 */
.L_x_5596:
        /* <DEDUP_REMOVED lines=35> */
.L_x_5591:
[----:B------:R0:W1:Y:S02]  /*3460*/  MUFU.SQRT R20, R13 ;  /* 0x0000000d00147308 */ /* 0x0000640000002000 */
.L_x_5590:
[----:B------:R-:W-:Y:S05]  /*3470*/  BSYNC B0 ;  /* 0x0000000000007941 */ /* 0x000fea0003800000 */
.L_x_5589:
        /* <DEDUP_REMOVED lines=24> */
.L_x_5605:
[----:B------:R-:W-:-:S04]  /*3600*/  FADD.FTZ R3, -R3, R6 ;  /* 0x0000000603037221 */ /* 0x000fc80000010100 */
[----:B------:R-:W-:Y:S02]  /*3610*/  FMUL.FTZ R3, R3, 0.5 ;  /* 0x3f00000003037820 */ /* 0x000fe40000410000 */
.L_x_5606:
[----:B------:R-:W-:Y:S05]  /*3620*/  BSYNC B1 ;  /* 0x0000000000017941 */ /* 0x000fea0003800000 */
.L_x_5604:
        /* <DEDUP_REMOVED lines=10> */
.L_x_5608:
[----:B------:R-:W-:-:S04]  /*36d0*/  FADD.FTZ R4, -R4, R5 ;  /* 0x0000000504047221 */ /* 0x000fc80000010100 */
[----:B------:R-:W-:Y:S02]  /*36e0*/  FMUL.FTZ R4, R4, 0.5 ;  /* 0x3f00000004047820 */ /* 0x000fe40000410000 */
.L_x_5609:
[----:B------:R-:W-:Y:S05]  /*36f0*/  BSYNC B1 ;  /* 0x0000000000017941 */ /* 0x000fea0003800000 */
.L_x_5607:
[----:B------:R-:W-:Y:S01]  /*3700*/  FADD.FTZ R4, R4, R3 ;  /* 0x0000000304047221 */ /* 0x000fe20000010000 */
[----:B------:R-:W-:Y:S01]  /*3710*/  PLOP3.LUT P0, PT, PT, PT, PT, 0x80, 0x0 ;  /* 0x000000000000781c */ /* 0x000fe20003f0f070 */
[----:B------:R-:W-:-:S04]  /*3720*/  FADD.FTZ R23, R24, R23 ;  /* 0x0000001718177221 */ /* 0x000fc80000010000 */
[----:B------:R-:W-:-:S06]  /*3730*/  FMUL.FTZ R23, R23, R4 ;  /* 0x0000000417177220 */ /* 0x000fcc0000410000 */
[----:B------:R-:W2:Y:S01]  /*3740*/  MUFU.SQRT R23, R23 ;  /* 0x0000001700177308 */ /* 0x000ea20000002000 */
[----:B------:R-:W-:Y:S05]  /*3750*/  BRA `(.L_x_5601) ;  /* 0x000001a000007947 */ /* 0x000fea0003800000 */
.L_x_5603:
        /* <DEDUP_REMOVED lines=15> */
.L_x_5602:
        /* <DEDUP_REMOVED lines=8> */
.L_x_5600:
[----:B------:R-:W-:Y:S01]  /*38d0*/  PLOP3.LUT P0, PT, PT, PT, PT, 0x80, 0x0 ;  /* 0x000000000000781c */ /* 0x000fe20003f0f070 */
[----:B------:R-:W-:Y:S02]  /*38e0*/  FMUL.FTZ R23, R23, 16777216 ;  /* 0x4b80000017177820 */ /* 0x000fe40000410000 */
[----:B------:R-:W-:-:S05]  /*38f0*/  FMUL.FTZ R24, R24, 16777216 ;  /* 0x4b80000018187820 */ /* 0x000fca0000410000 */
.L_x_5601:
[----:B------:R-:W-:Y:S05]  /*3900*/  BSYNC B0 ;  /* 0x0000000000007941 */ /* 0x000fea0003800000 */
.L_x_5599:
        /* <DEDUP_REMOVED lines=34> */
.L_x_5612:
[----:B------:R-:W-:Y:S01]  /*3b30*/  HFMA2.MMA R4, -RZ, RZ, 1.75, 0 ;  /* 0x3f000000ff047435 */ /* 0x000fe200000001ff */
[C---:B------:R-:W-:Y:S01]  /*3b40*/  FADD.FTZ R3, |R2|.reuse, -RZ ;  /* 0x800000ff02037221 */ /* 0x040fe20000010200 */
[C---:B------:R-:W-:Y:S02]  /*3b50*/  FSETP.GT.FTZ.AND P0, PT, |R2|.reuse, 0.56000000238418579102, PT ;  /* 0x3f0f5c290200780b */ /* 0x040fe40003f14200 */
[----:B------:R-:W-:-:S06]  /*3b60*/  FSETP.NEU.FTZ.AND P1, PT, |R2|, 1, PT ;  /* 0x3f8000000200780b */ /* 0x000fcc0003f3d200 */
[----:B------:R-:W-:-:S04]  /*3b70*/  FFMA.FTZ R4, -R3, R4, 0.5 ;  /* 0x3f00000003047423 */ /* 0x000fc80000010104 */
[----:B------:R-:W4:Y:S02]  /*3b80*/  MUFU.RSQ R5, R4 ;  /* 0x0000000400057308 */ /* 0x000f240000001400 */
[----:B--2-4-:R-:W-:Y:S02]  /*3b90*/  FMUL.FTZ R6, R4, R5 ;  /* 0x0000000504067220 */ /* 0x014fe40000410000 */
        /* <DEDUP_REMOVED lines=22> */
.L_x_5611:
        /* <DEDUP_REMOVED lines=20> */
.L_x_5616:
[----:B------:R-:W-:Y:S05]  /*3e40*/  BSYNC B4 ;  /* 0x0000000000047941 */ /* 0x000fea0003800000 */
.L_x_5615:
        /* <DEDUP_REMOVED lines=18> */
.L_x_5618:
[----:B------:R-:W-:Y:S02]  /*3f70*/  ISETP.GE.AND P0, PT, R24, RZ, PT ;  /* 0x000000ff1800720c */ /* 0x000fe40003f06270 */
[----:B------:R-:W-:-:S11]  /*3f80*/  MOV R3, 0x3fd774eb ;  /* 0x3fd774eb00037802 */ /* 0x000fd60000000f00 */
[----:B------:R-:W-:-:S04]  /*3f90*/  @P0 FFMA.FTZ R2, R3, 0.93318945169448852539, -R2 ;  /* 0x3f6ee58103020823 */ /* 0x000fc80000010802 */
[----:B------:R-:W-:Y:S02]  /*3fa0*/  @!P0 FFMA.FTZ R2, R3, 0.93318945169448852539, R2 ;  /* 0x3f6ee58103028823 */ /* 0x000fe40000010002 */
.L_x_5619:
[----:B------:R-:W-:Y:S05]  /*3fb0*/  BSYNC B0 ;  /* 0x0000000000007941 */ /* 0x000fea0003800000 */
.L_x_5617:
        /* <DEDUP_REMOVED lines=11> */
.L_x_5614:
        /* <DEDUP_REMOVED lines=17> */
.L_x_5621:
[----:B------:R-:W-:Y:S05]  /*4180*/  BSYNC B4 ;  /* 0x0000000000047941 */ /* 0x000fea0003800000 */
.L_x_5620:
        /* <DEDUP_REMOVED lines=18> */
.L_x_5623:
[----:B------:R-:W-:Y:S02]  /*42b0*/  ISETP.GE.AND P0, PT, R24, RZ, PT ;  /* 0x000000ff1800720c */ /* 0x000fe40003f06270 */
[----:B------:R-:W-:-:S11]  /*42c0*/  MOV R3, 0x3fd774eb ;  /* 0x3fd774eb00037802 */ /* 0x000fd60000000f00 */
[----:B------:R-:W-:-:S04]  /*42d0*/  @P0 FFMA.FTZ R2, R3, 0.93318945169448852539, -R2 ;  /* 0x3f6ee58103020823 */ /* 0x000fc80000010802 */
[----:B------:R-:W-:Y:S02]  /*42e0*/  @!P0 FFMA.FTZ R2, R3, 0.93318945169448852539, R2 ;  /* 0x3f6ee58103028823 */ /* 0x000fe40000010002 */
.L_x_5624:
[----:B------:R-:W-:Y:S05]  /*42f0*/  BSYNC B0 ;  /* 0x0000000000007941 */ /* 0x000fea0003800000 */
.L_x_5622:
        /* <DEDUP_REMOVED lines=10> */
.L_x_5613:
[----:B------:R-:W-:Y:S05]  /*43a0*/  BSYNC B3 ;  /* 0x0000000000037941 */ /* 0x000fea0003800000 */
.L_x_5610:
[----:B------:R-:W-:-:S13]  /*43b0*/  ISETP.NE.AND P0, PT, R25, RZ, PT ;  /* 0x000000ff1900720c */ /* 0x000fda0003f05270 */
[----:B-1----:R-:W-:Y:S01]  /*43c0*/  @!P0 FADD.FTZ R20, -R20, -RZ ;  /* 0x800000ff14148221 */ /* 0x002fe20000010100 */
[----:B------:R-:W-:Y:S05]  /*43d0*/  BRA `(.L_x_5625) ;  /* 0x00000db000007947 */ /* 0x000fea0003800000 */
.L_x_5588:
[----:B------:R-:W-:Y:S02]  /*43e0*/  FADD.FTZ R2, -R22, 6.1232342629258392722e-17 ;  /* 0x248d313216027421 */ /* 0x000fe40000010100 */
[----:B------:R-:W-:Y:S02]  /*43f0*/  FADD.FTZ R20, -R21, -RZ ;  /* 0x800000ff15147221 */ /* 0x000fe40000010100 */
[----:B------:R-:W-:Y:S01]  /*4400*/  FADD.FTZ R2, R2, 1.5707963705062866211 ;  /* 0x3fc90fdb02027421 */ /* 0x000fe20000010000 */
[----:B------:R-:W-:Y:S05]  /*4410*/  BRA `(.L_x_5625) ;  /* 0x00000d7000007947 */ /* 0x000fea0003800000 */
.L_x_5587:
[----:B------:R-:W-:Y:S01]  /*4420*/  FADD.FTZ R20, -R21, -RZ ;  /* 0x800000ff15147221 */ /* 0x000fe20000010100 */
[----:B------:R-:W-:Y:S01]  /*4430*/  MOV R2, RZ ;  /* 0x000000ff00027202 */ /* 0x000fe20000000f00 */
[----:B------:R-:W-:Y:S05]  /*4440*/  BRA `(.L_x_5625) ;  /* 0x00000d4000007947 */ /* 0x000fea0003800000 */
.L_x_5586:
        /* <DEDUP_REMOVED lines=24> */
.L_x_5630:
[----:B------:R-:W-:Y:S05]  /*45d0*/  BSYNC B4 ;  /* 0x0000000000047941 */ /* 0x000fea0003800000 */
.L_x_5629:
        /* <DEDUP_REMOVED lines=18> */
.L_x_5632:
[----:B------:R-:W-:Y:S02]  /*4700*/  ISETP.GE.AND P0, PT, R22, RZ, PT ;  /* 0x000000ff1600720c */ /* 0x000fe40003f06270 */
[----:B------:R-:W-:-:S11]  /*4710*/  MOV R3, 0x3fd774eb ;  /* 0x3fd774eb00037802 */ /* 0x000fd60000000f00 */
[----:B------:R-:W-:-:S04]  /*4720*/  @P0 FFMA.FTZ R2, R3, 0.93318945169448852539, -R2 ;  /* 0x3f6ee58103020823 */ /* 0x000fc80000010802 */
[----:B------:R-:W-:Y:S02]  /*4730*/  @!P0 FFMA.FTZ R2, R3, 0.93318945169448852539, R2 ;  /* 0x3f6ee58103028823 */ /* 0x000fe40000010002 */
.L_x_5633:
[----:B------:R-:W-:Y:S05]  /*4740*/  BSYNC B0 ;  /* 0x0000000000007941 */ /* 0x000fea0003800000 */
.L_x_5631:
        /* <DEDUP_REMOVED lines=13> */
.L_x_5628:
        /* <DEDUP_REMOVED lines=12> */
.L_x_5636:
[----:B------:R-:W-:Y:S05]  /*48e0*/  BSYNC B4 ;  /* 0x0000000000047941 */ /* 0x000fea0003800000 */
.L_x_5635:
        /* <DEDUP_REMOVED lines=18> */
.L_x_5638:
[----:B------:R-:W-:Y:S02]  /*4a10*/  ISETP.GE.AND P0, PT, R22, RZ, PT ;  /* 0x000000ff1600720c */ /* 0x000fe40003f06270 */
[----:B------:R-:W-:-:S11]  /*4a20*/  MOV R3, 0x3fd774eb ;  /* 0x3fd774eb00037802 */ /* 0x000fd60000000f00 */
[----:B------:R-:W-:-:S04]  /*4a30*/  @P0 FFMA.FTZ R2, R3, 0.93318945169448852539, -R2 ;  /* 0x3f6ee58103020823 */ /* 0x000fc80000010802 */
[----:B------:R-:W-:Y:S02]  /*4a40*/  @!P0 FFMA.FTZ R2, R3, 0.93318945169448852539, R2 ;  /* 0x3f6ee58103028823 */ /* 0x000fe40000010002 */
.L_x_5639:
[----:B------:R-:W-:Y:S05]  /*4a50*/  BSYNC B0 ;  /* 0x0000000000007941 */ /* 0x000fea0003800000 */
.L_x_5637:
        /* <DEDUP_REMOVED lines=11> */
[----:B------:R-:W-:-:S06]  /*4b10*/  FFMA.FTZ R5, R6, R6, R5 ;  /* 0x0000000606057223 */ /* 0x000fcc0000010005 */
[----:B------:R-:W0:Y:S02]  /*4b20*/  MUFU.SQRT R5, R5 ;  /* 0x0000000500057308 */ /* 0x000e240000002000 */
[----:B0-----:R-:W-:Y:S01]  /*4b30*/  @P0 FMUL.FTZ R3, R4, R5 ;  /* 0x0000000504030220 */ /* 0x001fe20000410000 */
[----:B------:R-:W-:Y:S01]  /*4b40*/  FSETP.NEU.FTZ.AND P0, PT, R13, +INF , PT ;  /* 0x7f8000000d00780b */ /* 0x000fe20003f1d000 */
[----:B------:R-:W-:Y:S01]  /*4b50*/  HFMA2.MMA R4, -RZ, RZ, 2.04296875, -15.78125 ;  /* 0x4016cbe4ff047435 */ /* 0x000fe200000001ff */
[----:B------:R-:W-:Y:S02]  /*4b60*/  FADD.FTZ R5, |R21|, R24 ;  /* 0x0000001815057221 */ /* 0x000fe40000010200 */
        /* <DEDUP_REMOVED lines=10> */
.L_x_5627:
        /* <DEDUP_REMOVED lines=33> */
.L_x_5641:
[----:B------:R-:W-:Y:S05]  /*4e20*/  BSYNC B4 ;  /* 0x0000000000047941 */ /* 0x000fea0003800000 */
.L_x_5640:
        /* <DEDUP_REMOVED lines=18> */
.L_x_5643:
[----:B------:R-:W-:Y:S02]  /*4f50*/  ISETP.GE.AND P0, PT, R22, RZ, PT ;  /* 0x000000ff1600720c */ /* 0x000fe40003f06270 */
[----:B------:R-:W-:-:S11]  /*4f60*/  MOV R3, 0x3fd774eb ;  /* 0x3fd774eb00037802 */ /* 0x000fd60000000f00 */
[----:B------:R-:W-:-:S04]  /*4f70*/  @P0 FFMA.FTZ R2, R3, 0.93318945169448852539, -R2 ;  /* 0x3f6ee58103020823 */ /* 0x000fc80000010802 */
[----:B------:R-:W-:Y:S02]  /*4f80*/  @!P0 FFMA.FTZ R2, R3, 0.93318945169448852539, R2 ;  /* 0x3f6ee58103028823 */ /* 0x000fe40000010002 */
.L_x_5644:
[----:B------:R-:W-:Y:S05]  /*4f90*/  BSYNC B0 ;  /* 0x0000000000007941 */ /* 0x000fea0003800000 */
.L_x_5642:
        /* <DEDUP_REMOVED lines=10> */
.L_x_5634:
[----:B------:R-:W-:Y:S05]  /*5040*/  BSYNC B3 ;  /* 0x0000000000037941 */ /* 0x000fea0003800000 */
.L_x_5626:
[----:B------:R-:W-:Y:S01]  /*5050*/  ISETP.NE.AND P0, PT, R25, RZ, PT ;  /* 0x000000ff1900720c */ /* 0x000fe20003f05270 */
[----:B------:R-:W-:Y:S02]  /*5060*/  FADD.FTZ R20, R13, 0.69314718246459960938 ;  /* 0x3f3172180d147421 */ /* 0x000fe40000010000 */
[----:B------:R-:W-:-:S10]  /*5070*/  FADD.FTZ R2, |R2|, -RZ ;  /* 0x800000ff02027221 */ /* 0x000fd40000010200 */
[----:B------:R-:W-:Y:S01]  /*5080*/  @!P0 FADD.FTZ R20, -R20, -RZ ;  /* 0x800000ff14148221 */ /* 0x000fe20000010100 */
[----:B------:R-:W-:Y:S05]  /*5090*/  BRA `(.L_x_5625) ;  /* 0x000000f000007947 */ /* 0x000fea0003800000 */
.L_x_5585:
        /* <DEDUP_REMOVED lines=15> */
.L_x_5625:
[----:B------:R-:W-:Y:S05]  /*5190*/  BSYNC B2 ;  /* 0x0000000000027941 */ /* 0x000fea0003800000 */
.L_x_5584:
        /* <DEDUP_REMOVED lines=10> */
.L_x_5646:
[----:B------:R-:W-:Y:S02]  /*5240*/  FSETP.GTU.FTZ.AND P0, PT, R3, +INF , PT ;  /* 0x7f8000000300780b */ /* 0x000fe40003f1c000 */
[----:B0-----:R-:W-:-:S11]  /*5250*/  MOV R13, R2 ;  /* 0x00000002000d7202 */ /* 0x001fd60000000f00 */
[----:B------:R-:W-:Y:S02]  /*5260*/  @!P0 MOV R20, R3 ;  /* 0x0000000300148202 */ /* 0x000fe40000000f00 */
.L_x_5647:
[----:B------:R-:W-:Y:S05]  /*5270*/  BSYNC B0 ;  /* 0x0000000000007941 */ /* 0x000fea0003800000 */
.L_x_5645:
[--C-:B---3--:R-:W-:Y:S01]  /*5280*/  HADD2.F32 R23, -RZ, R14.reuse.H0_H0 ;  /* 0x2000000eff177230 */ /* 0x108fe20000004100 */
        /* <DEDUP_REMOVED lines=109> */
.L_x_5656:
        /* <DEDUP_REMOVED lines=10> */
.L_x_5658:
[----:B------:R-:W-:-:S04]  /*5a00*/  FADD.FTZ R2, -R3, R6 ;  /* 0x0000000603027221 */ /* 0x000fc80000010100 */
[----:B------:R-:W-:Y:S02]  /*5a10*/  FMUL.FTZ R2, R2, 0.5 ;  /* 0x3f00000002027820 */ /* 0x000fe40000410000 */
.L_x_5659:
[----:B------:R-:W-:Y:S05]  /*5a20*/  BSYNC B1 ;  /* 0x0000000000017941 */ /* 0x000fea0003800000 */
.L_x_5657:
        /* <DEDUP_REMOVED lines=11> */
.L_x_5661:
[----:B------:R-:W-:-:S04]  /*5ae0*/  FADD.FTZ R7, R5, -R8 ;  /* 0x8000000805077221 */ /* 0x000fc80000010000 */
[----:B------:R-:W-:Y:S02]  /*5af0*/  FMUL.FTZ R7, R7, 0.5 ;  /* 0x3f00000007077820 */ /* 0x000fe40000410000 */
.L_x_5662:
[----:B------:R-:W-:Y:S05]  /*5b00*/  BSYNC B1 ;  /* 0x0000000000017941 */ /* 0x000fea0003800000 */
.L_x_5660:
        /* <DEDUP_REMOVED lines=35> */
.L_x_5655:
[----:B------:R0:W1:Y:S02]  /*5d40*/  MUFU.SQRT R21, R14 ;  /* 0x0000000e00157308 */ /* 0x0000640000002000 */
.L_x_5654:
[----:B------:R-:W-:Y:S05]  /*5d50*/  BSYNC B0 ;  /* 0x0000000000007941 */ /* 0x000fea0003800000 */
.L_x_5653:
        /* <DEDUP_REMOVED lines=24> */
.L_x_5669:
[----:B------:R-:W-:-:S04]  /*5ee0*/  FADD.FTZ R3, -R3, R6 ;  /* 0x0000000603037221 */ /* 0x000fc80000010100 */
[----:B------:R-:W-:Y:S02]  /*5ef0*/  FMUL.FTZ R3, R3, 0.5 ;  /* 0x3f00000003037820 */ /* 0x000fe40000410000 */
.L_x_5670:
[----:B------:R-:W-:Y:S05]  /*5f00*/  BSYNC B1 ;  /* 0x0000000000017941 */ /* 0x000fea0003800000 */
.L_x_5668:
        /* <DEDUP_REMOVED lines=10> */
.L_x_5672:
[----:B------:R-:W-:-:S04]  /*5fb0*/  FADD.FTZ R4, -R4, R5 ;  /* 0x0000000504047221 */ /* 0x000fc80000010100 */
[----:B------:R-:W-:Y:S02]  /*5fc0*/  FMUL.FTZ R4, R4, 0.5 ;  /* 0x3f00000004047820 */ /* 0x000fe40000410000 */
.L_x_5673:
[----:B------:R-:W-:Y:S05]  /*5fd0*/  BSYNC B1 ;  /* 0x0000000000017941 */ /* 0x000fea0003800000 */
.L_x_5671:
[----:B------:R-:W-:Y:S01]  /*5fe0*/  FADD.FTZ R3, R4, R3 ;  /* 0x0000000304037221 */ /* 0x000fe20000010000 */
[----:B------:R-:W-:Y:S01]  /*5ff0*/  PLOP3.LUT P0, PT, PT, PT, PT, 0x80, 0x0 ;  /* 0x000000000000781c */ /* 0x000fe20003f0f070 */
[----:B------:R-:W-:-:S04]  /*6000*/  FADD.FTZ R26, R25, R26 ;  /* 0x0000001a191a7221 */ /* 0x000fc80000010000 */
[----:B------:R-:W-:-:S06]  /*6010*/  FMUL.FTZ R26, R26, R3 ;  /* 0x000000031a1a7220 */ /* 0x000fcc0000410000 */
[----:B------:R-:W2:Y:S01]  /*6020*/  MUFU.SQRT R26, R26 ;  /* 0x0000001a001a7308 */ /* 0x000ea20000002000 */
[----:B------:R-:W-:Y:S05]  /*6030*/  BRA `(.L_x_5665) ;  /* 0x000001a000007947 */ /* 0x000fea0003800000 */
.L_x_5667:
        /* <DEDUP_REMOVED lines=15> */
.L_x_5666:
        /* <DEDUP_REMOVED lines=8> */
.L_x_5664:
[----:B------:R-:W-:Y:S01]  /*61b0*/  PLOP3.LUT P0, PT, PT, PT, PT, 0x80, 0x0 ;  /* 0x000000000000781c */ /* 0x000fe20003f0f070 */
[----:B------:R-:W-:Y:S02]  /*61c0*/  FMUL.FTZ R26, R26, 16777216 ;  /* 0x4b8000001a1a7820 */ /* 0x000fe40000410000 */
[----:B------:R-:W-:-:S05]  /*61d0*/  FMUL.FTZ R25, R25, 16777216 ;  /* 0x4b80000019197820 */ /* 0x000fca0000410000 */
.L_x_5665:
[----:B------:R-:W-:Y:S05]  /*61e0*/  BSYNC B0 ;  /* 0x0000000000007941 */ /* 0x000fea0003800000 */
.L_x_5663:
        /* <DEDUP_REMOVED lines=33> */
.L_x_5676:
[----:B------:R-:W-:Y:S01]  /*6400*/  MOV R4, 0x3f000000 ;  /* 0x3f00000000047802 */ /* 0x000fe20000000f00 */
[C---:B------:R-:W-:Y:S01]  /*6410*/  FADD.FTZ R3, |R2|.reuse, -RZ ;  /* 0x800000ff02037221 */ /* 0x040fe20000010200 */
[C---:B------:R-:W-:Y:S02]  /*6420*/  FSETP.GT.FTZ.AND P0, PT, |R2|.reuse, 0.56000000238418579102, PT ;  /* 0x3f0f5c290200780b */ /* 0x040fe40003f14200 */
[----:B------:R-:W-:Y:S01]  /*6430*/  FSETP.NEU.FTZ.AND P1, PT, |R2|, 1, PT ;  /* 0x3f8000000200780b */ /* 0x000fe20003f3d200 */
[----:B------:R-:W-:-:S04]  /*6440*/  FFMA.FTZ R4, -R3, R4, 0.5 ;  /* 0x3f00000003047423 */ /* 0x000fc80000010104 */
[----:B------:R-:W4:Y:S02]  /*6450*/  MUFU.RSQ R5, R4 ;  /* 0x0000000400057308 */ /* 0x000f240000001400 */
[----:B--2-4-:R-:W-:Y:S02]  /*6460*/  FMUL.FTZ R6, R4, R5 ;  /* 0x0000000504067220 */ /* 0x014fe40000410000 */
        /* <DEDUP_REMOVED lines=21> */
.L_x_5675:
        /* <DEDUP_REMOVED lines=20> */
.L_x_5680:
[----:B------:R-:W-:Y:S05]  /*6700*/  BSYNC B4 ;  /* 0x0000000000047941 */ /* 0x000fea0003800000 */
.L_x_5679:
        /* <DEDUP_REMOVED lines=18> */
.L_x_5682:
[----:B------:R-:W-:Y:S02]  /*6830*/  ISETP.GE.AND P0, PT, R25, RZ, PT ;  /* 0x000000ff1900720c */ /* 0x000fe40003f06270 */
[----:B------:R-:W-:-:S11]  /*6840*/  MOV R3, 0x3fd774eb ;  /* 0x3fd774eb00037802 */ /* 0x000fd60000000f00 */
[----:B------:R-:W-:-:S04]  /*6850*/  @P0 FFMA.FTZ R2, R3, 0.93318945169448852539, -R2 ;  /* 0x3f6ee58103020823 */ /* 0x000fc80000010802 */
[----:B------:R-:W-:Y:S02]  /*6860*/  @!P0 FFMA.FTZ R2, R3, 0.93318945169448852539, R2 ;  /* 0x3f6ee58103028823 */ /* 0x000fe40000010002 */
.L_x_5683:
[----:B------:R-:W-:Y:S05]  /*6870*/  BSYNC B0 ;  /* 0x0000000000007941 */ /* 0x000fea0003800000 */
.L_x_5681:
        /* <DEDUP_REMOVED lines=11> */
.L_x_5678:
        /* <DEDUP_REMOVED lines=17> */
.L_x_5685:
[----:B------:R-:W-:Y:S05]  /*6a40*/  BSYNC B4 ;  /* 0x0000000000047941 */ /* 0x000fea0003800000 */
.L_x_5684:
        /* <DEDUP_REMOVED lines=18> */
.L_x_5687:
[----:B------:R-:W-:Y:S02]  /*6b70*/  ISETP.GE.AND P0, PT, R25, RZ, PT ;  /* 0x000000ff1900720c */ /* 0x000fe40003f06270 */
[----:B------:R-:W-:-:S11]  /*6b80*/  MOV R3, 0x3fd774eb ;  /* 0x3fd774eb00037802 */ /* 0x000fd60000000f00 */
[----:B------:R-:W-:-:S04]  /*6b90*/  @P0 FFMA.FTZ R2, R3, 0.93318945169448852539, -R2 ;  /* 0x3f6ee58103020823 */ /* 0x000fc80000010802 */
[----:B------:R-:W-:Y:S02]  /*6ba0*/  @!P0 FFMA.FTZ R2, R3, 0.93318945169448852539, R2 ;  /* 0x3f6ee58103028823 */ /* 0x000fe40000010002 */
.L_x_5688:
[----:B------:R-:W-:Y:S05]  /*6bb0*/  BSYNC B0 ;  /* 0x0000000000007941 */ /* 0x000fea0003800000 */
.L_x_5686:
        /* <DEDUP_REMOVED lines=10> */
.L_x_5677:
[----:B------:R-:W-:Y:S05]  /*6c60*/  BSYNC B3 ;  /* 0x0000000000037941 */ /* 0x000fea0003800000 */
.L_x_5674:
[----:B------:R-:W-:-:S13]  /*6c70*/  ISETP.NE.AND P0, PT, R24, RZ, PT ;  /* 0x000000ff1800720c */ /* 0x000fda0003f05270 */
[----:B-1----:R-:W-:Y:S01]  /*6c80*/  @!P0 FADD.FTZ R21, -R21, -RZ ;  /* 0x800000ff15158221 */ /* 0x002fe20000010100 */
[----:B------:R-:W-:Y:S05]  /*6c90*/  BRA `(.L_x_5689) ;  /* 0x00000db000007947 */ /* 0x000fea0003800000 */
.L_x_5652:
[----:B------:R-:W-:Y:S02]  /*6ca0*/  FADD.FTZ R3, -R23, 6.1232342629258392722e-17 ;  /* 0x248d313217037421 */ /* 0x000fe40000010100 */
[----:B------:R-:W-:Y:S02]  /*6cb0*/  FADD.FTZ R21, -R22, -RZ ;  /* 0x800000ff16157221 */ /* 0x000fe40000010100 */
[----:B------:R-:W-:Y:S01]  /*6cc0*/  FADD.FTZ R3, R3, 1.5707963705062866211 ;  /* 0x3fc90fdb03037421 */ /* 0x000fe20000010000 */
[----:B------:R-:W-:Y:S05]  /*6cd0*/  BRA `(.L_x_5689) ;  /* 0x00000d7000007947 */ /* 0x000fea0003800000 */
.L_x_5651:
[----:B------:R-:W-:Y:S01]  /*6ce0*/  FADD.FTZ R21, -R22, -RZ ;  /* 0x800000ff16157221 */ /* 0x000fe20000010100 */
[----:B------:R-:W-:Y:S01]  /*6cf0*/  MOV R3, RZ ;  /* 0x000000ff00037202 */ /* 0x000fe20000000f00 */
[----:B------:R-:W-:Y:S05]  /*6d00*/  BRA `(.L_x_5689) ;  /* 0x00000d4000007947 */ /* 0x000fea0003800000 */
.L_x_5650:
        /* <DEDUP_REMOVED lines=24> */
.L_x_5694:
[----:B------:R-:W-:Y:S05]  /*6e90*/  BSYNC B4 ;  /* 0x0000000000047941 */ /* 0x000fea0003800000 */
.L_x_5693:
        /* <DEDUP_REMOVED lines=18> */
.L_x_5696:
[----:B------:R-:W-:Y:S02]  /*6fc0*/  ISETP.GE.AND P0, PT, R23, RZ, PT ;  /* 0x000000ff1700720c */ /* 0x000fe40003f06270 */
[----:B------:R-:W-:-:S11]  /*6fd0*/  MOV R3, 0x3fd774eb ;  /* 0x3fd774eb00037802 */ /* 0x000fd60000000f00 */
[----:B------:R-:W-:-:S04]  /*6fe0*/  @P0 FFMA.FTZ R2, R3, 0.93318945169448852539, -R2 ;  /* 0x3f6ee58103020823 */ /* 0x000fc80000010802 */
[----:B------:R-:W-:Y:S02]  /*6ff0*/  @!P0 FFMA.FTZ R2, R3, 0.93318945169448852539, R2 ;  /* 0x3f6ee58103028823 */ /* 0x000fe40000010002 */
.L_x_5697:
[----:B------:R-:W-:Y:S05]  /*7000*/  BSYNC B0 ;  /* 0x0000000000007941 */ /* 0x000fea0003800000 */
.L_x_5695:
        /* <DEDUP_REMOVED lines=13> */
.L_x_5692:
        /* <DEDUP_REMOVED lines=12> */
.L_x_5700:
[----:B------:R-:W-:Y:S05]  /*71a0*/  BSYNC B4 ;  /* 0x0000000000047941 */ /* 0x000fea0003800000 */
.L_x_5699:
        /* <DEDUP_REMOVED lines=18> */
.L_x_5702:
[----:B------:R-:W-:Y:S02]  /*72d0*/  ISETP.GE.AND P0, PT, R23, RZ, PT ;  /* 0x000000ff1700720c */ /* 0x000fe40003f06270 */
[----:B------:R-:W-:-:S11]  /*72e0*/  MOV R3, 0x3fd774eb ;  /* 0x3fd774eb00037802 */ /* 0x000fd60000000f00 */
[----:B------:R-:W-:-:S04]  /*72f0*/  @P0 FFMA.FTZ R2, R3, 0.93318945169448852539, -R2 ;  /* 0x3f6ee58103020823 */ /* 0x000fc80000010802 */
[----:B------:R-:W-:Y:S02]  /*7300*/  @!P0 FFMA.FTZ R2, R3, 0.93318945169448852539, R2 ;  /* 0x3f6ee58103028823 */ /* 0x000fe40000010002 */
.L_x_5703:
[----:B------:R-:W-:Y:S05]  /*7310*/  BSYNC B0 ;  /* 0x0000000000007941 */ /* 0x000fea0003800000 */
.L_x_5701:
        /* <DEDUP_REMOVED lines=27> */
.L_x_5691:
        /* <DEDUP_REMOVED lines=32> */
[----:B-----5:R-:W-:Y:S05]  /*76d0*/  CALL.REL.NOINC `($__internal_11_$__cuda_sm3x_div_rn_ftz_f32_slowpath) ;  /* 0x0002228000007944 */ /* 0x020fea0003c00000 */
.L_x_5705:
[----:B------:R-:W-:Y:S05]  /*76e0*/  BSYNC B4 ;  /* 0x0000000000047941 */ /* 0x000fea0003800000 */
.L_x_5704:
        /* <DEDUP_REMOVED lines=18> */
.L_x_5707:
[----:B------:R-:W-:Y:S02]  /*7810*/  ISETP.GE.AND P0, PT, R23, RZ, PT ;  /* 0x000000ff1700720c */ /* 0x000fe40003f06270 */
[----:B------:R-:W-:-:S11]  /*7820*/  MOV R3, 0x3fd774eb ;  /* 0x3fd774eb00037802 */ /* 0x000fd60000000f00 */
[----:B------:R-:W-:-:S04]  /*7830*/  @P0 FFMA.FTZ R2, R3, 0.93318945169448852539, -R2 ;  /* 0x3f6ee58103020823 */ /* 0x000fc80000010802 */
[----:B------:R-:W-:Y:S02]  /*7840*/  @!P0 FFMA.FTZ R2, R3, 0.93318945169448852539, R2 ;  /* 0x3f6ee58103028823 */ /* 0x000fe40000010002 */
.L_x_5708:
[----:B------:R-:W-:Y:S05]  /*7850*/  BSYNC B0 ;  /* 0x0000000000007941 */ /* 0x000fea0003800000 */
.L_x_5706:
        /* <DEDUP_REMOVED lines=10> */
.L_x_5698:
[----:B------:R-:W-:Y:S05]  /*7900*/  BSYNC B3 ;  /* 0x0000000000037941 */ /* 0x000fea0003800000 */
.L_x_5690:
[----:B------:R-:W-:Y:S01]  /*7910*/  ISETP.NE.AND P0, PT, R24, RZ, PT ;  /* 0x000000ff1800720c */ /* 0x000fe20003f05270 */
[----:B------:R-:W-:Y:S02]  /*7920*/  FADD.FTZ R21, R26, 0.69314718246459960938 ;  /* 0x3f3172181a157421 */ /* 0x000fe40000010000 */
[----:B------:R-:W-:-:S10]  /*7930*/  FADD.FTZ R3, |R2|, -RZ ;  /* 0x800000ff02037221 */ /* 0x000fd40000010200 */
[----:B------:R-:W-:Y:S01]  /*7940*/  @!P0 FADD.FTZ R21, -R21, -RZ ;  /* 0x800000ff15158221 */ /* 0x000fe20000010100 */
[----:B------:R-:W-:Y:S05]  /*7950*/  BRA `(.L_x_5689) ;  /* 0x000000f000007947 */ /* 0x000fea0003800000 */
.L_x_5649:
        /* <DEDUP_REMOVED lines=15> */
.L_x_5689:
[----:B------:R-:W-:Y:S05]  /*7a50*/  BSYNC B2 ;  /* 0x0000000000027941 */ /* 0x000fea0003800000 */
.L_x_5648:
        /* <DEDUP_REMOVED lines=10> */
.L_x_5710:
[----:B------:R-:W-:Y:S02]  /*7b00*/  FSETP.GTU.FTZ.AND P0, PT, R2, +INF , PT ;  /* 0x7f8000000200780b */ /* 0x000fe40003f1c000 */
[----:B0-----:R-:W-:-:S11]  /*7b10*/  MOV R14, R3 ;  /* 0x00000003000e7202 */ /* 0x001fd60000000f00 */
[----:B------:R-:W-:Y:S02]  /*7b20*/  @!P0 MOV R21, R2 ;  /* 0x0000000200158202 */ /* 0x000fe40000000f00 */
.L_x_5711:
[----:B------:R-:W-:Y:S05]  /*7b30*/  BSYNC B0 ;  /* 0x0000000000007941 */ /* 0x000fea0003800000 */
.L_x_5709:
        /* <DEDUP_REMOVED lines=32> */
[----:B---3--:R-:W-:Y:S01]  /*7d40*/  IMNMX R26, R5, R8, PT ;  /* 0x00000008051a7217 */ /* 0x008fe20003800200 */
        /* <DEDUP_REMOVED lines=77> */
.L_x_5720:
        /* <DEDUP_REMOVED lines=10> */
.L_x_5722:
[----:B------:R-:W-:-:S04]  /*82c0*/  FADD.FTZ R2, -R3, R6 ;  /* 0x0000000603027221 */ /* 0x000fc80000010100 */
[----:B------:R-:W-:Y:S02]  /*82d0*/  FMUL.FTZ R2, R2, 0.5 ;  /* 0x3f00000002027820 */ /* 0x000fe40000410000 */
.L_x_5723:
[----:B------:R-:W-:Y:S05]  /*82e0*/  BSYNC B1 ;  /* 0x0000000000017941 */ /* 0x000fea0003800000 */
.L_x_5721:
        /* <DEDUP_REMOVED lines=11> */
.L_x_5725:
[----:B------:R-:W-:-:S04]  /*83a0*/  FADD.FTZ R7, R5, -R8 ;  /* 0x8000000805077221 */ /* 0x000fc80000010000 */
[----:B------:R-:W-:Y:S02]  /*83b0*/  FMUL.FTZ R7, R7, 0.5 ;  /* 0x3f00000007077820 */ /* 0x000fe40000410000 */
.L_x_5726:
[----:B------:R-:W-:Y:S05]  /*83c0*/  BSYNC B1 ;  /* 0x0000000000017941 */ /* 0x000fea0003800000 */
.L_x_5724:
        /* <DEDUP_REMOVED lines=35> */
.L_x_5719:
[----:B------:R0:W1:Y:S02]  /*8600*/  MUFU.SQRT R26, R25 ;  /* 0x00000019001a7308 */ /* 0x0000640000002000 */
.L_x_5718:
[----:B------:R-:W-:Y:S05]  /*8610*/  BSYNC B0 ;  /* 0x0000000000007941 */ /* 0x000fea0003800000 */
.L_x_5717:
        /* <DEDUP_REMOVED lines=24> */
.L_x_5733:
[----:B------:R-:W-:-:S04]  /*87a0*/  FADD.FTZ R3, -R3, R6 ;  /* 0x0000000603037221 */ /* 0x000fc80000010100 */
[----:B------:R-:W-:Y:S02]  /*87b0*/  FMUL.FTZ R3, R3, 0.5 ;  /* 0x3f00000003037820 */ /* 0x000fe40000410000 */
.L_x_5734:
[----:B------:R-:W-:Y:S05]  /*87c0*/  BSYNC B1 ;  /* 0x0000000000017941 */ /* 0x000fea0003800000 */
.L_x_5732:
        /* <DEDUP_REMOVED lines=10> */
.L_x_5736:
[----:B------:R-:W-:-:S04]  /*8870*/  FADD.FTZ R4, -R4, R5 ;  /* 0x0000000504047221 */ /* 0x000fc80000010100 */
[----:B------:R-:W-:Y:S02]  /*8880*/  FMUL.FTZ R4, R4, 0.5 ;  /* 0x3f00000004047820 */ /* 0x000fe40000410000 */
.L_x_5737:
[----:B------:R-:W-:Y:S05]  /*8890*/  BSYNC B1 ;  /* 0x0000000000017941 */ /* 0x000fea0003800000 */
.L_x_5735:
[----:B------:R-:W-:Y:S01]  /*88a0*/  FADD.FTZ R4, R4, R3 ;  /* 0x0000000304047221 */ /* 0x000fe20000010000 */
[----:B------:R-:W-:Y:S01]  /*88b0*/  PLOP3.LUT P0, PT, PT, PT, PT, 0x80, 0x0 ;  /* 0x000000000000781c */ /* 0x000fe20003f0f070 */
[----:B------:R-:W-:-:S04]  /*88c0*/  FADD.FTZ R27, R24, R27 ;  /* 0x0000001b181b7221 */ /* 0x000fc80000010000 */
[----:B------:R-:W-:-:S06]  /*88d0*/  FMUL.FTZ R27, R27, R4 ;  /* 0x000000041b1b7220 */ /* 0x000fcc0000410000 */
[----:B------:R-:W2:Y:S01]  /*88e0*/  MUFU.SQRT R27, R27 ;  /* 0x0000001b001b7308 */ /* 0x000ea20000002000 */
[----:B------:R-:W-:Y:S05]  /*88f0*/  BRA `(.L_x_5729) ;  /* 0x000001a000007947 */ /* 0x000fea0003800000 */
.L_x_5731:
        /* <DEDUP_REMOVED lines=15> */
.L_x_5730:
        /* <DEDUP_REMOVED lines=8> */
.L_x_5728:
[----:B------:R-:W-:Y:S01]  /*8a70*/  PLOP3.LUT P0, PT, PT, PT, PT, 0x80, 0x0 ;  /* 0x000000000000781c */ /* 0x000fe20003f0f070 */
[----:B------:R-:W-:Y:S02]  /*8a80*/  FMUL.FTZ R27, R27, 16777216 ;  /* 0x4b8000001b1b7820 */ /* 0x000fe40000410000 */
[----:B------:R-:W-:-:S05]  /*8a90*/  FMUL.FTZ R24, R24, 16777216 ;  /* 0x4b80000018187820 */ /* 0x000fca0000410000 */
.L_x_5729:
[----:B------:R-:W-:Y:S05]  /*8aa0*/  BSYNC B0 ;  /* 0x0000000000007941 */ /* 0x000fea0003800000 */
.L_x_5727:
        /* <DEDUP_REMOVED lines=34> */
.L_x_5740:
        /* <DEDUP_REMOVED lines=29> */
.L_x_5739:
        /* <DEDUP_REMOVED lines=19> */
[----:B01---5:R-:W-:Y:S05]  /*8fd0*/  CALL.REL.NOINC `($__internal_11_$__cuda_sm3x_div_rn_ftz_f32_slowpath) ;  /* 0x0002098000007944 */ /* 0x023fea0003c00000 */
.L_x_5744:
[----:B------:R-:W-:Y:S05]  /*8fe0*/  BSYNC B4 ;  /* 0x0000000000047941 */ /* 0x000fea0003800000 */
.L_x_5743:
        /* <DEDUP_REMOVED lines=18> */
.L_x_5746:
[----:B------:R-:W-:Y:S02]  /*9110*/  ISETP.GE.AND P0, PT, R24, RZ, PT ;  /* 0x000000ff1800720c */ /* 0x000fe40003f06270 */
[----:B------:R-:W-:-:S11]  /*9120*/  MOV R3, 0x3fd774eb ;  /* 0x3fd774eb00037802 */ /* 0x000fd60000000f00 */
[----:B------:R-:W-:-:S04]  /*9130*/  @P0 FFMA.FTZ R2, R3, 0.93318945169448852539, -R2 ;  /* 0x3f6ee58103020823 */ /* 0x000fc80000010802 */
[----:B------:R-:W-:Y:S02]  /*9140*/  @!P0 FFMA.FTZ R2, R3, 0.93318945169448852539, R2 ;  /* 0x3f6ee58103028823 */ /* 0x000fe40000010002 */
.L_x_5747:
[----:B------:R-:W-:Y:S05]  /*9150*/  BSYNC B0 ;  /* 0x0000000000007941 */ /* 0x000fea0003800000 */
.L_x_5745:
        /* <DEDUP_REMOVED lines=11> */
.L_x_5742:
        /* <DEDUP_REMOVED lines=17> */
.L_x_5749:
[----:B------:R-:W-:Y:S05]  /*9320*/  BSYNC B4 ;  /* 0x0000000000047941 */ /* 0x000fea0003800000 */
.L_x_5748:
        /* <DEDUP_REMOVED lines=18> */
.L_x_5751:
[----:B------:R-:W-:Y:S02]  /*9450*/  ISETP.GE.AND P0, PT, R24, RZ, PT ;  /* 0x000000ff1800720c */ /* 0x000fe40003f06270 */
[----:B------:R-:W-:-:S11]  /*9460*/  MOV R3, 0x3fd774eb ;  /* 0x3fd774eb00037802 */ /* 0x000fd60000000f00 */
[----:B------:R-:W-:-:S04]  /*9470*/  @P0 FFMA.FTZ R2, R3, 0.93318945169448852539, -R2 ;  /* 0x3f6ee58103020823 */ /* 0x000fc80000010802 */
[----:B------:R-:W-:Y:S02]  /*9480*/  @!P0 FFMA.FTZ R2, R3, 0.93318945169448852539, R2 ;  /* 0x3f6ee58103028823 */ /* 0x000fe40000010002 */
.L_x_5752:
[----:B------:R-:W-:Y:S05]  /*9490*/  BSYNC B0 ;  /* 0x0000000000007941 */ /* 0x000fea0003800000 */
.L_x_5750:
        /* <DEDUP_REMOVED lines=10> */
.L_x_5741:
[----:B------:R-:W-:Y:S05]  /*9540*/  BSYNC B3 ;  /* 0x0000000000037941 */ /* 0x000fea0003800000 */
.L_x_5738:
[----:B------:R-:W-:-:S13]  /*9550*/  ISETP.NE.AND P0, PT, R23, RZ, PT ;  /* 0x000000ff1700720c */ /* 0x000fda0003f05270 */
[----:B-1----:R-:W-:-:S05]  /*9560*/  @!P0 FADD.FTZ R26, -R26, -RZ ;  /* 0x800000ff1a1a8221 */ /* 0x002fca0000010100 */
[----:B------:R-:W-:Y:S01]  /*9570*/  MOV R24, R26 ;  /* 0x0000001a00187202 */ /* 0x000fe20000000f00 */
[----:B------:R-:W-:Y:S05]  /*9580*/  BRA `(.L_x_5753) ;  /* 0x00000db000007947 */ /* 0x000fea0003800000 */
.L_x_5716:
[----:B------:R-:W-:Y:S02]  /*9590*/  FADD.FTZ R2, -R22, 6.1232342629258392722e-17 ;  /* 0x248d313216027421 */ /* 0x000fe40000010100 */
[----:B------:R-:W-:Y:S02]  /*95a0*/  FADD.FTZ R24, -R15, -RZ ;  /* 0x800000ff0f187221 */ /* 0x000fe40000010100 */
[----:B------:R-:W-:Y:S01]  /*95b0*/  FADD.FTZ R2, R2, 1.5707963705062866211 ;  /* 0x3fc90fdb02027421 */ /* 0x000fe20000010000 */
[----:B------:R-:W-:Y:S05]  /*95c0*/  BRA `(.L_x_5753) ;  /* 0x00000d7000007947 */ /* 0x000fea0003800000 */
.L_x_5715:
[----:B------:R-:W-:Y:S01]  /*95d0*/  HFMA2.MMA R2, -RZ, RZ, 0, 0 ;  /* 0x00000000ff027435 */ /* 0x000fe200000001ff */
[----:B------:R-:W-:Y:S01]  /*95e0*/  FADD.FTZ R24, -R15, -RZ ;  /* 0x800000ff0f187221 */ /* 0x000fe20000010100 */
[----:B------:R-:W-:Y:S05]  /*95f0*/  BRA `(.L_x_5753) ;  /* 0x00000d4000007947 */ /* 0x000fea0003800000 */
.L_x_5714:
        /* <DEDUP_REMOVED lines=24> */
.L_x_5758:
[----:B------:R-:W-:Y:S05]  /*9780*/  BSYNC B4 ;  /* 0x0000000000047941 */ /* 0x000fea0003800000 */
.L_x_5757:
        /* <DEDUP_REMOVED lines=18> */
.L_x_5760:
[----:B------:R-:W-:Y:S02]  /*98b0*/  ISETP.GE.AND P0, PT, R22, RZ, PT ;  /* 0x000000ff1600720c */ /* 0x000fe40003f06270 */
[----:B------:R-:W-:-:S11]  /*98c0*/  MOV R3, 0x3fd774eb ;  /* 0x3fd774eb00037802 */ /* 0x000fd60000000f00 */
[----:B------:R-:W-:-:S04]  /*98d0*/  @P0 FFMA.FTZ R2, R3, 0.93318945169448852539, -R2 ;  /* 0x3f6ee58103020823 */ /* 0x000fc80000010802 */
[----:B------:R-:W-:Y:S02]  /*98e0*/  @!P0 FFMA.FTZ R2, R3, 0.93318945169448852539, R2 ;  /* 0x3f6ee58103028823 */ /* 0x000fe40000010002 */
.L_x_5761:
[----:B------:R-:W-:Y:S05]  /*98f0*/  BSYNC B0 ;  /* 0x0000000000007941 */ /* 0x000fea0003800000 */
.L_x_5759:
        /* <DEDUP_REMOVED lines=13> */
.L_x_5756:
        /* <DEDUP_REMOVED lines=12> */
.L_x_5764:
[----:B------:R-:W-:Y:S05]  /*9a90*/  BSYNC B4 ;  /* 0x0000000000047941 */ /* 0x000fea0003800000 */
.L_x_5763:
        /* <DEDUP_REMOVED lines=18> */
.L_x_5766:
[----:B------:R-:W-:Y:S02]  /*9bc0*/  ISETP.GE.AND P0, PT, R22, RZ, PT ;  /* 0x000000ff1600720c */ /* 0x000fe40003f06270 */
[----:B------:R-:W-:-:S11]  /*9bd0*/  MOV R3, 0x3fd774eb ;  /* 0x3fd774eb00037802 */ /* 0x000fd60000000f00 */
[----:B------:R-:W-:-:S04]  /*9be0*/  @P0 FFMA.FTZ R2, R3, 0.93318945169448852539, -R2 ;  /* 0x3f6ee58103020823 */ /* 0x000fc80000010802 */
[----:B------:R-:W-:Y:S02]  /*9bf0*/  @!P0 FFMA.FTZ R2, R3, 0.93318945169448852539, R2 ;  /* 0x3f6ee58103028823 */ /* 0x000fe40000010002 */
.L_x_5767:
[----:B------:R-:W-:Y:S05]  /*9c00*/  BSYNC B0 ;  /* 0x0000000000007941 */ /* 0x000fea0003800000 */
.L_x_5765:
        /* <DEDUP_REMOVED lines=27> */
.L_x_5755:
        /* <DEDUP_REMOVED lines=33> */
.L_x_5769:
[----:B------:R-:W-:Y:S05]  /*9fd0*/  BSYNC B4 ;  /* 0x0000000000047941 */ /* 0x000fea0003800000 */
.L_x_5768:
        /* <DEDUP_REMOVED lines=18> */
.L_x_5771:
[----:B------:R-:W-:Y:S02]  /*a100*/  ISETP.GE.AND P0, PT, R22, RZ, PT ;  /* 0x000000ff1600720c */ /* 0x000fe40003f06270 */
[----:B------:R-:W-:-:S11]  /*a110*/  MOV R3, 0x3fd774eb ;  /* 0x3fd774eb00037802 */ /* 0x000fd60000000f00 */
[----:B------:R-:W-:-:S04]  /*a120*/  @P0 FFMA.FTZ R2, R3, 0.93318945169448852539, -R2 ;  /* 0x3f6ee58103020823 */ /* 0x000fc80000010802 */
[----:B------:R-:W-:Y:S02]  /*a130*/  @!P0 FFMA.FTZ R2, R3, 0.93318945169448852539, R2 ;  /* 0x3f6ee58103028823 */ /* 0x000fe40000010002 */
.L_x_5772:
[----:B------:R-:W-:Y:S05]  /*a140*/  BSYNC B0 ;  /* 0x0000000000007941 */ /* 0x000fea0003800000 */
.L_x_5770:
        /* <DEDUP_REMOVED lines=10> */
.L_x_5762:
[----:B------:R-:W-:Y:S05]  /*a1f0*/  BSYNC B3 ;  /* 0x0000000000037941 */ /* 0x000fea0003800000 */
.L_x_5754:
[----:B------:R-:W-:Y:S01]  /*a200*/  ISETP.NE.AND P0, PT, R23, RZ, PT ;  /* 0x000000ff1700720c */ /* 0x000fe20003f05270 */
[----:B------:R-:W-:Y:S02]  /*a210*/  FADD.FTZ R24, R27, 0.69314718246459960938 ;  /* 0x3f3172181b187421 */ /* 0x000fe40000010000 */
[----:B------:R-:W-:-:S10]  /*a220*/  FADD.FTZ R2, |R2|, -RZ ;  /* 0x800000ff02027221 */ /* 0x000fd40000010200 */
[----:B------:R-:W-:Y:S01]  /*a230*/  @!P0 FADD.FTZ R24, -R24, -RZ ;  /* 0x800000ff18188221 */ /* 0x000fe20000010100 */
[----:B------:R-:W-:Y:S05]  /*a240*/  BRA `(.L_x_5753) ;  /* 0x000000f000007947 */ /* 0x000fea0003800000 */
.L_x_5713:
        /* <DEDUP_REMOVED lines=15> */
.L_x_5753:
[----:B------:R-:W-:Y:S05]  /*a340*/  BSYNC B2 ;  /* 0x0000000000027941 */ /* 0x000fea0003800000 */
.L_x_5712:
        /* <DEDUP_REMOVED lines=10> */
.L_x_5774:
[----:B------:R-:W-:Y:S02]  /*a3f0*/  FSETP.GTU.FTZ.AND P0, PT, R3, +INF , PT ;  /* 0x7f8000000300780b */ /* 0x000fe40003f1c000 */
[----:B0-----:R-:W-:-:S11]  /*a400*/  MOV R25, R2 ;  /* 0x0000000200197202 */ /* 0x001fd60000000f00 */
[----:B------:R-:W-:Y:S02]  /*a410*/  @!P0 MOV R24, R3 ;  /* 0x0000000300188202 */ /* 0x000fe40000000f00 */
.L_x_5775:
[----:B------:R-:W-:Y:S05]  /*a420*/  BSYNC B0 ;  /* 0x0000000000007941 */ /* 0x000fea0003800000 */
.L_x_5773:
[--C-:B-----5:R-:W-:Y:S01]  /*a430*/  HADD2.F32 R23, -RZ, R16.reuse.H0_H0 ;  /* 0x20000010ff177230 */ /* 0x120fe20000004100 */
        /* <DEDUP_REMOVED lines=109> */
.L_x_5784:
        /* <DEDUP_REMOVED lines=10> */
.L_x_5786:
[----:B------:R-:W-:-:S04]  /*abb0*/  FADD.FTZ R2, -R3, R6 ;  /* 0x0000000603027221 */ /* 0x000fc80000010100 */
[----:B------:R-:W-:Y:S02]  /*abc0*/  FMUL.FTZ R2, R2, 0.5 ;  /* 0x3f00000002027820 */ /* 0x000fe40000410000 */
.L_x_5787:
[----:B------:R-:W-:Y:S05]  /*abd0*/  BSYNC B1 ;  /* 0x0000000000017941 */ /* 0x000fea0003800000 */
.L_x_5785:
        /* <DEDUP_REMOVED lines=11> */
.L_x_5789:
[----:B------:R-:W-:-:S04]  /*ac90*/  FADD.FTZ R7, R5, -R8 ;  /* 0x8000000805077221 */ /* 0x000fc80000010000 */
[----:B------:R-:W-:Y:S02]  /*aca0*/  FMUL.FTZ R7, R7, 0.5 ;  /* 0x3f00000007077820 */ /* 0x000fe40000410000 */
.L_x_5790:
[----:B------:R-:W-:Y:S05]  /*acb0*/  BSYNC B1 ;  /* 0x0000000000017941 */ /* 0x000fea0003800000 */
.L_x_5788:
        /* <DEDUP_REMOVED lines=35> */
.L_x_5783:
[----:B------:R0:W1:Y:S02]  /*aef0*/  MUFU.SQRT R26, R16 ;  /* 0x00000010001a7308 */ /* 0x0000640000002000 */
.L_x_5782:
[----:B------:R-:W-:Y:S05]  /*af00*/  BSYNC B0 ;  /* 0x0000000000007941 */ /* 0x000fea0003800000 */
.L_x_5781:
        /* <DEDUP_REMOVED lines=24> */
.L_x_5797:
[----:B------:R-:W-:-:S04]  /*b090*/  FADD.FTZ R3, -R3, R6 ;  /* 0x0000000603037221 */ /* 0x000fc80000010100 */
[----:B------:R-:W-:Y:S02]  /*b0a0*/  FMUL.FTZ R3, R3, 0.5 ;  /* 0x3f00000003037820 */ /* 0x000fe40000410000 */
.L_x_5798:
[----:B------:R-:W-:Y:S05]  /*b0b0*/  BSYNC B1 ;  /* 0x0000000000017941 */ /* 0x000fea0003800000 */
.L_x_5796:
        /* <DEDUP_REMOVED lines=10> */
.L_x_5800:
[----:B------:R-:W-:-:S04]  /*b160*/  FADD.FTZ R4, -R4, R5 ;  /* 0x0000000504047221 */ /* 0x000fc80000010100 */
[----:B------:R-:W-:Y:S02]  /*b170*/  FMUL.FTZ R4, R4, 0.5 ;  /* 0x3f00000004047820 */ /* 0x000fe40000410000 */
.L_x_5801:
[----:B------:R-:W-:Y:S05]  /*b180*/  BSYNC B1 ;  /* 0x0000000000017941 */ /* 0x000fea0003800000 */
.L_x_5799:
[----:B------:R-:W-:Y:S01]  /*b190*/  FADD.FTZ R3, R4, R3 ;  /* 0x0000000304037221 */ /* 0x000fe20000010000 */
[----:B------:R-:W-:Y:S01]  /*b1a0*/  PLOP3.LUT P0, PT, PT, PT, PT, 0x80, 0x0 ;  /* 0x000000000000781c */ /* 0x000fe20003f0f070 */
[----:B------:R-:W-:-:S04]  /*b1b0*/  FADD.FTZ R28, R27, R28 ;  /* 0x0000001c1b1c7221 */ /* 0x000fc80000010000 */
[----:B------:R-:W-:-:S06]  /*b1c0*/  FMUL.FTZ R28, R28, R3 ;  /* 0x000000031c1c7220 */ /* 0x000fcc0000410000 */
[----:B------:R-:W2:Y:S01]  /*b1d0*/  MUFU.SQRT R28, R28 ;  /* 0x0000001c001c7308 */ /* 0x000ea20000002000 */
[----:B------:R-:W-:Y:S05]  /*b1e0*/  BRA `(.L_x_5793) ;  /* 0x000001a000007947 */ /* 0x000fea0003800000 */
.L_x_5795:
        /* <DEDUP_REMOVED lines=15> */
.L_x_5794:
        /* <DEDUP_REMOVED lines=8> */
.L_x_5792:
[----:B------:R-:W-:Y:S01]  /*b360*/  PLOP3.LUT P0, PT, PT, PT, PT, 0x80, 0x0 ;  /* 0x000000000000781c */ /* 0x000fe20003f0f070 */
[----:B------:R-:W-:Y:S02]  /*b370*/  FMUL.FTZ R28, R28, 16777216 ;  /* 0x4b8000001c1c7820 */ /* 0x000fe40000410000 */
[----:B------:R-:W-:-:S05]  /*b380*/  FMUL.FTZ R27, R27, 16777216 ;  /* 0x4b8000001b1b7820 */ /* 0x000fca0000410000 */
.L_x_5793:
[----:B------:R-:W-:Y:S05]  /*b390*/  BSYNC B0 ;  /* 0x0000000000007941 */ /* 0x000fea0003800000 */
.L_x_5791:
        /* <DEDUP_REMOVED lines=33> */
.L_x_5804:
        /* <DEDUP_REMOVED lines=28> */
.L_x_5803:
        /* <DEDUP_REMOVED lines=19> */
[----:B-1----:R-:W-:Y:S05]  /*b8a0*/  CALL.REL.NOINC `($__internal_11_$__cuda_sm3x_div_rn_ftz_f32_slowpath) ;  /* 0x0001e0b000007944 */ /* 0x002fea0003c00000 */
.L_x_5808:
[----:B------:R-:W-:Y:S05]  /*b8b0*/  BSYNC B4 ;  /* 0x0000000000047941 */ /* 0x000fea0003800000 */
.L_x_5807:
        /* <DEDUP_REMOVED lines=18> */
.L_x_5810:
[----:B------:R-:W-:Y:S02]  /*b9e0*/  ISETP.GE.AND P0, PT, R27, RZ, PT ;  /* 0x000000ff1b00720c */ /* 0x000fe40003f06270 */
[----:B------:R-:W-:-:S11]  /*b9f0*/  MOV R3, 0x3fd774eb ;  /* 0x3fd774eb00037802 */ /* 0x000fd60000000f00 */
[----:B------:R-:W-:-:S04]  /*ba00*/  @P0 FFMA.FTZ R2, R3, 0.93318945169448852539, -R2 ;  /* 0x3f6ee58103020823 */ /* 0x000fc80000010802 */
[----:B------:R-:W-:Y:S02]  /*ba10*/  @!P0 FFMA.FTZ R2, R3, 0.93318945169448852539, R2 ;  /* 0x3f6ee58103028823 */ /* 0x000fe40000010002 */
.L_x_5811:
[----:B------:R-:W-:Y:S05]  /*ba20*/  BSYNC B0 ;  /* 0x0000000000007941 */ /* 0x000fea0003800000 */
.L_x_5809:
        /* <DEDUP_REMOVED lines=11> */
.L_x_5806:
        /* <DEDUP_REMOVED lines=17> */
.L_x_5813:
[----:B------:R-:W-:Y:S05]  /*bbf0*/  BSYNC B4 ;  /* 0x0000000000047941 */ /* 0x000fea0003800000 */
.L_x_5812:
        /* <DEDUP_REMOVED lines=18> */
.L_x_5815:
[----:B------:R-:W-:Y:S02]  /*bd20*/  ISETP.GE.AND P0, PT, R27, RZ, PT ;  /* 0x000000ff1b00720c */ /* 0x000fe40003f06270 */
[----:B------:R-:W-:-:S11]  /*bd30*/  MOV R3, 0x3fd774eb ;  /* 0x3fd774eb00037802 */ /* 0x000fd60000000f00 */
[----:B------:R-:W-:-:S04]  /*bd40*/  @P0 FFMA.FTZ R2, R3, 0.93318945169448852539, -R2 ;  /* 0x3f6ee58103020823 */ /* 0x000fc80000010802 */
[----:B------:R-:W-:Y:S02]  /*bd50*/  @!P0 FFMA.FTZ R2, R3, 0.93318945169448852539, R2 ;  /* 0x3f6ee58103028823 */ /* 0x000fe40000010002 */
.L_x_5816:
[----:B------:R-:W-:Y:S05]  /*bd60*/  BSYNC B0 ;  /* 0x0000000000007941 */ /* 0x000fea0003800000 */
.L_x_5814:
        /* <DEDUP_REMOVED lines=10> */
.L_x_5805:
[----:B------:R-:W-:Y:S05]  /*be10*/  BSYNC B3 ;  /* 0x0000000000037941 */ /* 0x000fea0003800000 */
.L_x_5802:
[----:B------:R-:W-:-:S13]  /*be20*/  ISETP.NE.AND P0, PT, R15, RZ, PT ;  /* 0x000000ff0f00720c */ /* 0x000fda0003f05270 */
[----:B-1----:R-:W-:-:S05]  /*be30*/  @!P0 FADD.FTZ R26, -R26, -RZ ;  /* 0x800000ff1a1a8221 */ /* 0x002fca0000010100 */
[----:B------:R-:W-:Y:S01]  /*be40*/  MOV R15, R26 ;  /* 0x0000001a000f7202 */ /* 0x000fe20000000f00 */
[----:B------:R-:W-:Y:S05]  /*be50*/  BRA `(.L_x_5817) ;  /* 0x00000db000007947 */ /* 0x000fea0003800000 */
.L_x_5780:
[----:B------:R-:W-:Y:S02]  /*be60*/  FADD.FTZ R3, -R23, 6.1232342629258392722e-17 ;  /* 0x248d313217037421 */ /* 0x000fe40000010100 */
[----:B------:R-:W-:Y:S02]  /*be70*/  FADD.FTZ R15, -R22, -RZ ;  /* 0x800000ff160f7221 */ /* 0x000fe40000010100 */
[----:B------:R-:W-:Y:S01]  /*be80*/  FADD.FTZ R3, R3, 1.5707963705062866211 ;  /* 0x3fc90fdb03037421 */ /* 0x000fe20000010000 */
[----:B------:R-:W-:Y:S05]  /*be90*/  BRA `(.L_x_5817) ;  /* 0x00000d7000007947 */ /* 0x000fea0003800000 */
.L_x_5779:
[----:B------:R-:W-:Y:S01]  /*bea0*/  HFMA2.MMA R3, -RZ, RZ, 0, 0 ;  /* 0x00000000ff037435 */ /* 0x000fe200000001ff */
[----:B------:R-:W-:Y:S01]  /*beb0*/  FADD.FTZ R15, -R22, -RZ ;  /* 0x800000ff160f7221 */ /* 0x000fe20000010100 */
[----:B------:R-:W-:Y:S05]  /*bec0*/  BRA `(.L_x_5817) ;  /* 0x00000d4000007947 */ /* 0x000fea0003800000 */
.L_x_5778:
        /* <DEDUP_REMOVED lines=23> */
[----:B------:R-:W-:Y:S05]  /*c040*/  CALL.REL.NOINC `($__internal_11_$__cuda_sm3x_div_rn_ftz_f32_slowpath) ;  /* 0x0001d91000007944 */ /* 0x000fea0003c00000 */
.L_x_5822:
[----:B------:R-:W-:Y:S05]  /*c050*/  BSYNC B4 ;  /* 0x0000000000047941 */ /* 0x000fea0003800000 */
.L_x_5821:
        /* <DEDUP_REMOVED lines=18> */
.L_x_5824:
[----:B------:R-:W-:Y:S02]  /*c180*/  ISETP.GE.AND P0, PT, R23, RZ, PT ;  /* 0x000000ff1700720c */ /* 0x000fe40003f06270 */
[----:B------:R-:W-:-:S11]  /*c190*/  MOV R3, 0x3fd774eb ;  /* 0x3fd774eb00037802 */ /* 0x000fd60000000f00 */
[----:B------:R-:W-:-:S04]  /*c1a0*/  @P0 FFMA.FTZ R2, R3, 0.93318945169448852539, -R2 ;  /* 0x3f6ee58103020823 */ /* 0x000fc80000010802 */
[----:B------:R-:W-:Y:S02]  /*c1b0*/  @!P0 FFMA.FTZ R2, R3, 0.93318945169448852539, R2 ;  /* 0x3f6ee58103028823 */ /* 0x000fe40000010002 */
.L_x_5825:
[----:B------:R-:W-:Y:S05]  /*c1c0*/  BSYNC B0 ;  /* 0x0000000000007941 */ /* 0x000fea0003800000 */
.L_x_5823:
        /* <DEDUP_REMOVED lines=13> */
.L_x_5820:
        /* <DEDUP_REMOVED lines=11> */
[----:B------:R-:W-:Y:S05]  /*c350*/  CALL.REL.NOINC `($__internal_11_$__cuda_sm3x_div_rn_ftz_f32_slowpath) ;  /* 0x0001d60000007944 */ /* 0x000fea0003c00000 */
.L_x_5828:
[----:B------:R-:W-:Y:S05]  /*c360*/  BSYNC B4 ;  /* 0x0000000000047941 */ /* 0x000fea0003800000 */
.L_x_5827:
        /* <DEDUP_REMOVED lines=18> */
.L_x_5830:
[----:B------:R-:W-:Y:S02]  /*c490*/  ISETP.GE.AND P0, PT, R23, RZ, PT ;  /* 0x000000ff1700720c */ /* 0x000fe40003f06270 */
[----:B------:R-:W-:-:S11]  /*c4a0*/  MOV R3, 0x3fd774eb ;  /* 0x3fd774eb00037802 */ /* 0x000fd60000000f00 */
[----:B------:R-:W-:-:S04]  /*c4b0*/  @P0 FFMA.FTZ R2, R3, 0.93318945169448852539, -R2 ;  /* 0x3f6ee58103020823 */ /* 0x000fc80000010802 */
[----:B------:R-:W-:Y:S02]  /*c4c0*/  @!P0 FFMA.FTZ R2, R3, 0.93318945169448852539, R2 ;  /* 0x3f6ee58103028823 */ /* 0x000fe40000010002 */
.L_x_5831:
[----:B------:R-:W-:Y:S05]  /*c4d0*/  BSYNC B0 ;  /* 0x0000000000007941 */ /* 0x000fea0003800000 */
.L_x_5829:
        /* <DEDUP_REMOVED lines=27> */
.L_x_5819:
        /* <DEDUP_REMOVED lines=32> */
[----:B------:R-:W-:Y:S05]  /*c890*/  CALL.REL.NOINC `($__internal_11_$__cuda_sm3x_div_rn_ftz_f32_slowpath) ;  /* 0x0001d0c000007944 */ /* 0x000fea0003c00000 */
.L_x_5833:
[----:B------:R-:W-:Y:S05]  /*c8a0*/  BSYNC B4 ;  /* 0x0000000000047941 */ /* 0x000fea0003800000 */
.L_x_5832:
        /* <DEDUP_REMOVED lines=18> */
.L_x_5835:
[----:B------:R-:W-:Y:S02]  /*c9d0*/  ISETP.GE.AND P0, PT, R23, RZ, PT ;  /* 0x000000ff1700720c */ /* 0x000fe40003f06270 */
[----:B------:R-:W-:-:S11]  /*c9e0*/  MOV R3, 0x3fd774eb ;  /* 0x3fd774eb00037802 */ /* 0x000fd60000000f00 */
[----:B------:R-:W-:-:S04]  /*c9f0*/  @P0 FFMA.FTZ R2, R3, 0.93318945169448852539, -R2 ;  /* 0x3f6ee58103020823 */ /* 0x000fc80000010802 */
[----:B------:R-:W-:Y:S02]  /*ca00*/  @!P0 FFMA.FTZ R2, R3, 0.93318945169448852539, R2 ;  /* 0x3f6ee58103028823 */ /* 0x000fe40000010002 */
.L_x_5836:
[----:B------:R-:W-:Y:S05]  /*ca10*/  BSYNC B0 ;  /* 0x0000000000007941 */ /* 0x000fea0003800000 */
.L_x_5834:
        /* <DEDUP_REMOVED lines=10> */
.L_x_5826:
[----:B------:R-:W-:Y:S05]  /*cac0*/  BSYNC B3 ;  /* 0x0000000000037941 */ /* 0x000fea0003800000 */
.L_x_5818:
[----:B------:R-:W-:Y:S01]  /*cad0*/  ISETP.NE.AND P0, PT, R15, RZ, PT ;  /* 0x000000ff0f00720c */ /* 0x000fe20003f05270 */
[----:B------:R-:W-:Y:S02]  /*cae0*/  FADD.FTZ R15, R28, 0.69314718246459960938 ;  /* 0x3f3172181c0f7421 */ /* 0x000fe40000010000 */
[----:B------:R-:W-:-:S10]  /*caf0*/  FADD.FTZ R3, |R2|, -RZ ;  /* 0x800000ff02037221 */ /* 0x000fd40000010200 */
[----:B------:R-:W-:Y:S01]  /*cb00*/  @!P0 FADD.FTZ R15, -R15, -RZ ;  /* 0x800000ff0f0f8221 */ /* 0x000fe20000010100 */
[----:B------:R-:W-:Y:S05]  /*cb10*/  BRA `(.L_x_5817) ;  /* 0x000000f000007947 */ /* 0x000fea0003800000 */
.L_x_5777:
        /* <DEDUP_REMOVED lines=15> */
.L_x_5817:
[----:B------:R-:W-:Y:S05]  /*cc10*/  BSYNC B2 ;  /* 0x0000000000027941 */ /* 0x000fea0003800000 */
.L_x_5776:
        /* <DEDUP_REMOVED lines=10> */
.L_x_5838:
[----:B------:R-:W-:Y:S02]  /*ccc0*/  FSETP.GTU.FTZ.AND P0, PT, R2, +INF , PT ;  /* 0x7f8000000200780b */ /* 0x000fe40003f1c000 */
[----:B0-----:R-:W-:-:S11]  /*ccd0*/  MOV R16, R3 ;  /* 0x0000000300107202 */ /* 0x001fd60000000f00 */
[----:B------:R-:W-:Y:S02]  /*cce0*/  @!P0 MOV R15, R2 ;  /* 0x00000002000f8202 */ /* 0x000fe40000000f00 */
.L_x_5839:
[----:B------:R-:W-:Y:S05]  /*ccf0*/  BSYNC B0 ;  /* 0x0000000000007941 */ /* 0x000fea0003800000 */
.L_x_5837:
        /* <DEDUP_REMOVED lines=110> */
.L_x_5848:
        /* <DEDUP_REMOVED lines=10> */
.L_x_5850:
[----:B------:R-:W-:-:S04]  /*d480*/  FADD.FTZ R2, -R3, R6 ;  /* 0x0000000603027221 */ /* 0x000fc80000010100 */
[----:B------:R-:W-:Y:S02]  /*d490*/  FMUL.FTZ R2, R2, 0.5 ;  /* 0x3f00000002027820 */ /* 0x000fe40000410000 */
.L_x_5851:
[----:B------:R-:W-:Y:S05]  /*d4a0*/  BSYNC B1 ;  /* 0x0000000000017941 */ /* 0x000fea0003800000 */
.L_x_5849:
        /* <DEDUP_REMOVED lines=11> */
.L_x_5853:
[----:B------:R-:W-:-:S04]  /*d560*/  FADD.FTZ R7, R5, -R8 ;  /* 0x8000000805077221 */ /* 0x000fc80000010000 */
[----:B------:R-:W-:Y:S02]  /*d570*/  FMUL.FTZ R7, R7, 0.5 ;  /* 0x3f00000007077820 */ /* 0x000fe40000410000 */
.L_x_5854:
[----:B------:R-:W-:Y:S05]  /*d580*/  BSYNC B1 ;  /* 0x0000000000017941 */ /* 0x000fea0003800000 */
.L_x_5852:
        /* <DEDUP_REMOVED lines=35> */
.L_x_5847:
[----:B------:R0:W1:Y:S02]  /*d7c0*/  MUFU.SQRT R27, R17 ;  /* 0x00000011001b7308 */ /* 0x0000640000002000 */
.L_x_5846:
[----:B------:R-:W-:Y:S05]  /*d7d0*/  BSYNC B0 ;  /* 0x0000000000007941 */ /* 0x000fea0003800000 */
.L_x_5845:
        /* <DEDUP_REMOVED lines=24> */
.L_x_5861:
[----:B------:R-:W-:-:S04]  /*d960*/  FADD.FTZ R3, -R3, R6 ;  /* 0x0000000603037221 */ /* 0x000fc80000010100 */
[----:B------:R-:W-:Y:S02]  /*d970*/  FMUL.FTZ R3, R3, 0.5 ;  /* 0x3f00000003037820 */ /* 0x000fe40000410000 */
.L_x_5862:
[----:B------:R-:W-:Y:S05]  /*d980*/  BSYNC B1 ;  /* 0x0000000000017941 */ /* 0x000fea0003800000 */
.L_x_5860:
        /* <DEDUP_REMOVED lines=10> */
.L_x_5864:
[----:B------:R-:W-:-:S04]  /*da30*/  FADD.FTZ R4, -R4, R5 ;  /* 0x0000000504047221 */ /* 0x000fc80000010100 */
[----:B------:R-:W-:Y:S02]  /*da40*/  FMUL.FTZ R4, R4, 0.5 ;  /* 0x3f00000004047820 */ /* 0x000fe40000410000 */
.L_x_5865:
[----:B------:R-:W-:Y:S05]  /*da50*/  BSYNC B1 ;  /* 0x0000000000017941 */ /* 0x000fea0003800000 */
.L_x_5863:
[----:B------:R-:W-:Y:S01]  /*da60*/  FADD.FTZ R4, R4, R3 ;  /* 0x0000000304047221 */ /* 0x000fe20000010000 */
[----:B------:R-:W-:Y:S01]  /*da70*/  PLOP3.LUT P0, PT, PT, PT, PT, 0x80, 0x0 ;  /* 0x000000000000781c */ /* 0x000fe20003f0f070 */
[----:B------:R-:W-:-:S04]  /*da80*/  FADD.FTZ R29, R28, R29 ;  /* 0x0000001d1c1d7221 */ /* 0x000fc80000010000 */
[----:B------:R-:W-:-:S06]  /*da90*/  FMUL.FTZ R29, R29, R4 ;  /* 0x000000041d1d7220 */ /* 0x000fcc0000410000 */
[----:B------:R-:W2:Y:S01]  /*daa0*/  MUFU.SQRT R29, R29 ;  /* 0x0000001d001d7308 */ /* 0x000ea20000002000 */
[----:B------:R-:W-:Y:S05]  /*dab0*/  BRA `(.L_x_5857) ;  /* 0x000001a000007947 */ /* 0x000fea0003800000 */
.L_x_5859:
        /* <DEDUP_REMOVED lines=15> */
.L_x_5858:
        /* <DEDUP_REMOVED lines=8> */
.L_x_5856:
[----:B------:R-:W-:Y:S01]  /*dc30*/  PLOP3.LUT P0, PT, PT, PT, PT, 0x80, 0x0 ;  /* 0x000000000000781c */ /* 0x000fe20003f0f070 */
[----:B------:R-:W-:Y:S02]  /*dc40*/  FMUL.FTZ R29, R29, 16777216 ;  /* 0x4b8000001d1d7820 */ /* 0x000fe40000410000 */
[----:B------:R-:W-:-:S05]  /*dc50*/  FMUL.FTZ R28, R28, 16777216 ;  /* 0x4b8000001c1c7820 */ /* 0x000fca0000410000 */
.L_x_5857:
[----:B------:R-:W-:Y:S05]  /*dc60*/  BSYNC B0 ;  /* 0x0000000000007941 */ /* 0x000fea0003800000 */
.L_x_5855:
        /* <DEDUP_REMOVED lines=34> */
.L_x_5868:
        /* <DEDUP_REMOVED lines=29> */
.L_x_5867:
        /* <DEDUP_REMOVED lines=20> */
.L_x_5872:
[----:B------:R-:W-:Y:S05]  /*e1a0*/  BSYNC B4 ;  /* 0x0000000000047941 */ /* 0x000fea0003800000 */
.L_x_5871:
        /* <DEDUP_REMOVED lines=18> */
.L_x_5874:
[----:B------:R-:W-:Y:S02]  /*e2d0*/  ISETP.GE.AND P0, PT, R28, RZ, PT ;  /* 0x000000ff1c00720c */ /* 0x000fe40003f06270 */
[----:B------:R-:W-:-:S11]  /*e2e0*/  MOV R3, 0x3fd774eb ;  /* 0x3fd774eb00037802 */ /* 0x000fd60000000f00 */
[----:B------:R-:W-:-:S04]  /*e2f0*/  @P0 FFMA.FTZ R2, R3, 0.93318945169448852539, -R2 ;  /* 0x3f6ee58103020823 */ /* 0x000fc80000010802 */
[----:B------:R-:W-:Y:S02]  /*e300*/  @!P0 FFMA.FTZ R2, R3, 0.93318945169448852539, R2 ;  /* 0x3f6ee58103028823 */ /* 0x000fe40000010002 */
.L_x_5875:
[----:B------:R-:W-:Y:S05]  /*e310*/  BSYNC B0 ;  /* 0x0000000000007941 */ /* 0x000fea0003800000 */
.L_x_5873:
        /* <DEDUP_REMOVED lines=11> */
.L_x_5870:
        /* <DEDUP_REMOVED lines=17> */
.L_x_5877:
[----:B------:R-:W-:Y:S05]  /*e4e0*/  BSYNC B4 ;  /* 0x0000000000047941 */ /* 0x000fea0003800000 */
.L_x_5876:
        /* <DEDUP_REMOVED lines=18> */
.L_x_5879:
[----:B------:R-:W-:Y:S02]  /*e610*/  ISETP.GE.AND P0, PT, R28, RZ, PT ;  /* 0x000000ff1c00720c */ /* 0x000fe40003f06270 */
[----:B------:R-:W-:-:S11]  /*e620*/  MOV R3, 0x3fd774eb ;  /* 0x3fd774eb00037802 */ /* 0x000fd60000000f00 */
[----:B------:R-:W-:-:S04]  /*e630*/  @P0 FFMA.FTZ R2, R3, 0.93318945169448852539, -R2 ;  /* 0x3f6ee58103020823 */ /* 0x000fc80000010802 */
[----:B------:R-:W-:Y:S02]  /*e640*/  @!P0 FFMA.FTZ R2, R3, 0.93318945169448852539, R2 ;  /* 0x3f6ee58103028823 */ /* 0x000fe40000010002 */
.L_x_5880:
[----:B------:R-:W-:Y:S05]  /*e650*/  BSYNC B0 ;  /* 0x0000000000007941 */ /* 0x000fea0003800000 */
.L_x_5878:
        /* <DEDUP_REMOVED lines=10> */
.L_x_5869:
[----:B------:R-:W-:Y:S05]  /*e700*/  BSYNC B3 ;  /* 0x0000000000037941 */ /* 0x000fea0003800000 */
.L_x_5866:
[----:B------:R-:W-:-:S13]  /*e710*/  ISETP.NE.AND P0, PT, R26, RZ, PT ;  /* 0x000000ff1a00720c */ /* 0x000fda0003f05270 */
[----:B-1----:R-:W-:-:S05]  /*e720*/  @!P0 FADD.FTZ R27, -R27, -RZ ;  /* 0x800000ff1b1b8221 */ /* 0x002fca0000010100 */
[----:B0-----:R-:W-:Y:S01]  /*e730*/  MOV R17, R27 ;  /* 0x0000001b00117202 */ /* 0x001fe20000000f00 */
[----:B------:R-:W-:Y:S05]  /*e740*/  BRA `(.L_x_5881) ;  /* 0x00000db000007947 */ /* 0x000fea0003800000 */
.L_x_5844:
[----:B------:R-:W-:Y:S02]  /*e750*/  FADD.FTZ R2, -R22, 6.1232342629258392722e-17 ;  /* 0x248d313216027421 */ /* 0x000fe40000010100 */
[----:B------:R-:W-:Y:S02]  /*e760*/  FADD.FTZ R17, -R23, -RZ ;  /* 0x800000ff17117221 */ /* 0x000fe40000010100 */
[----:B------:R-:W-:Y:S01]  /*e770*/  FADD.FTZ R2, R2, 1.5707963705062866211 ;  /* 0x3fc90fdb02027421 */ /* 0x000fe20000010000 */
[----:B------:R-:W-:Y:S05]  /*e780*/  BRA `(.L_x_5881) ;  /* 0x00000d7000007947 */ /* 0x000fea0003800000 */
.L_x_5843:
[----:B------:R-:W-:Y:S01]  /*e790*/  HFMA2.MMA R2, -RZ, RZ, 0, 0 ;  /* 0x00000000ff027435 */ /* 0x000fe200000001ff */
[----:B------:R-:W-:Y:S01]  /*e7a0*/  FADD.FTZ R17, -R23, -RZ ;  /* 0x800000ff17117221 */ /* 0x000fe20000010100 */
[----:B------:R-:W-:Y:S05]  /*e7b0*/  BRA `(.L_x_5881) ;  /* 0x00000d4000007947 */ /* 0x000fea0003800000 */
.L_x_5842:
        /* <DEDUP_REMOVED lines=24> */
.L_x_5886:
[----:B------:R-:W-:Y:S05]  /*e940*/  BSYNC B4 ;  /* 0x0000000000047941 */ /* 0x000fea0003800000 */
.L_x_5885:
        /* <DEDUP_REMOVED lines=18> */
.L_x_5888:
[----:B------:R-:W-:Y:S02]  /*ea70*/  ISETP.GE.AND P0, PT, R22, RZ, PT ;  /* 0x000000ff1600720c */ /* 0x000fe40003f06270 */
[----:B------:R-:W-:-:S11]  /*ea80*/  MOV R3, 0x3fd774eb ;  /* 0x3fd774eb00037802 */ /* 0x000fd60000000f00 */
[----:B------:R-:W-:-:S04]  /*ea90*/  @P0 FFMA.FTZ R2, R3, 0.93318945169448852539, -R2 ;  /* 0x3f6ee58103020823 */ /* 0x000fc80000010802 */
[----:B------:R-:W-:Y:S02]  /*eaa0*/  @!P0 FFMA.FTZ R2, R3, 0.93318945169448852539, R2 ;  /* 0x3f6ee58103028823 */ /* 0x000fe40000010002 */
.L_x_5889:
[----:B------:R-:W-:Y:S05]  /*eab0*/  BSYNC B0 ;  /* 0x0000000000007941 */ /* 0x000fea0003800000 */
.L_x_5887:
        /* <DEDUP_REMOVED lines=13> */
.L_x_5884:
        /* <DEDUP_REMOVED lines=12> */
.L_x_5892:
[----:B------:R-:W-:Y:S05]  /*ec50*/  BSYNC B4 ;  /* 0x0000000000047941 */ /* 0x000fea0003800000 */
.L_x_5891:
        /* <DEDUP_REMOVED lines=18> */
.L_x_5894:
[----:B------:R-:W-:Y:S02]  /*ed80*/  ISETP.GE.AND P0, PT, R22, RZ, PT ;  /* 0x000000ff1600720c */ /* 0x000fe40003f06270 */
[----:B------:R-:W-:-:S11]  /*ed90*/  MOV R3, 0x3fd774eb ;  /* 0x3fd774eb00037802 */ /* 0x000fd60000000f00 */
[----:B------:R-:W-:-:S04]  /*eda0*/  @P0 FFMA.FTZ R2, R3, 0.93318945169448852539, -R2 ;  /* 0x3f6ee58103020823 */ /* 0x000fc80000010802 */
[----:B------:R-:W-:Y:S02]  /*edb0*/  @!P0 FFMA.FTZ R2, R3, 0.93318945169448852539, R2 ;  /* 0x3f6ee58103028823 */ /* 0x000fe40000010002 */
.L_x_5895:
[----:B------:R-:W-:Y:S05]  /*edc0*/  BSYNC B0 ;  /* 0x0000000000007941 */ /* 0x000fea0003800000 */
.L_x_5893:
        /* <DEDUP_REMOVED lines=27> */
.L_x_5883:
[----:B------:R-:W-:Y:S01]  /*ef80*/  FMUL.FTZ R2, R22, 0.36787945032119750977 ;  /* 0x3ebc5ab216027820 */ /* 0x000fe20000410000 */
[----:B------:R-:W0:Y:S01]  /*ef90*/  MUFU.RCP R8, R27 ;  /* 0x0000001b00087308 */ /* 0x000e220000001000 */
        /* <DEDUP_REMOVED lines=20> */
[----:B------:R-:W-:-:S03]  /*f0e0*/  FFMA R2, R9, R8, RZ ;  /* 0x0000000809027223 */ /* 0x000fc600000000ff */
        /* <DEDUP_REMOVED lines=9> */
[----:B------:R-:W-:Y:S05]  /*f180*/  CALL.REL.NOINC `($__internal_11_$__cuda_sm3x_div_rn_ftz_f32_slowpath) ;  /* 0x0001a7d000007944 */ /* 0x000fea0003c00000 */
.L_x_5897:
[----:B------:R-:W-:Y:S05]  /*f190*/  BSYNC B4 ;  /* 0x0000000000047941 */ /* 0x000fea0003800000 */
.L_x_5896:
        /* <DEDUP_REMOVED lines=18> */
.L_x_5899:
[----:B------:R-:W-:Y:S02]  /*f2c0*/  ISETP.GE.AND P0, PT, R22, RZ, PT ;  /* 0x000000ff1600720c */ /* 0x000fe40003f06270 */
[----:B------:R-:W-:-:S11]  /*f2d0*/  MOV R3, 0x3fd774eb ;  /* 0x3fd774eb00037802 */ /* 0x000fd60000000f00 */
[----:B------:R-:W-:-:S04]  /*f2e0*/  @P0 FFMA.FTZ R2, R3, 0.93318945169448852539, -R2 ;  /* 0x3f6ee58103020823 */ /* 0x000fc80000010802 */
[----:B------:R-:W-:Y:S02]  /*f2f0*/  @!P0 FFMA.FTZ R2, R3, 0.93318945169448852539, R2 ;  /* 0x3f6ee58103028823 */ /* 0x000fe40000010002 */
.L_x_5900:
[----:B------:R-:W-:Y:S05]  /*f300*/  BSYNC B0 ;  /* 0x0000000000007941 */ /* 0x000fea0003800000 */
.L_x_5898:
        /* <DEDUP_REMOVED lines=10> */
.L_x_5890:
[----:B------:R-:W-:Y:S05]  /*f3b0*/  BSYNC B3 ;  /* 0x0000000000037941 */ /* 0x000fea0003800000 */
.L_x_5882:
[----:B------:R-:W-:Y:S01]  /*f3c0*/  ISETP.NE.AND P0, PT, R26, RZ, PT ;  /* 0x000000ff1a00720c */ /* 0x000fe20003f05270 */
[----:B------:R-:W-:Y:S02]  /*f3d0*/  FADD.FTZ R17, R29, 0.69314718246459960938 ;  /* 0x3f3172181d117421 */ /* 0x000fe40000010000 */
[----:B------:R-:W-:-:S10]  /*f3e0*/  FADD.FTZ R2, |R2|, -RZ ;  /* 0x800000ff02027221 */ /* 0x000fd40000010200 */
[----:B------:R-:W-:Y:S01]  /*f3f0*/  @!P0 FADD.FTZ R17, -R17, -RZ ;  /* 0x800000ff11118221 */ /* 0x000fe20000010100 */
[----:B------:R-:W-:Y:S05]  /*f400*/  BRA `(.L_x_5881) ;  /* 0x000000f000007947 */ /* 0x000fea0003800000 */
.L_x_5841:
        /* <DEDUP_REMOVED lines=15> */
.L_x_5881:
[----:B------:R-:W-:Y:S05]  /*f500*/  BSYNC B2 ;  /* 0x0000000000027941 */ /* 0x000fea0003800000 */
.L_x_5840:
        /* <DEDUP_REMOVED lines=10> */
.L_x_5902:
[----:B------:R-:W-:Y:S02]  /*f5b0*/  FSETP.GTU.FTZ.AND P0, PT, R3, +INF , PT ;  /* 0x7f8000000300780b */ /* 0x000fe40003f1c000 */
[----:B------:R-:W-:-:S11]  /*f5c0*/  MOV R22, R2 ;  /* 0x0000000200167202 */ /* 0x000fd60000000f00 */
[----:B------:R-:W-:Y:S02]  /*f5d0*/  @!P0 MOV R17, R3 ;  /* 0x0000000300118202 */ /* 0x000fe40000000f00 */
.L_x_5903:
[----:B------:R-:W-:Y:S05]  /*f5e0*/  BSYNC B0 ;  /* 0x0000000000007941 */ /* 0x000fea0003800000 */
.L_x_5901:
        /* <DEDUP_REMOVED lines=110> */
.L_x_5912:
        /* <DEDUP_REMOVED lines=10> */
.L_x_5914:
[----:B------:R-:W-:-:S04]  /*fd70*/  FADD.FTZ R2, -R4, R5 ;  /* 0x0000000504027221 */ /* 0x000fc80000010100 */
[----:B------:R-:W-:Y:S02]  /*fd80*/  FMUL.FTZ R2, R2, 0.5 ;  /* 0x3f00000002027820 */ /* 0x000fe40000410000 */
.L_x_5915:
[----:B------:R-:W-:Y:S05]  /*fd90*/  BSYNC B1 ;  /* 0x0000000000017941 */ /* 0x000fea0003800000 */
.L_x_5913:
        /* <DEDUP_REMOVED lines=11> */
.L_x_5917:
[----:B------:R-:W-:-:S04]  /*fe50*/  FADD.FTZ R7, R6, -R7 ;  /* 0x8000000706077221 */ /* 0x000fc80000010000 */
[----:B------:R-:W-:Y:S02]  /*fe60*/  FMUL.FTZ R7, R7, 0.5 ;  /* 0x3f00000007077820 */ /* 0x000fe40000410000 */
.L_x_5918:
[----:B------:R-:W-:Y:S05]  /*fe70*/  BSYNC B1 ;  /* 0x0000000000017941 */ /* 0x000fea0003800000 */
.L_x_5916:
        /* <DEDUP_REMOVED lines=35> */
.L_x_5911:
[----:B------:R0:W1:Y:S02]  /*100b0*/  MUFU.SQRT R28, R18 ;  /* 0x00000012001c7308 */ /* 0x0000640000002000 */
.L_x_5910:
[----:B------:R-:W-:Y:S05]  /*100c0*/  BSYNC B0 ;  /* 0x0000000000007941 */ /* 0x000fea0003800000 */
.L_x_5909:
        /* <DEDUP_REMOVED lines=24> */
.L_x_5925:
[----:B------:R-:W-:-:S04]  /*10250*/  FADD.FTZ R4, -R4, R5 ;  /* 0x0000000504047221 */ /* 0x000fc80000010100 */
[----:B------:R-:W-:Y:S02]  /*10260*/  FMUL.FTZ R4, R4, 0.5 ;  /* 0x3f00000004047820 */ /* 0x000fe40000410000 */
.L_x_5926:
[----:B------:R-:W-:Y:S05]  /*10270*/  BSYNC B1 ;  /* 0x0000000000017941 */ /* 0x000fea0003800000 */
.L_x_5924:
        /* <DEDUP_REMOVED lines=10> */
.L_x_5928:
[----:B------:R-:W-:-:S04]  /*10320*/  FADD.FTZ R3, -R3, R6 ;  /* 0x0000000603037221 */ /* 0x000fc80000010100 */
[----:B------:R-:W-:Y:S02]  /*10330*/  FMUL.FTZ R3, R3, 0.5 ;  /* 0x3f00000003037820 */ /* 0x000fe40000410000 */
.L_x_5929:
[----:B------:R-:W-:Y:S05]  /*10340*/  BSYNC B1 ;  /* 0x0000000000017941 */ /* 0x000fea0003800000 */
.L_x_5927:
[----:B------:R-:W-:Y:S01]  /*10350*/  FADD.FTZ R3, R3, R4 ;  /* 0x0000000403037221 */ /* 0x000fe20000010000 */
[----:B------:R-:W-:Y:S01]  /*10360*/  PLOP3.LUT P0, PT, PT, PT, PT, 0x80, 0x0 ;  /* 0x000000000000781c */ /* 0x000fe20003f0f070 */
[----:B------:R-:W-:-:S04]  /*10370*/  FADD.FTZ R30, R29, R30 ;  /* 0x0000001e1d1e7221 */ /* 0x000fc80000010000 */
[----:B------:R-:W-:-:S06]  /*10380*/  FMUL.FTZ R30, R30, R3 ;  /* 0x000000031e1e7220 */ /* 0x000fcc0000410000 */
[----:B------:R-:W2:Y:S01]  /*10390*/  MUFU.SQRT R30, R30 ;  /* 0x0000001e001e7308 */ /* 0x000ea20000002000 */
[----:B------:R-:W-:Y:S05]  /*103a0*/  BRA `(.L_x_5921) ;  /* 0x000001a000007947 */ /* 0x000fea0003800000 */
.L_x_5923:
[----:B------:R-:W-:-:S13]  /*103b0*/  FSETP.GT.FTZ.AND P1, PT, R29, 1, PT ;  /* 0x3f8000001d00780b */ /* 0x000fda0003f34000 */
[----:B------:R-:W-:Y:S01]  /*103c0*/  @!P1 FADD.FTZ R5, -R29, 1 ;  /* 0x3f8000001d059421 */ /* 0x000fe20000010100 */
[----:B------:R-:W-:-:S03]  /*103d0*/  @!P1 PLOP3.LUT P0, PT, PT, PT, PT, 0x80, 0x0 ;  /* 0x000000000000981c */ /* 0x000fc60003f0f070 */
[----:B------:R-:W-:-:S04]  /*103e0*/  @!P1 FMUL.FTZ R5, R4, R5 ;  /* 0x0000000504059220 */ /* 0x000fc80000410000 */
[----:B------:R2:W3:Y:S01]  /*103f0*/  @!P1 MUFU.SQRT R30, R5 ;  /* 0x00000005001e9308 */ /* 0x0004e20000002000 */
[----:B------:R-:W-:Y:S05]  /*10400*/  @!P1 BRA `(.L_x_5921) ;  /* 0x0000014000009947 */ /* 0x000fea0003800000 */
[----:B--2---:R-:W-:Y:S01]  /*10410*/  FMUL.FTZ R5, R4, R3 ;  /* 0x0000000304057220 */ /* 0x004fe20000410000 */
[----:B------:R-:W-:Y:S01]  /*10420*/  PLOP3.LUT P0, PT, PT, PT, PT, 0x80, 0x0 ;  /* 0x000000000000781c */ /* 0x000fe20003f0f070 */
[----:B------:R-:W-:Y:S02]  /*10430*/  FMUL.FTZ R4, |R26|, 2.81474976710656000000e+14 ;  /* 0x578000001a047820 */ /* 0x000fe40000410200 */
[----:B------:R-:W2:Y:S02]  /*10440*/  MUFU.SQRT R3, R5 ;  /* 0x0000000500037308 */ /* 0x000ea40000002000 */
[C---:B------:R-:W-:Y:S02]  /*10450*/  FMUL.FTZ R4, R29.reuse, R4 ;  /* 0x000000041d047220 */ /* 0x040fe40000410000 */
[----:B------:R-:W-:-:S04]  /*10460*/  FMUL.FTZ R29, R29, 2.81474976710656000000e+14 ;  /* 0x578000001d1d7820 */ /* 0x000fc80000410000 */
[----:B--2---:R-:W2:Y:S02]  /*10470*/  MUFU.RCP R3, R3 ;  /* 0x0000000300037308 */ /* 0x004ea40000001000 */
[----:B--23--:R-:W-:Y:S01]  /*10480*/  FMUL.FTZ R30, R4, R3 ;  /* 0x00000003041e7220 */ /* 0x00cfe20000410000 */
[----:B------:R-:W-:Y:S05]  /*10490*/  BRA `(.L_x_5921) ;  /* 0x000000b000007947 */ /* 0x000fea0003800000 */
.L_x_5922:
        /* <DEDUP_REMOVED lines=8> */
.L_x_5920:
[----:B------:R-:W-:Y:S01]  /*10520*/  PLOP3.LUT P0, PT, PT, PT, PT, 0x80, 0x0 ;  /* 0x000000000000781c */ /* 0x000fe20003f0f070 */
[----:B------:R-:W-:Y:S02]  /*10530*/  FMUL.FTZ R30, R30, 16777216 ;  /* 0x4b8000001e1e7820 */ /* 0x000fe40000410000 */
[----:B------:R-:W-:-:S05]  /*10540*/  FMUL.FTZ R29, R29, 16777216 ;  /* 0x4b8000001d1d7820 */ /* 0x000fca0000410000 */
.L_x_5921:
[----:B------:R-:W-:Y:S05]  /*10550*/  BSYNC B0 ;  /* 0x0000000000007941 */ /* 0x000fea0003800000 */
.L_x_5919:
[----:B------:R-:W-:Y:S01]  /*10560*/  BSSY B3, `(.L_x_5930) ;  /* 0x00000a7000037945 */ /* 0x000fe20003800000 */
[----:B------:R-:W-:Y:S05]  /*10570*/  @P0 BRA `(.L_x_5931) ;  /* 0x000003b000000947 */ /* 0x000fea0003800000 */
[----:B------:R-:W-:-:S13]  /*10580*/  ISETP.GT.AND P0, PT, R23, -0x1, PT ;  /* 0xffffffff1700780c */ /* 0x000fda0003f04270 */
[----:B------:R-:W-:Y:S05]  /*10590*/  @P0 BRA `(.L_x_5932) ;  /* 0x000001d000000947 */ /* 0x000fea0003800000 */
[----:B--2---:R-:W-:Y:S01]  /*105a0*/  HFMA2.MMA R5, -RZ, RZ, 1.75, 0 ;  /* 0x3f000000ff057435 */ /* 0x004fe200000001ff */
[----:B------:R-:W-:-:S04]  /*105b0*/  FADD.FTZ R3, -R2, -RZ ;  /* 0x800000ff02037221 */ /* 0x000fc80000010100 */
[C---:B------:R-:W-:Y:S01]  /*105c0*/  FADD.FTZ R4, |R3|.reuse, -RZ ;  /* 0x800000ff03047221 */ /* 0x040fe20000010200 */
[C---:B------:R-:W-:Y:S02]  /*105d0*/  FSETP.GT.FTZ.AND P0, PT, |R3|.reuse, 0.56000000238418579102, PT ;  /* 0x3f0f5c290300780b */ /* 0x040fe40003f14200 */
[----:B------:R-:W-:Y:S02]  /*105e0*/  FSETP.NEU.FTZ.AND P1, PT, |R3|, 1, PT ;  /* 0x3f8000000300780b */ /* 0x000fe40003f3d200 */
[----:B------:R-:W-:-:S04]  /*105f0*/  FFMA.FTZ R5, -R4, R5, 0.5 ;  /* 0x3f00000004057423 */ /* 0x000fc80000010105 */
[----:B------:R-:W2:Y:S02]  /*10600*/  MUFU.RSQ R6, R5 ;  /* 0x0000000500067308 */ /* 0x000ea40000001400 */
        /* <DEDUP_REMOVED lines=22> */
.L_x_5932:
        /* <DEDUP_REMOVED lines=28> */
.L_x_5931:
        /* <DEDUP_REMOVED lines=20> */
.L_x_5936:
[----:B------:R-:W-:Y:S05]  /*10a70*/  BSYNC B4 ;  /* 0x0000000000047941 */ /* 0x000fea0003800000 */
.L_x_5935:
        /* <DEDUP_REMOVED lines=18> */
.L_x_5938:
[----:B------:R-:W-:Y:S02]  /*10ba0*/  ISETP.GE.AND P0, PT, R29, RZ, PT ;  /* 0x000000ff1d00720c */ /* 0x000fe40003f06270 */
[----:B------:R-:W-:-:S11]  /*10bb0*/  MOV R3, 0x3fd774eb ;  /* 0x3fd774eb00037802 */ /* 0x000fd60000000f00 */
[----:B------:R-:W-:-:S04]  /*10bc0*/  @P0 FFMA.FTZ R2, R3, 0.93318945169448852539, -R2 ;  /* 0x3f6ee58103020823 */ /* 0x000fc80000010802 */
[----:B------:R-:W-:Y:S02]  /*10bd0*/  @!P0 FFMA.FTZ R2, R3, 0.93318945169448852539, R2 ;  /* 0x3f6ee58103028823 */ /* 0x000fe40000010002 */
.L_x_5939:
[----:B------:R-:W-:Y:S05]  /*10be0*/  BSYNC B0 ;  /* 0x0000000000007941 */ /* 0x000fea0003800000 */
.L_x_5937:
        /* <DEDUP_REMOVED lines=11> */
.L_x_5934:
        /* <DEDUP_REMOVED lines=17> */
.L_x_5941:
[----:B------:R-:W-:Y:S05]  /*10db0*/  BSYNC B4 ;  /* 0x0000000000047941 */ /* 0x000fea0003800000 */
.L_x_5940:
        /* <DEDUP_REMOVED lines=18> */
.L_x_5943:
[----:B------:R-:W-:Y:S02]  /*10ee0*/  ISETP.GE.AND P0, PT, R29, RZ, PT ;  /* 0x000000ff1d00720c */ /* 0x000fe40003f06270 */
[----:B------:R-:W-:-:S11]  /*10ef0*/  MOV R3, 0x3fd774eb ;  /* 0x3fd774eb00037802 */ /* 0x000fd60000000f00 */
[----:B------:R-:W-:-:S04]  /*10f00*/  @P0 FFMA.FTZ R2, R3, 0.93318945169448852539, -R2 ;  /* 0x3f6ee58103020823 */ /* 0x000fc80000010802 */
[----:B------:R-:W-:Y:S02]  /*10f10*/  @!P0 FFMA.FTZ R2, R3, 0.93318945169448852539, R2 ;  /* 0x3f6ee58103028823 */ /* 0x000fe40000010002 */
.L_x_5944:
[----:B------:R-:W-:Y:S05]  /*10f20*/  BSYNC B0 ;  /* 0x0000000000007941 */ /* 0x000fea0003800000 */
.L_x_5942:
        /* <DEDUP_REMOVED lines=10> */
.L_x_5933:
[----:B------:R-:W-:Y:S05]  /*10fd0*/  BSYNC B3 ;  /* 0x0000000000037941 */ /* 0x000fea0003800000 */
.L_x_5930:
[----:B------:R-:W-:-:S13]  /*10fe0*/  ISETP.NE.AND P0, PT, R27, RZ, PT ;  /* 0x000000ff1b00720c */ /* 0x000fda0003f05270 */
[----:B-1----:R-:W-:-:S05]  /*10ff0*/  @!P0 FADD.FTZ R28, -R28, -RZ ;  /* 0x800000ff1c1c8221 */ /* 0x002fca0000010100 */
[----:B0-----:R-:W-:Y:S01]  /*11000*/  MOV R18, R28 ;  /* 0x0000001c00127202 */ /* 0x001fe20000000f00 */
[----:B------:R-:W-:Y:S05]  /*11010*/  BRA `(.L_x_5945) ;  /* 0x00000db000007947 */ /* 0x000fea0003800000 */
.L_x_5908:
[----:B------:R-:W-:Y:S02]  /*11020*/  FADD.FTZ R3, -R23, 6.1232342629258392722e-17 ;  /* 0x248d313217037421 */ /* 0x000fe40000010100 */
[----:B------:R-:W-:Y:S02]  /*11030*/  FADD.FTZ R18, -R26, -RZ ;  /* 0x800000ff1a127221 */ /* 0x000fe40000010100 */
[----:B------:R-:W-:Y:S01]  /*11040*/  FADD.FTZ R3, R3, 1.5707963705062866211 ;  /* 0x3fc90fdb03037421 */ /* 0x000fe20000010000 */
[----:B------:R-:W-:Y:S05]  /*11050*/  BRA `(.L_x_5945) ;  /* 0x00000d7000007947 */ /* 0x000fea0003800000 */
.L_x_5907:
[----:B------:R-:W-:Y:S01]  /*11060*/  HFMA2.MMA R3, -RZ, RZ, 0, 0 ;  /* 0x00000000ff037435 */ /* 0x000fe200000001ff */
[----:B------:R-:W-:Y:S01]  /*11070*/  FADD.FTZ R18, -R26, -RZ ;  /* 0x800000ff1a127221 */ /* 0x000fe20000010100 */
[----:B------:R-:W-:Y:S05]  /*11080*/  BRA `(.L_x_5945) ;  /* 0x00000d4000007947 */ /* 0x000fea0003800000 */
.L_x_5906:
        /* <DEDUP_REMOVED lines=24> */
.L_x_5950:
[----:B------:R-:W-:Y:S05]  /*11210*/  BSYNC B4 ;  /* 0x0000000000047941 */ /* 0x000fea0003800000 */
.L_x_5949:
        /* <DEDUP_REMOVED lines=18> */
.L_x_5952:
[----:B------:R-:W-:Y:S02]  /*11340*/  ISETP.GE.AND P0, PT, R23, RZ, PT ;  /* 0x000000ff1700720c */ /* 0x000fe40003f06270 */
[----:B------:R-:W-:-:S11]  /*11350*/  MOV R3, 0x3fd774eb ;  /* 0x3fd774eb00037802 */ /* 0x000fd60000000f00 */
[----:B------:R-:W-:-:S04]  /*11360*/  @P0 FFMA.FTZ R2, R3, 0.93318945169448852539, -R2 ;  /* 0x3f6ee58103020823 */ /* 0x000fc80000010802 */
[----:B------:R-:W-:Y:S02]  /*11370*/  @!P0 FFMA.FTZ R2, R3, 0.93318945169448852539, R2 ;  /* 0x3f6ee58103028823 */ /* 0x000fe40000010002 */
.L_x_5953:
[----:B------:R-:W-:Y:S05]  /*11380*/  BSYNC B0 ;  /* 0x0000000000007941 */ /* 0x000fea0003800000 */
.L_x_5951:
        /* <DEDUP_REMOVED lines=13> */
.L_x_5948:
        /* <DEDUP_REMOVED lines=12> */
.L_x_5956:
[----:B------:R-:W-:Y:S05]  /*11520*/  BSYNC B4 ;  /* 0x0000000000047941 */ /* 0x000fea0003800000 */
.L_x_5955:
        /* <DEDUP_REMOVED lines=18> */
.L_x_5958:
[----:B------:R-:W-:Y:S02]  /*11650*/  ISETP.GE.AND P0, PT, R23, RZ, PT ;  /* 0x000000ff1700720c */ /* 0x000fe40003f06270 */
[----:B------:R-:W-:-:S11]  /*11660*/  MOV R3, 0x3fd774eb ;  /* 0x3fd774eb00037802 */ /* 0x000fd60000000f00 */
[----:B------:R-:W-:-:S04]  /*11670*/  @P0 FFMA.FTZ R2, R3, 0.93318945169448852539, -R2 ;  /* 0x3f6ee58103020823 */ /* 0x000fc80000010802 */
[----:B------:R-:W-:Y:S02]  /*11680*/  @!P0 FFMA.FTZ R2, R3, 0.93318945169448852539, R2 ;  /* 0x3f6ee58103028823 */ /* 0x000fe40000010002 */
.L_x_5959:
[----:B------:R-:W-:Y:S05]  /*11690*/  BSYNC B0 ;  /* 0x0000000000007941 */ /* 0x000fea0003800000 */
.L_x_5957:
        /* <DEDUP_REMOVED lines=27> */
.L_x_5947:
        /* <DEDUP_REMOVED lines=33> */
.L_x_5961:
[----:B------:R-:W-:Y:S05]  /*11a60*/  BSYNC B4 ;  /* 0x0000000000047941 */ /* 0x000fea0003800000 */
.L_x_5960:
        /* <DEDUP_REMOVED lines=18> */
.L_x_5963:
[----:B------:R-:W-:Y:S02]  /*11b90*/  ISETP.GE.AND P0, PT, R23, RZ, PT ;  /* 0x000000ff1700720c */ /* 0x000fe40003f06270 */
[----:B------:R-:W-:-:S11]  /*11ba0*/  MOV R3, 0x3fd774eb ;  /* 0x3fd774eb00037802 */ /* 0x000fd60000000f00 */
[----:B------:R-:W-:-:S04]  /*11bb0*/  @P0 FFMA.FTZ R2, R3, 0.93318945169448852539, -R2 ;  /* 0x3f6ee58103020823 */ /* 0x000fc80000010802 */
[----:B------:R-:W-:Y:S02]  /*11bc0*/  @!P0 FFMA.FTZ R2, R3, 0.93318945169448852539, R2 ;  /* 0x3f6ee58103028823 */ /* 0x000fe40000010002 */
.L_x_5964:
[----:B------:R-:W-:Y:S05]  /*11bd0*/  BSYNC B0 ;  /* 0x0000000000007941 */ /* 0x000fea0003800000 */
.L_x_5962:
        /* <DEDUP_REMOVED lines=10> */
.L_x_5954:
[----:B------:R-:W-:Y:S05]  /*11c80*/  BSYNC B3 ;  /* 0x0000000000037941 */ /* 0x000fea0003800000 */
.L_x_5946:
[----:B------:R-:W-:Y:S01]  /*11c90*/  ISETP.NE.AND P0, PT, R27, RZ, PT ;  /* 0x000000ff1b00720c */ /* 0x000fe20003f05270 */
[----:B------:R-:W-:Y:S02]  /*11ca0*/  FADD.FTZ R18, R30, 0.69314718246459960938 ;  /* 0x3f3172181e127421 */ /* 0x000fe40000010000 */
[----:B------:R-:W-:-:S10]  /*11cb0*/  FADD.FTZ R3, |R2|, -RZ ;  /* 0x800000ff02037221 */ /* 0x000fd40000010200 */
[----:B------:R-:W-:Y:S01]  /*11cc0*/  @!P0 FADD.FTZ R18, -R18, -RZ ;  /* 0x800000ff12128221 */ /* 0x000fe20000010100 */
[----:B------:R-:W-:Y:S05]  /*11cd0*/  BRA `(.L_x_5945) ;  /* 0x000000f000007947 */ /* 0x000fea0003800000 */
.L_x_5905:
        /* <DEDUP_REMOVED lines=15> */
.L_x_5945:
[----:B------:R-:W-:Y:S05]  /*11dd0*/  BSYNC B2 ;  /* 0x0000000000027941 */ /* 0x000fea0003800000 */
.L_x_5904:
        /* <DEDUP_REMOVED lines=10> */
.L_x_5966:
[----:B------:R-:W-:Y:S02]  /*11e80*/  FSETP.GTU.FTZ.AND P0, PT, R2, +INF , PT ;  /* 0x7f8000000200780b */ /* 0x000fe40003f1c000 */
[----:B------:R-:W-:-:S11]  /*11e90*/  MOV R23, R3 ;  /* 0x0000000300177202 */ /* 0x000fd60000000f00 */
[----:B------:R-:W-:Y:S02]  /*11ea0*/  @!P0 MOV R18, R2 ;  /* 0x0000000200128202 */ /* 0x000fe40000000f00 */
.L_x_5967:
[----:B------:R-:W-:Y:S05]  /*11eb0*/  BSYNC B0 ;  /* 0x0000000000007941 */ /* 0x000fea0003800000 */
.L_x_5965:
        /* <DEDUP_REMOVED lines=110> */
.L_x_5976:
        /* <DEDUP_REMOVED lines=10> */
.L_x_5978:
[----:B------:R-:W-:-:S04]  /*12640*/  FADD.FTZ R2, -R3, R6 ;  /* 0x0000000603027221 */ /* 0x000fc80000010100 */
[----:B------:R-:W-:Y:S02]  /*12650*/  FMUL.FTZ R2, R2, 0.5 ;  /* 0x3f00000002027820 */ /* 0x000fe40000410000 */
.L_x_5979:
[----:B------:R-:W-:Y:S05]  /*12660*/  BSYNC B1 ;  /* 0x0000000000017941 */ /* 0x000fea0003800000 */
.L_x_5977:
        /* <DEDUP_REMOVED lines=11> */
.L_x_5981:
[----:B------:R-:W-:-:S04]  /*12720*/  FADD.FTZ R7, R5, -R8 ;  /* 0x8000000805077221 */ /* 0x000fc80000010000 */
[----:B------:R-:W-:Y:S02]  /*12730*/  FMUL.FTZ R7, R7, 0.5 ;  /* 0x3f00000007077820 */ /* 0x000fe40000410000 */
.L_x_5982:
[----:B------:R-:W-:Y:S05]  /*12740*/  BSYNC B1 ;  /* 0x0000000000017941 */ /* 0x000fea0003800000 */
.L_x_5980:
        /* <DEDUP_REMOVED lines=35> */
.L_x_5975:
[----:B------:R0:W1:Y:S02]  /*12980*/  MUFU.SQRT R30, R27 ;  /* 0x0000001b001e7308 */ /* 0x0000640000002000 */
.L_x_5974:
[----:B------:R-:W-:Y:S05]  /*12990*/  BSYNC B0 ;  /* 0x0000000000007941 */ /* 0x000fea0003800000 */
.L_x_5973:
        /* <DEDUP_REMOVED lines=24> */
.L_x_5989:
[----:B------:R-:W-:-:S04]  /*12b20*/  FADD.FTZ R3, -R3, R6 ;  /* 0x0000000603037221 */ /* 0x000fc80000010100 */
[----:B------:R-:W-:Y:S02]  /*12b30*/  FMUL.FTZ R3, R3, 0.5 ;  /* 0x3f00000003037820 */ /* 0x000fe40000410000 */
.L_x_5990:
[----:B------:R-:W-:Y:S05]  /*12b40*/  BSYNC B1 ;  /* 0x0000000000017941 */ /* 0x000fea0003800000 */
.L_x_5988:
        /* <DEDUP_REMOVED lines=10> */
.L_x_5992:
[----:B------:R-:W-:-:S04]  /*12bf0*/  FADD.FTZ R4, -R4, R5 ;  /* 0x0000000504047221 */ /* 0x000fc80000010100 */
[----:B------:R-:W-:Y:S02]  /*12c00*/  FMUL.FTZ R4, R4, 0.5 ;  /* 0x3f00000004047820 */ /* 0x000fe40000410000 */
.L_x_5993:
[----:B------:R-:W-:Y:S05]  /*12c10*/  BSYNC B1 ;  /* 0x0000000000017941 */ /* 0x000fea0003800000 */
.L_x_5991:
[----:B------:R-:W-:Y:S01]  /*12c20*/  FADD.FTZ R4, R4, R3 ;  /* 0x0000000304047221 */ /* 0x000fe20000010000 */
[----:B------:R-:W-:Y:S01]  /*12c30*/  PLOP3.LUT P0, PT, PT, PT, PT, 0x80, 0x0 ;  /* 0x000000000000781c */ /* 0x000fe20003f0f070 */
[----:B------:R-:W-:-:S04]  /*12c40*/  FADD.FTZ R31, R28, R31 ;  /* 0x0000001f1c1f7221 */ /* 0x000fc80000010000 */
[----:B------:R-:W-:-:S06]  /*12c50*/  FMUL.FTZ R31, R31, R4 ;  /* 0x000000041f1f7220 */ /* 0x000fcc0000410000 */
[----:B------:R-:W2:Y:S01]  /*12c60*/  MUFU.SQRT R31, R31 ;  /* 0x0000001f001f7308 */ /* 0x000ea20000002000 */
[----:B------:R-:W-:Y:S05]  /*12c70*/  BRA `(.L_x_5985) ;  /* 0x000001a000007947 */ /* 0x000fea0003800000 */
.L_x_5987:
        /* <DEDUP_REMOVED lines=15> */
.L_x_5986:
        /* <DEDUP_REMOVED lines=8> */
.L_x_5984:
[----:B------:R-:W-:Y:S01]  /*12df0*/  PLOP3.LUT P0, PT, PT, PT, PT, 0x80, 0x0 ;  /* 0x000000000000781c */ /* 0x000fe20003f0f070 */
[----:B------:R-:W-:Y:S02]  /*12e00*/  FMUL.FTZ R31, R31, 16777216 ;  /* 0x4b8000001f1f7820 */ /* 0x000fe40000410000 */
[----:B------:R-:W-:-:S05]  /*12e10*/  FMUL.FTZ R28, R28, 16777216 ;  /* 0x4b8000001c1c7820 */ /* 0x000fca0000410000 */
.L_x_5985:
[----:B------:R-:W-:Y:S05]  /*12e20*/  BSYNC B0 ;  /* 0x0000000000007941 */ /* 0x000fea0003800000 */
.L_x_5983:
        /* <DEDUP_REMOVED lines=34> */
.L_x_5996:
        /* <DEDUP_REMOVED lines=29> */
.L_x_5995:
        /* <DEDUP_REMOVED lines=19> */
[----:B01----:R-:W-:Y:S05]  /*13350*/  CALL.REL.NOINC `($__internal_11_$__cuda_sm3x_div_rn_ftz_f32_slowpath) ;  /* 0x0001660000007944 */ /* 0x003fea0003c00000 */
.L_x_6000:
[----:B------:R-:W-:Y:S05]  /*13360*/  BSYNC B4 ;  /* 0x0000000000047941 */ /* 0x000fea0003800000 */
.L_x_5999:
        /* <DEDUP_REMOVED lines=18> */
.L_x_6002:
[----:B------:R-:W-:Y:S02]  /*13490*/  ISETP.GE.AND P0, PT, R28, RZ, PT ;  /* 0x000000ff1c00720c */ /* 0x000fe40003f06270 */
[----:B------:R-:W-:-:S11]  /*134a0*/  MOV R3, 0x3fd774eb ;  /* 0x3fd774eb00037802 */ /* 0x000fd60000000f00 */
[----:B------:R-:W-:-:S04]  /*134b0*/  @P0 FFMA.FTZ R2, R3, 0.93318945169448852539, -R2 ;  /* 0x3f6ee58103020823 */ /* 0x000fc80000010802 */
[----:B------:R-:W-:Y:S02]  /*134c0*/  @!P0 FFMA.FTZ R2, R3, 0.93318945169448852539, R2 ;  /* 0x3f6ee58103028823 */ /* 0x000fe40000010002 */
.L_x_6003:
[----:B------:R-:W-:Y:S05]  /*134d0*/  BSYNC B0 ;  /* 0x0000000000007941 */ /* 0x000fea0003800000 */
.L_x_6001:
        /* <DEDUP_REMOVED lines=11> */
.L_x_5998:
        /* <DEDUP_REMOVED lines=17> */
.L_x_6005:
[----:B------:R-:W-:Y:S05]  /*136a0*/  BSYNC B4 ;  /* 0x0000000000047941 */ /* 0x000fea0003800000 */
.L_x_6004:
        /* <DEDUP_REMOVED lines=18> */
.L_x_6007:
[----:B------:R-:W-:Y:S02]  /*137d0*/  ISETP.GE.AND P0, PT, R28, RZ, PT ;  /* 0x000000ff1c00720c */ /* 0x000fe40003f06270 */
[----:B------:R-:W-:-:S11]  /*137e0*/  MOV R3, 0x3fd774eb ;  /* 0x3fd774eb00037802 */ /* 0x000fd60000000f00 */
[----:B------:R-:W-:-:S04]  /*137f0*/  @P0 FFMA.FTZ R2, R3, 0.93318945169448852539, -R2 ;  /* 0x3f6ee58103020823 */ /* 0x000fc80000010802 */
[----:B------:R-:W-:Y:S02]  /*13800*/  @!P0 FFMA.FTZ R2, R3, 0.93318945169448852539, R2 ;  /* 0x3f6ee58103028823 */ /* 0x000fe40000010002 */
.L_x_6008:
[----:B------:R-:W-:Y:S05]  /*13810*/  BSYNC B0 ;  /* 0x0000000000007941 */ /* 0x000fea0003800000 */
.L_x_6006:
        /* <DEDUP_REMOVED lines=10> */
.L_x_5997:
[----:B------:R-:W-:Y:S05]  /*138c0*/  BSYNC B3 ;  /* 0x0000000000037941 */ /* 0x000fea0003800000 */
.L_x_5994:
[----:B------:R-:W-:-:S13]  /*138d0*/  ISETP.NE.AND P0, PT, R19, RZ, PT ;  /* 0x000000ff1300720c */ /* 0x000fda0003f05270 */
[----:B-1----:R-:W-:Y:S01]  /*138e0*/  @!P0 FADD.FTZ R30, -R30, -RZ ;  /* 0x800000ff1e1e8221 */ /* 0x002fe20000010100 */
[----:B------:R-:W-:Y:S05]  /*138f0*/  BRA `(.L_x_6009) ;  /* 0x00000db000007947 */ /* 0x000fea0003800000 */
.L_x_5972:
[----:B------:R-:W-:Y:S02]  /*13900*/  FADD.FTZ R2, -R26, 6.1232342629258392722e-17 ;  /* 0x248d31321a027421 */ /* 0x000fe40000010100 */
[----:B---3--:R-:W-:Y:S02]  /*13910*/  FADD.FTZ R30, -R29, -RZ ;  /* 0x800000ff1d1e7221 */ /* 0x008fe40000010100 */
[----:B------:R-:W-:Y:S01]  /*13920*/  FADD.FTZ R2, R2, 1.5707963705062866211 ;  /* 0x3fc90fdb02027421 */ /* 0x000fe20000010000 */
[----:B------:R-:W-:Y:S05]  /*13930*/  BRA `(.L_x_6009) ;  /* 0x00000d7000007947 */ /* 0x000fea0003800000 */
.L_x_5971:
[----:B---3--:R-:W-:Y:S01]  /*13940*/  FADD.FTZ R30, -R29, -RZ ;  /* 0x800000ff1d1e7221 */ /* 0x008fe20000010100 */
[----:B------:R-:W-:Y:S01]  /*13950*/  MOV R2, RZ ;  /* 0x000000ff00027202 */ /* 0x000fe20000000f00 */
[----:B------:R-:W-:Y:S05]  /*13960*/  BRA `(.L_x_6009) ;  /* 0x00000d4000007947 */ /* 0x000fea0003800000 */
.L_x_5970:
        /* <DEDUP_REMOVED lines=24> */
.L_x_6014:
[----:B------:R-:W-:Y:S05]  /*13af0*/  BSYNC B4 ;  /* 0x0000000000047941 */ /* 0x000fea0003800000 */
.L_x_6013:
        /* <DEDUP_REMOVED lines=18> */
.L_x_6016:
[----:B------:R-:W-:Y:S02]  /*13c20*/  ISETP.GE.AND P0, PT, R26, RZ, PT ;  /* 0x000000ff1a00720c */ /* 0x000fe40003f06270 */
[----:B------:R-:W-:-:S11]  /*13c30*/  MOV R3, 0x3fd774eb ;  /* 0x3fd774eb00037802 */ /* 0x000fd60000000f00 */
[----:B------:R-:W-:-:S04]  /*13c40*/  @P0 FFMA.FTZ R2, R3, 0.93318945169448852539, -R2 ;  /* 0x3f6ee58103020823 */ /* 0x000fc80000010802 */
[----:B------:R-:W-:Y:S02]  /*13c50*/  @!P0 FFMA.FTZ R2, R3, 0.93318945169448852539, R2 ;  /* 0x3f6ee58103028823 */ /* 0x000fe40000010002 */
.L_x_6017:
[----:B------:R-:W-:Y:S05]  /*13c60*/  BSYNC B0 ;  /* 0x0000000000007941 */ /* 0x000fea0003800000 */
.L_x_6015:
        /* <DEDUP_REMOVED lines=13> */
.L_x_6012:
        /* <DEDUP_REMOVED lines=12> */
.L_x_6020:
[----:B------:R-:W-:Y:S05]  /*13e00*/  BSYNC B4 ;  /* 0x0000000000047941 */ /* 0x000fea0003800000 */
.L_x_6019:
        /* <DEDUP_REMOVED lines=18> */
.L_x_6022:
[----:B------:R-:W-:Y:S02]  /*13f30*/  ISETP.GE.AND P0, PT, R26, RZ, PT ;  /* 0x000000ff1a00720c */ /* 0x000fe40003f06270 */
[----:B------:R-:W-:-:S11]  /*13f40*/  MOV R3, 0x3fd774eb ;  /* 0x3fd774eb00037802 */ /* 0x000fd60000000f00 */
[----:B------:R-:W-:-:S04]  /*13f50*/  @P0 FFMA.FTZ R2, R3, 0.93318945169448852539, -R2 ;  /* 0x3f6ee58103020823 */ /* 0x000fc80000010802 */
[----:B------:R-:W-:Y:S02]  /*13f60*/  @!P0 FFMA.FTZ R2, R3, 0.93318945169448852539, R2 ;  /* 0x3f6ee58103028823 */ /* 0x000fe40000010002 */
.L_x_6023:
[----:B------:R-:W-:Y:S05]  /*13f70*/  BSYNC B0 ;  /* 0x0000000000007941 */ /* 0x000fea0003800000 */
.L_x_6021:
        /* <DEDUP_REMOVED lines=27> */
.L_x_6011:
        /* <DEDUP_REMOVED lines=33> */
.L_x_6025:
[----:B------:R-:W-:Y:S05]  /*14340*/  BSYNC B4 ;  /* 0x0000000000047941 */ /* 0x000fea0003800000 */
.L_x_6024:
        /* <DEDUP_REMOVED lines=18> */
.L_x_6027:
[----:B------:R-:W-:Y:S02]  /*14470*/  ISETP.GE.AND P0, PT, R26, RZ, PT ;  /* 0x000000ff1a00720c */ /* 0x000fe40003f06270 */
[----:B------:R-:W-:-:S11]  /*14480*/  MOV R3, 0x3fd774eb ;  /* 0x3fd774eb00037802 */ /* 0x000fd60000000f00 */
[----:B------:R-:W-:-:S04]  /*14490*/  @P0 FFMA.FTZ R2, R3, 0.93318945169448852539, -R2 ;  /* 0x3f6ee58103020823 */ /* 0x000fc80000010802 */
[----:B------:R-:W-:Y:S02]  /*144a0*/  @!P0 FFMA.FTZ R2, R3, 0.93318945169448852539, R2 ;  /* 0x3f6ee58103028823 */ /* 0x000fe40000010002 */
.L_x_6028:
[----:B------:R-:W-:Y:S05]  /*144b0*/  BSYNC B0 ;  /* 0x0000000000007941 */ /* 0x000fea0003800000 */
.L_x_6026:
        /* <DEDUP_REMOVED lines=10> */
.L_x_6018:
[----:B------:R-:W-:Y:S05]  /*14560*/  BSYNC B3 ;  /* 0x0000000000037941 */ /* 0x000fea0003800000 */
.L_x_6010:
[----:B------:R-:W-:Y:S01]  /*14570*/  ISETP.NE.AND P0, PT, R19, RZ, PT ;  /* 0x000000ff1300720c */ /* 0x000fe20003f05270 */
[----:B------:R-:W-:Y:S02]  /*14580*/  FADD.FTZ R30, R31, 0.69314718246459960938 ;  /* 0x3f3172181f1e7421 */ /* 0x000fe40000010000 */
[----:B------:R-:W-:-:S10]  /*14590*/  FADD.FTZ R2, |R2|, -RZ ;  /* 0x800000ff02027221 */ /* 0x000fd40000010200 */
[----:B------:R-:W-:Y:S01]  /*145a0*/  @!P0 FADD.FTZ R30, -R30, -RZ ;  /* 0x800000ff1e1e8221 */ /* 0x000fe20000010100 */
[----:B------:R-:W-:Y:S05]  /*145b0*/  BRA `(.L_x_6009) ;  /* 0x000000f000007947 */ /* 0x000fea0003800000 */
.L_x_5969:
[----:B------:R-:W-:-:S13]  /*145c0*/  FSETP.NEU.FTZ.AND P0, PT, R28, +INF , PT ;  /* 0x7f8000001c00780b */ /* 0x000fda0003f1d000 */
[----:B------:R-:W-:Y:S01]  /*145d0*/  @!P0 FADD.FTZ R2, R29, R29 ;  /* 0x0000001d1d028221 */ /* 0x000fe20000010000 */
[----:B---3--:R-:W-:Y:S01]  /*145e0*/  @!P0 MOV R30, 0xff800000 ;  /* 0xff800000001e8802 */ /* 0x008fe20000000f00 */
        /* <DEDUP_REMOVED lines=12> */
.L_x_6009:
[----:B------:R-:W-:Y:S05]  /*146b0*/  BSYNC B2 ;  /* 0x0000000000027941 */ /* 0x000fea0003800000 */
.L_x_5968:
        /* <DEDUP_REMOVED lines=10> */
.L_x_6030:
[----:B------:R-:W-:Y:S02]  /*14760*/  FSETP.GTU.FTZ.AND P0, PT, R3, +INF , PT ;  /* 0x7f8000000300780b */ /* 0x000fe40003f1c000 */
[----:B------:R-:W-:-:S11]  /*14770*/  MOV R9, R2 ;  /* 0x0000000200097202 */ /* 0x000fd60000000f00 */
[----:B------:R-:W-:Y:S02]  /*14780*/  @!P0 MOV R30, R3 ;  /* 0x00000003001e8202 */ /* 0x000fe40000000f00 */
.L_x_6031:
[----:B------:R-:W-:Y:S05]  /*14790*/  BSYNC B0 ;  /* 0x0000000000007941 */ /* 0x000fea0003800000 */
.L_x_6029:
        /* <DEDUP_REMOVED lines=11> */
[----:B------:R-:W-:Y:S04]  /*14850*/  STG.E.128 [R2.64], R4 ;  /* 0x0000000402007986 */ /* 0x000fe8000c101d04 */
[----:B------:R-:W-:Y:S01]  /*14860*/  STG.E.128 [R2.64+0x800], R16 ;  /* 0x0008001002007986 */ /* 0x000fe2000c101d04 */
[----:B------:R-:W-:Y:S05]  /*14870*/  EXIT ;  /* 0x000000000000794d */ /* 0x000fea0003800000 */
.L_x_5519:
        /* <DEDUP_REMOVED lines=35> */
[----:B------:R-:W4:Y:S02]  /*14ab0*/  @!P3 LDG.E R8, [R8.64] ;  /* 0x000000040808b981 */ /* 0x000f24000c1e1900 */
[----:B------:R-:W-:Y:S02]  /*14ac0*/  @!P1 IMAD.WIDE.U32 R14, R14, R15, c[0x0][0x170] ;  /* 0x00005c000e0e9625 */ /* 0x000fe400078e000f */
[----:B------:R0:W5:Y:S04]  /*14ad0*/  @!P2 LDG.E R12, [R12.64] ;  /* 0x000000040c0ca981 */ /* 0x000168000c1e1900 */
[----:B------:R-:W5:Y:S01]  /*14ae0*/  @!P1 LDG.E R14, [R14.64] ;  /* 0x000000040e0e9981 */ /* 0x000f62000c1e1900 */
[----:B--2---:R-:W-:-:S04]  /*14af0*/  @!P6 PRMT R18, R18, 0x5410, R2 ;  /* 0x000054101212e816 */ /* 0x004fc80000000002 */
[----:B------:R-:W-:Y:S01]  /*14b00*/  @!P6 PRMT R18, R2, 0x7632, R18 ;  /* 0x000076320212e816 */ /* 0x000fe20000000012 */
[----:B------:R-:W-:Y:S01]  /*14b10*/  @!P0 IMAD.WIDE.U32 R2, R4, R3, c[0x0][0x170] ;  /* 0x00005c0004028625 */ /* 0x000fe200078e0003 */
[----:B------:R-:W-:Y:S02]  /*14b20*/  ISETP.GE.AND P6, PT, R11, R10, PT ;  /* 0x0000000a0b00720c */ /* 0x000fe40003fc6270 */
[----:B------:R-:W-:Y:S02]  /*14b30*/  @!P5 MOV R4, 0x4 ;  /* 0x000000040004d802 */ /* 0x000fe40000000f00 */
[----:B------:R1:W2:Y:S03]  /*14b40*/  @!P0 LDG.E R16, [R2.64] ;  /* 0x0000000402108981 */ /* 0x0002a6000c1e1900 */
[----:B------:R-:W-:-:S06]  /*14b50*/  @!P5 IMAD.WIDE.U32 R4, R5, R4, c[0x0][0x170] ;  /* 0x00005c000504d625 */ /* 0x000fcc00078e0004 */
[----:B------:R-:W-:Y:S01]  /*14b60*/  @!P6 IADD3 R11, R0, R11, RZ ;  /* 0x0000000b000be210 */ /* 0x000fe20007ffe0ff */
[----:B------:R-:W2:Y:S01]  /*14b70*/  @!P5 LDG.E R4, [R4.64] ;  /* 0x000000040404d981 */ /* 0x000ea2000c1e1900 */
[----:B------:R-:W-:-:S05]  /*14b80*/  @!P6 MOV R20, 0x4 ;  /* 0x000000040014e802 */ /* 0x000fca0000000f00 */
[----:B-1----:R-:W-:-:S06]  /*14b90*/  @!P6 IMAD.WIDE.U32 R2, R11, R20, c[0x0][0x170] ;  /* 0x00005c000b02e625 */ /* 0x002fcc00078e0014 */
[----:B------:R1:W2:Y:S01]  /*14ba0*/  @!P6 LDG.E R2, [R2.64] ;  /* 0x000000040202e981 */ /* 0x0002a2000c1e1900 */
[----:B------:R-:W-:Y:S02]  /*14bb0*/  PRMT R21, RZ, 0x5410, RZ ;  /* 0x00005410ff157816 */ /* 0x000fe400000000ff */
[----:B------:R-:W-:Y:S02]  /*14bc0*/  PRMT R23, RZ, 0x5410, RZ ;  /* 0x00005410ff177816 */ /* 0x000fe400000000ff */
[----:B------:R-:W-:Y:S02]  /*14bd0*/  PRMT R25, RZ, 0x5410, RZ ;  /* 0x00005410ff197816 */ /* 0x000fe400000000ff */
[----:B------:R-:W-:Y:S02]  /*14be0*/  PRMT R27, RZ, 0x5410, RZ ;  /* 0x00005410ff1b7816 */ /* 0x000fe400000000ff */
[----:B------:R-:W-:Y:S02]  /*14bf0*/  PRMT R31, RZ, 0x5410, RZ ;  /* 0x00005410ff1f7816 */ /* 0x000fe400000000ff */
[----:B------:R-:W-:Y:S01]  /*14c00*/  PRMT R29, RZ, 0x5410, RZ ;  /* 0x00005410ff1d7816 */ /* 0x000fe200000000ff */
[----:B------:R-:W-:Y:S01]  /*14c10*/  BSSY B3, `(.L_x_6032) ;  /* 0x000029e000037945 */ /* 0x000fe20003800000 */
[----:B-1----:R-:W-:-:S02]  /*14c20*/  PRMT R3, RZ, 0x7610, R3 ;  /* 0x00007610ff037816 */ /* 0x002fc40000000003 */
[----:B0-----:R-:W-:Y:S02]  /*14c30*/  PRMT R13, RZ, 0x7610, R13 ;  /* 0x00007610ff0d7816 */ /* 0x001fe4000000000d */
[----:B---3--:R-:W-:Y:S02]  /*14c40*/  @!P4 PRMT R23, R23, 0x5410, R6 ;  /* 0x000054101717c816 */ /* 0x008fe40000000006 */
[----:B----4-:R-:W-:Y:S02]  /*14c50*/  @!P3 PRMT R25, R25, 0x5410, R8 ;  /* 0x000054101919b816 */ /* 0x010fe40000000008 */
[----:B-----5:R-:W-:Y:S02]  /*14c60*/  @!P2 PRMT R27, R27, 0x5410, R12 ;  /* 0x000054101b1ba816 */ /* 0x020fe4000000000c */
[----:B------:R-:W-:Y:S02]  /*14c70*/  @!P1 PRMT R29, R29, 0x5410, R14 ;  /* 0x000054101d1d9816 */ /* 0x000fe4000000000e */
[----:B------:R-:W-:-:S02]  /*14c80*/  @!P4 PRMT R23, R6, 0x7632, R23 ;  /* 0x000076320617c816 */ /* 0x000fc40000000017 */
[----:B------:R-:W-:Y:S02]  /*14c90*/  @!P3 PRMT R25, R8, 0x7632, R25 ;  /* 0x000076320819b816 */ /* 0x000fe40000000019 */
[----:B------:R-:W-:Y:S02]  /*14ca0*/  @!P2 PRMT R27, R12, 0x7632, R27 ;  /* 0x000076320c1ba816 */ /* 0x000fe4000000001b */
[----:B------:R-:W-:Y:S02]  /*14cb0*/  @!P1 PRMT R29, R14, 0x7632, R29 ;  /* 0x000076320e1d9816 */ /* 0x000fe4000000001d */
[C---:B--2---:R-:W-:Y:S02]  /*14cc0*/  @!P0 PRMT R3, R16.reuse, 0x7610, R3 ;  /* 0x0000761010038816 */ /* 0x044fe40000000003 */
[----:B------:R-:W-:Y:S02]  /*14cd0*/  @!P0 PRMT R13, R16, 0x7632, R13 ;  /* 0x00007632100d8816 */ /* 0x000fe4000000000d */
[----:B------:R-:W-:-:S04]  /*14ce0*/  @!P5 PRMT R21, R21, 0x5410, R4 ;  /* 0x000054101515d816 */ /* 0x000fc80000000004 */
[----:B------:R-:W-:Y:S02]  /*14cf0*/  @!P5 PRMT R21, R4, 0x7632, R21 ;  /* 0x000076320415d816 */ /* 0x000fe40000000015 */
[----:B------:R-:W-:-:S04]  /*14d00*/  @!P6 PRMT R31, R31, 0x5410, R2 ;  /* 0x000054101f1fe816 */ /* 0x000fc80000000002 */
        /* <DEDUP_REMOVED lines=111> */
.L_x_6042:
        /* <DEDUP_REMOVED lines=10> */
.L_x_6044:
[----:B------:R-:W-:-:S04]  /*154a0*/  FADD.FTZ R6, -R3, R4 ;  /* 0x0000000403067221 */ /* 0x000fc80000010100 */
[----:B------:R-:W-:Y:S02]  /*154b0*/  FMUL.FTZ R6, R6, 0.5 ;  /* 0x3f00000006067820 */ /* 0x000fe40000410000 */
.L_x_6045:
[----:B------:R-:W-:Y:S05]  /*154c0*/  BSYNC B1 ;  /* 0x0000000000017941 */ /* 0x000fea0003800000 */
.L_x_6043:
        /* <DEDUP_REMOVED lines=11> */
.L_x_6047:
[----:B------:R-:W-:-:S04]  /*15580*/  FADD.FTZ R7, R5, -R8 ;  /* 0x8000000805077221 */ /* 0x000fc80000010000 */
[----:B------:R-:W-:Y:S02]  /*15590*/  FMUL.FTZ R7, R7, 0.5 ;  /* 0x3f00000007077820 */ /* 0x000fe40000410000 */
.L_x_6048:
[----:B------:R-:W-:Y:S05]  /*155a0*/  BSYNC B1 ;  /* 0x0000000000017941 */ /* 0x000fea0003800000 */
.L_x_6046:
        /* <DEDUP_REMOVED lines=35> */
.L_x_6041:
[----:B------:R0:W1:Y:S02]  /*157e0*/  MUFU.SQRT R15, R11 ;  /* 0x0000000b000f7308 */ /* 0x0000640000002000 */
.L_x_6040:
[----:B------:R-:W-:Y:S05]  /*157f0*/  BSYNC B0 ;  /* 0x0000000000007941 */ /* 0x000fea0003800000 */
.L_x_6039:
        /* <DEDUP_REMOVED lines=24> */
.L_x_6055:
[----:B------:R-:W-:-:S04]  /*15980*/  FADD.FTZ R3, -R3, R4 ;  /* 0x0000000403037221 */ /* 0x000fc80000010100 */
[----:B------:R-:W-:Y:S02]  /*15990*/  FMUL.FTZ R3, R3, 0.5 ;  /* 0x3f00000003037820 */ /* 0x000fe40000410000 */
.L_x_6056:
[----:B------:R-:W-:Y:S05]  /*159a0*/  BSYNC B1 ;  /* 0x0000000000017941 */ /* 0x000fea0003800000 */
.L_x_6054:
        /* <DEDUP_REMOVED lines=10> */
.L_x_6058:
[----:B------:R-:W-:-:S04]  /*15a50*/  FADD.FTZ R2, -R2, R5 ;  /* 0x0000000502027221 */ /* 0x000fc80000010100 */
[----:B------:R-:W-:Y:S02]  /*15a60*/  FMUL.FTZ R2, R2, 0.5 ;  /* 0x3f00000002027820 */ /* 0x000fe40000410000 */
.L_x_6059:
[----:B------:R-:W-:Y:S05]  /*15a70*/  BSYNC B1 ;  /* 0x0000000000017941 */ /* 0x000fea0003800000 */
.L_x_6057:
[----:B------:R-:W-:Y:S01]  /*15a80*/  FADD.FTZ R2, R2, R3 ;  /* 0x0000000302027221 */ /* 0x000fe20000010000 */
[----:B------:R-:W-:Y:S01]  /*15a90*/  PLOP3.LUT P0, PT, PT, PT, PT, 0x80, 0x0 ;  /* 0x000000000000781c */ /* 0x000fe20003f0f070 */
[----:B------:R-:W-:-:S04]  /*15aa0*/  FADD.FTZ R17, R14, R17 ;  /* 0x000000110e117221 */ /* 0x000fc80000010000 */
[----:B------:R-:W-:-:S06]  /*15ab0*/  FMUL.FTZ R17, R17, R2 ;  /* 0x0000000211117220 */ /* 0x000fcc0000410000 */
[----:B------:R-:W2:Y:S01]  /*15ac0*/  MUFU.SQRT R17, R17 ;  /* 0x0000001100117308 */ /* 0x000ea20000002000 */
[----:B------:R-:W-:Y:S05]  /*15ad0*/  BRA `(.L_x_6051) ;  /* 0x000001a000007947 */ /* 0x000fea0003800000 */
.L_x_6053:
        /* <DEDUP_REMOVED lines=15> */
.L_x_6052:
        /* <DEDUP_REMOVED lines=8> */
.L_x_6050:
[----:B------:R-:W-:Y:S01]  /*15c50*/  PLOP3.LUT P0, PT, PT, PT, PT, 0x80, 0x0 ;  /* 0x000000000000781c */ /* 0x000fe20003f0f070 */
[----:B------:R-:W-:Y:S02]  /*15c60*/  FMUL.FTZ R17, R17, 16777216 ;  /* 0x4b80000011117820 */ /* 0x000fe40000410000 */
[----:B------:R-:W-:-:S05]  /*15c70*/  FMUL.FTZ R14, R14, 16777216 ;  /* 0x4b8000000e0e7820 */ /* 0x000fca0000410000 */
.L_x_6051:
[----:B------:R-:W-:Y:S05]  /*15c80*/  BSYNC B0 ;  /* 0x0000000000007941 */ /* 0x000fea0003800000 */
.L_x_6049:
        /* <DEDUP_REMOVED lines=33> */
.L_x_6062:
        /* <DEDUP_REMOVED lines=28> */
.L_x_6061:
        /* <DEDUP_REMOVED lines=20> */
.L_x_6066:
[----:B------:R-:W-:Y:S05]  /*161a0*/  BSYNC B5 ;  /* 0x0000000000057941 */ /* 0x000fea0003800000 */
.L_x_6065:
        /* <DEDUP_REMOVED lines=18> */
.L_x_6068:
[----:B------:R-:W-:Y:S02]  /*162d0*/  ISETP.GE.AND P0, PT, R14, RZ, PT ;  /* 0x000000ff0e00720c */ /* 0x000fe40003f06270 */
[----:B------:R-:W-:-:S11]  /*162e0*/  MOV R3, 0x3fd774eb ;  /* 0x3fd774eb00037802 */ /* 0x000fd60000000f00 */
[----:B------:R-:W-:-:S04]  /*162f0*/  @P0 FFMA.FTZ R2, R3, 0.93318945169448852539, -R2 ;  /* 0x3f6ee58103020823 */ /* 0x000fc80000010802 */
[----:B------:R-:W-:Y:S02]  /*16300*/  @!P0 FFMA.FTZ R2, R3, 0.93318945169448852539, R2 ;  /* 0x3f6ee58103028823 */ /* 0x000fe40000010002 */
.L_x_6069:
[----:B------:R-:W-:Y:S05]  /*16310*/  BSYNC B0 ;  /* 0x0000000000007941 */ /* 0x000fea0003800000 */
.L_x_6067:
        /* <DEDUP_REMOVED lines=11> */
.L_x_6064:
        /* <DEDUP_REMOVED lines=17> */
.L_x_6071:
[----:B------:R-:W-:Y:S05]  /*164e0*/  BSYNC B5 ;  /* 0x0000000000057941 */ /* 0x000fea0003800000 */
.L_x_6070:
        /* <DEDUP_REMOVED lines=18> */
.L_x_6073:
[----:B------:R-:W-:Y:S02]  /*16610*/  ISETP.GE.AND P0, PT, R14, RZ, PT ;  /* 0x000000ff0e00720c */ /* 0x000fe40003f06270 */
[----:B------:R-:W-:-:S11]  /*16620*/  MOV R3, 0x3fd774eb ;  /* 0x3fd774eb00037802 */ /* 0x000fd60000000f00 */
[----:B------:R-:W-:-:S04]  /*16630*/  @P0 FFMA.FTZ R2, R3, 0.93318945169448852539, -R2 ;  /* 0x3f6ee58103020823 */ /* 0x000fc80000010802 */
[----:B------:R-:W-:Y:S02]  /*16640*/  @!P0 FFMA.FTZ R2, R3, 0.93318945169448852539, R2 ;  /* 0x3f6ee58103028823 */ /* 0x000fe40000010002 */
.L_x_6074:
[----:B------:R-:W-:Y:S05]  /*16650*/  BSYNC B0 ;  /* 0x0000000000007941 */ /* 0x000fea0003800000 */
.L_x_6072:
        /* <DEDUP_REMOVED lines=10> */
.L_x_6063:
[----:B------:R-:W-:Y:S05]  /*16700*/  BSYNC B4 ;  /* 0x0000000000047941 */ /* 0x000fea0003800000 */
.L_x_6060:
[----:B------:R-:W-:-:S04]  /*16710*/  SHF.R.U32.HI R3, RZ, 0x1f, R13 ;  /* 0x0000001fff037819 */ /* 0x000fc8000001160d */
[----:B------:R-:W-:-:S13]  /*16720*/  ISETP.NE.AND P0, PT, R3, RZ, PT ;  /* 0x000000ff0300720c */ /* 0x000fda0003f05270 */
[----:B-1----:R-:W-:-:S05]  /*16730*/  @!P0 FADD.FTZ R15, -R15, -RZ ;  /* 0x800000ff0f0f8221 */ /* 0x002fca0000010100 */
[----:B0-----:R-:W-:Y:S01]  /*16740*/  MOV R11, R15 ;  /* 0x0000000f000b7202 */ /* 0x001fe20000000f00 */
[----:B------:R-:W-:Y:S05]  /*16750*/  BRA `(.L_x_6075) ;  /* 0x00000dc000007947 */ /* 0x000fea0003800000 */
.L_x_6038:
[----:B------:R-:W-:Y:S02]  /*16760*/  FADD.FTZ R2, -R12, 6.1232342629258392722e-17 ;  /* 0x248d31320c027421 */ /* 0x000fe40000010100 */
[----:B------:R-:W-:Y:S02]  /*16770*/  FADD.FTZ R11, -R13, -RZ ;  /* 0x800000ff0d0b7221 */ /* 0x000fe40000010100 */
[----:B------:R-:W-:Y:S01]  /*16780*/  FADD.FTZ R2, R2, 1.5707963705062866211 ;  /* 0x3fc90fdb02027421 */ /* 0x000fe20000010000 */
[----:B------:R-:W-:Y:S05]  /*16790*/  BRA `(.L_x_6075) ;  /* 0x00000d8000007947 */ /* 0x000fea0003800000 */
.L_x_6037:
[----:B------:R-:W-:Y:S01]  /*167a0*/  HFMA2.MMA R2, -RZ, RZ, 0, 0 ;  /* 0x00000000ff027435 */ /* 0x000fe200000001ff */
[----:B------:R-:W-:Y:S01]  /*167b0*/  FADD.FTZ R11, -R13, -RZ ;  /* 0x800000ff0d0b7221 */ /* 0x000fe20000010100 */
[----:B------:R-:W-:Y:S05]  /*167c0*/  BRA `(.L_x_6075) ;  /* 0x00000d5000007947 */ /* 0x000fea0003800000 */
.L_x_6036:
        /* <DEDUP_REMOVED lines=24> */
.L_x_6080:
[----:B------:R-:W-:Y:S05]  /*16950*/  BSYNC B5 ;  /* 0x0000000000057941 */ /* 0x000fea0003800000 */
.L_x_6079:
        /* <DEDUP_REMOVED lines=18> */
.L_x_6082:
[----:B------:R-:W-:Y:S02]  /*16a80*/  ISETP.GE.AND P0, PT, R12, RZ, PT ;  /* 0x000000ff0c00720c */ /* 0x000fe40003f06270 */
[----:B------:R-:W-:-:S11]  /*16a90*/  MOV R3, 0x3fd774eb ;  /* 0x3fd774eb00037802 */ /* 0x000fd60000000f00 */
[----:B------:R-:W-:-:S04]  /*16aa0*/  @P0 FFMA.FTZ R2, R3, 0.93318945169448852539, -R2 ;  /* 0x3f6ee58103020823 */ /* 0x000fc80000010802 */
[----:B------:R-:W-:Y:S02]  /*16ab0*/  @!P0 FFMA.FTZ R2, R3, 0.93318945169448852539, R2 ;  /* 0x3f6ee58103028823 */ /* 0x000fe40000010002 */
.L_x_6083:
[----:B------:R-:W-:Y:S05]  /*16ac0*/  BSYNC B0 ;  /* 0x0000000000007941 */ /* 0x000fea0003800000 */
.L_x_6081:
        /* <DEDUP_REMOVED lines=13> */
.L_x_6078:
        /* <DEDUP_REMOVED lines=12> */
.L_x_6086:
[----:B------:R-:W-:Y:S05]  /*16c60*/  BSYNC B5 ;  /* 0x0000000000057941 */ /* 0x000fea0003800000 */
.L_x_6085:
        /* <DEDUP_REMOVED lines=18> */
.L_x_6088:
[----:B------:R-:W-:Y:S02]  /*16d90*/  ISETP.GE.AND P0, PT, R12, RZ, PT ;  /* 0x000000ff0c00720c */ /* 0x000fe40003f06270 */
[----:B------:R-:W-:-:S11]  /*16da0*/  MOV R3, 0x3fd774eb ;  /* 0x3fd774eb00037802 */ /* 0x000fd60000000f00 */
[----:B------:R-:W-:-:S04]  /*16db0*/  @P0 FFMA.FTZ R2, R3, 0.93318945169448852539, -R2 ;  /* 0x3f6ee58103020823 */ /* 0x000fc80000010802 */
[----:B------:R-:W-:Y:S02]  /*16dc0*/  @!P0 FFMA.FTZ R2, R3, 0.93318945169448852539, R2 ;  /* 0x3f6ee58103028823 */ /* 0x000fe40000010002 */
.L_x_6089:
[----:B------:R-:W-:Y:S05]  /*16dd0*/  BSYNC B0 ;  /* 0x0000000000007941 */ /* 0x000fea0003800000 */
.L_x_6087:
        /* <DEDUP_REMOVED lines=27> */
.L_x_6077:
        /* <DEDUP_REMOVED lines=33> */
.L_x_6091:
[----:B------:R-:W-:Y:S05]  /*171a0*/  BSYNC B5 ;  /* 0x0000000000057941 */ /* 0x000fea0003800000 */
.L_x_6090:
        /* <DEDUP_REMOVED lines=18> */
.L_x_6093:
[----:B------:R-:W-:Y:S02]  /*172d0*/  ISETP.GE.AND P0, PT, R12, RZ, PT ;  /* 0x000000ff0c00720c */ /* 0x000fe40003f06270 */
[----:B------:R-:W-:-:S11]  /*172e0*/  MOV R3, 0x3fd774eb ;  /* 0x3fd774eb00037802 */ /* 0x000fd60000000f00 */
[----:B------:R-:W-:-:S04]  /*172f0*/  @P0 FFMA.FTZ R2, R3, 0.93318945169448852539, -R2 ;  /* 0x3f6ee58103020823 */ /* 0x000fc80000010802 */
[----:B------:R-:W-:Y:S02]  /*17300*/  @!P0 FFMA.FTZ R2, R3, 0.93318945169448852539, R2 ;  /* 0x3f6ee58103028823 */ /* 0x000fe40000010002 */
.L_x_6094:
[----:B------:R-:W-:Y:S05]  /*17310*/  BSYNC B0 ;  /* 0x0000000000007941 */ /* 0x000fea0003800000 */
.L_x_6092:
        /* <DEDUP_REMOVED lines=10> */
.L_x_6084:
[----:B------:R-:W-:Y:S05]  /*173c0*/  BSYNC B4 ;  /* 0x0000000000047941 */ /* 0x000fea0003800000 */
.L_x_6076:
[----:B------:R-:W-:Y:S01]  /*173d0*/  SHF.R.U32.HI R3, RZ, 0x1f, R13 ;  /* 0x0000001fff037819 */ /* 0x000fe2000001160d */
[----:B------:R-:W-:Y:S02]  /*173e0*/  FADD.FTZ R11, R16, 0.69314718246459960938 ;  /* 0x3f317218100b7421 */ /* 0x000fe40000010000 */
[----:B------:R-:W-:Y:S01]  /*173f0*/  FADD.FTZ R2, |R2|, -RZ ;  /* 0x800000ff02027221 */ /* 0x000fe20000010200 */
[----:B------:R-:W-:-:S13]  /*17400*/  ISETP.NE.AND P0, PT, R3, RZ, PT ;  /* 0x000000ff0300720c */ /* 0x000fda0003f05270 */
[----:B------:R-:W-:Y:S01]  /*17410*/  @!P0 FADD.FTZ R11, -R11, -RZ ;  /* 0x800000ff0b0b8221 */ /* 0x000fe20000010100 */
[----:B------:R-:W-:Y:S05]  /*17420*/  BRA `(.L_x_6075) ;  /* 0x000000f000007947 */ /* 0x000fea0003800000 */
.L_x_6035:
        /* <DEDUP_REMOVED lines=15> */
.L_x_6075:
[----:B------:R-:W-:Y:S05]  /*17520*/  BSYNC B2 ;  /* 0x0000000000027941 */ /* 0x000fea0003800000 */
.L_x_6034:
        /* <DEDUP_REMOVED lines=9> */
.L_x_6095:
[----:B------:R-:W-:Y:S02]  /*175c0*/  FSETP.GTU.FTZ.AND P0, PT, R3, +INF , PT ;  /* 0x7f8000000300780b */ /* 0x000fe40003f1c000 */
[----:B------:R-:W-:-:S11]  /*175d0*/  MOV R12, R2 ;  /* 0x00000002000c7202 */ /* 0x000fd60000000f00 */
[----:B------:R-:W-:Y:S02]  /*175e0*/  @!P0 MOV R11, R3 ;  /* 0x00000003000b8202 */ /* 0x000fe40000000f00 */
.L_x_6033:
[----:B------:R-:W-:Y:S05]  /*175f0*/  BSYNC B3 ;  /* 0x0000000000037941 */ /* 0x000fea0003800000 */
.L_x_6032:
        /* <DEDUP_REMOVED lines=115> */
.L_x_6106:
        /* <DEDUP_REMOVED lines=10> */
.L_x_6108:
[----:B------:R-:W-:-:S04]  /*17dd0*/  FADD.FTZ R2, -R3, R6 ;  /* 0x0000000603027221 */ /* 0x000fc80000010100 */
[----:B------:R-:W-:Y:S02]  /*17de0*/  FMUL.FTZ R2, R2, 0.5 ;  /* 0x3f00000002027820 */ /* 0x000fe40000410000 */
.L_x_6109:
[----:B------:R-:W-:Y:S05]  /*17df0*/  BSYNC B1 ;  /* 0x0000000000017941 */ /* 0x000fea0003800000 */
.L_x_6107:
        /* <DEDUP_REMOVED lines=11> */
.L_x_6111:
[----:B------:R-:W-:-:S04]  /*17eb0*/  FADD.FTZ R7, R5, -R8 ;  /* 0x8000000805077221 */ /* 0x000fc80000010000 */
[----:B------:R-:W-:Y:S02]  /*17ec0*/  FMUL.FTZ R7, R7, 0.5 ;  /* 0x3f00000007077820 */ /* 0x000fe40000410000 */
.L_x_6112:
[----:B------:R-:W-:Y:S05]  /*17ed0*/  BSYNC B1 ;  /* 0x0000000000017941 */ /* 0x000fea0003800000 */
.L_x_6110:
        /* <DEDUP_REMOVED lines=35> */
.L_x_6105:
[----:B------:R0:W1:Y:S02]  /*18110*/  MUFU.SQRT R14, R18 ;  /* 0x00000012000e7308 */ /* 0x0000640000002000 */
.L_x_6104:
[----:B------:R-:W-:Y:S05]  /*18120*/  BSYNC B0 ;  /* 0x0000000000007941 */ /* 0x000fea0003800000 */
.L_x_6103:
        /* <DEDUP_REMOVED lines=24> */
.L_x_6119:
[----:B------:R-:W-:-:S04]  /*182b0*/  FADD.FTZ R3, -R3, R6 ;  /* 0x0000000603037221 */ /* 0x000fc80000010100 */
[----:B------:R-:W-:Y:S02]  /*182c0*/  FMUL.FTZ R3, R3, 0.5 ;  /* 0x3f00000003037820 */ /* 0x000fe40000410000 */
.L_x_6120:
[----:B------:R-:W-:Y:S05]  /*182d0*/  BSYNC B1 ;  /* 0x0000000000017941 */ /* 0x000fea0003800000 */
.L_x_6118:
        /* <DEDUP_REMOVED lines=10> */
.L_x_6122:
[----:B------:R-:W-:-:S04]  /*18380*/  FADD.FTZ R4, -R4, R5 ;  /* 0x0000000504047221 */ /* 0x000fc80000010100 */
[----:B------:R-:W-:Y:S02]  /*18390*/  FMUL.FTZ R4, R4, 0.5 ;  /* 0x3f00000004047820 */ /* 0x000fe40000410000 */
.L_x_6123:
[----:B------:R-:W-:Y:S05]  /*183a0*/  BSYNC B1 ;  /* 0x0000000000017941 */ /* 0x000fea0003800000 */
.L_x_6121:
[----:B------:R-:W-:Y:S01]  /*183b0*/  FADD.FTZ R3, R4, R3 ;  /* 0x0000000304037221 */ /* 0x000fe20000010000 */
[----:B------:R-:W-:Y:S01]  /*183c0*/  PLOP3.LUT P0, PT, PT, PT, PT, 0x80, 0x0 ;  /* 0x000000000000781c */ /* 0x000fe20003f0f070 */
[----:B------:R-:W-:-:S04]  /*183d0*/  FADD.FTZ R20, R17, R20 ;  /* 0x0000001411147221 */ /* 0x000fc80000010000 */
[----:B------:R-:W-:-:S06]  /*183e0*/  FMUL.FTZ R20, R20, R3 ;  /* 0x0000000314147220 */ /* 0x000fcc0000410000 */
[----:B------:R-:W2:Y:S01]  /*183f0*/  MUFU.SQRT R20, R20 ;  /* 0x0000001400147308 */ /* 0x000ea20000002000 */
[----:B------:R-:W-:Y:S05]  /*18400*/  BRA `(.L_x_6115) ;  /* 0x000001a000007947 */ /* 0x000fea0003800000 */
.L_x_6117:
        /* <DEDUP_REMOVED lines=15> */
.L_x_6116:
        /* <DEDUP_REMOVED lines=8> */
.L_x_6114:
[----:B------:R-:W-:Y:S01]  /*18580*/  PLOP3.LUT P0, PT, PT, PT, PT, 0x80, 0x0 ;  /* 0x000000000000781c */ /* 0x000fe20003f0f070 */
[----:B------:R-:W-:Y:S02]  /*18590*/  FMUL.FTZ R20, R20, 16777216 ;  /* 0x4b80000014147820 */ /* 0x000fe40000410000 */
[----:B------:R-:W-:-:S05]  /*185a0*/  FMUL.FTZ R17, R17, 16777216 ;  /* 0x4b80000011117820 */ /* 0x000fca0000410000 */
.L_x_6115:
[----:B------:R-:W-:Y:S05]  /*185b0*/  BSYNC B0 ;  /* 0x0000000000007941 */ /* 0x000fea0003800000 */
.L_x_6113:
        /* <DEDUP_REMOVED lines=33> */
.L_x_6126:
        /* <DEDUP_REMOVED lines=28> */
.L_x_6125:
        /* <DEDUP_REMOVED lines=20> */
.L_x_6130:
[----:B------:R-:W-:Y:S05]  /*18ad0*/  BSYNC B5 ;  /* 0x0000000000057941 */ /* 0x000fea0003800000 */
.L_x_6129:
        /* <DEDUP_REMOVED lines=18> */
.L_x_6132:
[----:B------:R-:W-:Y:S02]  /*18c00*/  ISETP.GE.AND P0, PT, R17, RZ, PT ;  /* 0x000000ff1100720c */ /* 0x000fe40003f06270 */
[----:B------:R-:W-:-:S11]  /*18c10*/  MOV R3, 0x3fd774eb ;  /* 0x3fd774eb00037802 */ /* 0x000fd60000000f00 */
[----:B------:R-:W-:-:S04]  /*18c20*/  @P0 FFMA.FTZ R2, R3, 0.93318945169448852539, -R2 ;  /* 0x3f6ee58103020823 */ /* 0x000fc80000010802 */
[----:B------:R-:W-:Y:S02]  /*18c30*/  @!P0 FFMA.FTZ R2, R3, 0.93318945169448852539, R2 ;  /* 0x3f6ee58103028823 */ /* 0x000fe40000010002 */
.L_x_6133:
[----:B------:R-:W-:Y:S05]  /*18c40*/  BSYNC B0 ;  /* 0x0000000000007941 */ /* 0x000fea0003800000 */
.L_x_6131:
        /* <DEDUP_REMOVED lines=11> */
.L_x_6128:
        /* <DEDUP_REMOVED lines=17> */
.L_x_6135:
[----:B------:R-:W-:Y:S05]  /*18e10*/  BSYNC B5 ;  /* 0x0000000000057941 */ /* 0x000fea0003800000 */
.L_x_6134:
        /* <DEDUP_REMOVED lines=18> */
.L_x_6137:
[----:B------:R-:W-:Y:S02]  /*18f40*/  ISETP.GE.AND P0, PT, R17, RZ, PT ;  /* 0x000000ff1100720c */ /* 0x000fe40003f06270 */
[----:B------:R-:W-:-:S11]  /*18f50*/  MOV R3, 0x3fd774eb ;  /* 0x3fd774eb00037802 */ /* 0x000fd60000000f00 */
[----:B------:R-:W-:-:S04]  /*18f60*/  @P0 FFMA.FTZ R2, R3, 0.93318945169448852539, -R2 ;  /* 0x3f6ee58103020823 */ /* 0x000fc80000010802 */
[----:B------:R-:W-:Y:S02]  /*18f70*/  @!P0 FFMA.FTZ R2, R3, 0.93318945169448852539, R2 ;  /* 0x3f6ee58103028823 */ /* 0x000fe40000010002 */
.L_x_6138:
[----:B------:R-:W-:Y:S05]  /*18f80*/  BSYNC B0 ;  /* 0x0000000000007941 */ /* 0x000fea0003800000 */
.L_x_6136:
        /* <DEDUP_REMOVED lines=10> */
.L_x_6127:
[----:B------:R-:W-:Y:S05]  /*19030*/  BSYNC B4 ;  /* 0x0000000000047941 */ /* 0x000fea0003800000 */
.L_x_6124:
[----:B------:R-:W-:-:S04]  /*19040*/  SHF.R.U32.HI R2, RZ, 0x1f, R16 ;  /* 0x0000001fff027819 */ /* 0x000fc80000011610 */
[----:B------:R-:W-:-:S13]  /*19050*/  ISETP.NE.AND P0, PT, R2, RZ, PT ;  /* 0x000000ff0200720c */ /* 0x000fda0003f05270 */
[----:B-1----:R-:W-:Y:S01]  /*19060*/  @!P0 FADD.FTZ R14, -R14, -RZ ;  /* 0x800000ff0e0e8221 */ /* 0x002fe20000010100 */
[----:B------:R-:W-:Y:S05]  /*19070*/  BRA `(.L_x_6139) ;  /* 0x00000db000007947 */ /* 0x000fea0003800000 */
.L_x_6102:
[----:B------:R-:W-:Y:S02]  /*19080*/  FADD.FTZ R3, -R15, 6.1232342629258392722e-17 ;  /* 0x248d31320f037421 */ /* 0x000fe40000010100 */
[----:B------:R-:W-:Y:S02]  /*19090*/  FADD.FTZ R14, -R16, -RZ ;  /* 0x800000ff100e7221 */ /* 0x000fe40000010100 */
[----:B------:R-:W-:Y:S01]  /*190a0*/  FADD.FTZ R3, R3, 1.5707963705062866211 ;  /* 0x3fc90fdb03037421 */ /* 0x000fe20000010000 */
[----:B------:R-:W-:Y:S05]  /*190b0*/  BRA `(.L_x_6139) ;  /* 0x00000d7000007947 */ /* 0x000fea0003800000 */
.L_x_6101:
[----:B------:R-:W-:Y:S01]  /*190c0*/  FADD.FTZ R14, -R16, -RZ ;  /* 0x800000ff100e7221 */ /* 0x000fe20000010100 */
[----:B------:R-:W-:Y:S01]  /*190d0*/  MOV R3, RZ ;  /* 0x000000ff00037202 */ /* 0x000fe20000000f00 */
[----:B------:R-:W-:Y:S05]  /*190e0*/  BRA `(.L_x_6139) ;  /* 0x00000d4000007947 */ /* 0x000fea0003800000 */
.L_x_6100:
        /* <DEDUP_REMOVED lines=24> */
.L_x_6144:
[----:B------:R-:W-:Y:S05]  /*19270*/  BSYNC B5 ;  /* 0x0000000000057941 */ /* 0x000fea0003800000 */
.L_x_6143:
        /* <DEDUP_REMOVED lines=18> */
.L_x_6146:
[----:B------:R-:W-:Y:S02]  /*193a0*/  ISETP.GE.AND P0, PT, R15, RZ, PT ;  /* 0x000000ff0f00720c */ /* 0x000fe40003f06270 */
[----:B------:R-:W-:-:S11]  /*193b0*/  MOV R3, 0x3fd774eb ;  /* 0x3fd774eb00037802 */ /* 0x000fd60000000f00 */
[----:B------:R-:W-:-:S04]  /*193c0*/  @P0 FFMA.FTZ R2, R3, 0.93318945169448852539, -R2 ;  /* 0x3f6ee58103020823 */ /* 0x000fc80000010802 */
[----:B------:R-:W-:Y:S02]  /*193d0*/  @!P0 FFMA.FTZ R2, R3, 0.93318945169448852539, R2 ;  /* 0x3f6ee58103028823 */ /* 0x000fe40000010002 */
.L_x_6147:
[----:B------:R-:W-:Y:S05]  /*193e0*/  BSYNC B0 ;  /* 0x0000000000007941 */ /* 0x000fea0003800000 */
.L_x_6145:
        /* <DEDUP_REMOVED lines=13> */
.L_x_6142:
        /* <DEDUP_REMOVED lines=12> */
.L_x_6150:
[----:B------:R-:W-:Y:S05]  /*19580*/  BSYNC B5 ;  /* 0x0000000000057941 */ /* 0x000fea0003800000 */
.L_x_6149:
        /* <DEDUP_REMOVED lines=18> */
.L_x_6152:
[----:B------:R-:W-:Y:S02]  /*196b0*/  ISETP.GE.AND P0, PT, R15, RZ, PT ;  /* 0x000000ff0f00720c */ /* 0x000fe40003f06270 */
[----:B------:R-:W-:-:S11]  /*196c0*/  MOV R3, 0x3fd774eb ;  /* 0x3fd774eb00037802 */ /* 0x000fd60000000f00 */
[----:B------:R-:W-:-:S04]  /*196d0*/  @P0 FFMA.FTZ R2, R3, 0.93318945169448852539, -R2 ;  /* 0x3f6ee58103020823 */ /* 0x000fc80000010802 */
[----:B------:R-:W-:Y:S02]  /*196e0*/  @!P0 FFMA.FTZ R2, R3, 0.93318945169448852539, R2 ;  /* 0x3f6ee58103028823 */ /* 0x000fe40000010002 */
.L_x_6153:
[----:B------:R-:W-:Y:S05]  /*196f0*/  BSYNC B0 ;  /* 0x0000000000007941 */ /* 0x000fea0003800000 */
.L_x_6151:
        /* <DEDUP_REMOVED lines=27> */
.L_x_6141:
        /* <DEDUP_REMOVED lines=33> */
.L_x_6155:
[----:B------:R-:W-:Y:S05]  /*19ac0*/  BSYNC B5 ;  /* 0x0000000000057941 */ /* 0x000fea0003800000 */
.L_x_6154:
        /* <DEDUP_REMOVED lines=18> */
.L_x_6157:
[----:B------:R-:W-:Y:S02]  /*19bf0*/  ISETP.GE.AND P0, PT, R15, RZ, PT ;  /* 0x000000ff0f00720c */ /* 0x000fe40003f06270 */
[----:B------:R-:W-:-:S11]  /*19c00*/  MOV R3, 0x3fd774eb ;  /* 0x3fd774eb00037802 */ /* 0x000fd60000000f00 */
[----:B------:R-:W-:-:S04]  /*19c10*/  @P0 FFMA.FTZ R2, R3, 0.93318945169448852539, -R2 ;  /* 0x3f6ee58103020823 */ /* 0x000fc80000010802 */
[----:B------:R-:W-:Y:S02]  /*19c20*/  @!P0 FFMA.FTZ R2, R3, 0.93318945169448852539, R2 ;  /* 0x3f6ee58103028823 */ /* 0x000fe40000010002 */
.L_x_6158:
[----:B------:R-:W-:Y:S05]  /*19c30*/  BSYNC B0 ;  /* 0x0000000000007941 */ /* 0x000fea0003800000 */
.L_x_6156:
        /* <DEDUP_REMOVED lines=10> */
.L_x_6148:
[----:B------:R-:W-:Y:S05]  /*19ce0*/  BSYNC B4 ;  /* 0x0000000000047941 */ /* 0x000fea0003800000 */
.L_x_6140:
[----:B------:R-:W-:Y:S01]  /*19cf0*/  ISETP.NE.AND P0, PT, R19, RZ, PT ;  /* 0x000000ff1300720c */ /* 0x000fe20003f05270 */
[----:B------:R-:W-:Y:S02]  /*19d00*/  FADD.FTZ R14, R20, 0.69314718246459960938 ;  /* 0x3f317218140e7421 */ /* 0x000fe40000010000 */
[----:B------:R-:W-:-:S10]  /*19d10*/  FADD.FTZ R3, |R2|, -RZ ;  /* 0x800000ff02037221 */ /* 0x000fd40000010200 */
[----:B------:R-:W-:Y:S01]  /*19d20*/  @!P0 FADD.FTZ R14, -R14, -RZ ;  /* 0x800000ff0e0e8221 */ /* 0x000fe20000010100 */
[----:B------:R-:W-:Y:S05]  /*19d30*/  BRA `(.L_x_6139) ;  /* 0x000000f000007947 */ /* 0x000fea0003800000 */
.L_x_6099:
        /* <DEDUP_REMOVED lines=15> */
.L_x_6139:
[----:B------:R-:W-:Y:S05]  /*19e30*/  BSYNC B2 ;  /* 0x0000000000027941 */ /* 0x000fea0003800000 */
.L_x_6098:
        /* <DEDUP_REMOVED lines=9> */
.L_x_6159:
[----:B------:R-:W-:Y:S02]  /*19ed0*/  FSETP.GTU.FTZ.AND P0, PT, R2, +INF , PT ;  /* 0x7f8000000200780b */ /* 0x000fe40003f1c000 */
[----:B------:R-:W-:-:S11]  /*19ee0*/  MOV R15, R3 ;  /* 0x00000003000f7202 */ /* 0x000fd60000000f00 */
[----:B------:R-:W-:Y:S02]  /*19ef0*/  @!P0 MOV R14, R2 ;  /* 0x00000002000e8202 */ /* 0x000fe40000000f00 */
.L_x_6097:
[----:B------:R-:W-:Y:S05]  /*19f00*/  BSYNC B3 ;  /* 0x0000000000037941 */ /* 0x000fea0003800000 */
.L_x_6096:
[----:B------:R-:W-:Y:S01]  /*19f10*/  IADD3 R3, R13, 0x100, RZ ;  /* 0x000001000d037810 */ /* 0x000fe20007ffe0ff */
[----:B------:R-:W-:Y:S03]  /*19f20*/  BSSY B3, `(.L_x_6160) ;  /* 0x000028e000037945 */ /* 0x000fe60003800000 */
[----:B------:R-:W-:-:S13]  /*19f30*/  ISETP.GE.AND P0, PT, R3, R10, PT ;  /* 0x0000000a0300720c */ /* 0x000fda0003f06270 */
[----:B------:R-:W-:Y:S05]  /*19f40*/  @P0 BRA `(.L_x_6161) ;  /* 0x000028b000000947 */ /* 0x000fea0003800000 */
[--C-:B---3--:R-:W-:Y:S01]  /*19f50*/  HADD2.F32 R17, -RZ, R21.reuse.H1_H1 ;  /* 0x30000015ff117230 */ /* 0x108fe20000004100 */
[----:B------:R-:W-:Y:S01]  /*19f60*/  BSSY B2, `(.L_x_6162) ;  /* 0x000027d000027945 */ /* 0x000fe20003800000 */
[----:B0-----:R-:W-:-:S03]  /*19f70*/  HADD2.F32 R18, -RZ, R21.H0_H0 ;  /* 0x20000015ff127230 */ /* 0x001fc60000004100 */
        /* <DEDUP_REMOVED lines=107> */
.L_x_6170:
        /* <DEDUP_REMOVED lines=10> */
.L_x_6172:
[----:B------:R-:W-:-:S04]  /*1a6d0*/  FADD.FTZ R2, -R3, R6 ;  /* 0x0000000603027221 */ /* 0x000fc80000010100 */
[----:B------:R-:W-:Y:S02]  /*1a6e0*/  FMUL.FTZ R2, R2, 0.5 ;  /* 0x3f00000002027820 */ /* 0x000fe40000410000 */
.L_x_6173:
[----:B------:R-:W-:Y:S05]  /*1a6f0*/  BSYNC B1 ;  /* 0x0000000000017941 */ /* 0x000fea0003800000 */
.L_x_6171:
        /* <DEDUP_REMOVED lines=11> */
.L_x_6175:
[----:B------:R-:W-:-:S04]  /*1a7b0*/  FADD.FTZ R7, R5, -R8 ;  /* 0x8000000805077221 */ /* 0x000fc80000010000 */
[----:B------:R-:W-:Y:S02]  /*1a7c0*/  FMUL.FTZ R7, R7, 0.5 ;  /* 0x3f00000007077820 */ /* 0x000fe40000410000 */
.L_x_6176:
[----:B------:R-:W-:Y:S05]  /*1a7d0*/  BSYNC B1 ;  /* 0x0000000000017941 */ /* 0x000fea0003800000 */
.L_x_6174:
        /* <DEDUP_REMOVED lines=35> */
.L_x_6169:
[----:B------:R0:W1:Y:S02]  /*1aa10*/  MUFU.SQRT R20, R16 ;  /* 0x0000001000147308 */ /* 0x0000640000002000 */
.L_x_6168:
[----:B------:R-:W-:Y:S05]  /*1aa20*/  BSYNC B0 ;  /* 0x0000000000007941 */ /* 0x000fea0003800000 */
.L_x_6167:
        /* <DEDUP_REMOVED lines=24> */
.L_x_6183:
[----:B------:R-:W-:-:S04]  /*1abb0*/  FADD.FTZ R3, -R3, R6 ;  /* 0x0000000603037221 */ /* 0x000fc80000010100 */
[----:B------:R-:W-:Y:S02]  /*1abc0*/  FMUL.FTZ R3, R3, 0.5 ;  /* 0x3f00000003037820 */ /* 0x000fe40000410000 */
.L_x_6184:
[----:B------:R-:W-:Y:S05]  /*1abd0*/  BSYNC B1 ;  /* 0x0000000000017941 */ /* 0x000fea0003800000 */
.L_x_6182:
        /* <DEDUP_REMOVED lines=10> */
.L_x_6186:
[----:B------:R-:W-:-:S04]  /*1ac80*/  FADD.FTZ R4, -R4, R5 ;  /* 0x0000000504047221 */ /* 0x000fc80000010100 */
[----:B------:R-:W-:Y:S02]  /*1ac90*/  FMUL.FTZ R4, R4, 0.5 ;  /* 0x3f00000004047820 */ /* 0x000fe40000410000 */
.L_x_6187:
[----:B------:R-:W-:Y:S05]  /*1aca0*/  BSYNC B1 ;  /* 0x0000000000017941 */ /* 0x000fea0003800000 */
.L_x_6185:
[----:B------:R-:W-:Y:S01]  /*1acb0*/  FADD.FTZ R3, R4, R3 ;  /* 0x0000000304037221 */ /* 0x000fe20000010000 */
[----:B------:R-:W-:Y:S01]  /*1acc0*/  PLOP3.LUT P0, PT, PT, PT, PT, 0x80, 0x0 ;  /* 0x000000000000781c */ /* 0x000fe20003f0f070 */
[----:B------:R-:W-:-:S04]  /*1acd0*/  FADD.FTZ R22, R19, R22 ;  /* 0x0000001613167221 */ /* 0x000fc80000010000 */
[----:B------:R-:W-:-:S06]  /*1ace0*/  FMUL.FTZ R22, R22, R3 ;  /* 0x0000000316167220 */ /* 0x000fcc0000410000 */
[----:B------:R-:W2:Y:S01]  /*1acf0*/  MUFU.SQRT R22, R22 ;  /* 0x0000001600167308 */ /* 0x000ea20000002000 */
[----:B------:R-:W-:Y:S05]  /*1ad00*/  BRA `(.L_x_6179) ;  /* 0x000001a000007947 */ /* 0x000fea0003800000 */
.L_x_6181:
        /* <DEDUP_REMOVED lines=15> */
.L_x_6180:
        /* <DEDUP_REMOVED lines=8> */
.L_x_6178:
[----:B------:R-:W-:Y:S01]  /*1ae80*/  PLOP3.LUT P0, PT, PT, PT, PT, 0x80, 0x0 ;  /* 0x000000000000781c */ /* 0x000fe20003f0f070 */
[----:B------:R-:W-:Y:S02]  /*1ae90*/  FMUL.FTZ R22, R22, 16777216 ;  /* 0x4b80000016167820 */ /* 0x000fe40000410000 */
[----:B------:R-:W-:-:S05]  /*1aea0*/  FMUL.FTZ R19, R19, 16777216 ;  /* 0x4b80000013137820 */ /* 0x000fca0000410000 */
.L_x_6179:
[----:B------:R-:W-:Y:S05]  /*1aeb0*/  BSYNC B0 ;  /* 0x0000000000007941 */ /* 0x000fea0003800000 */
.L_x_6177:
        /* <DEDUP_REMOVED lines=33> */
.L_x_6190:
        /* <DEDUP_REMOVED lines=28> */
.L_x_6189:
        /* <DEDUP_REMOVED lines=20> */
.L_x_6194:
[----:B------:R-:W-:Y:S05]  /*1b3d0*/  BSYNC B5 ;  /* 0x0000000000057941 */ /* 0x000fea0003800000 */
.L_x_6193:
        /* <DEDUP_REMOVED lines=18> */
.L_x_6196:
[----:B------:R-:W-:Y:S02]  /*1b500*/  ISETP.GE.AND P0, PT, R19, RZ, PT ;  /* 0x000000ff1300720c */ /* 0x000fe40003f06270 */
[----:B------:R-:W-:-:S11]  /*1b510*/  MOV R3, 0x3fd774eb ;  /* 0x3fd774eb00037802 */ /* 0x000fd60000000f00 */
[----:B------:R-:W-:-:S04]  /*1b520*/  @P0 FFMA.FTZ R2, R3, 0.93318945169448852539, -R2 ;  /* 0x3f6ee58103020823 */ /* 0x000fc80000010802 */
[----:B------:R-:W-:Y:S02]  /*1b530*/  @!P0 FFMA.FTZ R2, R3, 0.93318945169448852539, R2 ;  /* 0x3f6ee58103028823 */ /* 0x000fe40000010002 */
.L_x_6197:
[----:B------:R-:W-:Y:S05]  /*1b540*/  BSYNC B0 ;  /* 0x0000000000007941 */ /* 0x000fea0003800000 */
.L_x_6195:
        /* <DEDUP_REMOVED lines=11> */
.L_x_6192:
        /* <DEDUP_REMOVED lines=17> */
.L_x_6199:
[----:B------:R-:W-:Y:S05]  /*1b710*/  BSYNC B5 ;  /* 0x0000000000057941 */ /* 0x000fea0003800000 */
.L_x_6198:
        /* <DEDUP_REMOVED lines=18> */
.L_x_6201:
[----:B------:R-:W-:Y:S02]  /*1b840*/  ISETP.GE.AND P0, PT, R19, RZ, PT ;  /* 0x000000ff1300720c */ /* 0x000fe40003f06270 */
[----:B------:R-:W-:-:S11]  /*1b850*/  MOV R3, 0x3fd774eb ;  /* 0x3fd774eb00037802 */ /* 0x000fd60000000f00 */
[----:B------:R-:W-:-:S04]  /*1b860*/  @P0 FFMA.FTZ R2, R3, 0.93318945169448852539, -R2 ;  /* 0x3f6ee58103020823 */ /* 0x000fc80000010802 */
[----:B------:R-:W-:Y:S02]  /*1b870*/  @!P0 FFMA.FTZ R2, R3, 0.93318945169448852539, R2 ;  /* 0x3f6ee58103028823 */ /* 0x000fe40000010002 */
.L_x_6202:
[----:B------:R-:W-:Y:S05]  /*1b880*/  BSYNC B0 ;  /* 0x0000000000007941 */ /* 0x000fea0003800000 */
.L_x_6200:
        /* <DEDUP_REMOVED lines=10> */
.L_x_6191:
[----:B------:R-:W-:Y:S05]  /*1b930*/  BSYNC B4 ;  /* 0x0000000000047941 */ /* 0x000fea0003800000 */
.L_x_6188:
[----:B------:R-:W-:-:S13]  /*1b940*/  ISETP.NE.AND P0, PT, R21, RZ, PT ;  /* 0x000000ff1500720c */ /* 0x000fda0003f05270 */
[----:B-1----:R-:W-:-:S05]  /*1b950*/  @!P0 FADD.FTZ R20, -R20, -RZ ;  /* 0x800000ff14148221 */ /* 0x002fca0000010100 */
[----:B0-----:R-:W-:Y:S01]  /*1b960*/  MOV R16, R20 ;  /* 0x0000001400107202 */ /* 0x001fe20000000f00 */
[----:B------:R-:W-:Y:S05]  /*1b970*/  BRA `(.L_x_6203) ;  /* 0x00000db000007947 */ /* 0x000fea0003800000 */
.L_x_6166:
[----:B------:R-:W-:Y:S02]  /*1b980*/  FADD.FTZ R3, -R17, 6.1232342629258392722e-17 ;  /* 0x248d313211037421 */ /* 0x000fe40000010100 */
[----:B------:R-:W-:Y:S02]  /*1b990*/  FADD.FTZ R16, -R18, -RZ ;  /* 0x800000ff12107221 */ /* 0x000fe40000010100 */
[----:B------:R-:W-:Y:S01]  /*1b9a0*/  FADD.FTZ R3, R3, 1.5707963705062866211 ;  /* 0x3fc90fdb03037421 */ /* 0x000fe20000010000 */
[----:B------:R-:W-:Y:S05]  /*1b9b0*/  BRA `(.L_x_6203) ;  /* 0x00000d7000007947 */ /* 0x000fea0003800000 */
.L_x_6165:
[----:B------:R-:W-:Y:S01]  /*1b9c0*/  HFMA2.MMA R3, -RZ, RZ, 0, 0 ;  /* 0x00000000ff037435 */ /* 0x000fe200000001ff */
[----:B------:R-:W-:Y:S01]  /*1b9d0*/  FADD.FTZ R16, -R18, -RZ ;  /* 0x800000ff12107221 */ /* 0x000fe20000010100 */
[----:B------:R-:W-:Y:S05]  /*1b9e0*/  BRA `(.L_x_6203) ;  /* 0x00000d4000007947 */ /* 0x000fea0003800000 */
.L_x_6164:
        /* <DEDUP_REMOVED lines=24> */
.L_x_6208:
[----:B------:R-:W-:Y:S05]  /*1bb70*/  BSYNC B5 ;  /* 0x0000000000057941 */ /* 0x000fea0003800000 */
.L_x_6207:
        /* <DEDUP_REMOVED lines=18> */
.L_x_6210:
[----:B------:R-:W-:Y:S02]  /*1bca0*/  ISETP.GE.AND P0, PT, R17, RZ, PT ;  /* 0x000000ff1100720c */ /* 0x000fe40003f06270 */
[----:B------:R-:W-:-:S11]  /*1bcb0*/  MOV R3, 0x3fd774eb ;  /* 0x3fd774eb00037802 */ /* 0x000fd60000000f00 */
[----:B------:R-:W-:-:S04]  /*1bcc0*/  @P0 FFMA.FTZ R2, R3, 0.93318945169448852539, -R2 ;  /* 0x3f6ee58103020823 */ /* 0x000fc80000010802 */
[----:B------:R-:W-:Y:S02]  /*1bcd0*/  @!P0 FFMA.FTZ R2, R3, 0.93318945169448852539, R2 ;  /* 0x3f6ee58103028823 */ /* 0x000fe40000010002 */
.L_x_6211:
[----:B------:R-:W-:Y:S05]  /*1bce0*/  BSYNC B0 ;  /* 0x0000000000007941 */ /* 0x000fea0003800000 */
.L_x_6209:
        /* <DEDUP_REMOVED lines=13> */
.L_x_6206:
        /* <DEDUP_REMOVED lines=12> */
.L_x_6214:
[----:B------:R-:W-:Y:S05]  /*1be80*/  BSYNC B5 ;  /* 0x0000000000057941 */ /* 0x000fea0003800000 */
.L_x_6213:
        /* <DEDUP_REMOVED lines=18> */
.L_x_6216:
[----:B------:R-:W-:Y:S02]  /*1bfb0*/  ISETP.GE.AND P0, PT, R17, RZ, PT ;  /* 0x000000ff1100720c */ /* 0x000fe40003f06270 */
[----:B------:R-:W-:-:S11]  /*1bfc0*/  MOV R3, 0x3fd774eb ;  /* 0x3fd774eb00037802 */ /* 0x000fd60000000f00 */
[----:B------:R-:W-:-:S04]  /*1bfd0*/  @P0 FFMA.FTZ R2, R3, 0.93318945169448852539, -R2 ;  /* 0x3f6ee58103020823 */ /* 0x000fc80000010802 */
[----:B------:R-:W-:Y:S02]  /*1bfe0*/  @!P0 FFMA.FTZ R2, R3, 0.93318945169448852539, R2 ;  /* 0x3f6ee58103028823 */ /* 0x000fe40000010002 */
.L_x_6217:
[----:B------:R-:W-:Y:S05]  /*1bff0*/  BSYNC B0 ;  /* 0x0000000000007941 */ /* 0x000fea0003800000 */
.L_x_6215:
        /* <DEDUP_REMOVED lines=27> */
.L_x_6205:
        /* <DEDUP_REMOVED lines=33> */
.L_x_6219:
[----:B------:R-:W-:Y:S05]  /*1c3c0*/  BSYNC B5 ;  /* 0x0000000000057941 */ /* 0x000fea0003800000 */
.L_x_6218:
        /* <DEDUP_REMOVED lines=18> */
.L_x_6221:
[----:B------:R-:W-:Y:S02]  /*1c4f0*/  ISETP.GE.AND P0, PT, R17, RZ, PT ;  /* 0x000000ff1100720c */ /* 0x000fe40003f06270 */
[----:B------:R-:W-:-:S11]  /*1c500*/  MOV R3, 0x3fd774eb ;  /* 0x3fd774eb00037802 */ /* 0x000fd60000000f00 */
[----:B------:R-:W-:-:S04]  /*1c510*/  @P0 FFMA.FTZ R2, R3, 0.93318945169448852539, -R2 ;  /* 0x3f6ee58103020823 */ /* 0x000fc80000010802 */
[----:B------:R-:W-:Y:S02]  /*1c520*/  @!P0 FFMA.FTZ R2, R3, 0.93318945169448852539, R2 ;  /* 0x3f6ee58103028823 */ /* 0x000fe40000010002 */
.L_x_6222:
[----:B------:R-:W-:Y:S05]  /*1c530*/  BSYNC B0 ;  /* 0x0000000000007941 */ /* 0x000fea0003800000 */
.L_x_6220:
        /* <DEDUP_REMOVED lines=10> */
.L_x_6212:
[----:B------:R-:W-:Y:S05]  /*1c5e0*/  BSYNC B4 ;  /* 0x0000000000047941 */ /* 0x000fea0003800000 */
.L_x_6204:
[----:B------:R-:W-:Y:S01]  /*1c5f0*/  ISETP.NE.AND P0, PT, R21, RZ, PT ;  /* 0x000000ff1500720c */ /* 0x000fe20003f05270 */
[----:B------:R-:W-:Y:S02]  /*1c600*/  FADD.FTZ R16, R22, 0.69314718246459960938 ;  /* 0x3f31721816107421 */ /* 0x000fe40000010000 */
[----:B------:R-:W-:-:S10]  /*1c610*/  FADD.FTZ R3, |R2|, -RZ ;  /* 0x800000ff02037221 */ /* 0x000fd40000010200 */
[----:B------:R-:W-:Y:S01]  /*1c620*/  @!P0 FADD.FTZ R16, -R16, -RZ ;  /* 0x800000ff10108221 */ /* 0x000fe20000010100 */
[----:B------:R-:W-:Y:S05]  /*1c630*/  BRA `(.L_x_6203) ;  /* 0x000000f000007947 */ /* 0x000fea0003800000 */
.L_x_6163:
        /* <DEDUP_REMOVED lines=15> */
.L_x_6203:
[----:B------:R-:W-:Y:S05]  /*1c730*/  BSYNC B2 ;  /* 0x0000000000027941 */ /* 0x000fea0003800000 */
.L_x_6162:
        /* <DEDUP_REMOVED lines=9> */
.L_x_6223:
[----:B------:R-:W-:Y:S02]  /*1c7d0*/  FSETP.GTU.FTZ.AND P0, PT, R2, +INF , PT ;  /* 0x7f8000000200780b */ /* 0x000fe40003f1c000 */
[----:B------:R-:W-:-:S11]  /*1c7e0*/  MOV R17, R3 ;  /* 0x0000000300117202 */ /* 0x000fd60000000f00 */
[----:B------:R-:W-:Y:S02]  /*1c7f0*/  @!P0 MOV R16, R2 ;  /* 0x0000000200108202 */ /* 0x000fe40000000f00 */
.L_x_6161:
[----:B------:R-:W-:Y:S05]  /*1c800*/  BSYNC B3 ;  /* 0x0000000000037941 */ /* 0x000fea0003800000 */
.L_x_6160:
[----:B------:R-:W-:Y:S01]  /*1c810*/  IADD3 R3, R13, 0x180, RZ ;  /* 0x000001800d037810 */ /* 0x000fe20007ffe0ff */
[----:B------:R-:W-:Y:S03]  /*1c820*/  BSSY B3, `(.L_x_6224) ;  /* 0x000028e000037945 */ /* 0x000fe60003800000 */
[----:B------:R-:W-:-:S13]  /*1c830*/  ISETP.GE.AND P0, PT, R3, R10, PT ;  /* 0x0000000a0300720c */ /* 0x000fda0003f06270 */
[----:B------:R-:W-:Y:S05]  /*1c840*/  @P0 BRA `(.L_x_6225) ;  /* 0x000028b000000947 */ /* 0x000fea0003800000 */
[--C-:B------:R-:W-:Y:S01]  /*1c850*/  HADD2.F32 R19, -RZ, R23.reuse.H1_H1 ;  /* 0x30000017ff137230 */ /* 0x100fe20000004100 */
[----:B------:R-:W-:Y:S01]  /*1c860*/  BSSY B2, `(.L_x_6226) ;  /* 0x000027d000027945 */ /* 0x000fe20003800000 */
[----:B---3--:R-:W-:-:S03]  /*1c870*/  HADD2.F32 R20, -RZ, R23.H0_H0 ;  /* 0x20000017ff147230 */ /* 0x008fc60000004100 */
        /* <DEDUP_REMOVED lines=107> */
.L_x_6234:
        /* <DEDUP_REMOVED lines=10> */
.L_x_6236:
[----:B------:R-:W-:-:S04]  /*1cfd0*/  FADD.FTZ R2, -R3, R6 ;  /* 0x0000000603027221 */ /* 0x000fc80000010100 */
[----:B------:R-:W-:Y:S02]  /*1cfe0*/  FMUL.FTZ R2, R2, 0.5 ;  /* 0x3f00000002027820 */ /* 0x000fe40000410000 */
.L_x_6237:
[----:B------:R-:W-:Y:S05]  /*1cff0*/  BSYNC B1 ;  /* 0x0000000000017941 */ /* 0x000fea0003800000 */
.L_x_6235:
        /* <DEDUP_REMOVED lines=11> */
.L_x_6239:
[----:B------:R-:W-:-:S04]  /*1d0b0*/  FADD.FTZ R7, R5, -R8 ;  /* 0x8000000805077221 */ /* 0x000fc80000010000 */
[----:B------:R-:W-:Y:S02]  /*1d0c0*/  FMUL.FTZ R7, R7, 0.5 ;  /* 0x3f00000007077820 */ /* 0x000fe40000410000 */
.L_x_6240:
[----:B------:R-:W-:Y:S05]  /*1d0d0*/  BSYNC B1 ;  /* 0x0000000000017941 */ /* 0x000fea0003800000 */
.L_x_6238:
        /* <DEDUP_REMOVED lines=35> */
.L_x_6233:
[----:B------:R0:W1:Y:S02]  /*1d310*/  MUFU.SQRT R22, R18 ;  /* 0x0000001200167308 */ /* 0x0000640000002000 */
.L_x_6232:
[----:B------:R-:W-:Y:S05]  /*1d320*/  BSYNC B0 ;  /* 0x0000000000007941 */ /* 0x000fea0003800000 */
.L_x_6231:
        /* <DEDUP_REMOVED lines=24> */
.L_x_6247:
[----:B------:R-:W-:-:S04]  /*1d4b0*/  FADD.FTZ R3, -R3, R6 ;  /* 0x0000000603037221 */ /* 0x000fc80000010100 */
[----:B------:R-:W-:Y:S02]  /*1d4c0*/  FMUL.FTZ R3, R3, 0.5 ;  /* 0x3f00000003037820 */ /* 0x000fe40000410000 */
.L_x_6248:
[----:B------:R-:W-:Y:S05]  /*1d4d0*/  BSYNC B1 ;  /* 0x0000000000017941 */ /* 0x000fea0003800000 */
.L_x_6246:
        /* <DEDUP_REMOVED lines=10> */
.L_x_6250:
[----:B------:R-:W-:-:S04]  /*1d580*/  FADD.FTZ R4, -R4, R5 ;  /* 0x0000000504047221 */ /* 0x000fc80000010100 */
[----:B------:R-:W-:Y:S02]  /*1d590*/  FMUL.FTZ R4, R4, 0.5 ;  /* 0x3f00000004047820 */ /* 0x000fe40000410000 */
.L_x_6251:
[----:B------:R-:W-:Y:S05]  /*1d5a0*/  BSYNC B1 ;  /* 0x0000000000017941 */ /* 0x000fea0003800000 */
.L_x_6249:
[----:B------:R-:W-:Y:S01]  /*1d5b0*/  FADD.FTZ R3, R4, R3 ;  /* 0x0000000304037221 */ /* 0x000fe20000010000 */
[----:B------:R-:W-:Y:S01]  /*1d5c0*/  PLOP3.LUT P0, PT, PT, PT, PT, 0x80, 0x0 ;  /* 0x000000000000781c */ /* 0x000fe20003f0f070 */
[----:B------:R-:W-:-:S04]  /*1d5d0*/  FADD.FTZ R24, R21, R24 ;  /* 0x0000001815187221 */ /* 0x000fc80000010000 */
[----:B------:R-:W-:-:S06]  /*1d5e0*/  FMUL.FTZ R24, R24, R3 ;  /* 0x0000000318187220 */ /* 0x000fcc0000410000 */
[----:B------:R-:W2:Y:S01]  /*1d5f0*/  MUFU.SQRT R24, R24 ;  /* 0x0000001800187308 */ /* 0x000ea20000002000 */
[----:B------:R-:W-:Y:S05]  /*1d600*/  BRA `(.L_x_6243) ;  /* 0x000001a000007947 */ /* 0x000fea0003800000 */
.L_x_6245:
        /* <DEDUP_REMOVED lines=15> */
.L_x_6244:
        /* <DEDUP_REMOVED lines=8> */
.L_x_6242:
[----:B------:R-:W-:Y:S01]  /*1d780*/  PLOP3.LUT P0, PT, PT, PT, PT, 0x80, 0x0 ;  /* 0x000000000000781c */ /* 0x000fe20003f0f070 */
[----:B------:R-:W-:Y:S02]  /*1d790*/  FMUL.FTZ R24, R24, 16777216 ;  /* 0x4b80000018187820 */ /* 0x000fe40000410000 */
[----:B------:R-:W-:-:S05]  /*1d7a0*/  FMUL.FTZ R21, R21, 16777216 ;  /* 0x4b80000015157820 */ /* 0x000fca0000410000 */
.L_x_6243:
[----:B------:R-:W-:Y:S05]  /*1d7b0*/  BSYNC B0 ;  /* 0x0000000000007941 */ /* 0x000fea0003800000 */
.L_x_6241:
        /* <DEDUP_REMOVED lines=33> */
.L_x_6254:
        /* <DEDUP_REMOVED lines=28> */
.L_x_6253:
        /* <DEDUP_REMOVED lines=20> */
.L_x_6258:
[----:B------:R-:W-:Y:S05]  /*1dcd0*/  BSYNC B5 ;  /* 0x0000000000057941 */ /* 0x000fea0003800000 */
.L_x_6257:
        /* <DEDUP_REMOVED lines=18> */
.L_x_6260:
[----:B------:R-:W-:Y:S02]  /*1de00*/  ISETP.GE.AND P0, PT, R21, RZ, PT ;  /* 0x000000ff1500720c */ /* 0x000fe40003f06270 */
[----:B------:R-:W-:-:S11]  /*1de10*/  MOV R3, 0x3fd774eb ;  /* 0x3fd774eb00037802 */ /* 0x000fd60000000f00 */
[----:B------:R-:W-:-:S04]  /*1de20*/  @P0 FFMA.FTZ R2, R3, 0.93318945169448852539, -R2 ;  /* 0x3f6ee58103020823 */ /* 0x000fc80000010802 */
[----:B------:R-:W-:Y:S02]  /*1de30*/  @!P0 FFMA.FTZ R2, R3, 0.93318945169448852539, R2 ;  /* 0x3f6ee58103028823 */ /* 0x000fe40000010002 */
.L_x_6261:
[----:B------:R-:W-:Y:S05]  /*1de40*/  BSYNC B0 ;  /* 0x0000000000007941 */ /* 0x000fea0003800000 */
.L_x_6259:
        /* <DEDUP_REMOVED lines=11> */
.L_x_6256:
        /* <DEDUP_REMOVED lines=17> */
.L_x_6263:
[----:B------:R-:W-:Y:S05]  /*1e010*/  BSYNC B5 ;  /* 0x0000000000057941 */ /* 0x000fea0003800000 */
.L_x_6262:
        /* <DEDUP_REMOVED lines=18> */
.L_x_6265:
[----:B------:R-:W-:Y:S02]  /*1e140*/  ISETP.GE.AND P0, PT, R21, RZ, PT ;  /* 0x000000ff1500720c */ /* 0x000fe40003f06270 */
[----:B------:R-:W-:-:S11]  /*1e150*/  MOV R3, 0x3fd774eb ;  /* 0x3fd774eb00037802 */ /* 0x000fd60000000f00 */
[----:B------:R-:W-:-:S04]  /*1e160*/  @P0 FFMA.FTZ R2, R3, 0.93318945169448852539, -R2 ;  /* 0x3f6ee58103020823 */ /* 0x000fc80000010802 */
[----:B------:R-:W-:Y:S02]  /*1e170*/  @!P0 FFMA.FTZ R2, R3, 0.93318945169448852539, R2 ;  /* 0x3f6ee58103028823 */ /* 0x000fe40000010002 */
.L_x_6266:
[----:B------:R-:W-:Y:S05]  /*1e180*/  BSYNC B0 ;  /* 0x0000000000007941 */ /* 0x000fea0003800000 */
.L_x_6264:
        /* <DEDUP_REMOVED lines=10> */
.L_x_6255:
[----:B------:R-:W-:Y:S05]  /*1e230*/  BSYNC B4 ;  /* 0x0000000000047941 */ /* 0x000fea0003800000 */
.L_x_6252:
[----:B------:R-:W-:-:S13]  /*1e240*/  ISETP.NE.AND P0, PT, R23, RZ, PT ;  /* 0x000000ff1700720c */ /* 0x000fda0003f05270 */
[----:B-1----:R-:W-:-:S05]  /*1e250*/  @!P0 FADD.FTZ R22, -R22, -RZ ;  /* 0x800000ff16168221 */ /* 0x002fca0000010100 */
[----:B0-----:R-:W-:Y:S01]  /*1e260*/  MOV R18, R22 ;  /* 0x0000001600127202 */ /* 0x001fe20000000f00 */
[----:B------:R-:W-:Y:S05]  /*1e270*/  BRA `(.L_x_6267) ;  /* 0x00000db000007947 */ /* 0x000fea0003800000 */
.L_x_6230:
[----:B------:R-:W-:Y:S02]  /*1e280*/  FADD.FTZ R3, -R19, 6.1232342629258392722e-17 ;  /* 0x248d313213037421 */ /* 0x000fe40000010100 */
[----:B------:R-:W-:Y:S02]  /*1e290*/  FADD.FTZ R18, -R20, -RZ ;  /* 0x800000ff14127221 */ /* 0x000fe40000010100 */
[----:B------:R-:W-:Y:S01]  /*1e2a0*/  FADD.FTZ R3, R3, 1.5707963705062866211 ;  /* 0x3fc90fdb03037421 */ /* 0x000fe20000010000 */
[----:B------:R-:W-:Y:S05]  /*1e2b0*/  BRA `(.L_x_6267) ;  /* 0x00000d7000007947 */ /* 0x000fea0003800000 */
.L_x_6229:
[----:B------:R-:W-:Y:S01]  /*1e2c0*/  HFMA2.MMA R3, -RZ, RZ, 0, 0 ;  /* 0x00000000ff037435 */ /* 0x000fe200000001ff */
[----:B------:R-:W-:Y:S01]  /*1e2d0*/  FADD.FTZ R18, -R20, -RZ ;  /* 0x800000ff14127221 */ /* 0x000fe20000010100 */
[----:B------:R-:W-:Y:S05]  /*1e2e0*/  BRA `(.L_x_6267) ;  /* 0x00000d4000007947 */ /* 0x000fea0003800000 */
.L_x_6228:
        /* <DEDUP_REMOVED lines=24> */
.L_x_6272:
[----:B------:R-:W-:Y:S05]  /*1e470*/  BSYNC B5 ;  /* 0x0000000000057941 */ /* 0x000fea0003800000 */
.L_x_6271:
        /* <DEDUP_REMOVED lines=18> */
.L_x_6274:
[----:B------:R-:W-:Y:S02]  /*1e5a0*/  ISETP.GE.AND P0, PT, R19, RZ, PT ;  /* 0x000000ff1300720c */ /* 0x000fe40003f06270 */
[----:B------:R-:W-:-:S11]  /*1e5b0*/  MOV R3, 0x3fd774eb ;  /* 0x3fd774eb00037802 */ /* 0x000fd60000000f00 */
[----:B------:R-:W-:-:S04]  /*1e5c0*/  @P0 FFMA.FTZ R2, R3, 0.93318945169448852539, -R2 ;  /* 0x3f6ee58103020823 */ /* 0x000fc80000010802 */
[----:B------:R-:W-:Y:S02]  /*1e5d0*/  @!P0 FFMA.FTZ R2, R3, 0.93318945169448852539, R2 ;  /* 0x3f6ee58103028823 */ /* 0x000fe40000010002 */
.L_x_6275:
[----:B------:R-:W-:Y:S05]  /*1e5e0*/  BSYNC B0 ;  /* 0x0000000000007941 */ /* 0x000fea0003800000 */
.L_x_6273:
        /* <DEDUP_REMOVED lines=13> */
.L_x_6270:
        /* <DEDUP_REMOVED lines=12> */
.L_x_6278:
[----:B------:R-:W-:Y:S05]  /*1e780*/  BSYNC B5 ;  /* 0x0000000000057941 */ /* 0x000fea0003800000 */
.L_x_6277:
        /* <DEDUP_REMOVED lines=18> */
.L_x_6280:
[----:B------:R-:W-:Y:S02]  /*1e8b0*/  ISETP.GE.AND P0, PT, R19, RZ, PT ;  /* 0x000000ff1300720c */ /* 0x000fe40003f06270 */
[----:B------:R-:W-:-:S11]  /*1e8c0*/  MOV R3, 0x3fd774eb ;  /* 0x3fd774eb00037802 */ /* 0x000fd60000000f00 */
[----:B------:R-:W-:-:S04]  /*1e8d0*/  @P0 FFMA.FTZ R2, R3, 0.93318945169448852539, -R2 ;  /* 0x3f6ee58103020823 */ /* 0x000fc80000010802 */
[----:B------:R-:W-:Y:S02]  /*1e8e0*/  @!P0 FFMA.FTZ R2, R3, 0.93318945169448852539, R2 ;  /* 0x3f6ee58103028823 */ /* 0x000fe40000010002 */
.L_x_6281:
[----:B------:R-:W-:Y:S05]  /*1e8f0*/  BSYNC B0 ;  /* 0x0000000000007941 */ /* 0x000fea0003800000 */
.L_x_6279:
        /* <DEDUP_REMOVED lines=27> */
.L_x_6269:
        /* <DEDUP_REMOVED lines=33> */
.L_x_6283:
[----:B------:R-:W-:Y:S05]  /*1ecc0*/  BSYNC B5 ;  /* 0x0000000000057941 */ /* 0x000fea0003800000 */
.L_x_6282:
        /* <DEDUP_REMOVED lines=18> */
.L_x_6285:
[----:B------:R-:W-:Y:S02]  /*1edf0*/  ISETP.GE.AND P0, PT, R19, RZ, PT ;  /* 0x000000ff1300720c */ /* 0x000fe40003f06270 */
[----:B------:R-:W-:-:S11]  /*1ee00*/  MOV R3, 0x3fd774eb ;  /* 0x3fd774eb00037802 */ /* 0x000fd60000000f00 */
[----:B------:R-:W-:-:S04]  /*1ee10*/  @P0 FFMA.FTZ R2, R3, 0.93318945169448852539, -R2 ;  /* 0x3f6ee58103020823 */ /* 0x000fc80000010802 */
[----:B------:R-:W-:Y:S02]  /*1ee20*/  @!P0 FFMA.FTZ R2, R3, 0.93318945169448852539, R2 ;  /* 0x3f6ee58103028823 */ /* 0x000fe40000010002 */
.L_x_6286:
[----:B------:R-:W-:Y:S05]  /*1ee30*/  BSYNC B0 ;  /* 0x0000000000007941 */ /* 0x000fea0003800000 */
.L_x_6284:
        /* <DEDUP_REMOVED lines=10> */
.L_x_6276:
[----:B------:R-:W-:Y:S05]  /*1eee0*/  BSYNC B4 ;  /* 0x0000000000047941 */ /* 0x000fea0003800000 */
.L_x_6268:
[----:B------:R-:W-:Y:S01]  /*1eef0*/  ISETP.NE.AND P0, PT, R23, RZ, PT ;  /* 0x000000ff1700720c */ /* 0x000fe20003f05270 */
[----:B------:R-:W-:Y:S02]  /*1ef00*/  FADD.FTZ R18, R24, 0.69314718246459960938 ;  /* 0x3f31721818127421 */ /* 0x000fe40000010000 */
[----:B------:R-:W-:-:S10]  /*1ef10*/  FADD.FTZ R3, |R2|, -RZ ;  /* 0x800000ff02037221 */ /* 0x000fd40000010200 */
[----:B------:R-:W-:Y:S01]  /*1ef20*/  @!P0 FADD.FTZ R18, -R18, -RZ ;  /* 0x800000ff12128221 */ /* 0x000fe20000010100 */
[----:B------:R-:W-:Y:S05]  /*1ef30*/  BRA `(.L_x_6267) ;  /* 0x000000f000007947 */ /* 0x000fea0003800000 */
.L_x_6227:
[----:B------:R-:W-:-:S13]  /*1ef40*/  FSETP.NEU.FTZ.AND P0, PT, R21, +INF , PT ;  /* 0x7f8000001500780b */ /* 0x000fda0003f1d000 */
[----:B------:R-:W-:Y:S01]  /*1ef50*/  @!P0 FADD.FTZ R3, R20, R20 ;  /* 0x0000001414038221 */ /* 0x000fe20000010000 */
[----:B0-----:R-:W-:Y:S01]  /*1ef60*/  @!P0 MOV R18, 0xff800000 ;  /* 0xff80000000128802 */ /* 0x001fe20000000f00 */
        /* <DEDUP_REMOVED lines=12> */
.L_x_6267:
[----:B------:R-:W-:Y:S05]  /*1f030*/  BSYNC B2 ;  /* 0x0000000000027941 */ /* 0x000fea0003800000 */
.L_x_6226:
        /* <DEDUP_REMOVED lines=9> */
.L_x_6287:
[----:B------:R-:W-:Y:S02]  /*1f0d0*/  FSETP.GTU.FTZ.AND P0, PT, R2, +INF , PT ;  /* 0x7f8000000200780b */ /* 0x000fe40003f1c000 */
[----:B------:R-:W-:-:S11]  /*1f0e0*/  MOV R19, R3 ;  /* 0x0000000300137202 */ /* 0x000fd60000000f00 */
[----:B------:R-:W-:Y:S02]  /*1f0f0*/  @!P0 MOV R18, R2 ;  /* 0x0000000200128202 */ /* 0x000fe40000000f00 */
.L_x_6225:
[----:B------:R-:W-:Y:S05]  /*1f100*/  BSYNC B3 ;  /* 0x0000000000037941 */ /* 0x000fea0003800000 */
.L_x_6224:
        /* <DEDUP_REMOVED lines=51> */
[----:B------:R-:W1:Y:S08]  /*1f440*/  MUFU.SQRT R8, R8 ;  /* 0x0000000800087308 */ /* 0x000e700000002000 */
[----:B------:R-:W2:Y:S01]  /*1f450*/  MUFU.SQRT R30, R30 ;  /* 0x0000001e001e7308 */ /* 0x000ea20000002000 */
[----:B-1----:R-:W-:Y:S01]  /*1f460*/  @P0 FMUL.FTZ R6, R8, R7 ;  /* 0x0000000708060220 */ /* 0x002fe20000410000 */
[----:B------:R-:W-:-:S04]  /*1f470*/  FSETP.NEU.FTZ.AND P0, PT, R24, +INF , PT ;  /* 0x7f8000001800780b */ /* 0x000fc80003f1d000 */
[----:B------:R-:W-:Y:S01]  /*1f480*/  FSEL R6, R6, +INF , P1 ;  /* 0x7f80000006067808 */ /* 0x000fe20000800000 */
[----:B--2---:R-:W-:-:S05]  /*1f490*/  @P2 FMUL.FTZ R26, R30, R5 ;  /* 0x000000051e1a2220 */ /* 0x004fca0000410000 */
        /* <DEDUP_REMOVED lines=57> */
.L_x_6298:
        /* <DEDUP_REMOVED lines=10> */
.L_x_6300:
[----:B------:R-:W-:-:S04]  /*1f8d0*/  FADD.FTZ R2, -R3, R6 ;  /* 0x0000000603027221 */ /* 0x000fc80000010100 */
[----:B------:R-:W-:Y:S02]  /*1f8e0*/  FMUL.FTZ R2, R2, 0.5 ;  /* 0x3f00000002027820 */ /* 0x000fe40000410000 */
.L_x_6301:
[----:B------:R-:W-:Y:S05]  /*1f8f0*/  BSYNC B1 ;  /* 0x0000000000017941 */ /* 0x000fea0003800000 */
.L_x_6299:
        /* <DEDUP_REMOVED lines=11> */
.L_x_6303:
[----:B------:R-:W-:-:S04]  /*1f9b0*/  FADD.FTZ R7, R5, -R8 ;  /* 0x8000000805077221 */ /* 0x000fc80000010000 */
[----:B------:R-:W-:Y:S02]  /*1f9c0*/  FMUL.FTZ R7, R7, 0.5 ;  /* 0x3f00000007077820 */ /* 0x000fe40000410000 */
.L_x_6304:
[----:B------:R-:W-:Y:S05]  /*1f9d0*/  BSYNC B1 ;  /* 0x0000000000017941 */ /* 0x000fea0003800000 */
.L_x_6302:
        /* <DEDUP_REMOVED lines=35> */
.L_x_6297:
[----:B------:R1:W2:Y:S02]  /*1fc10*/  MUFU.SQRT R24, R20 ;  /* 0x0000001400187308 */ /* 0x0002a40000002000 */
.L_x_6296:
[----:B------:R-:W-:Y:S05]  /*1fc20*/  BSYNC B0 ;  /* 0x0000000000007941 */ /* 0x000fea0003800000 */
.L_x_6295:
        /* <DEDUP_REMOVED lines=24> */
.L_x_6311:
[----:B------:R-:W-:-:S04]  /*1fdb0*/  FADD.FTZ R3, -R3, R6 ;  /* 0x0000000603037221 */ /* 0x000fc80000010100 */
[----:B------:R-:W-:Y:S02]  /*1fdc0*/  FMUL.FTZ R3, R3, 0.5 ;  /* 0x3f00000003037820 */ /* 0x000fe40000410000 */
.L_x_6312:
[----:B------:R-:W-:Y:S05]  /*1fdd0*/  BSYNC B1 ;  /* 0x0000000000017941 */ /* 0x000fea0003800000 */
.L_x_6310:
        /* <DEDUP_REMOVED lines=10> */
.L_x_6314:
[----:B------:R-:W-:-:S04]  /*1fe80*/  FADD.FTZ R4, -R4, R5 ;  /* 0x0000000504047221 */ /* 0x000fc80000010100 */
[----:B------:R-:W-:Y:S02]  /*1fe90*/  FMUL.FTZ R4, R4, 0.5 ;  /* 0x3f00000004047820 */ /* 0x000fe40000410000 */
.L_x_6315:
[----:B------:R-:W-:Y:S05]  /*1fea0*/  BSYNC B1 ;  /* 0x0000000000017941 */ /* 0x000fea0003800000 */
.L_x_6313:
[----:B------:R-:W-:Y:S01]  /*1feb0*/  FADD.FTZ R3, R4, R3 ;  /* 0x0000000304037221 */ /* 0x000fe20000010000 */
[----:B------:R-:W-:Y:S01]  /*1fec0*/  PLOP3.LUT P0, PT, PT, PT, PT, 0x80, 0x0 ;  /* 0x000000000000781c */ /* 0x000fe20003f0f070 */
[----:B------:R-:W-:-:S04]  /*1fed0*/  FADD.FTZ R26, R23, R26 ;  /* 0x0000001a171a7221 */ /* 0x000fc80000010000 */
[----:B------:R-:W-:-:S06]  /*1fee0*/  FMUL.FTZ R26, R26, R3 ;  /* 0x000000031a1a7220 */ /* 0x000fcc0000410000 */
[----:B------:R-:W3:Y:S01]  /*1fef0*/  MUFU.SQRT R26, R26 ;  /* 0x0000001a001a7308 */ /* 0x000ee20000002000 */
[----:B------:R-:W-:Y:S05]  /*1ff00*/  BRA `(.L_x_6307) ;  /* 0x000001a000007947 */ /* 0x000fea0003800000 */
.L_x_6309:
[----:B------:R-:W-:-:S13]  /*1ff10*/  FSETP.GT.FTZ.AND P1, PT, R23, 1, PT ;  /* 0x3f8000001700780b */ /* 0x000fda0003f34000 */
[----:B------:R-:W-:Y:S01]  /*1ff20*/  @!P1 FADD.FTZ R6, -R23, 1 ;  /* 0x3f80000017069421 */ /* 0x000fe20000010100 */
[----:B------:R-:W-:-:S03]  /*1ff30*/  @!P1 PLOP3.LUT P0, PT, PT, PT, PT, 0x80, 0x0 ;  /* 0x000000000000981c */ /* 0x000fc60003f0f070 */
[----:B------:R-:W-:-:S04]  /*1ff40*/  @!P1 FMUL.FTZ R6, R3, R6 ;  /* 0x0000000603069220 */ /* 0x000fc80000410000 */
[----:B------:R3:W4:Y:S01]  /*1ff50*/  @!P1 MUFU.SQRT R26, R6 ;  /* 0x00000006001a9308 */ /* 0x0007220000002000 */
        /* <DEDUP_REMOVED lines=8> */
[----:B----45:R-:W-:Y:S01]  /*1ffe0*/  FMUL.FTZ R26, R4, R3 ;  /* 0x00000003041a7220 */ /* 0x030fe20000410000 */
[----:B------:R-:W-:Y:S05]  /*1fff0*/  BRA `(.L_x_6307) ;  /* 0x000000b000007947 */ /* 0x000fea0003800000 */
.L_x_6308:
        /* <DEDUP_REMOVED lines=8> */
.L_x_6306:
[----:B------:R-:W-:Y:S01]  /*20080*/  PLOP3.LUT P0, PT, PT, PT, PT, 0x80, 0x0 ;  /* 0x000000000000781c */ /* 0x000fe20003f0f070 */
[----:B------:R-:W-:Y:S02]  /*20090*/  FMUL.FTZ R26, R26, 16777216 ;  /* 0x4b8000001a1a7820 */ /* 0x000fe40000410000 */
[----:B------:R-:W-:-:S05]  /*200a0*/  FMUL.FTZ R23, R23, 16777216 ;  /* 0x4b80000017177820 */ /* 0x000fca0000410000 */
.L_x_6307:
[----:B------:R-:W-:Y:S05]  /*200b0*/  BSYNC B0 ;  /* 0x0000000000007941 */ /* 0x000fea0003800000 */
.L_x_6305:
        /* <DEDUP_REMOVED lines=10> */
[----:B---3--:R-:W3:Y:S02]  /*20160*/  MUFU.RSQ R6, R5 ;  /* 0x0000000500067308 */ /* 0x008ee40000001400 */
[----:B---3--:R-:W-:Y:S02]  /*20170*/  FMUL.FTZ R7, R5, R6 ;  /* 0x0000000605077220 */ /* 0x008fe40000410000 */
        /* <DEDUP_REMOVED lines=21> */
.L_x_6318:
[----:B------:R-:W-:Y:S01]  /*202d0*/  MOV R4, 0x3f000000 ;  /* 0x3f00000000047802 */ /* 0x000fe20000000f00 */
[C---:B------:R-:W-:Y:S01]  /*202e0*/  FADD.FTZ R3, |R2|.reuse, -RZ ;  /* 0x800000ff02037221 */ /* 0x040fe20000010200 */
[C---:B------:R-:W-:Y:S02]  /*202f0*/  FSETP.GT.FTZ.AND P0, PT, |R2|.reuse, 0.56000000238418579102, PT ;  /* 0x3f0f5c290200780b */ /* 0x040fe40003f14200 */
[----:B------:R-:W-:Y:S01]  /*20300*/  FSETP.NEU.FTZ.AND P1, PT, |R2|, 1, PT ;  /* 0x3f8000000200780b */ /* 0x000fe20003f3d200 */
[----:B------:R-:W-:-:S04]  /*20310*/  FFMA.FTZ R4, -R3, R4, 0.5 ;  /* 0x3f00000003047423 */ /* 0x000fc80000010104 */
[----:B------:R-:W5:Y:S02]  /*20320*/  MUFU.RSQ R5, R4 ;  /* 0x0000000400057308 */ /* 0x000f640000001400 */
[----:B---3-5:R-:W-:Y:S02]  /*20330*/  FMUL.FTZ R6, R4, R5 ;  /* 0x0000000504067220 */ /* 0x028fe40000410000 */
        /* <DEDUP_REMOVED lines=21> */
.L_x_6317:
[----:B------:R-:W-:-:S13]  /*20490*/  ISETP.GT.AND P0, PT, R21, -0x1, PT ;  /* 0xffffffff1500780c */ /* 0x000fda0003f04270 */
[----:B------:R-:W-:Y:S05]  /*204a0*/  @P0 BRA `(.L_x_6320) ;  /* 0x0000035000000947 */ /* 0x000fea0003800000 */
[----:B------:R-:W-:Y:S01]  /*204b0*/  FADD.FTZ R23, -R23, -RZ ;  /* 0x800000ff17177221 */ /* 0x000fe20000010100 */
[----:B------:R-:W-:Y:S01]  /*204c0*/  BSSY B5, `(.L_x_6321) ;  /* 0x0000011000057945 */ /* 0x000fe20003800000 */
[C---:B---34-:R-:W-:Y:S02]  /*204d0*/  FADD.FTZ R3, |R26|.reuse, -RZ ;  /* 0x800000ff1a037221 */ /* 0x058fe40000010200 */
[----:B------:R-:W-:Y:S01]  /*204e0*/  FADD.FTZ R2, |R23|, -RZ ;  /* 0x800000ff17027221 */ /* 0x000fe20000010200 */
[----:B------:R-:W-:-:S04]  /*204f0*/  FSETP.GT.FTZ.AND P6, PT, |R26|, |R23|, PT ;  /* 0x400000171a00720b */ /* 0x000fc80003fd4200 */
[----:B-1----:R-:W-:Y:S02]  /*20500*/  FSEL R20, R3, R2, P6 ;  /* 0x0000000203147208 */ /* 0x002fe40003000000 */
        /* <DEDUP_REMOVED lines=11> */
[----:B0-2---:R-:W-:Y:S05]  /*205c0*/  CALL.REL.NOINC `($__internal_11_$__cuda_sm3x_div_rn_ftz_f32_slowpath) ;  /* 0x0000939000007944 */ /* 0x005fea0003c00000 */
.L_x_6322:
[----:B------:R-:W-:Y:S05]  /*205d0*/  BSYNC B5 ;  /* 0x0000000000057941 */ /* 0x000fea0003800000 */
.L_x_6321:
        /* <DEDUP_REMOVED lines=18> */
.L_x_6324:
[----:B------:R-:W-:Y:S02]  /*20700*/  ISETP.GE.AND P0, PT, R23, RZ, PT ;  /* 0x000000ff1700720c */ /* 0x000fe40003f06270 */
[----:B------:R-:W-:-:S11]  /*20710*/  MOV R3, 0x3fd774eb ;  /* 0x3fd774eb00037802 */ /* 0x000fd60000000f00 */
[----:B------:R-:W-:-:S04]  /*20720*/  @P0 FFMA.FTZ R2, R3, 0.93318945169448852539, -R2 ;  /* 0x3f6ee58103020823 */ /* 0x000fc80000010802 */
[----:B------:R-:W-:Y:S02]  /*20730*/  @!P0 FFMA.FTZ R2, R3, 0.93318945169448852539, R2 ;  /* 0x3f6ee58103028823 */ /* 0x000fe40000010002 */
.L_x_6325:
[----:B------:R-:W-:Y:S05]  /*20740*/  BSYNC B0 ;  /* 0x0000000000007941 */ /* 0x000fea0003800000 */
.L_x_6323:
        /* <DEDUP_REMOVED lines=11> */
.L_x_6320:
[----:B------:R-:W-:Y:S01]  /*20800*/  FADD.FTZ R2, |R23|, -RZ ;  /* 0x800000ff17027221 */ /* 0x000fe20000010200 */
[C---:B---34-:R-:W-:Y:S01]  /*20810*/  FSETP.GT.FTZ.AND P6, PT, |R26|.reuse, |R23|, PT ;  /* 0x400000171a00720b */ /* 0x058fe20003fd4200 */
[----:B------:R-:W-:Y:S01]  /*20820*/  FADD.FTZ R9, |R26|, -RZ ;  /* 0x800000ff1a097221 */ /* 0x000fe20000010200 */
[----:B------:R-:W-:Y:S04]  /*20830*/  BSSY B5, `(.L_x_6326) ;  /* 0x000000e000057945 */ /* 0x000fe80003800000 */
[----:B-1----:R-:W-:Y:S02]  /*20840*/  FSEL R20, R9, R2, P6 ;  /* 0x0000000209147208 */ /* 0x002fe40003000000 */
        /* <DEDUP_REMOVED lines=12> */
.L_x_6327:
[----:B------:R-:W-:Y:S05]  /*20910*/  BSYNC B5 ;  /* 0x0000000000057941 */ /* 0x000fea0003800000 */
.L_x_6326:
        /* <DEDUP_REMOVED lines=18> */
.L_x_6329:
[----:B------:R-:W-:Y:S02]  /*20a40*/  ISETP.GE.AND P0, PT, R23, RZ, PT ;  /* 0x000000ff1700720c */ /* 0x000fe40003f06270 */
[----:B------:R-:W-:-:S11]  /*20a50*/  MOV R3, 0x3fd774eb ;  /* 0x3fd774eb00037802 */ /* 0x000fd60000000f00 */
[----:B------:R-:W-:-:S04]  /*20a60*/  @P0 FFMA.FTZ R2, R3, 0.93318945169448852539, -R2 ;  /* 0x3f6ee58103020823 */ /* 0x000fc80000010802 */
[----:B------:R-:W-:Y:S02]  /*20a70*/  @!P0 FFMA.FTZ R2, R3, 0.93318945169448852539, R2 ;  /* 0x3f6ee58103028823 */ /* 0x000fe40000010002 */
.L_x_6330:
[----:B------:R-:W-:Y:S05]  /*20a80*/  BSYNC B0 ;  /* 0x0000000000007941 */ /* 0x000fea0003800000 */
.L_x_6328:
        /* <DEDUP_REMOVED lines=10> */
.L_x_6319:
[----:B------:R-:W-:Y:S05]  /*20b30*/  BSYNC B4 ;  /* 0x0000000000047941 */ /* 0x000fea0003800000 */
.L_x_6316:
[----:B------:R-:W-:-:S13]  /*20b40*/  ISETP.NE.AND P0, PT, R25, RZ, PT ;  /* 0x000000ff1900720c */ /* 0x000fda0003f05270 */
[----:B--2---:R-:W-:-:S05]  /*20b50*/  @!P0 FADD.FTZ R24, -R24, -RZ ;  /* 0x800000ff18188221 */ /* 0x004fca0000010100 */
[----:B-1----:R-:W-:Y:S01]  /*20b60*/  MOV R20, R24 ;  /* 0x0000001800147202 */ /* 0x002fe20000000f00 */
[----:B------:R-:W-:Y:S05]  /*20b70*/  BRA `(.L_x_6331) ;  /* 0x00000db000007947 */ /* 0x000fea0003800000 */
.L_x_6294:
[----:B------:R-:W-:Y:S02]  /*20b80*/  FADD.FTZ R3, -R21, 6.1232342629258392722e-17 ;  /* 0x248d313215037421 */ /* 0x000fe40000010100 */
[----:B------:R-:W-:Y:S02]  /*20b90*/  FADD.FTZ R20, -R22, -RZ ;  /* 0x800000ff16147221 */ /* 0x000fe40000010100 */
[----:B------:R-:W-:Y:S01]  /*20ba0*/  FADD.FTZ R3, R3, 1.5707963705062866211 ;  /* 0x3fc90fdb03037421 */ /* 0x000fe20000010000 */
[----:B------:R-:W-:Y:S05]  /*20bb0*/  BRA `(.L_x_6331) ;  /* 0x00000d7000007947 */ /* 0x000fea0003800000 */
.L_x_6293:
[----:B------:R-:W-:Y:S01]  /*20bc0*/  HFMA2.MMA R3, -RZ, RZ, 0, 0 ;  /* 0x00000000ff037435 */ /* 0x000fe200000001ff */
[----:B------:R-:W-:Y:S01]  /*20bd0*/  FADD.FTZ R20, -R22, -RZ ;  /* 0x800000ff16147221 */ /* 0x000fe20000010100 */
[----:B------:R-:W-:Y:S05]  /*20be0*/  BRA `(.L_x_6331) ;  /* 0x00000d4000007947 */ /* 0x000fea0003800000 */
.L_x_6292:
        /* <DEDUP_REMOVED lines=12> */
[----:B------:R-:W2:Y:S01]  /*20cb0*/  FCHK P0, R9, R24 ;  /* 0x0000001809007302 */ /* 0x000ea20000000000 */
[----:B-1----:R-:W-:-:S04]  /*20cc0*/  FFMA R2, -R24, R3, 1 ;  /* 0x3f80000018027423 */ /* 0x002fc80000000103 */
[----:B------:R-:W-:Y:S02]  /*20cd0*/  FFMA R2, R3, R2, R3 ;  /* 0x0000000203027223 */ /* 0x000fe40000000003 */
[C---:B------:R-:W-:Y:S02]  /*20ce0*/  FMUL.FTZ R3, R9.reuse, R9 ;  /* 0x0000000909037220 */ /* 0x040fe40000410000 */
[----:B------:R-:W-:Y:S02]  /*20cf0*/  FFMA R5, R9, R2, RZ ;  /* 0x0000000209057223 */ /* 0x000fe400000000ff */
[C---:B------:R-:W-:Y:S02]  /*20d00*/  FFMA.FTZ R20, R24.reuse, R24, R3 ;  /* 0x0000001818147223 */ /* 0x040fe40000010003 */
[----:B------:R-:W-:-:S04]  /*20d10*/  FFMA R4, -R24, R5, R9 ;  /* 0x0000000518047223 */ /* 0x000fc80000000109 */
[----:B------:R-:W-:Y:S01]  /*20d20*/  FFMA R3, R2, R4, R5 ;  /* 0x0000000402037223 */ /* 0x000fe20000000005 */
[----:B--2---:R-:W-:Y:S05]  /*20d30*/  @!P0 BRA `(.L_x_6336) ;  /* 0x0000003000008947 */ /* 0x004fea0003800000 */
[----:B------:R-:W-:Y:S02]  /*20d40*/  MOV R8, R24 ;  /* 0x0000001800087202 */ /* 0x000fe40000000f00 */
[----:B------:R-:W-:Y:S02]  /*20d50*/  MOV R2, 0x20d70 ;  /* 0x00020d7000027802 */ /* 0x000fe40000000f00 */
[----:B0-----:R-:W-:Y:S05]  /*20d60*/  CALL.REL.NOINC `($__internal_11_$__cuda_sm3x_div_rn_ftz_f32_slowpath) ;  /* 0x00008bf000007944 */ /* 0x001fea0003c00000 */
.L_x_6336:
[----:B------:R-:W-:Y:S05]  /*20d70*/  BSYNC B5 ;  /* 0x0000000000057941 */ /* 0x000fea0003800000 */
.L_x_6335:
        /* <DEDUP_REMOVED lines=18> */
.L_x_6338:
[----:B------:R-:W-:Y:S02]  /*20ea0*/  ISETP.GE.AND P0, PT, R21, RZ, PT ;  /* 0x000000ff1500720c */ /* 0x000fe40003f06270 */
[----:B------:R-:W-:-:S11]  /*20eb0*/  MOV R3, 0x3fd774eb ;  /* 0x3fd774eb00037802 */ /* 0x000fd60000000f00 */
[----:B------:R-:W-:-:S04]  /*20ec0*/  @P0 FFMA.FTZ R2, R3, 0.93318945169448852539, -R2 ;  /* 0x3f6ee58103020823 */ /* 0x000fc80000010802 */
[----:B------:R-:W-:Y:S02]  /*20ed0*/  @!P0 FFMA.FTZ R2, R3, 0.93318945169448852539, R2 ;  /* 0x3f6ee58103028823 */ /* 0x000fe40000010002 */
.L_x_6339:
[----:B------:R-:W-:Y:S05]  /*20ee0*/  BSYNC B0 ;  /* 0x0000000000007941 */ /* 0x000fea0003800000 */
.L_x_6337:
        /* <DEDUP_REMOVED lines=13> */
.L_x_6334:
[----:B------:R-:W1:Y:S01]  /*20fc0*/  MUFU.RCP R3, R24 ;  /* 0x0000001800037308 */ /* 0x000e620000001000 */
[----:B------:R-:W-:Y:S07]  /*20fd0*/  BSSY B5, `(.L_x_6341) ;  /* 0x000000b000057945 */ /* 0x000fee0003800000 */
[----:B------:R-:W2:Y:S01]  /*20fe0*/  FCHK P0, R9, R24 ;  /* 0x0000001809007302 */ /* 0x000ea20000000000 */
[----:B-1----:R-:W-:-:S04]  /*20ff0*/  FFMA R2, -R24, R3, 1 ;  /* 0x3f80000018027423 */ /* 0x002fc80000000103 */
[----:B------:R-:W-:-:S04]  /*21000*/  FFMA R2, R3, R2, R3 ;  /* 0x0000000203027223 */ /* 0x000fc80000000003 */
[----:B------:R-:W-:-:S04]  /*21010*/  FFMA R3, R9, R2, RZ ;  /* 0x0000000209037223 */ /* 0x000fc800000000ff */
[----:B------:R-:W-:-:S04]  /*21020*/  FFMA R4, -R24, R3, R9 ;  /* 0x0000000318047223 */ /* 0x000fc80000000109 */
[----:B------:R-:W-:Y:S01]  /*21030*/  FFMA R3, R2, R4, R3 ;  /* 0x0000000402037223 */ /* 0x000fe20000000003 */
[----:B--2---:R-:W-:Y:S05]  /*21040*/  @!P0 BRA `(.L_x_6342) ;  /* 0x0000003000008947 */ /* 0x004fea0003800000 */
[----:B------:R-:W-:Y:S02]  /*21050*/  MOV R8, R24 ;  /* 0x0000001800087202 */ /* 0x000fe40000000f00 */
[----:B------:R-:W-:Y:S02]  /*21060*/  MOV R2, 0x21080 ;  /* 0x0002108000027802 */ /* 0x000fe40000000f00 */
[----:B0-----:R-:W-:Y:S05]  /*21070*/  CALL.REL.NOINC `($__internal_11_$__cuda_sm3x_div_rn_ftz_f32_slowpath) ;  /* 0x000088e000007944 */ /* 0x001fea0003c00000 */
.L_x_6342:
[----:B------:R-:W-:Y:S05]  /*21080*/  BSYNC B5 ;  /* 0x0000000000057941 */ /* 0x000fea0003800000 */
.L_x_6341:
        /* <DEDUP_REMOVED lines=18> */
.L_x_6344:
[----:B------:R-:W-:Y:S02]  /*211b0*/  ISETP.GE.AND P0, PT, R21, RZ, PT ;  /* 0x000000ff1500720c */ /* 0x000fe40003f06270 */
[----:B------:R-:W-:-:S11]  /*211c0*/  MOV R3, 0x3fd774eb ;  /* 0x3fd774eb00037802 */ /* 0x000fd60000000f00 */
[----:B------:R-:W-:-:S04]  /*211d0*/  @P0 FFMA.FTZ R2, R3, 0.93318945169448852539, -R2 ;  /* 0x3f6ee58103020823 */ /* 0x000fc80000010802 */
[----:B------:R-:W-:Y:S02]  /*211e0*/  @!P0 FFMA.FTZ R2, R3, 0.93318945169448852539, R2 ;  /* 0x3f6ee58103028823 */ /* 0x000fe40000010002 */
.L_x_6345:
[----:B------:R-:W-:Y:S05]  /*211f0*/  BSYNC B0 ;  /* 0x0000000000007941 */ /* 0x000fea0003800000 */
.L_x_6343:
        /* <DEDUP_REMOVED lines=27> */
.L_x_6333:
        /* <DEDUP_REMOVED lines=16> */
[----:B------:R-:W1:Y:S02]  /*214b0*/  MUFU.SQRT R6, R6 ;  /* 0x0000000600067308 */ /* 0x000e640000002000 */
[----:B-1----:R-:W-:Y:S01]  /*214c0*/  @P0 FMUL.FTZ R4, R6, R5 ;  /* 0x0000000506040220 */ /* 0x002fe20000410000 */
[----:B------:R-:W-:Y:S01]  /*214d0*/  FSETP.NEU.FTZ.AND P0, PT, R2, +INF , PT ;  /* 0x7f8000000200780b */ /* 0x000fe20003f1d000 */
[----:B------:R-:W-:Y:S01]  /*214e0*/  FFMA R2, -R24, R3, 1 ;  /* 0x3f80000018027423 */ /* 0x000fe20000000103 */
[----:B------:R-:W-:-:S02]  /*214f0*/  MOV R5, 0x3f800000 ;  /* 0x3f80000000057802 */ /* 0x000fc40000000f00 */
[----:B------:R-:W-:Y:S01]  /*21500*/  FSEL R4, R4, +INF , P0 ;  /* 0x7f80000004047808 */ /* 0x000fe20000000000 */
[----:B------:R-:W-:-:S04]  /*21510*/  FFMA R2, R3, R2, R3 ;  /* 0x0000000203027223 */ /* 0x000fc80000000003 */
[----:B------:R-:W-:Y:S01]  /*21520*/  FFMA R3, R9, R2, RZ ;  /* 0x0000000209037223 */ /* 0x000fe200000000ff */
[----:B------:R-:W1:Y:S03]  /*21530*/  MUFU.LG2 R4, R4 ;  /* 0x0000000400047308 */ /* 0x000e660000000c00 */
[----:B------:R-:W-:-:S04]  /*21540*/  FFMA R6, -R24, R3, R9 ;  /* 0x0000000318067223 */ /* 0x000fc80000000109 */
[----:B------:R-:W-:Y:S01]  /*21550*/  FFMA R3, R2, R6, R3 ;  /* 0x0000000602037223 */ /* 0x000fe20000000003 */
[----:B------:R-:W2:Y:S01]  /*21560*/  FCHK P0, R9, R24 ;  /* 0x0000001809007302 */ /* 0x000ea20000000000 */
[----:B-1----:R-:W-:Y:S01]  /*21570*/  FFMA.FTZ R26, R4, 0.69314718246459960938, R5 ;  /* 0x3f317218041a7823 */ /* 0x002fe20000010005 */
[----:B--2---:R-:W-:Y:S06]  /*21580*/  @!P0 BRA `(.L_x_6347) ;  /* 0x0000003000008947 */ /* 0x004fec0003800000 */
[----:B------:R-:W-:Y:S02]  /*21590*/  MOV R8, R24 ;  /* 0x0000001800087202 */ /* 0x000fe40000000f00 */
[----:B------:R-:W-:Y:S02]  /*215a0*/  MOV R2, 0x215c0 ;  /* 0x000215c000027802 */ /* 0x000fe40000000f00 */
[----:B0-----:R-:W-:Y:S05]  /*215b0*/  CALL.REL.NOINC `($__internal_11_$__cuda_sm3x_div_rn_ftz_f32_slowpath) ;  /* 0x000083a000007944 */ /* 0x001fea0003c00000 */
.L_x_6347:
[----:B------:R-:W-:Y:S05]  /*215c0*/  BSYNC B5 ;  /* 0x0000000000057941 */ /* 0x000fea0003800000 */
.L_x_6346:
        /* <DEDUP_REMOVED lines=18> */
.L_x_6349:
[----:B------:R-:W-:Y:S02]  /*216f0*/  ISETP.GE.AND P0, PT, R21, RZ, PT ;  /* 0x000000ff1500720c */ /* 0x000fe40003f06270 */
[----:B------:R-:W-:-:S11]  /*21700*/  MOV R3, 0x3fd774eb ;  /* 0x3fd774eb00037802 */ /* 0x000fd60000000f00 */
[----:B------:R-:W-:-:S04]  /*21710*/  @P0 FFMA.FTZ R2, R3, 0.93318945169448852539, -R2 ;  /* 0x3f6ee58103020823 */ /* 0x000fc80000010802 */
[----:B------:R-:W-:Y:S02]  /*21720*/  @!P0 FFMA.FTZ R2, R3, 0.93318945169448852539, R2 ;  /* 0x3f6ee58103028823 */ /* 0x000fe40000010002 */
.L_x_6350:
[----:B------:R-:W-:Y:S05]  /*21730*/  BSYNC B0 ;  /* 0x0000000000007941 */ /* 0x000fea0003800000 */
.L_x_6348:
        /* <DEDUP_REMOVED lines=10> */
.L_x_6340:
[----:B------:R-:W-:Y:S05]  /*217e0*/  BSYNC B4 ;  /* 0x0000000000047941 */ /* 0x000fea0003800000 */
.L_x_6332:
[----:B------:R-:W-:Y:S01]  /*217f0*/  ISETP.NE.AND P0, PT, R25, RZ, PT ;  /* 0x000000ff1900720c */ /* 0x000fe20003f05270 */
[----:B------:R-:W-:Y:S02]  /*21800*/  FADD.FTZ R20, R26, 0.69314718246459960938 ;  /* 0x3f3172181a147421 */ /* 0x000fe40000010000 */
[----:B------:R-:W-:-:S10]  /*21810*/  FADD.FTZ R3, |R2|, -RZ ;  /* 0x800000ff02037221 */ /* 0x000fd40000010200 */
[----:B------:R-:W-:Y:S01]  /*21820*/  @!P0 FADD.FTZ R20, -R20, -RZ ;  /* 0x800000ff14148221 */ /* 0x000fe20000010100 */
[----:B------:R-:W-:Y:S05]  /*21830*/  BRA `(.L_x_6331) ;  /* 0x000000f000007947 */ /* 0x000fea0003800000 */
.L_x_6291:
        /* <DEDUP_REMOVED lines=15> */
.L_x_6331:
[----:B------:R-:W-:Y:S05]  /*21930*/  BSYNC B2 ;  /* 0x0000000000027941 */ /* 0x000fea0003800000 */
.L_x_6290:
        /* <DEDUP_REMOVED lines=9> */
.L_x_6351:
[----:B------:R-:W-:Y:S02]  /*219d0*/  FSETP.GTU.FTZ.AND P0, PT, R2, +INF , PT ;  /* 0x7f8000000200780b */ /* 0x000fe40003f1c000 */
[----:B------:R-:W-:-:S11]  /*219e0*/  MOV R21, R3 ;  /* 0x0000000300157202 */ /* 0x000fd60000000f00 */
[----:B------:R-:W-:Y:S02]  /*219f0*/  @!P0 MOV R20, R2 ;  /* 0x0000000200148202 */ /* 0x000fe40000000f00 */
.L_x_6289:
[----:B------:R-:W-:Y:S05]  /*21a00*/  BSYNC B3 ;  /* 0x0000000000037941 */ /* 0x000fea0003800000 */
.L_x_6288:
        /* <DEDUP_REMOVED lines=33> */
[----:B----4-:R-:W-:Y:S02]  /*21c20*/  IMNMX R26, R5, R8, !PT ;  /* 0x00000008051a7217 */ /* 0x010fe40007800200 */
        /* <DEDUP_REMOVED lines=80> */
.L_x_6362:
        /* <DEDUP_REMOVED lines=10> */
.L_x_6364:
[----:B------:R-:W-:-:S04]  /*221d0*/  FADD.FTZ R2, -R3, R6 ;  /* 0x0000000603027221 */ /* 0x000fc80000010100 */
[----:B------:R-:W-:Y:S02]  /*221e0*/  FMUL.FTZ R2, R2, 0.5 ;  /* 0x3f00000002027820 */ /* 0x000fe40000410000 */
.L_x_6365:
[----:B------:R-:W-:Y:S05]  /*221f0*/  BSYNC B1 ;  /* 0x0000000000017941 */ /* 0x000fea0003800000 */
.L_x_6363:
        /* <DEDUP_REMOVED lines=11> */
.L_x_6367:
[----:B------:R-:W-:-:S04]  /*222b0*/  FADD.FTZ R7, R5, -R8 ;  /* 0x8000000805077221 */ /* 0x000fc80000010000 */
[----:B------:R-:W-:Y:S02]  /*222c0*/  FMUL.FTZ R7, R7, 0.5 ;  /* 0x3f00000007077820 */ /* 0x000fe40000410000 */
.L_x_6368:
[----:B------:R-:W-:Y:S05]  /*222d0*/  BSYNC B1 ;  /* 0x0000000000017941 */ /* 0x000fea0003800000 */
.L_x_6366:
        /* <DEDUP_REMOVED lines=35> */
.L_x_6361:
[----:B------:R1:W2:Y:S02]  /*22510*/  MUFU.SQRT R25, R28 ;  /* 0x0000001c00197308 */ /* 0x0002a40000002000 */
.L_x_6360:
[----:B------:R-:W-:Y:S05]  /*22520*/  BSYNC B0 ;  /* 0x0000000000007941 */ /* 0x000fea0003800000 */
.L_x_6359:
        /* <DEDUP_REMOVED lines=24> */
.L_x_6375:
[----:B------:R-:W-:-:S04]  /*226b0*/  FADD.FTZ R3, -R3, R6 ;  /* 0x0000000603037221 */ /* 0x000fc80000010100 */
[----:B------:R-:W-:Y:S02]  /*226c0*/  FMUL.FTZ R3, R3, 0.5 ;  /* 0x3f00000003037820 */ /* 0x000fe40000410000 */
.L_x_6376:
[----:B------:R-:W-:Y:S05]  /*226d0*/  BSYNC B1 ;  /* 0x0000000000017941 */ /* 0x000fea0003800000 */
.L_x_6374:
        /* <DEDUP_REMOVED lines=10> */
.L_x_6378:
[----:B------:R-:W-:-:S04]  /*22780*/  FADD.FTZ R4, -R4, R5 ;  /* 0x0000000504047221 */ /* 0x000fc80000010100 */
[----:B------:R-:W-:Y:S02]  /*22790*/  FMUL.FTZ R4, R4, 0.5 ;  /* 0x3f00000004047820 */ /* 0x000fe40000410000 */
.L_x_6379:
[----:B------:R-:W-:Y:S05]  /*227a0*/  BSYNC B1 ;  /* 0x0000000000017941 */ /* 0x000fea0003800000 */
.L_x_6377:
[----:B------:R-:W-:Y:S01]  /*227b0*/  FADD.FTZ R3, R4, R3 ;  /* 0x0000000304037221 */ /* 0x000fe20000010000 */
[----:B------:R-:W-:Y:S01]  /*227c0*/  PLOP3.LUT P0, PT, PT, PT, PT, 0x80, 0x0 ;  /* 0x000000000000781c */ /* 0x000fe20003f0f070 */
[----:B------:R-:W-:-:S04]  /*227d0*/  FADD.FTZ R26, R27, R26 ;  /* 0x0000001a1b1a7221 */ /* 0x000fc80000010000 */
[----:B------:R-:W-:-:S06]  /*227e0*/  FMUL.FTZ R26, R26, R3 ;  /* 0x000000031a1a7220 */ /* 0x000fcc0000410000 */
[----:B------:R-:W3:Y:S01]  /*227f0*/  MUFU.SQRT R26, R26 ;  /* 0x0000001a001a7308 */ /* 0x000ee20000002000 */
[----:B------:R-:W-:Y:S05]  /*22800*/  BRA `(.L_x_6371) ;  /* 0x000001a000007947 */ /* 0x000fea0003800000 */
.L_x_6373:
        /* <DEDUP_REMOVED lines=15> */
.L_x_6372:
        /* <DEDUP_REMOVED lines=8> */
.L_x_6370:
[----:B------:R-:W-:Y:S01]  /*22980*/  PLOP3.LUT P0, PT, PT, PT, PT, 0x80, 0x0 ;  /* 0x000000000000781c */ /* 0x000fe20003f0f070 */
[----:B------:R-:W-:Y:S02]  /*22990*/  FMUL.FTZ R26, R26, 16777216 ;  /* 0x4b8000001a1a7820 */ /* 0x000fe40000410000 */
[----:B------:R-:W-:-:S05]  /*229a0*/  FMUL.FTZ R27, R27, 16777216 ;  /* 0x4b8000001b1b7820 */ /* 0x000fca0000410000 */
.L_x_6371:
[----:B------:R-:W-:Y:S05]  /*229b0*/  BSYNC B0 ;  /* 0x0000000000007941 */ /* 0x000fea0003800000 */
.L_x_6369:
        /* <DEDUP_REMOVED lines=33> */
.L_x_6382:
        /* <DEDUP_REMOVED lines=28> */
.L_x_6381:
        /* <DEDUP_REMOVED lines=9> */
[----:B------:R-:W3:Y:S08]  /*22e20*/  MUFU.RCP R4, R23 ;  /* 0x0000001700047308 */ /* 0x000ef00000001000 */
[----:B------:R-:W4:Y:S01]  /*22e30*/  FCHK P0, R9, R23 ;  /* 0x0000001709007302 */ /* 0x000f220000000000 */
[----:B---3--:R-:W-:-:S04]  /*22e40*/  FFMA R5, -R23, R4, 1 ;  /* 0x3f80000017057423 */ /* 0x008fc80000000104 */
[----:B------:R-:W-:-:S04]  /*22e50*/  FFMA R5, R4, R5, R4 ;  /* 0x0000000504057223 */ /* 0x000fc80000000004 */
[----:B------:R-:W-:-:S04]  /*22e60*/  FFMA R2, R9, R5, RZ ;  /* 0x0000000509027223 */ /* 0x000fc800000000ff */
[----:B------:R-:W-:-:S04]  /*22e70*/  FFMA R3, -R23, R2, R9 ;  /* 0x0000000217037223 */ /* 0x000fc80000000109 */
[----:B------:R-:W-:Y:S01]  /*22e80*/  FFMA R3, R5, R3, R2 ;  /* 0x0000000305037223 */ /* 0x000fe20000000002 */
[----:B----4-:R-:W-:Y:S05]  /*22e90*/  @!P0 BRA `(.L_x_6386) ;  /* 0x0000003000008947 */ /* 0x010fea0003800000 */
[----:B------:R-:W-:Y:S02]  /*22ea0*/  MOV R8, R23 ;  /* 0x0000001700087202 */ /* 0x000fe40000000f00 */
[----:B------:R-:W-:Y:S02]  /*22eb0*/  MOV R2, 0x22ed0 ;  /* 0x00022ed000027802 */ /* 0x000fe40000000f00 */
[----:B012---:R-:W-:Y:S05]  /*22ec0*/  CALL.REL.NOINC `($__internal_11_$__cuda_sm3x_div_rn_ftz_f32_slowpath) ;  /* 0x00006a9000007944 */ /* 0x007fea0003c00000 */
.L_x_6386:
[----:B------:R-:W-:Y:S05]  /*22ed0*/  BSYNC B5 ;  /* 0x0000000000057941 */ /* 0x000fea0003800000 */
.L_x_6385:
        /* <DEDUP_REMOVED lines=18> */
.L_x_6388:
[----:B------:R-:W-:Y:S02]  /*23000*/  ISETP.GE.AND P0, PT, R27, RZ, PT ;  /* 0x000000ff1b00720c */ /* 0x000fe40003f06270 */
[----:B------:R-:W-:-:S11]  /*23010*/  MOV R3, 0x3fd774eb ;  /* 0x3fd774eb00037802 */ /* 0x000fd60000000f00 */
[----:B------:R-:W-:-:S04]  /*23020*/  @P0 FFMA.FTZ R2, R3, 0.93318945169448852539, -R2 ;  /* 0x3f6ee58103020823 */ /* 0x000fc80000010802 */
[----:B------:R-:W-:Y:S02]  /*23030*/  @!P0 FFMA.FTZ R2, R3, 0.93318945169448852539, R2 ;  /* 0x3f6ee58103028823 */ /* 0x000fe40000010002 */
.L_x_6389:
[----:B------:R-:W-:Y:S05]  /*23040*/  BSYNC B0 ;  /* 0x0000000000007941 */ /* 0x000fea0003800000 */
.L_x_6387:
        /* <DEDUP_REMOVED lines=11> */
.L_x_6384:
[----:B------:R-:W-:Y:S01]  /*23100*/  FADD.FTZ R2, |R27|, -RZ ;  /* 0x800000ff1b027221 */ /* 0x000fe20000010200 */
[C---:B---34-:R-:W-:Y:S01]  /*23110*/  FSETP.GT.FTZ.AND P6, PT, |R26|.reuse, |R27|, PT ;  /* 0x4000001b1a00720b */ /* 0x058fe20003fd4200 */
[----:B------:R-:W-:Y:S01]  /*23120*/  FADD.FTZ R9, |R26|, -RZ ;  /* 0x800000ff1a097221 */ /* 0x000fe20000010200 */
[----:B------:R-:W-:Y:S04]  /*23130*/  BSSY B5, `(.L_x_6390) ;  /* 0x000000e000057945 */ /* 0x000fe80003800000 */
[----:B------:R-:W-:Y:S02]  /*23140*/  FSEL R23, R9, R2, P6 ;  /* 0x0000000209177208 */ /* 0x000fe40003000000 */
[----:B------:R-:W-:-:S02]  /*23150*/  FSEL R9, R2, R9, P6 ;  /* 0x0000000902097208 */ /* 0x000fc40003000000 */
        /* <DEDUP_REMOVED lines=11> */
.L_x_6391:
[----:B------:R-:W-:Y:S05]  /*23210*/  BSYNC B5 ;  /* 0x0000000000057941 */ /* 0x000fea0003800000 */
.L_x_6390:
        /* <DEDUP_REMOVED lines=18> */
.L_x_6393:
[----:B------:R-:W-:Y:S02]  /*23340*/  ISETP.GE.AND P0, PT, R27, RZ, PT ;  /* 0x000000ff1b00720c */ /* 0x000fe40003f06270 */
[----:B------:R-:W-:-:S11]  /*23350*/  MOV R3, 0x3fd774eb ;  /* 0x3fd774eb00037802 */ /* 0x000fd60000000f00 */
[----:B------:R-:W-:-:S04]  /*23360*/  @P0 FFMA.FTZ R2, R3, 0.93318945169448852539, -R2 ;  /* 0x3f6ee58103020823 */ /* 0x000fc80000010802 */
[----:B------:R-:W-:Y:S02]  /*23370*/  @!P0 FFMA.FTZ R2, R3, 0.93318945169448852539, R2 ;  /* 0x3f6ee58103028823 */ /* 0x000fe40000010002 */
.L_x_6394:
[----:B------:R-:W-:Y:S05]  /*23380*/  BSYNC B0 ;  /* 0x0000000000007941 */ /* 0x000fea0003800000 */
.L_x_6392:
        /* <DEDUP_REMOVED lines=10> */
.L_x_6383:
[----:B------:R-:W-:Y:S05]  /*23430*/  BSYNC B4 ;  /* 0x0000000000047941 */ /* 0x000fea0003800000 */
.L_x_6380:
[----:B------:R-:W-:-:S13]  /*23440*/  ISETP.NE.AND P0, PT, R22, RZ, PT ;  /* 0x000000ff1600720c */ /* 0x000fda0003f05270 */
[----:B--2---:R-:W-:-:S05]  /*23450*/  @!P0 FADD.FTZ R25, -R25, -RZ ;  /* 0x800000ff19198221 */ /* 0x004fca0000010100 */
[----:B------:R-:W-:Y:S01]  /*23460*/  MOV R22, R25 ;  /* 0x0000001900167202 */ /* 0x000fe20000000f00 */
[----:B------:R-:W-:Y:S05]  /*23470*/  BRA `(.L_x_6395) ;  /* 0x00000db000007947 */ /* 0x000fea0003800000 */
.L_x_6358:
[----:B------:R-:W-:Y:S02]  /*23480*/  FADD.FTZ R3, -R23, 6.1232342629258392722e-17 ;  /* 0x248d313217037421 */ /* 0x000fe40000010100 */
[----:B------:R-:W-:Y:S02]  /*23490*/  FADD.FTZ R22, -R24, -RZ ;  /* 0x800000ff18167221 */ /* 0x000fe40000010100 */
[----:B------:R-:W-:Y:S01]  /*234a0*/  FADD.FTZ R3, R3, 1.5707963705062866211 ;  /* 0x3fc90fdb03037421 */ /* 0x000fe20000010000 */
[----:B------:R-:W-:Y:S05]  /*234b0*/  BRA `(.L_x_6395) ;  /* 0x00000d7000007947 */ /* 0x000fea0003800000 */
.L_x_6357:
[----:B------:R-:W-:Y:S01]  /*234c0*/  HFMA2.MMA R3, -RZ, RZ, 0, 0 ;  /* 0x00000000ff037435 */ /* 0x000fe200000001ff */
[----:B------:R-:W-:Y:S01]  /*234d0*/  FADD.FTZ R22, -R24, -RZ ;  /* 0x800000ff18167221 */ /* 0x000fe20000010100 */
[----:B------:R-:W-:Y:S05]  /*234e0*/  BRA `(.L_x_6395) ;  /* 0x00000d4000007947 */ /* 0x000fea0003800000 */
.L_x_6356:
[----:B------:R-:W-:Y:S01]  /*234f0*/  FSETP.GEU.FTZ.AND P6, PT, R27, |R24|, PT ;  /* 0x400000181b00720b */ /* 0x000fe20003fde000 */
[----:B------:R-:W-:Y:S03]  /*23500*/  BSSY B4, `(.L_x_6396) ;  /* 0x00000be000047945 */ /* 0x000fe60003800000 */
[----:B----4-:R-:W-:-:S02]  /*23510*/  FSEL R26, R28, R27, !P6 ;  /* 0x0000001b1c1a7208 */ /* 0x010fc40007000000 */
        /* <DEDUP_REMOVED lines=8> */
[----:B------:R-:W-:Y:S01]  /*235a0*/  FMUL.FTZ R25, R9, R9 ;  /* 0x0000000909197220 */ /* 0x000fe20000410000 */
[----:B------:R-:W-:Y:S03]  /*235b0*/  BSSY B5, `(.L_x_6399) ;  /* 0x000000c000057945 */ /* 0x000fe60003800000 */
[----:B------:R-:W-:-:S03]  /*235c0*/  FFMA.FTZ R25, R26, R26, R25 ;  /* 0x0000001a1a197223 */ /* 0x000fc60000010019 */
        /* <DEDUP_REMOVED lines=10> */
.L_x_6400:
[----:B------:R-:W-:Y:S05]  /*23670*/  BSYNC B5 ;  /* 0x0000000000057941 */ /* 0x000fea0003800000 */
.L_x_6399:
        /* <DEDUP_REMOVED lines=18> */
.L_x_6402:
[----:B------:R-:W-:Y:S02]  /*237a0*/  ISETP.GE.AND P0, PT, R23, RZ, PT ;  /* 0x000000ff1700720c */ /* 0x000fe40003f06270 */
[----:B------:R-:W-:-:S11]  /*237b0*/  MOV R3, 0x3fd774eb ;  /* 0x3fd774eb00037802 */ /* 0x000fd60000000f00 */
[----:B------:R-:W-:-:S04]  /*237c0*/  @P0 FFMA.FTZ R2, R3, 0.93318945169448852539, -R2 ;  /* 0x3f6ee58103020823 */ /* 0x000fc80000010802 */
[----:B------:R-:W-:Y:S02]  /*237d0*/  @!P0 FFMA.FTZ R2, R3, 0.93318945169448852539, R2 ;  /* 0x3f6ee58103028823 */ /* 0x000fe40000010002 */
.L_x_6403:
[----:B------:R-:W-:Y:S05]  /*237e0*/  BSYNC B0 ;  /* 0x0000000000007941 */ /* 0x000fea0003800000 */
.L_x_6401:
        /* <DEDUP_REMOVED lines=13> */
.L_x_6398:
        /* <DEDUP_REMOVED lines=12> */
.L_x_6406:
[----:B------:R-:W-:Y:S05]  /*23980*/  BSYNC B5 ;  /* 0x0000000000057941 */ /* 0x000fea0003800000 */
.L_x_6405:
        /* <DEDUP_REMOVED lines=18> */
.L_x_6408:
[----:B------:R-:W-:Y:S02]  /*23ab0*/  ISETP.GE.AND P0, PT, R23, RZ, PT ;  /* 0x000000ff1700720c */ /* 0x000fe40003f06270 */
[----:B------:R-:W-:-:S11]  /*23ac0*/  MOV R3, 0x3fd774eb ;  /* 0x3fd774eb00037802 */ /* 0x000fd60000000f00 */
[----:B------:R-:W-:-:S04]  /*23ad0*/  @P0 FFMA.FTZ R2, R3, 0.93318945169448852539, -R2 ;  /* 0x3f6ee58103020823 */ /* 0x000fc80000010802 */
[----:B------:R-:W-:Y:S02]  /*23ae0*/  @!P0 FFMA.FTZ R2, R3, 0.93318945169448852539, R2 ;  /* 0x3f6ee58103028823 */ /* 0x000fe40000010002 */
.L_x_6409:
[----:B------:R-:W-:Y:S05]  /*23af0*/  BSYNC B0 ;  /* 0x0000000000007941 */ /* 0x000fea0003800000 */
.L_x_6407:
        /* <DEDUP_REMOVED lines=27> */
.L_x_6397:
        /* <DEDUP_REMOVED lines=33> */
.L_x_6411:
[----:B------:R-:W-:Y:S05]  /*23ec0*/  BSYNC B5 ;  /* 0x0000000000057941 */ /* 0x000fea0003800000 */
.L_x_6410:
        /* <DEDUP_REMOVED lines=18> */
.L_x_6413:
[----:B------:R-:W-:Y:S02]  /*23ff0*/  ISETP.GE.AND P0, PT, R23, RZ, PT ;  /* 0x000000ff1700720c */ /* 0x000fe40003f06270 */
[----:B------:R-:W-:-:S11]  /*24000*/  MOV R3, 0x3fd774eb ;  /* 0x3fd774eb00037802 */ /* 0x000fd60000000f00 */
[----:B------:R-:W-:-:S04]  /*24010*/  @P0 FFMA.FTZ R2, R3, 0.93318945169448852539, -R2 ;  /* 0x3f6ee58103020823 */ /* 0x000fc80000010802 */
[----:B------:R-:W-:Y:S02]  /*24020*/  @!P0 FFMA.FTZ R2, R3, 0.93318945169448852539, R2 ;  /* 0x3f6ee58103028823 */ /* 0x000fe40000010002 */
.L_x_6414:
[----:B------:R-:W-:Y:S05]  /*24030*/  BSYNC B0 ;  /* 0x0000000000007941 */ /* 0x000fea0003800000 */
.L_x_6412:
        /* <DEDUP_REMOVED lines=10> */
.L_x_6404:
[----:B------:R-:W-:Y:S05]  /*240e0*/  BSYNC B4 ;  /* 0x0000000000047941 */ /* 0x000fea0003800000 */
.L_x_6396:
[----:B------:R-:W-:Y:S01]  /*240f0*/  ISETP.NE.AND P0, PT, R22, RZ, PT ;  /* 0x000000ff1600720c */ /* 0x000fe20003f05270 */
[----:B------:R-:W-:Y:S02]  /*24100*/  FADD.FTZ R22, R28, 0.69314718246459960938 ;  /* 0x3f3172181c167421 */ /* 0x000fe40000010000 */
[----:B------:R-:W-:-:S10]  /*24110*/  FADD.FTZ R3, |R2|, -RZ ;  /* 0x800000ff02037221 */ /* 0x000fd40000010200 */
[----:B------:R-:W-:Y:S01]  /*24120*/  @!P0 FADD.FTZ R22, -R22, -RZ ;  /* 0x800000ff16168221 */ /* 0x000fe20000010100 */
[----:B------:R-:W-:Y:S05]  /*24130*/  BRA `(.L_x_6395) ;  /* 0x000000f000007947 */ /* 0x000fea0003800000 */
.L_x_6355:
        /* <DEDUP_REMOVED lines=15> */
.L_x_6395:
[----:B------:R-:W-:Y:S05]  /*24230*/  BSYNC B2 ;  /* 0x0000000000027941 */ /* 0x000fea0003800000 */
.L_x_6354:
        /* <DEDUP_REMOVED lines=9> */
.L_x_6415:
[----:B------:R-:W-:Y:S02]  /*242d0*/  FSETP.GTU.FTZ.AND P0, PT, R2, +INF , PT ;  /* 0x7f8000000200780b */ /* 0x000fe40003f1c000 */
[----:B------:R-:W-:-:S11]  /*242e0*/  MOV R23, R3 ;  /* 0x0000000300177202 */ /* 0x000fd60000000f00 */
[----:B------:R-:W-:Y:S02]  /*242f0*/  @!P0 MOV R22, R2 ;  /* 0x0000000200168202 */ /* 0x000fe40000000f00 */
.L_x_6353:
[----:B------:R-:W-:Y:S05]  /*24300*/  BSYNC B3 ;  /* 0x0000000000037941 */ /* 0x000fea0003800000 */
.L_x_6352:
[----:B------:R-:W-:Y:S01]  /*24310*/  IADD3 R3, R13, 0x300, RZ ;  /* 0x000003000d037810 */ /* 0x000fe20007ffe0ff */
[----:B------:R-:W-:Y:S03]  /*24320*/  BSSY B3, `(.L_x_6416) ;  /* 0x000028e000037945 */ /* 0x000fe60003800000 */
[----:B------:R-:W-:-:S13]  /*24330*/  ISETP.GE.AND P0, PT, R3, R10, PT ;  /* 0x0000000a0300720c */ /* 0x000fda0003f06270 */
[----:B------:R-:W-:Y:S05]  /*24340*/  @P0 BRA `(.L_x_6417) ;  /* 0x000028b000000947 */ /* 0x000fea0003800000 */
[--C-:B------:R-:W-:Y:S01]  /*24350*/  HADD2.F32 R25, -RZ, R29.reuse.H1_H1 ;  /* 0x3000001dff197230 */ /* 0x100fe20000004100 */
[----:B------:R-:W-:Y:S01]  /*24360*/  BSSY B2, `(.L_x_6418) ;  /* 0x000027d000027945 */ /* 0x000fe20003800000 */
[----:B----4-:R-:W-:-:S03]  /*24370*/  HADD2.F32 R26, -RZ, R29.H0_H0 ;  /* 0x2000001dff1a7230 */ /* 0x010fc60000004100 */
        /* <DEDUP_REMOVED lines=29> */
[----:B-1----:R-:W-:Y:S01]  /*24550*/  IMNMX R28, R5, R8, PT ;  /* 0x00000008051c7217 */ /* 0x002fe20003800200 */
        /* <DEDUP_REMOVED lines=77> */
.L_x_6426:
        /* <DEDUP_REMOVED lines=10> */
.L_x_6428:
[----:B------:R-:W-:-:S04]  /*24ad0*/  FADD.FTZ R2, -R3, R6 ;  /* 0x0000000603027221 */ /* 0x000fc80000010100 */
[----:B------:R-:W-:Y:S02]  /*24ae0*/  FMUL.FTZ R2, R2, 0.5 ;  /* 0x3f00000002027820 */ /* 0x000fe40000410000 */
.L_x_6429:
[----:B------:R-:W-:Y:S05]  /*24af0*/  BSYNC B1 ;  /* 0x0000000000017941 */ /* 0x000fea0003800000 */
.L_x_6427:
        /* <DEDUP_REMOVED lines=11> */
.L_x_6431:
[----:B------:R-:W-:-:S04]  /*24bb0*/  FADD.FTZ R7, R5, -R8 ;  /* 0x8000000805077221 */ /* 0x000fc80000010000 */
[----:B------:R-:W-:Y:S02]  /*24bc0*/  FMUL.FTZ R7, R7, 0.5 ;  /* 0x3f00000007077820 */ /* 0x000fe40000410000 */
.L_x_6432:
[----:B------:R-:W-:Y:S05]  /*24bd0*/  BSYNC B1 ;  /* 0x0000000000017941 */ /* 0x000fea0003800000 */
.L_x_6430:
        /* <DEDUP_REMOVED lines=35> */
.L_x_6425:
[----:B------:R1:W2:Y:S02]  /*24e10*/  MUFU.SQRT R28, R24 ;  /* 0x00000018001c7308 */ /* 0x0002a40000002000 */
.L_x_6424:
[----:B------:R-:W-:Y:S05]  /*24e20*/  BSYNC B0 ;  /* 0x0000000000007941 */ /* 0x000fea0003800000 */
.L_x_6423:
        /* <DEDUP_REMOVED lines=24> */
.L_x_6439:
[----:B------:R-:W-:-:S04]  /*24fb0*/  FADD.FTZ R3, -R3, R6 ;  /* 0x0000000603037221 */ /* 0x000fc80000010100 */
[----:B------:R-:W-:Y:S02]  /*24fc0*/  FMUL.FTZ R3, R3, 0.5 ;  /* 0x3f00000003037820 */ /* 0x000fe40000410000 */
.L_x_6440:
[----:B------:R-:W-:Y:S05]  /*24fd0*/  BSYNC B1 ;  /* 0x0000000000017941 */ /* 0x000fea0003800000 */
.L_x_6438:
        /* <DEDUP_REMOVED lines=10> */
.L_x_6442:
[----:B------:R-:W-:-:S04]  /*25080*/  FADD.FTZ R4, -R4, R5 ;  /* 0x0000000504047221 */ /* 0x000fc80000010100 */
[----:B------:R-:W-:Y:S02]  /*25090*/  FMUL.FTZ R4, R4, 0.5 ;  /* 0x3f00000004047820 */ /* 0x000fe40000410000 */
.L_x_6443:
[----:B------:R-:W-:Y:S05]  /*250a0*/  BSYNC B1 ;  /* 0x0000000000017941 */ /* 0x000fea0003800000 */
.L_x_6441:
[----:B------:R-:W-:Y:S01]  /*250b0*/  FADD.FTZ R3, R4, R3 ;  /* 0x0000000304037221 */ /* 0x000fe20000010000 */
[----:B------:R-:W-:Y:S01]  /*250c0*/  PLOP3.LUT P0, PT, PT, PT, PT, 0x80, 0x0 ;  /* 0x000000000000781c */ /* 0x000fe20003f0f070 */
[----:B------:R-:W-:-:S04]  /*250d0*/  FADD.FTZ R30, R29, R30 ;  /* 0x0000001e1d1e7221 */ /* 0x000fc80000010000 */
[----:B------:R-:W-:-:S06]  /*250e0*/  FMUL.FTZ R30, R30, R3 ;  /* 0x000000031e1e7220 */ /* 0x000fcc0000410000 */
[----:B------:R-:W3:Y:S01]  /*250f0*/  MUFU.SQRT R30, R30 ;  /* 0x0000001e001e7308 */ /* 0x000ee20000002000 */
[----:B------:R-:W-:Y:S05]  /*25100*/  BRA `(.L_x_6435) ;  /* 0x000001a000007947 */ /* 0x000fea0003800000 */
.L_x_6437:
        /* <DEDUP_REMOVED lines=15> */
.L_x_6436:
        /* <DEDUP_REMOVED lines=8> */
.L_x_6434:
[----:B------:R-:W-:Y:S01]  /*25280*/  PLOP3.LUT P0, PT, PT, PT, PT, 0x80, 0x0 ;  /* 0x000000000000781c */ /* 0x000fe20003f0f070 */
[----:B------:R-:W-:Y:S02]  /*25290*/  FMUL.FTZ R30, R30, 16777216 ;  /* 0x4b8000001e1e7820 */ /* 0x000fe40000410000 */
[----:B------:R-:W-:-:S05]  /*252a0*/  FMUL.FTZ R29, R29, 16777216 ;  /* 0x4b8000001d1d7820 */ /* 0x000fca0000410000 */
.L_x_6435:
[----:B------:R-:W-:Y:S05]  /*252b0*/  BSYNC B0 ;  /* 0x0000000000007941 */ /* 0x000fea0003800000 */
.L_x_6433:
        /* <DEDUP_REMOVED lines=33> */
.L_x_6446:
        /* <DEDUP_REMOVED lines=28> */
.L_x_6445:
        /* <DEDUP_REMOVED lines=20> */
.L_x_6450:
[----:B------:R-:W-:Y:S05]  /*257d0*/  BSYNC B5 ;  /* 0x0000000000057941 */ /* 0x000fea0003800000 */
.L_x_6449:
        /* <DEDUP_REMOVED lines=18> */
.L_x_6452:
[----:B------:R-:W-:Y:S02]  /*25900*/  ISETP.GE.AND P0, PT, R29, RZ, PT ;  /* 0x000000ff1d00720c */ /* 0x000fe40003f06270 */
[----:B------:R-:W-:-:S11]  /*25910*/  MOV R3, 0x3fd774eb ;  /* 0x3fd774eb00037802 */ /* 0x000fd60000000f00 */
[----:B------:R-:W-:-:S04]  /*25920*/  @P0 FFMA.FTZ R2, R3, 0.93318945169448852539, -R2 ;  /* 0x3f6ee58103020823 */ /* 0x000fc80000010802 */
[----:B------:R-:W-:Y:S02]  /*25930*/  @!P0 FFMA.FTZ R2, R3, 0.93318945169448852539, R2 ;  /* 0x3f6ee58103028823 */ /* 0x000fe40000010002 */
.L_x_6453:
[----:B------:R-:W-:Y:S05]  /*25940*/  BSYNC B0 ;  /* 0x0000000000007941 */ /* 0x000fea0003800000 */
.L_x_6451:
        /* <DEDUP_REMOVED lines=11> */
.L_x_6448:
        /* <DEDUP_REMOVED lines=17> */
.L_x_6455:
[----:B------:R-:W-:Y:S05]  /*25b10*/  BSYNC B5 ;  /* 0x0000000000057941 */ /* 0x000fea0003800000 */
.L_x_6454:
        /* <DEDUP_REMOVED lines=18> */
.L_x_6457:
[----:B------:R-:W-:Y:S02]  /*25c40*/  ISETP.GE.AND P0, PT, R29, RZ, PT ;  /* 0x000000ff1d00720c */ /* 0x000fe40003f06270 */
[----:B------:R-:W-:-:S11]  /*25c50*/  MOV R3, 0x3fd774eb ;  /* 0x3fd774eb00037802 */ /* 0x000fd60000000f00 */
[----:B------:R-:W-:-:S04]  /*25c60*/  @P0 FFMA.FTZ R2, R3, 0.93318945169448852539, -R2 ;  /* 0x3f6ee58103020823 */ /* 0x000fc80000010802 */
[----:B------:R-:W-:Y:S02]  /*25c70*/  @!P0 FFMA.FTZ R2, R3, 0.93318945169448852539, R2 ;  /* 0x3f6ee58103028823 */ /* 0x000fe40000010002 */
.L_x_6458:
[----:B------:R-:W-:Y:S05]  /*25c80*/  BSYNC B0 ;  /* 0x0000000000007941 */ /* 0x000fea0003800000 */
.L_x_6456:
        /* <DEDUP_REMOVED lines=10> */
.L_x_6447:
[----:B------:R-:W-:Y:S05]  /*25d30*/  BSYNC B4 ;  /* 0x0000000000047941 */ /* 0x000fea0003800000 */
.L_x_6444:
[----:B------:R-:W-:-:S13]  /*25d40*/  ISETP.NE.AND P0, PT, R27, RZ, PT ;  /* 0x000000ff1b00720c */ /* 0x000fda0003f05270 */
[----:B--2---:R-:W-:-:S05]  /*25d50*/  @!P0 FADD.FTZ R28, -R28, -RZ ;  /* 0x800000ff1c1c8221 */ /* 0x004fca0000010100 */
[----:B-1----:R-:W-:Y:S01]  /*25d60*/  MOV R24, R28 ;  /* 0x0000001c00187202 */ /* 0x002fe20000000f00 */
[----:B------:R-:W-:Y:S05]  /*25d70*/  BRA `(.L_x_6459) ;  /* 0x00000db000007947 */ /* 0x000fea0003800000 */
.L_x_6422:
[----:B------:R-:W-:Y:S02]  /*25d80*/  FADD.FTZ R3, -R25, 6.1232342629258392722e-17 ;  /* 0x248d313219037421 */ /* 0x000fe40000010100 */
[----:B------:R-:W-:Y:S02]  /*25d90*/  FADD.FTZ R24, -R26, -RZ ;  /* 0x800000ff1a187221 */ /* 0x000fe40000010100 */
[----:B------:R-:W-:Y:S01]  /*25da0*/  FADD.FTZ R3, R3, 1.5707963705062866211 ;  /* 0x3fc90fdb03037421 */ /* 0x000fe20000010000 */
[----:B------:R-:W-:Y:S05]  /*25db0*/  BRA `(.L_x_6459) ;  /* 0x00000d7000007947 */ /* 0x000fea0003800000 */
.L_x_6421:
[----:B------:R-:W-:Y:S01]  /*25dc0*/  HFMA2.MMA R3, -RZ, RZ, 0, 0 ;  /* 0x00000000ff037435 */ /* 0x000fe200000001ff */
[----:B------:R-:W-:Y:S01]  /*25dd0*/  FADD.FTZ R24, -R26, -RZ ;  /* 0x800000ff1a187221 */ /* 0x000fe20000010100 */
[----:B------:R-:W-:Y:S05]  /*25de0*/  BRA `(.L_x_6459) ;  /* 0x00000d4000007947 */ /* 0x000fea0003800000 */
.L_x_6420:
[----:B------:R-:W-:Y:S01]  /*25df0*/  FSETP.GEU.FTZ.AND P6, PT, R29, |R26|, PT ;  /* 0x4000001a1d00720b */ /* 0x000fe20003fde000 */
[----:B------:R-:W-:Y:S03]  /*25e00*/  BSSY B4, `(.L_x_6460) ;  /* 0x00000be000047945 */ /* 0x000fe60003800000 */
[----:B-1----:R-:W-:-:S02]  /*25e10*/  FSEL R28, R24, R29, !P6 ;  /* 0x0000001d181c7208 */ /* 0x002fc40007000000 */
        /* <DEDUP_REMOVED lines=21> */
.L_x_6464:
[----:B------:R-:W-:Y:S05]  /*25f70*/  BSYNC B5 ;  /* 0x0000000000057941 */ /* 0x000fea0003800000 */
.L_x_6463:
        /* <DEDUP_REMOVED lines=18> */
.L_x_6466:
[----:B------:R-:W-:Y:S02]  /*260a0*/  ISETP.GE.AND P0, PT, R25, RZ, PT ;  /* 0x000000ff1900720c */ /* 0x000fe40003f06270 */
[----:B------:R-:W-:-:S11]  /*260b0*/  MOV R3, 0x3fd774eb ;  /* 0x3fd774eb00037802 */ /* 0x000fd60000000f00 */
[----:B------:R-:W-:-:S04]  /*260c0*/  @P0 FFMA.FTZ R2, R3, 0.93318945169448852539, -R2 ;  /* 0x3f6ee58103020823 */ /* 0x000fc80000010802 */
[----:B------:R-:W-:Y:S02]  /*260d0*/  @!P0 FFMA.FTZ R2, R3, 0.93318945169448852539, R2 ;  /* 0x3f6ee58103028823 */ /* 0x000fe40000010002 */
.L_x_6467:
[----:B------:R-:W-:Y:S05]  /*260e0*/  BSYNC B0 ;  /* 0x0000000000007941 */ /* 0x000fea0003800000 */
.L_x_6465:
        /* <DEDUP_REMOVED lines=13> */
.L_x_6462:
        /* <DEDUP_REMOVED lines=12> */
.L_x_6470:
[----:B------:R-:W-:Y:S05]  /*26280*/  BSYNC B5 ;  /* 0x0000000000057941 */ /* 0x000fea0003800000 */
.L_x_6469:
        /* <DEDUP_REMOVED lines=18> */
.L_x_6472:
[----:B------:R-:W-:Y:S02]  /*263b0*/  ISETP.GE.AND P0, PT, R25, RZ, PT ;  /* 0x000000ff1900720c */ /* 0x000fe40003f06270 */
[----:B------:R-:W-:-:S11]  /*263c0*/  MOV R3, 0x3fd774eb ;  /* 0x3fd774eb00037802 */ /* 0x000fd60000000f00 */
[----:B------:R-:W-:-:S04]  /*263d0*/  @P0 FFMA.FTZ R2, R3, 0.93318945169448852539, -R2 ;  /* 0x3f6ee58103020823 */ /* 0x000fc80000010802 */
[----:B------:R-:W-:Y:S02]  /*263e0*/  @!P0 FFMA.FTZ R2, R3, 0.93318945169448852539, R2 ;  /* 0x3f6ee58103028823 */ /* 0x000fe40000010002 */
.L_x_6473:
[----:B------:R-:W-:Y:S05]  /*263f0*/  BSYNC B0 ;  /* 0x0000000000007941 */ /* 0x000fea0003800000 */
.L_x_6471:
        /* <DEDUP_REMOVED lines=27> */
.L_x_6461:
        /* <DEDUP_REMOVED lines=33> */
.L_x_6475:
[----:B------:R-:W-:Y:S05]  /*267c0*/  BSYNC B5 ;  /* 0x0000000000057941 */ /* 0x000fea0003800000 */
.L_x_6474:
        /* <DEDUP_REMOVED lines=18> */
.L_x_6477:
[----:B------:R-:W-:Y:S02]  /*268f0*/  ISETP.GE.AND P0, PT, R25, RZ, PT ;  /* 0x000000ff1900720c */ /* 0x000fe40003f06270 */
[----:B------:R-:W-:-:S11]  /*26900*/  MOV R3, 0x3fd774eb ;  /* 0x3fd774eb00037802 */ /* 0x000fd60000000f00 */
[----:B------:R-:W-:-:S04]  /*26910*/  @P0 FFMA.FTZ R2, R3, 0.93318945169448852539, -R2 ;  /* 0x3f6ee58103020823 */ /* 0x000fc80000010802 */
[----:B------:R-:W-:Y:S02]  /*26920*/  @!P0 FFMA.FTZ R2, R3, 0.93318945169448852539, R2 ;  /* 0x3f6ee58103028823 */ /* 0x000fe40000010002 */
.L_x_6478:
[----:B------:R-:W-:Y:S05]  /*26930*/  BSYNC B0 ;  /* 0x0000000000007941 */ /* 0x000fea0003800000 */
.L_x_6476:
        /* <DEDUP_REMOVED lines=10> */
.L_x_6468:
[----:B------:R-:W-:Y:S05]  /*269e0*/  BSYNC B4 ;  /* 0x0000000000047941 */ /* 0x000fea0003800000 */
.L_x_6460:
[----:B------:R-:W-:Y:S01]  /*269f0*/  ISETP.NE.AND P0, PT, R27, RZ, PT ;  /* 0x000000ff1b00720c */ /* 0x000fe20003f05270 */
[----:B------:R-:W-:Y:S02]  /*26a00*/  FADD.FTZ R24, R30, 0.69314718246459960938 ;  /* 0x3f3172181e187421 */ /* 0x000fe40000010000 */
[----:B------:R-:W-:-:S10]  /*26a10*/  FADD.FTZ R3, |R2|, -RZ ;  /* 0x800000ff02037221 */ /* 0x000fd40000010200 */
[----:B------:R-:W-:Y:S01]  /*26a20*/  @!P0 FADD.FTZ R24, -R24, -RZ ;  /* 0x800000ff18188221 */ /* 0x000fe20000010100 */
[----:B------:R-:W-:Y:S05]  /*26a30*/  BRA `(.L_x_6459) ;  /* 0x000000f000007947 */ /* 0x000fea0003800000 */
.L_x_6419:
        /* <DEDUP_REMOVED lines=15> */
.L_x_6459:
[----:B------:R-:W-:Y:S05]  /*26b30*/  BSYNC B2 ;  /* 0x0000000000027941 */ /* 0x000fea0003800000 */
.L_x_6418:
        /* <DEDUP_REMOVED lines=9> */
.L_x_6479:
[----:B------:R-:W-:Y:S02]  /*26bd0*/  FSETP.GTU.FTZ.AND P0, PT, R2, +INF , PT ;  /* 0x7f8000000200780b */ /* 0x000fe40003f1c000 */
[----:B------:R-:W-:-:S11]  /*26be0*/  MOV R25, R3 ;  /* 0x0000000300197202 */ /* 0x000fd60000000f00 */
[----:B------:R-:W-:Y:S02]  /*26bf0*/  @!P0 MOV R24, R2 ;  /* 0x0000000200188202 */ /* 0x000fe40000000f00 */
.L_x_6417:
[----:B------:R-:W-:Y:S05]  /*26c00*/  BSYNC B3 ;  /* 0x0000000000037941 */ /* 0x000fea0003800000 */
.L_x_6416:
[----:B------:R-:W-:Y:S01]  /*26c10*/  IADD3 R3, R13, 0x380, RZ ;  /* 0x000003800d037810 */ /* 0x000fe20007ffe0ff */
[----:B------:R-:W-:Y:S03]  /*26c20*/  BSSY B3, `(.L_x_6480) ;  /* 0x000028d000037945 */ /* 0x000fe60003800000 */
[----:B------:R-:W-:-:S13]  /*26c30*/  ISETP.GE.AND P0, PT, R3, R10, PT ;  /* 0x0000000a0300720c */ /* 0x000fda0003f06270 */
[----:B------:R-:W-:Y:S05]  /*26c40*/  @P0 BRA `(.L_x_6481) ;  /* 0x000028a000000947 */ /* 0x000fea0003800000 */
[--C-:B-1----:R-:W-:Y:S01]  /*26c50*/  HADD2.F32 R28, -RZ, R31.reuse.H1_H1 ;  /* 0x3000001fff1c7230 */ /* 0x102fe20000004100 */
        /* <DEDUP_REMOVED lines=109> */
.L_x_6490:
        /* <DEDUP_REMOVED lines=10> */
.L_x_6492:
[----:B------:R-:W-:-:S04]  /*273d0*/  FADD.FTZ R2, -R3, R6 ;  /* 0x0000000603027221 */ /* 0x000fc80000010100 */
[----:B------:R-:W-:Y:S02]  /*273e0*/  FMUL.FTZ R2, R2, 0.5 ;  /* 0x3f00000002027820 */ /* 0x000fe40000410000 */
.L_x_6493:
[----:B------:R-:W-:Y:S05]  /*273f0*/  BSYNC B1 ;  /* 0x0000000000017941 */ /* 0x000fea0003800000 */
.L_x_6491:
        /* <DEDUP_REMOVED lines=11> */
.L_x_6495:
[----:B------:R-:W-:-:S04]  /*274b0*/  FADD.FTZ R7, R5, -R8 ;  /* 0x8000000805077221 */ /* 0x000fc80000010000 */
[----:B------:R-:W-:Y:S02]  /*274c0*/  FMUL.FTZ R7, R7, 0.5 ;  /* 0x3f00000007077820 */ /* 0x000fe40000410000 */
.L_x_6496:
[----:B------:R-:W-:Y:S05]  /*274d0*/  BSYNC B1 ;  /* 0x0000000000017941 */ /* 0x000fea0003800000 */
.L_x_6494:
        /* <DEDUP_REMOVED lines=35> */
.L_x_6489:
[----:B------:R1:W2:Y:S02]  /*27710*/  MUFU.SQRT R30, R34 ;  /* 0x00000022001e7308 */ /* 0x0002a40000002000 */
.L_x_6488:
[----:B------:R-:W-:Y:S05]  /*27720*/  BSYNC B0 ;  /* 0x0000000000007941 */ /* 0x000fea0003800000 */
.L_x_6487:
[----:B------:R-:W-:Y:S01]  /*27730*/  FSETP.GEU.FTZ.AND P0, PT, R29, 4.336808689942017736e-19, PT ;  /* 0x210000001d00780b */ /* 0x000fe20003f1e000 */
[----:B------:R-:W-:-:S12]  /*27740*/  BSSY B0, `(.L_x_6497) ;  /* 0x0000047000007945 */ /* 0x000fd80003800000 */
[----:B------:R-:W-:Y:S05]  /*27750*/  @!P0 BRA `(.L_x_6498) ;  /* 0x0000042000008947 */ /* 0x000fea0003800000 */
[----:B------:R-:W4:Y:S01]  /*27760*/  MUFU.RCP R2, R32 ;  /* 0x0000002000027308 */ /* 0x000f220000001000 */
[----:B------:R-:W-:Y:S01]  /*27770*/  PLOP3.LUT P0, PT, PT, PT, PT, 0x8, 0x0 ;  /* 0x000000000000781c */ /* 0x000fe20003f0e170 */
[----:B----4-:R-:W-:-:S05]  /*27780*/  FMUL.FTZ R2, R29, R2 ;  /* 0x000000021d027220 */ /* 0x010fca0000410000 */
        /* <DEDUP_REMOVED lines=14> */
[----:B------:R-:W4:Y:S02]  /*27870*/  @P0 MUFU.RCP R6, R6 ;  /* 0x0000000600060308 */ /* 0x000f240000001000 */
[----:B----4-:R-:W-:Y:S02]  /*27880*/  @P0 FMUL.FTZ.D2 R3, R3, R6 ;  /* 0x0000000603030220 */ /* 0x010fe40000310000 */
[----:B------:R-:W-:Y:S01]  /*27890*/  @!P0 FMUL.FTZ R3, |R26|, 0.5 ;  /* 0x3f0000001a038820 */ /* 0x000fe20000410200 */
[----:B------:R-:W-:Y:S05]  /*278a0*/  BRA `(.L_x_6504) ;  /* 0x0000002000007947 */ /* 0x000fea0003800000 */
.L_x_6503:
[----:B------:R-:W-:-:S04]  /*278b0*/  FADD.FTZ R3, -R3, R6 ;  /* 0x0000000603037221 */ /* 0x000fc80000010100 */
[----:B------:R-:W-:Y:S02]  /*278c0*/  FMUL.FTZ R3, R3, 0.5 ;  /* 0x3f00000003037820 */ /* 0x000fe40000410000 */
.L_x_6504:
[----:B------:R-:W-:Y:S05]  /*278d0*/  BSYNC B1 ;  /* 0x0000000000017941 */ /* 0x000fea0003800000 */
.L_x_6502:
        /* <DEDUP_REMOVED lines=10> */
.L_x_6506:
[----:B------:R-:W-:-:S04]  /*27980*/  FADD.FTZ R4, -R4, R5 ;  /* 0x0000000504047221 */ /* 0x000fc80000010100 */
[----:B------:R-:W-:Y:S02]  /*27990*/  FMUL.FTZ R4, R4, 0.5 ;  /* 0x3f00000004047820 */ /* 0x000fe40000410000 */
.L_x_6507:
[----:B------:R-:W-:Y:S05]  /*279a0*/  BSYNC B1 ;  /* 0x0000000000017941 */ /* 0x000fea0003800000 */
.L_x_6505:
[----:B------:R-:W-:Y:S01]  /*279b0*/  FADD.FTZ R3, R4, R3 ;  /* 0x0000000304037221 */ /* 0x000fe20000010000 */
[----:B------:R-:W-:Y:S01]  /*279c0*/  PLOP3.LUT P0, PT, PT, PT, PT, 0x80, 0x0 ;  /* 0x000000000000781c */ /* 0x000fe20003f0f070 */
[----:B------:R-:W-:-:S04]  /*279d0*/  FADD.FTZ R32, R29, R32 ;  /* 0x000000201d207221 */ /* 0x000fc80000010000 */
[----:B------:R-:W-:-:S06]  /*279e0*/  FMUL.FTZ R32, R32, R3 ;  /* 0x0000000320207220 */ /* 0x000fcc0000410000 */
[----:B------:R-:W4:Y:S01]  /*279f0*/  MUFU.SQRT R32, R32 ;  /* 0x0000002000207308 */ /* 0x000f220000002000 */
[----:B------:R-:W-:Y:S05]  /*27a00*/  BRA `(.L_x_6499) ;  /* 0x000001a000007947 */ /* 0x000fea0003800000 */
.L_x_6501:
[----:B------:R-:W-:-:S13]  /*27a10*/  FSETP.GT.FTZ.AND P1, PT, R29, 1, PT ;  /* 0x3f8000001d00780b */ /* 0x000fda0003f34000 */
[----:B------:R-:W-:Y:S01]  /*27a20*/  @!P1 FADD.FTZ R6, -R29, 1 ;  /* 0x3f8000001d069421 */ /* 0x000fe20000010100 */
[----:B------:R-:W-:-:S03]  /*27a30*/  @!P1 PLOP3.LUT P0, PT, PT, PT, PT, 0x80, 0x0 ;  /* 0x000000000000981c */ /* 0x000fc60003f0f070 */
[----:B------:R-:W-:-:S04]  /*27a40*/  @!P1 FMUL.FTZ R6, R3, R6 ;  /* 0x0000000603069220 */ /* 0x000fc80000410000 */
[----:B------:R4:W0:Y:S01]  /*27a50*/  @!P1 MUFU.SQRT R32, R6 ;  /* 0x0000000600209308 */ /* 0x0008220000002000 */
        /* <DEDUP_REMOVED lines=8> */
[----:B0----5:R-:W-:Y:S01]  /*27ae0*/  FMUL.FTZ R32, R4, R3 ;  /* 0x0000000304207220 */ /* 0x021fe20000410000 */
[----:B------:R-:W-:Y:S05]  /*27af0*/  BRA `(.L_x_6499) ;  /* 0x000000b000007947 */ /* 0x000fea0003800000 */
.L_x_6500:
        /* <DEDUP_REMOVED lines=8> */
.L_x_6498:
[----:B------:R-:W-:Y:S01]  /*27b80*/  PLOP3.LUT P0, PT, PT, PT, PT, 0x80, 0x0 ;  /* 0x000000000000781c */ /* 0x000fe20003f0f070 */
[----:B------:R-:W-:Y:S02]  /*27b90*/  FMUL.FTZ R32, R32, 16777216 ;  /* 0x4b80000020207820 */ /* 0x000fe40000410000 */
[----:B------:R-:W-:-:S05]  /*27ba0*/  FMUL.FTZ R29, R29, 16777216 ;  /* 0x4b8000001d1d7820 */ /* 0x000fca0000410000 */
.L_x_6499:
[----:B------:R-:W-:Y:S05]  /*27bb0*/  BSYNC B0 ;  /* 0x0000000000007941 */ /* 0x000fea0003800000 */
.L_x_6497:
        /* <DEDUP_REMOVED lines=10> */
[----:B----4-:R-:W4:Y:S02]  /*27c60*/  MUFU.RSQ R6, R5 ;  /* 0x0000000500067308 */ /* 0x010f240000001400 */
[----:B----4-:R-:W-:Y:S02]  /*27c70*/  FMUL.FTZ R7, R5, R6 ;  /* 0x0000000605077220 */ /* 0x010fe40000410000 */
        /* <DEDUP_REMOVED lines=21> */
.L_x_6510:
[----:B------:R-:W-:Y:S01]  /*27dd0*/  MOV R4, 0x3f000000 ;  /* 0x3f00000000047802 */ /* 0x000fe20000000f00 */
[C---:B------:R-:W-:Y:S01]  /*27de0*/  FADD.FTZ R3, |R2|.reuse, -RZ ;  /* 0x800000ff02037221 */ /* 0x040fe20000010200 */
[C---:B------:R-:W-:Y:S02]  /*27df0*/  FSETP.GT.FTZ.AND P0, PT, |R2|.reuse, 0.56000000238418579102, PT ;  /* 0x3f0f5c290200780b */ /* 0x040fe40003f14200 */
[----:B------:R-:W-:Y:S01]  /*27e00*/  FSETP.NEU.FTZ.AND P1, PT, |R2|, 1, PT ;  /* 0x3f8000000200780b */ /* 0x000fe20003f3d200 */
[----:B------:R-:W-:-:S04]  /*27e10*/  FFMA.FTZ R4, -R3, R4, 0.5 ;  /* 0x3f00000003047423 */ /* 0x000fc80000010104 */
[----:B------:R-:W5:Y:S02]  /*27e20*/  MUFU.RSQ R5, R4 ;  /* 0x0000000400057308 */ /* 0x000f640000001400 */
[----:B----45:R-:W-:Y:S02]  /*27e30*/  FMUL.FTZ R6, R4, R5 ;  /* 0x0000000504067220 */ /* 0x030fe40000410000 */
        /* <DEDUP_REMOVED lines=21> */
.L_x_6509:
[----:B------:R-:W-:-:S13]  /*27f90*/  ISETP.GT.AND P0, PT, R28, -0x1, PT ;  /* 0xffffffff1c00780c */ /* 0x000fda0003f04270 */
[----:B------:R-:W-:Y:S05]  /*27fa0*/  @P0 BRA `(.L_x_6512) ;  /* 0x0000035000000947 */ /* 0x000fea0003800000 */
[----:B------:R-:W-:Y:S01]  /*27fb0*/  FADD.FTZ R29, -R29, -RZ ;  /* 0x800000ff1d1d7221 */ /* 0x000fe20000010100 */
[----:B------:R-:W-:Y:S01]  /*27fc0*/  BSSY B5, `(.L_x_6513) ;  /* 0x0000011000057945 */ /* 0x000fe20003800000 */
[C---:B0---4-:R-:W-:Y:S02]  /*27fd0*/  FADD.FTZ R3, |R32|.reuse, -RZ ;  /* 0x800000ff20037221 */ /* 0x051fe40000010200 */
[----:B------:R-:W-:Y:S01]  /*27fe0*/  FADD.FTZ R2, |R29|, -RZ ;  /* 0x800000ff1d027221 */ /* 0x000fe20000010200 */
[----:B------:R-:W-:-:S04]  /*27ff0*/  FSETP.GT.FTZ.AND P6, PT, |R32|, |R29|, PT ;  /* 0x4000001d2000720b */ /* 0x000fc80003fd4200 */
[----:B------:R-:W-:Y:S02]  /*28000*/  FSEL R28, R3, R2, P6 ;  /* 0x00000002031c7208 */ /* 0x000fe40003000000 */
[----:B------:R-:W-:Y:S02]  /*28010*/  FSEL R9, R2, R3, P6 ;  /* 0x0000000302097208 */ /* 0x000fe40003000000 */
[----:B------:R-:W0:Y:S08]  /*28020*/  MUFU.RCP R5, R28 ;  /* 0x0000001c00057308 */ /* 0x000e300000001000 */
[----:B------:R-:W4:Y:S01]  /*28030*/  FCHK P0, R9, R28 ;  /* 0x0000001c09007302 */ /* 0x000f220000000000 */
[----:B0-----:R-:W-:-:S04]  /*28040*/  FFMA R4, -R28, R5, 1 ;  /* 0x3f8000001c047423 */ /* 0x001fc80000000105 */
[----:B------:R-:W-:-:S04]  /*28050*/  FFMA R4, R5, R4, R5 ;  /* 0x0000000405047223 */ /* 0x000fc80000000005 */
[----:B------:R-:W-:-:S04]  /*28060*/  FFMA R3, R9, R4, RZ ;  /* 0x0000000409037223 */ /* 0x000fc800000000ff */
[----:B------:R-:W-:-:S04]  /*28070*/  FFMA R2, -R28, R3, R9 ;  /* 0x000000031c027223 */ /* 0x000fc80000000109 */
[----:B------:R-:W-:Y:S01]  /*28080*/  FFMA R3, R4, R2, R3 ;  /* 0x0000000204037223 */ /* 0x000fe20000000003 */
[----:B----4-:R-:W-:Y:S05]  /*28090*/  @!P0 BRA `(.L_x_6514) ;  /* 0x0000003000008947 */ /* 0x010fea0003800000 */
[----:B------:R-:W-:Y:S02]  /*280a0*/  MOV R8, R28 ;  /* 0x0000001c00087202 */ /* 0x000fe40000000f00 */
[----:B------:R-:W-:Y:S02]  /*280b0*/  MOV R2, 0x280d0 ;  /* 0x000280d000027802 */ /* 0x000fe40000000f00 */
[----:B-123--:R-:W-:Y:S05]  /*280c0*/  CALL.REL.NOINC `($__internal_11_$__cuda_sm3x_div_rn_ftz_f32_slowpath) ;  /* 0x0000189000007944 */ /* 0x00efea0003c00000 */
.L_x_6514:
[----:B------:R-:W-:Y:S05]  /*280d0*/  BSYNC B5 ;  /* 0x0000000000057941 */ /* 0x000fea0003800000 */
.L_x_6513:
        /* <DEDUP_REMOVED lines=18> */
.L_x_6516:
[----:B------:R-:W-:Y:S02]  /*28200*/  ISETP.GE.AND P0, PT, R29, RZ, PT ;  /* 0x000000ff1d00720c */ /* 0x000fe40003f06270 */
[----:B------:R-:W-:-:S11]  /*28210*/  MOV R3, 0x3fd774eb ;  /* 0x3fd774eb00037802 */ /* 0x000fd60000000f00 */
[----:B------:R-:W-:-:S04]  /*28220*/  @P0 FFMA.FTZ R2, R3, 0.93318945169448852539, -R2 ;  /* 0x3f6ee58103020823 */ /* 0x000fc80000010802 */
[----:B------:R-:W-:Y:S02]  /*28230*/  @!P0 FFMA.FTZ R2, R3, 0.93318945169448852539, R2 ;  /* 0x3f6ee58103028823 */ /* 0x000fe40000010002 */
.L_x_6517:
[----:B------:R-:W-:Y:S05]  /*28240*/  BSYNC B0 ;  /* 0x0000000000007941 */ /* 0x000fea0003800000 */
.L_x_6515:
[C---:B------:R-:W-:Y:S01]  /*28250*/  FSETP.NEU.FTZ.AND P0, PT, |R29|.reuse, |R32|, PT ;  /* 0x400000201d00720b */ /* 0x040fe20003f1d200 */
        /* <DEDUP_REMOVED lines=10> */
.L_x_6512:
[----:B------:R-:W-:Y:S01]  /*28300*/  FADD.FTZ R2, |R29|, -RZ ;  /* 0x800000ff1d027221 */ /* 0x000fe20000010200 */
[C---:B0---4-:R-:W-:Y:S01]  /*28310*/  FSETP.GT.FTZ.AND P6, PT, |R32|.reuse, |R29|, PT ;  /* 0x4000001d2000720b */ /* 0x051fe20003fd4200 */
[----:B------:R-:W-:Y:S01]  /*28320*/  FADD.FTZ R9, |R32|, -RZ ;  /* 0x800000ff20097221 */ /* 0x000fe20000010200 */
[----:B------:R-:W-:Y:S04]  /*28330*/  BSSY B5, `(.L_x_6518) ;  /* 0x000000e000057945 */ /* 0x000fe80003800000 */
[----:B------:R-:W-:Y:S02]  /*28340*/  FSEL R28, R9, R2, P6 ;  /* 0x00000002091c7208 */ /* 0x000fe40003000000 */
[----:B------:R-:W-:-:S02]  /*28350*/  FSEL R9, R2, R9, P6 ;  /* 0x0000000902097208 */ /* 0x000fc40003000000 */
        /* <DEDUP_REMOVED lines=11> */
.L_x_6519:
[----:B------:R-:W-:Y:S05]  /*28410*/  BSYNC B5 ;  /* 0x0000000000057941 */ /* 0x000fea0003800000 */
.L_x_6518:
        /* <DEDUP_REMOVED lines=18> */
.L_x_6521:
[----:B------:R-:W-:Y:S02]  /*28540*/  ISETP.GE.AND P0, PT, R29, RZ, PT ;  /* 0x000000ff1d00720c */ /* 0x000fe40003f06270 */
[----:B------:R-:W-:-:S11]  /*28550*/  MOV R3, 0x3fd774eb ;  /* 0x3fd774eb00037802 */ /* 0x000fd60000000f00 */
[----:B------:R-:W-:-:S04]  /*28560*/  @P0 FFMA.FTZ R2, R3, 0.93318945169448852539, -R2 ;  /* 0x3f6ee58103020823 */ /* 0x000fc80000010802 */
[----:B------:R-:W-:Y:S02]  /*28570*/  @!P0 FFMA.FTZ R2, R3, 0.93318945169448852539, R2 ;  /* 0x3f6ee58103028823 */ /* 0x000fe40000010002 */
.L_x_6522:
[----:B------:R-:W-:Y:S05]  /*28580*/  BSYNC B0 ;  /* 0x0000000000007941 */ /* 0x000fea0003800000 */
.L_x_6520:
        /* <DEDUP_REMOVED lines=10> */
.L_x_6511:
[----:B------:R-:W-:Y:S05]  /*28630*/  BSYNC B4 ;  /* 0x0000000000047941 */ /* 0x000fea0003800000 */
.L_x_6508:
[----:B------:R-:W-:-:S13]  /*28640*/  ISETP.NE.AND P0, PT, R27, RZ, PT ;  /* 0x000000ff1b00720c */ /* 0x000fda0003f05270 */
[----:B--2---:R-:W-:Y:S01]  /*28650*/  @!P0 FADD.FTZ R30, -R30, -RZ ;  /* 0x800000ff1e1e8221 */ /* 0x004fe20000010100 */
[----:B------:R-:W-:Y:S05]  /*28660*/  BRA `(.L_x_6523) ;  /* 0x00000db000007947 */ /* 0x000fea0003800000 */
.L_x_6486:
[----:B------:R-:W-:Y:S02]  /*28670*/  FADD.FTZ R5, -R28, 6.1232342629258392722e-17 ;  /* 0x248d31321c057421 */ /* 0x000fe40000010100 */
[----:B------:R-:W-:Y:S02]  /*28680*/  FADD.FTZ R30, -R26, -RZ ;  /* 0x800000ff1a1e7221 */ /* 0x000fe40000010100 */
[----:B------:R-:W-:Y:S01]  /*28690*/  FADD.FTZ R5, R5, 1.5707963705062866211 ;  /* 0x3fc90fdb05057421 */ /* 0x000fe20000010000 */
[----:B------:R-:W-:Y:S05]  /*286a0*/  BRA `(.L_x_6523) ;  /* 0x00000d7000007947 */ /* 0x000fea0003800000 */
.L_x_6485:
[----:B------:R-:W-:Y:S01]  /*286b0*/  FADD.FTZ R30, -R26, -RZ ;  /* 0x800000ff1a1e7221 */ /* 0x000fe20000010100 */
[----:B------:R-:W-:Y:S01]  /*286c0*/  MOV R5, RZ ;  /* 0x000000ff00057202 */ /* 0x000fe20000000f00 */
[----:B------:R-:W-:Y:S05]  /*286d0*/  BRA `(.L_x_6523) ;  /* 0x00000d4000007947 */ /* 0x000fea0003800000 */
.L_x_6484:
        /* <DEDUP_REMOVED lines=23> */
[----:B0--3--:R-:W-:Y:S05]  /*28850*/  CALL.REL.NOINC `($__internal_11_$__cuda_sm3x_div_rn_ftz_f32_slowpath) ;  /* 0x0000110000007944 */ /* 0x009fea0003c00000 */
.L_x_6528:
[----:B------:R-:W-:Y:S05]  /*28860*/  BSYNC B5 ;  /* 0x0000000000057941 */ /* 0x000fea0003800000 */
.L_x_6527:
        /* <DEDUP_REMOVED lines=18> */
.L_x_6530:
[----:B------:R-:W-:Y:S02]  /*28990*/  ISETP.GE.AND P0, PT, R28, RZ, PT ;  /* 0x000000ff1c00720c */ /* 0x000fe40003f06270 */
[----:B------:R-:W-:-:S11]  /*289a0*/  MOV R3, 0x3fd774eb ;  /* 0x3fd774eb00037802 */ /* 0x000fd60000000f00 */
[----:B------:R-:W-:-:S04]  /*289b0*/  @P0 FFMA.FTZ R2, R3, 0.93318945169448852539, -R2 ;  /* 0x3f6ee58103020823 */ /* 0x000fc80000010802 */
[----:B------:R-:W-:Y:S02]  /*289c0*/  @!P0 FFMA.FTZ R2, R3, 0.93318945169448852539, R2 ;  /* 0x3f6ee58103028823 */ /* 0x000fe40000010002 */
.L_x_6531:
[----:B------:R-:W-:Y:S05]  /*289d0*/  BSYNC B0 ;  /* 0x0000000000007941 */ /* 0x000fea0003800000 */
.L_x_6529:
        /* <DEDUP_REMOVED lines=13> */
.L_x_6526:
        /* <DEDUP_REMOVED lines=11> */
[----:B0--3--:R-:W-:Y:S05]  /*28b60*/  CALL.REL.NOINC `($__internal_11_$__cuda_sm3x_div_rn_ftz_f32_slowpath) ;  /* 0x00000df000007944 */ /* 0x009fea0003c00000 */
.L_x_6534:
[----:B------:R-:W-:Y:S05]  /*28b70*/  BSYNC B5 ;  /* 0x0000000000057941 */ /* 0x000fea0003800000 */
.L_x_6533:
        /* <DEDUP_REMOVED lines=18> */
.L_x_6536:
[----:B------:R-:W-:Y:S02]  /*28ca0*/  ISETP.GE.AND P0, PT, R28, RZ, PT ;  /* 0x000000ff1c00720c */ /* 0x000fe40003f06270 */
[----:B------:R-:W-:-:S11]  /*28cb0*/  MOV R3, 0x3fd774eb ;  /* 0x3fd774eb00037802 */ /* 0x000fd60000000f00 */
[----:B------:R-:W-:-:S04]  /*28cc0*/  @P0 FFMA.FTZ R2, R3, 0.93318945169448852539, -R2 ;  /* 0x3f6ee58103020823 */ /* 0x000fc80000010802 */
[----:B------:R-:W-:Y:S02]  /*28cd0*/  @!P0 FFMA.FTZ R2, R3, 0.93318945169448852539, R2 ;  /* 0x3f6ee58103028823 */ /* 0x000fe40000010002 */
.L_x_6537:
[----:B------:R-:W-:Y:S05]  /*28ce0*/  BSYNC B0 ;  /* 0x0000000000007941 */ /* 0x000fea0003800000 */
.L_x_6535:
        /* <DEDUP_REMOVED lines=27> */
.L_x_6525:
        /* <DEDUP_REMOVED lines=32> */
[----:B0--3--:R-:W-:Y:S05]  /*290a0*/  CALL.REL.NOINC `($__internal_11_$__cuda_sm3x_div_rn_ftz_f32_slowpath) ;  /* 0x000008b000007944 */ /* 0x009fea0003c00000 */
.L_x_6539:
[----:B------:R-:W-:Y:S05]  /*290b0*/  BSYNC B5 ;  /* 0x0000000000057941 */ /* 0x000fea0003800000 */
.L_x_6538:
        /* <DEDUP_REMOVED lines=18> */
.L_x_6541:
[----:B------:R-:W-:Y:S02]  /*291e0*/  ISETP.GE.AND P0, PT, R28, RZ, PT ;  /* 0x000000ff1c00720c */ /* 0x000fe40003f06270 */
[----:B------:R-:W-:-:S11]  /*291f0*/  MOV R3, 0x3fd774eb ;  /* 0x3fd774eb00037802 */ /* 0x000fd60000000f00 */
[----:B------:R-:W-:-:S04]  /*29200*/  @P0 FFMA.FTZ R2, R3, 0.93318945169448852539, -R2 ;  /* 0x3f6ee58103020823 */ /* 0x000fc80000010802 */
[----:B------:R-:W-:Y:S02]  /*29210*/  @!P0 FFMA.FTZ R2, R3, 0.93318945169448852539, R2 ;  /* 0x3f6ee58103028823 */ /* 0x000fe40000010002 */
.L_x_6542:
[----:B------:R-:W-:Y:S05]  /*29220*/  BSYNC B0 ;  /* 0x0000000000007941 */ /* 0x000fea0003800000 */
.L_x_6540:
        /* <DEDUP_REMOVED lines=10> */
.L_x_6532:
[----:B------:R-:W-:Y:S05]  /*292d0*/  BSYNC B4 ;  /* 0x0000000000047941 */ /* 0x000fea0003800000 */
.L_x_6524:
[----:B------:R-:W-:Y:S01]  /*292e0*/  ISETP.NE.AND P0, PT, R27, RZ, PT ;  /* 0x000000ff1b00720c */ /* 0x000fe20003f05270 */
[----:B------:R-:W-:Y:S02]  /*292f0*/  FADD.FTZ R30, R31, 0.69314718246459960938 ;  /* 0x3f3172181f1e7421 */ /* 0x000fe40000010000 */
[----:B------:R-:W-:-:S10]  /*29300*/  FADD.FTZ R5, |R2|, -RZ ;  /* 0x800000ff02057221 */ /* 0x000fd40000010200 */
[----:B------:R-:W-:Y:S01]  /*29310*/  @!P0 FADD.FTZ R30, -R30, -RZ ;  /* 0x800000ff1e1e8221 */ /* 0x000fe20000010100 */
[----:B------:R-:W-:Y:S05]  /*29320*/  BRA `(.L_x_6523) ;  /* 0x000000f000007947 */ /* 0x000fea0003800000 */
.L_x_6483:
        /* <DEDUP_REMOVED lines=15> */
.L_x_6523:
[----:B------:R-:W-:Y:S05]  /*29420*/  BSYNC B2 ;  /* 0x0000000000027941 */ /* 0x000fea0003800000 */
.L_x_6482:
        /* <DEDUP_REMOVED lines=9> */
.L_x_6543:
[----:B------:R-:W-:Y:S02]  /*294c0*/  FSETP.GTU.FTZ.AND P0, PT, R2, +INF , PT ;  /* 0x7f8000000200780b */ /* 0x000fe40003f1c000 */
[----:B------:R-:W-:-:S11]  /*294d0*/  MOV R3, R5 ;  /* 0x0000000500037202 */ /* 0x000fd60000000f00 */
[----:B------:R-:W-:Y:S02]  /*294e0*/  @!P0 MOV R30, R2 ;  /* 0x00000002001e8202 */ /* 0x000fe40000000f00 */
.L_x_6481:
[----:B------:R-:W-:Y:S05]  /*294f0*/  BSYNC B3 ;  /* 0x0000000000037941 */ /* 0x000fea0003800000 */
.L_x_6480:
[----:B------:R-:W-:Y:S01]  /*29500*/  ISETP.GE.AND P0, PT, R13, R10, PT ;  /* 0x0000000a0d00720c */ /* 0x000fe20003f06270 */
[----:B------:R-:W-:Y:S01]  /*29510*/  BSSY B0, `(.L_x_6544) ;  /* 0x000003b000007945 */ /* 0x000fe20003800000 */
[----:B------:R-:W-:Y:S11]  /*29520*/  BSSY B1, `(.L_x_6545) ;  /* 0x0000032000017945 */ /* 0x000ff60003800000 */
[----:B------:R-:W-:Y:S05]  /*29530*/  @P0 BRA `(.L_x_6546) ;  /* 0x000000f000000947 */ /* 0x000fea0003800000 */
[----:B------:R-:W2:Y:S01]  /*29540*/  S2R R13, SR_TID.X ;  /* 0x00000000000d7919 */ /* 0x000ea20000002100 */
[----:B------:R-:W-:Y:S01]  /*29550*/  HFMA2.MMA R5, -RZ, RZ, 0, 2.384185791015625e-07 ;  /* 0x00000004ff057435 */ /* 0x000fe200000001ff */
[----:B------:R-:W-:-:S02]  /*29560*/  F2FP.PACK_AB R11, R12, R11 ;  /* 0x0000000b0c0b723e */ /* 0x000fc400000000ff */
[----:B--2---:R-:W-:Y:S02]  /*29570*/  IADD3 R4, R0, R13, RZ ;  /* 0x0000000d00047210 */ /* 0x004fe40007ffe0ff */
[----:B------:R-:W-:-:S05]  /*29580*/  IADD3 R13, R13, 0x80, RZ ;  /* 0x000000800d0d7810 */ /* 0x000fca0007ffe0ff */
[----:B------:R-:W-:Y:S01]  /*29590*/  IMAD.WIDE.U32 R4, R4, R5, c[0x0][0x168] ;  /* 0x00005a0004047625 */ /* 0x000fe200078e0005 */
[----:B------:R-:W-:-:S04]  /*295a0*/  ISETP.GE.AND P0, PT, R13, R10, PT ;  /* 0x0000000a0d00720c */ /* 0x000fc80003f06270 */
[----:B------:R2:W-:Y:S09]  /*295b0*/  STG.E [R4.64], R11 ;  /* 0x0000000b04007986 */ /* 0x0005f2000c101904 */
[----:B------:R-:W-:Y:S05]  /*295c0*/  @P0 BRA `(.L_x_6547) ;  /* 0x000000e000000947 */ /* 0x000fea0003800000 */
[----:B--2---:R-:W-:Y:S02]  /*295d0*/  IADD3 R4, R0, R13, RZ ;  /* 0x0000000d00047210 */ /* 0x004fe40007ffe0ff */
[----:B------:R-:W-:-:S02]  /*295e0*/  MOV R5, 0x4 ;  /* 0x0000000400057802 */ /* 0x000fc40000000f00 */
[----:B------:R-:W-:Y:S02]  /*295f0*/  F2FP.PACK_AB R7, R15, R14 ;  /* 0x0000000e0f07723e */ /* 0x000fe400000000ff */
[----:B------:R-:W-:Y:S01]  /*29600*/  IADD3 R13, R13, 0x80, RZ ;  /* 0x000000800d0d7810 */ /* 0x000fe20007ffe0ff */
[----:B------:R-:W-:-:S05]  /*29610*/  IMAD.WIDE.U32 R4, R4, R5, c[0x0][0x168] ;  /* 0x00005a0004047625 */ /* 0x000fca00078e0005 */
[----:B------:R2:W-:Y:S02]  /*29620*/  STG.E [R4.64], R7 ;  /* 0x0000000704007986 */ /* 0x0005e4000c101904 */
.L_x_6546:
[----:B------:R-:W-:-:S13]  /*29630*/  ISETP.GE.AND P0, PT, R13, R10, PT ;  /* 0x0000000a0d00720c */ /* 0x000fda0003f06270 */
[----:B------:R-:W-:Y:S05]  /*29640*/  @P0 BRA `(.L_x_6548) ;  /* 0x000000e000000947 */ /* 0x000fea0003800000 */
[----:B--2---:R-:W-:Y:S02]  /*29650*/  IADD3 R4, R0, R13, RZ ;  /* 0x0000000d00047210 */ /* 0x004fe40007ffe0ff */
[----:B------:R-:W-:Y:S02]  /*29660*/  MOV R5, 0x4 ;  /* 0x0000000400057802 */ /* 0x000fe40000000f00 */
[----:B---3--:R-:W-:Y:S02]  /*29670*/  F2FP.PACK_AB R7, R17, R16 ;  /* 0x000000101107723e */ /* 0x008fe400000000ff */
[----:B------:R-:W-:Y:S01]  /*29680*/  IADD3 R13, R13, 0x80, RZ ;  /* 0x000000800d0d7810 */ /* 0x000fe20007ffe0ff */
[----:B------:R-:W-:-:S05]  /*29690*/  IMAD.WIDE.U32 R4, R4, R5, c[0x0][0x168] ;  /* 0x00005a0004047625 */ /* 0x000fca00078e0005 */
[----:B------:R2:W-:Y:S02]  /*296a0*/  STG.E [R4.64], R7 ;  /* 0x0000000704007986 */ /* 0x0005e4000c101904 */
.L_x_6547:
[----:B------:R-:W-:-:S13]  /*296b0*/  ISETP.GE.AND P0, PT, R13, R10, PT ;  /* 0x0000000a0d00720c */ /* 0x000fda0003f06270 */
[----:B------:R-:W-:Y:S05]  /*296c0*/  @P0 BRA `(.L_x_6549) ;  /* 0x000000e000000947 */ /* 0x000fea0003800000 */
[----:B--2---:R-:W-:Y:S01]  /*296d0*/  HFMA2.MMA R5, -RZ, RZ, 0, 2.384185791015625e-07 ;  /* 0x00000004ff057435 */ /* 0x004fe200000001ff */
[----:B------:R-:W-:Y:S02]  /*296e0*/  IADD3 R4, R0, R13, RZ ;  /* 0x0000000d00047210 */ /* 0x000fe40007ffe0ff */
[----:B------:R-:W-:Y:S02]  /*296f0*/  F2FP.PACK_AB R7, R19, R18 ;  /* 0x000000121307723e */ /* 0x000fe400000000ff */
[----:B------:R-:W-:-:S05]  /*29700*/  IADD3 R13, R13, 0x80, RZ ;  /* 0x000000800d0d7810 */ /* 0x000fca0007ffe0ff */
[----:B------:R-:W-:-:S05]  /*29710*/  IMAD.WIDE.U32 R4, R4, R5, c[0x0][0x168] ;  /* 0x00005a0004047625 */ /* 0x000fca00078e0005 */
[----:B------:R2:W-:Y:S02]  /*29720*/  STG.E [R4.64], R7 ;  /* 0x0000000704007986 */ /* 0x0005e4000c101904 */
.L_x_6548:
        /* <DEDUP_REMOVED lines=8> */
.L_x_6549:
[----:B------:R-:W-:-:S13]  /*297b0*/  ISETP.GE.AND P0, PT, R13, R10, PT ;  /* 0x0000000a0d00720c */ /* 0x000fda0003f06270 */
[----:B------:R-:W-:Y:S01]  /*297c0*/  @P0 BREAK B1 ;  /* 0x0000000000010942 */ /* 0x000fe20003800000 */
[----:B------:R-:W-:Y:S05]  /*297d0*/  @P0 BRA `(.L_x_6551) ;  /* 0x000000e000000947 */ /* 0x000fea0003800000 */
[----:B--2---:R-:W-:Y:S01]  /*297e0*/  HFMA2.MMA R5, -RZ, RZ, 0, 2.384185791015625e-07 ;  /* 0x00000004ff057435 */ /* 0x004fe200000001ff */
[----:B------:R-:W-:Y:S02]  /*297f0*/  IADD3 R4, R0, R13, RZ ;  /* 0x0000000d00047210 */ /* 0x000fe40007ffe0ff */
[----:B---3--:R-:W-:Y:S02]  /*29800*/  F2FP.PACK_AB R7, R23, R22 ;  /* 0x000000161707723e */ /* 0x008fe400000000ff */
[----:B------:R-:W-:-:S05]  /*29810*/  IADD3 R13, R13, 0x80, RZ ;  /* 0x000000800d0d7810 */ /* 0x000fca0007ffe0ff */
[----:B------:R-:W-:-:S05]  /*29820*/  IMAD.WIDE.U32 R4, R4, R5, c[0x0][0x168] ;  /* 0x00005a0004047625 */ /* 0x000fca00078e0005 */
[----:B------:R2:W-:Y:S02]  /*29830*/  STG.E [R4.64], R7 ;  /* 0x0000000704007986 */ /* 0x0005e4000c101904 */
.L_x_6550:
[----:B------:R-:W-:Y:S05]  /*29840*/  BSYNC B1 ;  /* 0x0000000000017941 */ /* 0x000fea0003800000 */
.L_x_6545:
[----:B------:R-:W-:-:S13]  /*29850*/  ISETP.GE.AND P0, PT, R13, R10, PT ;  /* 0x0000000a0d00720c */ /* 0x000fda0003f06270 */
[----:B--2---:R-:W-:Y:S02]  /*29860*/  @!P0 IADD3 R4, R0, R13, RZ ;  /* 0x0000000d00048210 */ /* 0x004fe40007ffe0ff */
[----:B------:R-:W-:Y:S02]  /*29870*/  @!P0 MOV R5, 0x4 ;  /* 0x0000000400058802 */ /* 0x000fe40000000f00 */
[----:B---3--:R-:W-:Y:S02]  /*29880*/  @!P0 F2FP.PACK_AB R7, R25, R24 ;  /* 0x000000181907823e */ /* 0x008fe400000000ff */
[----:B------:R-:W-:Y:S01]  /*29890*/  @!P0 IADD3 R13, R13, 0x80, RZ ;  /* 0x000000800d0d8810 */ /* 0x000fe20007ffe0ff */
[----:B------:R-:W-:-:S05]  /*298a0*/  @!P0 IMAD.WIDE.U32 R4, R4, R5, c[0x0][0x168] ;  /* 0x00005a0004048625 */ /* 0x000fca00078e0005 */
[----:B------:R2:W-:Y:S02]  /*298b0*/  @!P0 STG.E [R4.64], R7 ;  /* 0x0000000704008986 */ /* 0x0005e4000c101904 */
.L_x_6551:
[----:B------:R-:W-:Y:S05]  /*298c0*/  BSYNC B0 ;  /* 0x0000000000007941 */ /* 0x000fea0003800000 */
.L_x_6544:
[----:B------:R-:W-:Y:S01]  /*298d0*/  WARPSYNC 0xffffffff ;  /* 0xffffffff00007948 */ /* 0x000fe20003800000 */
[----:B------:R-:W-:-:S13]  /*298e0*/  ISETP.GE.AND P0, PT, R13, R10, PT ;  /* 0x0000000a0d00720c */ /* 0x000fda0003f06270 */
[----:B------:R-:W-:Y:S05]  /*298f0*/  @P0 EXIT ;  /* 0x000000000000094d */ /* 0x000fea0003800000 */
[----:B--2---:R-:W-:Y:S01]  /*29900*/  HFMA2.MMA R7, -RZ, RZ, 0, 2.384185791015625e-07 ;  /* 0x00000004ff077435 */ /* 0x004fe200000001ff */
[----:B------:R-:W-:Y:S02]  /*29910*/  IADD3 R2, R0, R13, RZ ;  /* 0x0000000d00027210 */ /* 0x000fe40007ffe0ff */
[----:B----4-:R-:W-:-:S07]  /*29920*/  F2FP.PACK_AB R5, R3, R30 ;  /* 0x0000001e0305723e */ /* 0x010fce00000000ff */
[----:B------:R-:W-:-:S05]  /*29930*/  IMAD.WIDE.U32 R2, R2, R7, c[0x0][0x168] ;  /* 0x00005a0002027625 */ /* 0x000fca00078e0007 */
[----:B------:R-:W-:Y:S01]  /*29940*/  STG.E [R2.64], R5 ;  /* 0x0000000502007986 */ /* 0x000fe2000c101904 */
[----:B------:R-:W-:Y:S05]  /*29950*/  EXIT ;  /* 0x000000000000794d */ /* 0x000fea0003800000 */
        .weak           $__internal_11_$__cuda_sm3x_div_rn_ftz_f32_slowpath
        .type           $__internal_11_$__cuda_sm3x_div_rn_ftz_f32_slowpath,@function
        .size           $__internal_11_$__cuda_sm3x_div_rn_ftz_f32_slowpath,(.L_x_16508 - $__internal_11_$__cuda_sm3x_div_rn_ftz_f32_slowpath)
$__internal_11_$__cuda_sm3x_div_rn_ftz_f32_slowpath:
        /* <DEDUP_REMOVED lines=32> */
.L_x_6554:
[----:B------:R-:W-:Y:S05]  /*29b60*/  BSYNC B1 ;  /* 0x0000000000017941 */ /* 0x000fea0003800000 */
.L_x_6553:
        /* <DEDUP_REMOVED lines=27> */
.L_x_6560:
[----:B------:R-:W-:Y:S02]  /*29d20*/  LEA R5, R4, R5, 0x17 ;  /* 0x0000000504057211 */ /* 0x000fe400078eb8ff */
.L_x_6561:
[----:B------:R-:W-:Y:S05]  /*29d30*/  BSYNC B1 ;  /* 0x0000000000017941 */ /* 0x000fea0003800000 */
.L_x_6559:
[----:B------:R-:W-:Y:S01]  /*29d40*/  MOV R3, R5 ;  /* 0x0000000500037202 */ /* 0x000fe20000000f00 */
[----:B------:R-:W-:Y:S05]  /*29d50*/  BRA `(.L_x_6562) ;  /* 0x0000008000007947 */ /* 0x000fea0003800000 */
.L_x_6558:
[----:B------:R-:W-:-:S04]  /*29d60*/  LOP3.LUT R3, R8, 0x80000000, R9, 0x48, !PT ;  /* 0x8000000008037812 */ /* 0x000fc800078e4809 */
[----:B------:R-:W-:Y:S01]  /*29d70*/  LOP3.LUT R3, R3, 0x7f800000, RZ, 0xfc, !PT ;  /* 0x7f80000003037812 */ /* 0x000fe200078efcff */
[----:B------:R-:W-:Y:S05]  /*29d80*/  BRA `(.L_x_6562) ;  /* 0x0000005000007947 */ /* 0x000fea0003800000 */
.L_x_6557:
[----:B------:R-:W-:Y:S01]  /*29d90*/  LOP3.LUT R3, R8, 0x80000000, R9, 0x48, !PT ;  /* 0x8000000008037812 */ /* 0x000fe200078e4809 */
[----:B------:R-:W-:Y:S05]  /*29da0*/  BRA `(.L_x_6562) ;  /* 0x0000003000007947 */ /* 0x000fea0003800000 */
.L_x_6556:
[----:B------:R-:W0:Y:S01]  /*29db0*/  MUFU.RSQ R3, -QNAN ;  /* 0xffc0000000037908 */ /* 0x000e220000001400 */
[----:B------:R-:W-:Y:S05]  /*29dc0*/  BRA `(.L_x_6562) ;  /* 0x0000001000007947 */ /* 0x000fea0003800000 */
.L_x_6555:
[----:B------:R-:W-:Y:S02]  /*29dd0*/  FADD.FTZ R3, R9, R8 ;  /* 0x0000000809037221 */ /* 0x000fe40000010000 */
.L_x_6562:
[----:B------:R-:W-:Y:S05]  /*29de0*/  BSYNC B0 ;  /* 0x0000000000007941 */ /* 0x000fea0003800000 */
.L_x_6552:
[----:B------:R-:W-:Y:S01]  /*29df0*/  HFMA2.MMA R5, -RZ, RZ, 0, 0 ;  /* 0x00000000ff057435 */ /* 0x000fe200000001ff */
[----:B------:R-:W-:-:S05]  /*29e00*/  MOV R4, R2 ;  /* 0x0000000200047202 */ /* 0x000fca0000000f00 */
[----:B------:R-:W-:Y:S05]  /*29e10*/  RET.REL.NODEC R4 `(_ZN2at6native29vectorized_elementwise_kernelILi4EZZZNS0_17acosh_kernel_cudaERNS_18TensorIteratorBaseEENKUlvE_clEvENKUlvE1_clEvEUlN3c107complexINS6_4HalfEEEE_St5arrayIPcLm2EEEEviT0_T1_) ;  /* 0xfffd61e004007950 */ /* 0x000fea0003c3ffff */
.L_x_6563:
        /* <DEDUP_REMOVED lines=14> */
.L_x_16508:


//--------------------- .text._ZN2at6native29vectorized_elementwise_kernelILi8EZZZNS0_17acosh_kernel_cudaERNS_18TensorIteratorBaseEENKUlvE_clEvENKUlvE1_clEvEUlN3c107complexINS6_4HalfEEEE_St5arrayIPcLm2EEEEviT0_T1_ --------------------------
	.section	.text._ZN2at6native29vectorized_elementwise_kernelILi8EZZZNS0_17acosh_kernel_cudaERNS_18TensorIteratorBaseEENKUlvE_clEvENKUlvE1_clEvEUlN3c107complexINS6_4HalfEEEE_St5arrayIPcLm2EEEEviT0_T1_,"ax",@progbits
	.sectioninfo	@"SHI_REGISTERS=4"
	.align	128
        .global         _ZN2at6native29vectorized_elementwise_kernelILi8EZZZNS0_17acosh_kernel_cudaERNS_18TensorIteratorBaseEENKUlvE_clEvENKUlvE1_clEvEUlN3c107complexINS6_4HalfEEEE_St5arrayIPcLm2EEEEviT0_T1_
        .type           _ZN2at6native29vectorized_elementwise_kernelILi8EZZZNS0_17acosh_kernel_cudaERNS_18TensorIteratorBaseEENKUlvE_clEvENKUlvE1_clEvEUlN3c107complexINS6_4HalfEEEE_St5arrayIPcLm2EEEEviT0_T1_,@function
        .size           _ZN2at6native29vectorized_elementwise_kernelILi8EZZZNS0_17acosh_kernel_cudaERNS_18TensorIteratorBaseEENKUlvE_clEvENKUlvE1_clEvEUlN3c107complexINS6_4HalfEEEE_St5arrayIPcLm2EEEEviT0_T1_,(.L_x_16561 - _ZN2at6native29vectorized_elementwise_kernelILi8EZZZNS0_17acosh_kernel_cudaERNS_18TensorIteratorBaseEENKUlvE_clEvENKUlvE1_clEvEUlN3c107complexINS6_4HalfEEEE_St5arrayIPcLm2EEEEviT0_T1_)
        .other          _ZN2at6native29vectorized_elementwise_kernelILi8EZZZNS0_17acosh_kernel_cudaERNS_18TensorIteratorBaseEENKUlvE_clEvENKUlvE1_clEvEUlN3c107complexINS6_4HalfEEEE_St5arrayIPcLm2EEEEviT0_T1_,@"STO_CUDA_ENTRY STV_DEFAULT"
_ZN2at6native29vectorized_elementwise_kernelILi8EZZZNS0_17acosh_kernel_cudaERNS_18TensorIteratorBaseEENKUlvE_clEvENKUlvE1_clEvEUlN3c107complexINS6_4HalfEEEE_St5arrayIPcLm2EEEEviT0_T1_:
.text._ZN2at6native29vectorized_elementwise_kernelILi8EZZZNS0_17acosh_kernel_cudaERNS_18TensorIteratorBaseEENKUlvE_clEvENKUlvE1_clEvEUlN3c107complexINS6_4HalfEEEE_St5arrayIPcLm2EEEEviT0_T1_:
[----:B------:R-:W-:Y:S02]  /*0000*/  MOV R1, c[0x0][0x28] ;  /* 0x00000a0000017a02 */ /* 0x000fe40000000f00 */
[----:B------:R-:W-:Y:S05]  /*0010*/  EXIT ;  /* 0x000000000000794d */ /* 0x000fea0003800000 */
.L_x_6564:
        /* <DEDUP_REMOVED lines=14> */
.L_x_16561:


//--------------------- .text._ZN2at6native18elementwise_kernelILi128ELi4EZNS0_15gpu_kernel_implIZZZNS0_17acosh_kernel_cudaERNS_18TensorIteratorBaseEENKUlvE_clEvENKUlvE0_clEvEUlN3c107complexIfEEE_EEvS4_RKT_EUliE_EEviT1_ --------------------------
	.section	.text._ZN2at6native18elementwise_kernelILi128ELi4EZNS0_15gpu_kernel_implIZZZNS0_17acosh_kernel_cudaERNS_18TensorIteratorBaseEENKUlvE_clEvENKUlvE0_clEvEUlN3c107complexIfEEE_EEvS4_RKT_EUliE_EEviT1_,"ax",@progbits
	.sectioninfo	@"SHI_REGISTERS=26"
	.align	128
        .global         _ZN2at6native18elementwise_kernelILi128ELi4EZNS0_15gpu_kernel_implIZZZNS0_17acosh_kernel_cudaERNS_18TensorIteratorBaseEENKUlvE_clEvENKUlvE0_clEvEUlN3c107complexIfEEE_EEvS4_RKT_EUliE_EEviT1_
        .type           _ZN2at6native18elementwise_kernelILi128ELi4EZNS0_15gpu_kernel_implIZZZNS0_17acosh_kernel_cudaERNS_18TensorIteratorBaseEENKUlvE_clEvENKUlvE0_clEvEUlN3c107complexIfEEE_EEvS4_RKT_EUliE_EEviT1_,@function
        .size           _ZN2at6native18elementwise_kernelILi128ELi4EZNS0_15gpu_kernel_implIZZZNS0_17acosh_kernel_cudaERNS_18TensorIteratorBaseEENKUlvE_clEvENKUlvE0_clEvEUlN3c107complexIfEEE_EEvS4_RKT_EUliE_EEviT1_,(.L_x_16509 - _ZN2at6native18elementwise_kernelILi128ELi4EZNS0_15gpu_kernel_implIZZZNS0_17acosh_kernel_cudaERNS_18TensorIteratorBaseEENKUlvE_clEvENKUlvE0_clEvEUlN3c107complexIfEEE_EEvS4_RKT_EUliE_EEviT1_)
        .other          _ZN2at6native18elementwise_kernelILi128ELi4EZNS0_15gpu_kernel_implIZZZNS0_17acosh_kernel_cudaERNS_18TensorIteratorBaseEENKUlvE_clEvENKUlvE0_clEvEUlN3c107complexIfEEE_EEvS4_RKT_EUliE_EEviT1_,@"STO_CUDA_ENTRY STV_DEFAULT"
_ZN2at6native18elementwise_kernelILi128ELi4EZNS0_15gpu_kernel_implIZZZNS0_17acosh_kernel_cudaERNS_18TensorIteratorBaseEENKUlvE_clEvENKUlvE0_clEvEUlN3c107complexIfEEE_EEvS4_RKT_EUliE_EEviT1_:
.text._ZN2at6native18elementwise_kernelILi128ELi4EZNS0_15gpu_kernel_implIZZZNS0_17acosh_kernel_cudaERNS_18TensorIteratorBaseEENKUlvE_clEvENKUlvE0_clEvEUlN3c107complexIfEEE_EEvS4_RKT_EUliE_EEviT1_:
        /* <DEDUP_REMOVED lines=235> */
[----:B------:R-:W-:-:S04]  /*0eb0*/  @P0 IMAD R0, R5, c[0x0][0x35c], R0 ;  /* 0x0000d70005000a24 */ /* 0x000fc800078e0200 */
.L_x_6567:
[----:B------:R-:W0:Y:S01]  /*0ec0*/  LDC.U8 R5, c[0x0][0x372] ;  /* 0x0000dc80ff057b82 */ /* 0x000e220000000000 */
[----:B------:R-:W-:Y:S01]  /*0ed0*/  IADD3 R2, P1, R0, c[0x0][0x368], RZ ;  /* 0x0000da0000027a10 */ /* 0x000fe20007f3e0ff */
[----:B------:R-:W-:Y:S03]  /*0ee0*/  BSSY B7, `(.L_x_6568) ;  /* 0x00000f3000077945 */ /* 0x000fe60003800000 */
        /* <DEDUP_REMOVED lines=13> */
[----:B------:R-:W-:Y:S01]  /*0fc0*/  IMAD.MOV.U32 R5, RZ, RZ, RZ ;  /* 0x000000ffff057224 */ /* 0x000fe200078e00ff */
[----:B--2---:R0:W1:Y:S01]  /*0fd0*/  I2F.S16 R4, R2 ;  /* 0x0000000200047306 */ /* 0x0040620000101400 */
[----:B------:R-:W-:Y:S05]  /*0fe0*/  BRA `(.L_x_6574) ;  /* 0x00000e2000007947 */ /* 0x000fea0003800000 */
.L_x_6572:
[----:B------:R-:W2:Y:S01]  /*0ff0*/  LDG.E.U8 R2, [R2.64] ;  /* 0x0000002402027981 */ /* 0x000ea2000c1e1100 */
[----:B------:R-:W-:Y:S01]  /*1000*/  IMAD.MOV.U32 R5, RZ, RZ, RZ ;  /* 0x000000ffff057224 */ /* 0x000fe200078e00ff */
[----:B--2---:R0:W1:Y:S01]  /*1010*/  I2F.U16 R4, R2 ;  /* 0x0000000200047306 */ /* 0x0040620000101000 */
[----:B------:R-:W-:Y:S05]  /*1020*/  BRA `(.L_x_6574) ;  /* 0x00000de000007947 */ /* 0x000fea0003800000 */
.L_x_6571:
[----:B------:R-:W-:-:S13]  /*1030*/  ISETP.NE.AND P0, PT, R4, 0x2, PT ;  /* 0x000000020400780c */ /* 0x000fda0003f05270 */
[----:B------:R-:W-:Y:S05]  /*1040*/  @!P0 BRA `(.L_x_6575) ;  /* 0x000000c000008947 */ /* 0x000fea0003800000 */
[----:B------:R-:W-:-:S13]  /*1050*/  ISETP.NE.AND P0, PT, R4, 0x3, PT ;  /* 0x000000030400780c */ /* 0x000fda0003f05270 */
[----:B------:R-:W-:Y:S05]  /*1060*/  @!P0 BRA `(.L_x_6576) ;  /* 0x0000006000008947 */ /* 0x000fea0003800000 */
[----:B------:R-:W-:-:S13]  /*1070*/  ISETP.NE.AND P0, PT, R4, 0x4, PT ;  /* 0x000000040400780c */ /* 0x000fda0003f05270 */
[----:B------:R-:W-:Y:S05]  /*1080*/  @P0 BRA `(.L_x_6573) ;  /* 0x00000bc000000947 */ /* 0x000fea0003800000 */
[----:B------:R-:W2:Y:S01]  /*1090*/  LDG.E.64 R2, [R2.64] ;  /* 0x0000002402027981 */ /* 0x000ea2000c1e1b00 */
[----:B------:R-:W-:Y:S01]  /*10a0*/  MOV R5, RZ ;  /* 0x000000ff00057202 */ /* 0x000fe20000000f00 */
[----:B--2---:R0:W1:Y:S01]  /*10b0*/  I2F.S64 R4, R2 ;  /* 0x0000000200047312 */ /* 0x0040620000301400 */
[----:B------:R-:W-:Y:S05]  /*10c0*/  BRA `(.L_x_6574) ;  /* 0x00000d4000007947 */ /* 0x000fea0003800000 */
.L_x_6576:
[----:B------:R-:W2:Y:S01]  /*10d0*/  LDG.E R2, [R2.64] ;  /* 0x0000002402027981 */ /* 0x000ea2000c1e1900 */
[----:B------:R-:W-:Y:S01]  /*10e0*/  IMAD.MOV.U32 R5, RZ, RZ, RZ ;  /* 0x000000ffff057224 */ /* 0x000fe200078e00ff */
[----:B--2---:R0:W1:Y:S01]  /*10f0*/  I2F R4, R2 ;  /* 0x0000000200047306 */ /* 0x0040620000201400 */
[----:B------:R-:W-:Y:S05]  /*1100*/  BRA `(.L_x_6574) ;  /* 0x00000d0000007947 */ /* 0x000fea0003800000 */
.L_x_6575:
[----:B------:R-:W2:Y:S01]  /*1110*/  LDG.E.U16 R2, [R2.64] ;  /* 0x0000002402027981 */ /* 0x000ea2000c1e1500 */
[----:B------:R-:W-:Y:S01]  /*1120*/  IMAD.MOV.U32 R5, RZ, RZ, RZ ;  /* 0x000000ffff057224 */ /* 0x000fe200078e00ff */
[----:B--2---:R0:W1:Y:S01]  /*1130*/  I2F.S16 R4, R2 ;  /* 0x0000000200047306 */ /* 0x0040620000101400 */
[----:B------:R-:W-:Y:S05]  /*1140*/  BRA `(.L_x_6574) ;  /* 0x00000cc000007947 */ /* 0x000fea0003800000 */
.L_x_6570:
[----:B------:R-:W-:-:S13]  /*1150*/  ISETP.GT.AND P0, PT, R4, 0x6, PT ;  /* 0x000000060400780c */ /* 0x000fda0003f04270 */
[----:B------:R-:W-:Y:S05]  /*1160*/  @P0 BRA `(.L_x_6577) ;  /* 0x000000b000000947 */ /* 0x000fea0003800000 */
[----:B------:R-:W-:-:S13]  /*1170*/  ISETP.NE.AND P0, PT, R4, 0x5, PT ;  /* 0x000000050400780c */ /* 0x000fda0003f05270 */
[----:B------:R-:W-:Y:S05]  /*1180*/  @!P0 BRA `(.L_x_6578) ;  /* 0x0000005000008947 */ /* 0x000fea0003800000 */
[----:B------:R-:W-:-:S13]  /*1190*/  ISETP.NE.AND P0, PT, R4, 0x6, PT ;  /* 0x000000060400780c */ /* 0x000fda0003f05270 */
[----:B------:R-:W-:Y:S05]  /*11a0*/  @P0 BRA `(.L_x_6573) ;  /* 0x00000aa000000947 */ /* 0x000fea0003800000 */
[----:B------:R0:W5:Y:S01]  /*11b0*/  LDG.E R4, [R2.64] ;  /* 0x0000002402047981 */ /* 0x000162000c1e1900 */
[----:B------:R-:W-:Y:S01]  /*11c0*/  HFMA2.MMA R5, -RZ, RZ, 0, 0 ;  /* 0x00000000ff057435 */ /* 0x000fe200000001ff */
[----:B------:R-:W-:Y:S05]  /*11d0*/  BRA `(.L_x_6574) ;  /* 0x00000c3000007947 */ /* 0x000fea0003800000 */
.L_x_6578:
[----:B------:R-:W2:Y:S01]  /*11e0*/  LDG.E.U16 R2, [R2.64] ;  /* 0x0000002402027981 */ /* 0x000ea2000c1e1500 */
[----:B------:R-:W-:Y:S01]  /*11f0*/  IMAD.MOV.U32 R5, RZ, RZ, RZ ;  /* 0x000000ffff057224 */ /* 0x000fe200078e00ff */
[----:B--2---:R-:W-:Y:S01]  /*1200*/  HADD2.F32 R4, -RZ, R2.H0_H0 ;  /* 0x20000002ff047230 */ /* 0x004fe20000004100 */
[----:B------:R-:W-:Y:S05]  /*1210*/  BRA `(.L_x_6574) ;  /* 0x00000bf000007947 */ /* 0x000fea0003800000 */
.L_x_6577:
[----:B------:R-:W-:-:S13]  /*1220*/  ISETP.NE.AND P0, PT, R4, 0x7, PT ;  /* 0x000000070400780c */ /* 0x000fda0003f05270 */
[----:B------:R-:W-:Y:S05]  /*1230*/  @!P0 BRA `(.L_x_6579) ;  /* 0x000000a000008947 */ /* 0x000fea0003800000 */
[----:B------:R-:W-:-:S13]  /*1240*/  ISETP.NE.AND P0, PT, R4, 0x8, PT ;  /* 0x000000080400780c */ /* 0x000fda0003f05270 */
[----:B------:R-:W-:Y:S05]  /*1250*/  @!P0 BRA `(.L_x_6580) ;  /* 0x0000004000008947 */ /* 0x000fea0003800000 */
[----:B------:R-:W-:-:S13]  /*1260*/  ISETP.NE.AND P0, PT, R4, 0x9, PT ;  /* 0x000000090400780c */ /* 0x000fda0003f05270 */
[----:B------:R-:W-:Y:S05]  /*1270*/  @P0 BRA `(.L_x_6573) ;  /* 0x000009d000000947 */ /* 0x000fea0003800000 */
[----:B------:R0:W5:Y:S01]  /*1280*/  LDG.E.64 R4, [R2.64] ;  /* 0x0000002402047981 */ /* 0x000162000c1e1b00 */
[----:B------:R-:W-:Y:S05]  /*1290*/  BRA `(.L_x_6574) ;  /* 0x00000b7000007947 */ /* 0x000fea0003800000 */
.L_x_6580:
[----:B------:R-:W2:Y:S02]  /*12a0*/  LDG.E R2, [R2.64] ;  /* 0x0000002402027981 */ /* 0x000ea4000c1e1900 */
[--C-:B--2---:R-:W-:Y:S02]  /*12b0*/  HADD2.F32 R5, -RZ, R2.reuse.H1_H1 ;  /* 0x30000002ff057230 */ /* 0x104fe40000004100 */
[----:B------:R-:W-:Y:S01]  /*12c0*/  HADD2.F32 R4, -RZ, R2.H0_H0 ;  /* 0x20000002ff047230 */ /* 0x000fe20000004100 */
[----:B------:R-:W-:Y:S05]  /*12d0*/  BRA `(.L_x_6574) ;  /* 0x00000b3000007947 */ /* 0x000fea0003800000 */
.L_x_6579:
[----:B------:R-:W2:Y:S01]  /*12e0*/  LDG.E.64 R2, [R2.64] ;  /* 0x0000002402027981 */ /* 0x000ea2000c1e1b00 */
[----:B------:R-:W-:Y:S01]  /*12f0*/  IMAD.MOV.U32 R5, RZ, RZ, RZ ;  /* 0x000000ffff057224 */ /* 0x000fe200078e00ff */
[----:B--2---:R-:W0:Y:S01]  /*1300*/  F2F.F32.F64 R4, R2 ;  /* 0x0000000200047310 */ /* 0x004e220000301000 */
[----:B------:R-:W0:-:S14]  /*1310*/  DSETP.GEU.AND P0, PT, |R2|, c[0x2][0x0], PT ;  /* 0x008000000200762a */ /* 0x000e1c0003f0e200 */
[----:B0-----:R-:W-:Y:S01]  /*1320*/  @!P0 FMUL R4, R4, 1.175494350822287508e-38 ;  /* 0x0080000004048820 */ /* 0x001fe20000400000 */
[----:B------:R-:W-:Y:S05]  /*1330*/  BRA `(.L_x_6574) ;  /* 0x00000ad000007947 */ /* 0x000fea0003800000 */
.L_x_6569:
        /* <DEDUP_REMOVED lines=9> */
[----:B------:R-:W-:Y:S02]  /*13d0*/  MOV R5, RZ ;  /* 0x000000ff00057202 */ /* 0x000fe40000000f00 */
[----:B--2---:R-:W-:-:S04]  /*13e0*/  ISETP.NE.AND P0, PT, R2, RZ, PT ;  /* 0x000000ff0200720c */ /* 0x004fc80003f05270 */
[----:B------:R-:W-:Y:S01]  /*13f0*/  FSEL R4, RZ, 1, !P0 ;  /* 0x3f800000ff047808 */ /* 0x000fe20004000000 */
[----:B------:R-:W-:Y:S05]  /*1400*/  BRA `(.L_x_6574) ;  /* 0x00000a0000007947 */ /* 0x000fea0003800000 */
.L_x_6583:
[----:B------:R-:W2:Y:S02]  /*1410*/  LDG.E.128 R8, [R2.64] ;  /* 0x0000002402087981 */ /* 0x000ea4000c1e1d00 */
[----:B--2---:R-:W0:Y:S01]  /*1420*/  F2F.F32.F64 R5, R10 ;  /* 0x0000000a00057310 */ /* 0x004e220000301000 */
[----:B------:R-:W0:-:S04]  /*1430*/  DSETP.GEU.AND P0, PT, |R10|, c[0x2][0x0], PT ;  /* 0x008000000a00762a */ /* 0x000e080003f0e200 */
[----:B------:R-:W1:-:S03]  /*1440*/  DSETP.GEU.AND P1, PT, |R8|, c[0x2][0x0], PT ;  /* 0x008000000800762a */ /* 0x000e460003f2e200 */
[----:B------:R-:W1:Y:S07]  /*1450*/  F2F.F32.F64 R4, R8 ;  /* 0x0000000800047310 */ /* 0x000e6e0000301000 */
[----:B0-----:R-:W-:-:S04]  /*1460*/  @!P0 FMUL R5, R5, 1.175494350822287508e-38 ;  /* 0x0080000005058820 */ /* 0x001fc80000400000 */
[----:B-1----:R-:W-:Y:S01]  /*1470*/  @!P1 FMUL R4, R4, 1.175494350822287508e-38 ;  /* 0x0080000004049820 */ /* 0x002fe20000400000 */
[----:B------:R-:W-:Y:S05]  /*1480*/  BRA `(.L_x_6574) ;  /* 0x0000098000007947 */ /* 0x000fea0003800000 */
.L_x_6582:
        /* <DEDUP_REMOVED lines=23> */
[----:B------:R-:W-:Y:S02]  /*1600*/  LOP3.LUT R3, R5, R2, RZ, 0x30, !PT ;  /* 0x0000000205037212 */ /* 0x000fe400078e30ff */
[----:B------:R-:W-:Y:S02]  /*1610*/  MOV R5, RZ ;  /* 0x000000ff00057202 */ /* 0x000fe40000000f00 */
[----:B------:R-:W-:Y:S01]  /*1620*/  LOP3.LUT R4, R3, 0x80000000, R4, 0xf8, !PT ;  /* 0x8000000003047812 */ /* 0x000fe200078ef804 */
[----:B------:R-:W-:Y:S05]  /*1630*/  BRA `(.L_x_6574) ;  /* 0x000007d000007947 */ /* 0x000fea0003800000 */
.L_x_6585:
[----:B------:R-:W2:Y:S01]  /*1640*/  LDG.E.U8 R2, [R2.64] ;  /* 0x0000002402027981 */ /* 0x000ea2000c1e1100 */
[----:B------:R-:W-:Y:S02]  /*1650*/  IMAD.MOV.U32 R5, RZ, RZ, RZ ;  /* 0x000000ffff057224 */ /* 0x000fe400078e00ff */
[C---:B--2---:R-:W-:Y:S02]  /*1660*/  IMAD.SHL.U32 R0, R2.reuse, 0x2000000, RZ ;  /* 0x0200000002007824 */ /* 0x044fe400078e00ff */
        /* <DEDUP_REMOVED lines=11> */
.L_x_6584:
[----:B------:R-:W2:Y:S01]  /*1720*/  LDG.E.U16 R2, [R2.64] ;  /* 0x0000002402027981 */ /* 0x000ea2000c1e1500 */
[----:B------:R-:W-:Y:S01]  /*1730*/  HFMA2.MMA R5, -RZ, RZ, 0, 0 ;  /* 0x00000000ff057435 */ /* 0x000fe200000001ff */
[----:B--2---:R-:W-:Y:S01]  /*1740*/  PRMT R4, RZ, 0x5410, R2 ;  /* 0x00005410ff047816 */ /* 0x004fe20000000002 */
[----:B------:R-:W-:Y:S05]  /*1750*/  BRA `(.L_x_6574) ;  /* 0x000006b000007947 */ /* 0x000fea0003800000 */
.L_x_6581:
        /* <DEDUP_REMOVED lines=9> */
[----:B------:R-:W-:Y:S01]  /*17f0*/  IMAD.MOV.U32 R5, RZ, RZ, RZ ;  /* 0x000000ffff057224 */ /* 0x000fe200078e00ff */
[----:B--2---:R0:W1:Y:S01]  /*1800*/  I2F.U16 R4, R2 ;  /* 0x0000000200047306 */ /* 0x0040620000101000 */
[----:B------:R-:W-:Y:S05]  /*1810*/  BRA `(.L_x_6574) ;  /* 0x000005f000007947 */ /* 0x000fea0003800000 */
.L_x_6588:
[----:B------:R-:W2:Y:S01]  /*1820*/  LDG.E.U8 R2, [R2.64] ;  /* 0x0000002402027981 */ /* 0x000ea2000c1e1100 */
[----:B------:R-:W-:Y:S01]  /*1830*/  CS2R R4, SRZ ;  /* 0x0000000000047805 */ /* 0x000fe2000001ff00 */
        /* <DEDUP_REMOVED lines=18> */
.L_x_6590:
[----:B------:R-:W-:Y:S05]  /*1960*/  BSYNC B0 ;  /* 0x0000000000007941 */ /* 0x000fea0003800000 */
.L_x_6589:
[----:B------:R-:W-:Y:S01]  /*1970*/  IMAD.SHL.U32 R2, R2, 0x100000, RZ ;  /* 0x0010000002027824 */ /* 0x000fe200078e00ff */
[----:B------:R-:W-:-:S04]  /*1980*/  LEA R3, R0, 0x3b800000, 0x17 ;  /* 0x3b80000000037811 */ /* 0x000fc800078eb8ff */
[----:B------:R-:W-:Y:S01]  /*1990*/  LOP3.LUT R4, R3, R2, R4, 0xfe, !PT ;  /* 0x0000000203047212 */ /* 0x000fe200078efe04 */
[----:B------:R-:W-:Y:S05]  /*19a0*/  BRA `(.L_x_6574) ;  /* 0x0000046000007947 */ /* 0x000fea0003800000 */
.L_x_6587:
        /* <DEDUP_REMOVED lines=20> */
.L_x_6592:
[----:B------:R-:W-:Y:S05]  /*1af0*/  BSYNC B0 ;  /* 0x0000000000007941 */ /* 0x000fea0003800000 */
.L_x_6591:
[----:B------:R-:W-:Y:S01]  /*1b00*/  IMAD.SHL.U32 R2, R2, 0x200000, RZ ;  /* 0x0020000002027824 */ /* 0x000fe200078e00ff */
[----:B------:R-:W-:-:S04]  /*1b10*/  LEA R3, R0, 0x37800000, 0x17 ;  /* 0x3780000000037811 */ /* 0x000fc800078eb8ff */
[----:B------:R-:W-:Y:S01]  /*1b20*/  LOP3.LUT R4, R3, R2, R4, 0xfe, !PT ;  /* 0x0000000203047212 */ /* 0x000fe200078efe04 */
[----:B------:R-:W-:Y:S05]  /*1b30*/  BRA `(.L_x_6574) ;  /* 0x000002d000007947 */ /* 0x000fea0003800000 */
.L_x_6586:
        /* <DEDUP_REMOVED lines=14> */
.L_x_6596:
[----:B------:R-:W-:Y:S05]  /*1c20*/  BSYNC B0 ;  /* 0x0000000000007941 */ /* 0x000fea0003800000 */
.L_x_6595:
[----:B------:R-:W-:Y:S01]  /*1c30*/  IMAD.MOV.U32 R5, RZ, RZ, RZ ;  /* 0x000000ffff057224 */ /* 0x000fe200078e00ff */
[----:B------:R-:W-:Y:S05]  /*1c40*/  BRA `(.L_x_6574) ;  /* 0x000001c000007947 */ /* 0x000fea0003800000 */
.L_x_6573:
[----:B------:R-:W-:Y:S01]  /*1c50*/  MOV R0, 0x0 ;  /* 0x0000000000007802 */ /* 0x000fe20000000f00 */
[----:B------:R-:W-:Y:S01]  /*1c60*/  IMAD.MOV.U32 R5, RZ, RZ, c[0x4][0x15c] ;  /* 0x01005700ff057624 */ /* 0x000fe200078e00ff */
[----:B------:R-:W-:Y:S01]  /*1c70*/  MOV R4, c[0x4][0x158] ;  /* 0x0100560000047a02 */ /* 0x000fe20000000f00 */
[----:B------:R-:W-:Y:S01]  /*1c80*/  IMAD.MOV.U32 R6, RZ, RZ, c[0x4][0x160] ;  /* 0x01005800ff067624 */ /* 0x000fe200078e00ff */
[----:B------:R0:W1:Y:S01]  /*1c90*/  LDC.64 R2, c[0x4][R0] ;  /* 0x0100000000027b82 */ /* 0x0000620000000a00 */
[----:B------:R-:W-:Y:S01]  /*1ca0*/  MOV R7, c[0x4][0x164] ;  /* 0x0100590000077a02 */ /* 0x000fe20000000f00 */
[----:B------:R-:W-:Y:S01]  /*1cb0*/  IMAD.MOV.U32 R8, RZ, RZ, 0x4e ;  /* 0x0000004eff087424 */ /* 0x000fe200078e00ff */
[----:B------:R-:W-:Y:S01]  /*1cc0*/  MOV R11, c[0x4][0x1c] ;  /* 0x01000700000b7a02 */ /* 0x000fe20000000f00 */
[----:B------:R-:W-:-:S02]  /*1cd0*/  IMAD.MOV.U32 R10, RZ, RZ, c[0x4][0x18] ;  /* 0x01000600ff0a7624 */ /* 0x000fc400078e00ff */
[----:B------:R-:W-:Y:S02]  /*1ce0*/  IMAD.MOV.U32 R12, RZ, RZ, 0x1 ;  /* 0x00000001ff0c7424 */ /* 0x000fe400078e00ff */
[----:B------:R-:W-:Y:S02]  /*1cf0*/  IMAD.MOV.U32 R13, RZ, RZ, RZ ;  /* 0x000000ffff0d7224 */ /* 0x000fe400078e00ff */
        /* <DEDUP_REMOVED lines=8> */
[----:B------:R-:W-:Y:S01]  /*1d80*/  CS2R R4, SRZ ;  /* 0x0000000000047805 */ /* 0x000fe2000001ff00 */
[----:B------:R-:W-:Y:S05]  /*1d90*/  BRA `(.L_x_6574) ;  /* 0x0000007000007947 */ /* 0x000fea0003800000 */
.L_x_6594:
[----:B------:R-:W2:Y:S01]  /*1da0*/  LDG.E.64 R2, [R2.64] ;  /* 0x0000002402027981 */ /* 0x000ea2000c1e1b00 */
[----:B------:R-:W-:Y:S01]  /*1db0*/  HFMA2.MMA R5, -RZ, RZ, 0, 0 ;  /* 0x00000000ff057435 */ /* 0x000fe200000001ff */
[----:B--2---:R0:W1:Y:S01]  /*1dc0*/  I2F.U64 R4, R2 ;  /* 0x0000000200047312 */ /* 0x0040620000301000 */
[----:B------:R-:W-:Y:S07]  /*1dd0*/  BRA `(.L_x_6574) ;  /* 0x0000003000007947 */ /* 0x000fee0003800000 */
.L_x_6593:
[----:B------:R-:W2:Y:S01]  /*1de0*/  LDG.E R2, [R2.64] ;  /* 0x0000002402027981 */ /* 0x000ea2000c1e1900 */
[----:B------:R-:W-:Y:S01]  /*1df0*/  IMAD.MOV.U32 R5, RZ, RZ, RZ ;  /* 0x000000ffff057224 */ /* 0x000fe200078e00ff */
[----:B--2---:R0:W1:Y:S06]  /*1e00*/  I2F.U32 R4, R2 ;  /* 0x0000000200047306 */ /* 0x00406c0000201000 */
.L_x_6574:
[----:B------:R-:W-:Y:S05]  /*1e10*/  BSYNC B7 ;  /* 0x0000000000077941 */ /* 0x000fea0003800000 */
.L_x_6568:
[C---:B-1---5:R-:W-:Y:S01]  /*1e20*/  FSETP.GTU.FTZ.AND P0, PT, |R4|.reuse, +INF , PT ;  /* 0x7f8000000400780b */ /* 0x062fe20003f1c200 */
[----:B------:R-:W-:Y:S01]  /*1e30*/  BSSY B0, `(.L_x_6597) ;  /* 0x0000282000007945 */ /* 0x000fe20003800000 */
[----:B------:R-:W-:Y:S01]  /*1e40*/  FSETP.GTU.FTZ.AND P1, PT, |R5|, +INF , PT ;  /* 0x7f8000000500780b */ /* 0x000fe20003f3c200 */
[----:B------:R-:W-:Y:S01]  /*1e50*/  FADD.FTZ R0, |R4|, -RZ ;  /* 0x800000ff04007221 */ /* 0x000fe20000010200 */
[----:B------:R-:W-:-:S02]  /*1e60*/  IADD3 R6, P2, R18, c[0x0][0x360], RZ ;  /* 0x0000d80012067a10 */ /* 0x000fc40007f5e0ff */
[----:B------:R-:W-:-:S03]  /*1e70*/  PLOP3.LUT P0, PT, P0, P1, PT, 0xa8, 0x0 ;  /* 0x000000000000781c */ /* 0x000fc60000703570 */
[----:B------:R-:W-:-:S10]  /*1e80*/  IMAD.X R7, RZ, RZ, c[0x0][0x364], P2 ;  /* 0x0000d900ff077624 */ /* 0x000fd400010e06ff */
        /* <DEDUP_REMOVED lines=12> */
[----:B0-----:R-:W-:Y:S01]  /*1f50*/  FADD.FTZ R2, R0, 1 ;  /* 0x3f80000000027421 */ /* 0x001fe20000010000 */
        /* <DEDUP_REMOVED lines=54> */
[----:B0-----:R-:W-:Y:S01]  /*22c0*/  @!P0 FMUL.FTZ R10, R10, |R5| ;  /* 0x400000050a0a8220 */ /* 0x001fe20000410000 */
[----:B------:R-:W-:Y:S05]  /*22d0*/  @!P0 BRA `(.L_x_6603) ;  /* 0x0000060000008947 */ /* 0x000fea0003800000 */
[----:B------:R-:W-:Y:S01]  /*22e0*/  FMUL.FTZ R10, R2, R3 ;  /* 0x00000003020a7220 */ /* 0x000fe20000410000 */
[----:B------:R-:W-:Y:S01]  /*22f0*/  MOV R18, 0x3e800000 ;  /* 0x3e80000000127802 */ /* 0x000fe20000000f00 */
[----:B------:R-:W-:-:S04]  /*2300*/  IMAD.MOV.U32 R17, RZ, RZ, 0x3d39bf78 ;  /* 0x3d39bf78ff117424 */ /* 0x000fc800078e00ff */
        /* <DEDUP_REMOVED lines=30> */
.L_x_6605:
        /* <DEDUP_REMOVED lines=10> */
.L_x_6607:
[----:B------:R-:W-:-:S04]  /*2590*/  FADD.FTZ R10, -R2, R11 ;  /* 0x0000000b020a7221 */ /* 0x000fc80000010100 */
[----:B------:R-:W-:Y:S02]  /*25a0*/  FMUL.FTZ R10, R10, 0.5 ;  /* 0x3f0000000a0a7820 */ /* 0x000fe40000410000 */
.L_x_6608:
[----:B------:R-:W-:Y:S05]  /*25b0*/  BSYNC B2 ;  /* 0x0000000000027941 */ /* 0x000fea0003800000 */
.L_x_6606:
        /* <DEDUP_REMOVED lines=11> */
.L_x_6610:
[----:B------:R-:W-:-:S04]  /*2670*/  FADD.FTZ R12, R8, -R15 ;  /* 0x8000000f080c7221 */ /* 0x000fc80000010000 */
[----:B------:R-:W-:Y:S02]  /*2680*/  FMUL.FTZ R15, R12, 0.5 ;  /* 0x3f0000000c0f7820 */ /* 0x000fe40000410000 */
.L_x_6611:
[----:B------:R-:W-:Y:S05]  /*2690*/  BSYNC B2 ;  /* 0x0000000000027941 */ /* 0x000fea0003800000 */
.L_x_6609:
        /* <DEDUP_REMOVED lines=35> */
.L_x_6604:
[----:B------:R0:W1:Y:S02]  /*28d0*/  MUFU.SQRT R10, R9 ;  /* 0x00000009000a7308 */ /* 0x0000640000002000 */
.L_x_6603:
[----:B------:R-:W-:Y:S05]  /*28e0*/  BSYNC B1 ;  /* 0x0000000000017941 */ /* 0x000fea0003800000 */
.L_x_6602:
        /* <DEDUP_REMOVED lines=24> */
.L_x_6618:
[----:B------:R-:W-:-:S04]  /*2a70*/  FADD.FTZ R2, -R2, R11 ;  /* 0x0000000b02027221 */ /* 0x000fc80000010100 */
[----:B------:R-:W-:Y:S02]  /*2a80*/  FMUL.FTZ R2, R2, 0.5 ;  /* 0x3f00000002027820 */ /* 0x000fe40000410000 */
.L_x_6619:
[----:B------:R-:W-:Y:S05]  /*2a90*/  BSYNC B2 ;  /* 0x0000000000027941 */ /* 0x000fea0003800000 */
.L_x_6617:
        /* <DEDUP_REMOVED lines=10> */
.L_x_6621:
[----:B------:R-:W-:-:S04]  /*2b40*/  FADD.FTZ R3, -R3, R8 ;  /* 0x0000000803037221 */ /* 0x000fc80000010100 */
[----:B------:R-:W-:Y:S02]  /*2b50*/  FMUL.FTZ R3, R3, 0.5 ;  /* 0x3f00000003037820 */ /* 0x000fe40000410000 */
.L_x_6622:
[----:B------:R-:W-:Y:S05]  /*2b60*/  BSYNC B2 ;  /* 0x0000000000027941 */ /* 0x000fea0003800000 */
.L_x_6620:
[----:B------:R-:W-:Y:S01]  /*2b70*/  FADD.FTZ R2, R3, R2 ;  /* 0x0000000203027221 */ /* 0x000fe20000010000 */
[----:B------:R-:W-:Y:S01]  /*2b80*/  PLOP3.LUT P0, PT, PT, PT, PT, 0x80, 0x0 ;  /* 0x000000000000781c */ /* 0x000fe20003f0f070 */
[----:B------:R-:W-:-:S04]  /*2b90*/  FADD.FTZ R13, R0, R13 ;  /* 0x0000000d000d7221 */ /* 0x000fc80000010000 */
[----:B------:R-:W-:-:S06]  /*2ba0*/  FMUL.FTZ R13, R13, R2 ;  /* 0x000000020d0d7220 */ /* 0x000fcc0000410000 */
[----:B------:R-:W2:Y:S01]  /*2bb0*/  MUFU.SQRT R13, R13 ;  /* 0x0000000d000d7308 */ /* 0x000ea20000002000 */
[----:B------:R-:W-:Y:S05]  /*2bc0*/  BRA `(.L_x_6614) ;  /* 0x000001a000007947 */ /* 0x000fea0003800000 */
.L_x_6616:
        /* <DEDUP_REMOVED lines=13> */
[----:B--23--:R-:W-:Y:S01]  /*2ca0*/  FMUL.FTZ R13, R3, R2 ;  /* 0x00000002030d7220 */ /* 0x00cfe20000410000 */
[----:B------:R-:W-:Y:S05]  /*2cb0*/  BRA `(.L_x_6614) ;  /* 0x000000b000007947 */ /* 0x000fea0003800000 */
.L_x_6615:
        /* <DEDUP_REMOVED lines=8> */
.L_x_6613:
[----:B------:R-:W-:Y:S01]  /*2d40*/  PLOP3.LUT P0, PT, PT, PT, PT, 0x80, 0x0 ;  /* 0x000000000000781c */ /* 0x000fe20003f0f070 */
[----:B------:R-:W-:Y:S02]  /*2d50*/  FMUL.FTZ R13, R13, 16777216 ;  /* 0x4b8000000d0d7820 */ /* 0x000fe40000410000 */
[----:B------:R-:W-:-:S05]  /*2d60*/  FMUL.FTZ R0, R0, 16777216 ;  /* 0x4b80000000007820 */ /* 0x000fca0000410000 */
.L_x_6614:
[----:B------:R-:W-:Y:S05]  /*2d70*/  BSYNC B1 ;  /* 0x0000000000017941 */ /* 0x000fea0003800000 */
.L_x_6612:
        /* <DEDUP_REMOVED lines=10> */
[----:B0-----:R-:W0:Y:S02]  /*2e20*/  MUFU.RSQ R9, R2 ;  /* 0x0000000200097308 */ /* 0x001e240000001400 */
[----:B0-----:R-:W-:Y:S02]  /*2e30*/  FMUL.FTZ R4, R2, R9 ;  /* 0x0000000902047220 */ /* 0x001fe40000410000 */
        /* <DEDUP_REMOVED lines=21> */
.L_x_6625:
[----:B------:R-:W-:Y:S01]  /*2f90*/  MOV R0, 0x3f000000 ;  /* 0x3f00000000007802 */ /* 0x000fe20000000f00 */
        /* <DEDUP_REMOVED lines=27> */
.L_x_6624:
[----:B------:R-:W-:-:S13]  /*3150*/  ISETP.GT.AND P0, PT, R4, -0x1, PT ;  /* 0xffffffff0400780c */ /* 0x000fda0003f04270 */
[----:B------:R-:W-:Y:S05]  /*3160*/  @P0 BRA `(.L_x_6627) ;  /* 0x0000036000000947 */ /* 0x000fea0003800000 */
[----:B------:R-:W-:Y:S01]  /*3170*/  FADD.FTZ R4, -R0, -RZ ;  /* 0x800000ff00047221 */ /* 0x000fe20000010100 */
[----:B------:R-:W-:Y:S01]  /*3180*/  BSSY B4, `(.L_x_6628) ;  /* 0x0000012000047945 */ /* 0x000fe20003800000 */
[C---:B--2---:R-:W-:Y:S02]  /*3190*/  FADD.FTZ R3, |R13|.reuse, -RZ ;  /* 0x800000ff0d037221 */ /* 0x044fe40000010200 */
[----:B------:R-:W-:Y:S01]  /*31a0*/  FADD.FTZ R0, |R4|, -RZ ;  /* 0x800000ff04007221 */ /* 0x000fe20000010200 */
[----:B------:R-:W-:-:S04]  /*31b0*/  FSETP.GT.FTZ.AND P6, PT, |R13|, |R4|, PT ;  /* 0x400000040d00720b */ /* 0x000fc80003fd4200 */
[----:B------:R-:W-:Y:S02]  /*31c0*/  FSEL R11, R3, R0, P6 ;  /* 0x00000000030b7208 */ /* 0x000fe40003000000 */
[----:B------:R-:W-:Y:S02]  /*31d0*/  FSEL R15, R0, R3, P6 ;  /* 0x00000003000f7208 */ /* 0x000fe40003000000 */
[----:B------:R-:W2:Y:S08]  /*31e0*/  MUFU.RCP R2, R11 ;  /* 0x0000000b00027308 */ /* 0x000eb00000001000 */
        /* <DEDUP_REMOVED lines=9> */
[----:B-1----:R-:W-:Y:S05]  /*3280*/  CALL.REL.NOINC `($__internal_12_$__cuda_sm3x_div_rn_ftz_f32_slowpath) ;  /* 0x0001237000007944 */ /* 0x002fea0003c00000 */
[----:B0-----:R-:W-:Y:S02]  /*3290*/  IMAD.MOV.U32 R0, RZ, RZ, R20 ;  /* 0x000000ffff007224 */ /* 0x001fe400078e0014 */
.L_x_6629:
[----:B------:R-:W-:Y:S05]  /*32a0*/  BSYNC B4 ;  /* 0x0000000000047941 */ /* 0x000fea0003800000 */
.L_x_6628:
        /* <DEDUP_REMOVED lines=18> */
.L_x_6631:
[----:B------:R-:W-:Y:S01]  /*33d0*/  ISETP.GE.AND P0, PT, R4, RZ, PT ;  /* 0x000000ff0400720c */ /* 0x000fe20003f06270 */
[----:B------:R-:W-:-:S12]  /*33e0*/  IMAD.MOV.U32 R3, RZ, RZ, 0x3fd774eb ;  /* 0x3fd774ebff037424 */ /* 0x000fd800078e00ff */
[----:B------:R-:W-:-:S04]  /*33f0*/  @P0 FFMA.FTZ R0, R3, 0.93318945169448852539, -R0 ;  /* 0x3f6ee58103000823 */ /* 0x000fc80000010800 */
[----:B------:R-:W-:Y:S02]  /*3400*/  @!P0 FFMA.FTZ R0, R3, 0.93318945169448852539, R0 ;  /* 0x3f6ee58103008823 */ /* 0x000fe40000010000 */
.L_x_6632:
[----:B------:R-:W-:Y:S05]  /*3410*/  BSYNC B1 ;  /* 0x0000000000017941 */ /* 0x000fea0003800000 */
.L_x_6630:
        /* <DEDUP_REMOVED lines=11> */
.L_x_6627:
[----:B------:R-:W-:Y:S01]  /*34d0*/  FADD.FTZ R2, |R0|, -RZ ;  /* 0x800000ff00027221 */ /* 0x000fe20000010200 */
[C---:B--2---:R-:W-:Y:S01]  /*34e0*/  FSETP.GT.FTZ.AND P6, PT, |R13|.reuse, |R0|, PT ;  /* 0x400000000d00720b */ /* 0x044fe20003fd4200 */
        /* <DEDUP_REMOVED lines=14> */
[----:B01----:R-:W-:Y:S05]  /*35d0*/  CALL.REL.NOINC `($__internal_12_$__cuda_sm3x_div_rn_ftz_f32_slowpath) ;  /* 0x0001202000007944 */ /* 0x003fea0003c00000 */
[----:B0-----:R-:W-:Y:S02]  /*35e0*/  IMAD.MOV.U32 R2, RZ, RZ, R20 ;  /* 0x000000ffff027224 */ /* 0x001fe400078e0014 */
.L_x_6634:
[----:B------:R-:W-:Y:S05]  /*35f0*/  BSYNC B4 ;  /* 0x0000000000047941 */ /* 0x000fea0003800000 */
.L_x_6633:
        /* <DEDUP_REMOVED lines=18> */
.L_x_6636:
[----:B------:R-:W-:Y:S01]  /*3720*/  ISETP.GE.AND P0, PT, R0, RZ, PT ;  /* 0x000000ff0000720c */ /* 0x000fe20003f06270 */
[----:B------:R-:W-:-:S12]  /*3730*/  IMAD.MOV.U32 R3, RZ, RZ, 0x3fd774eb ;  /* 0x3fd774ebff037424 */ /* 0x000fd800078e00ff */
[----:B------:R-:W-:-:S04]  /*3740*/  @P0 FFMA.FTZ R2, R3, 0.93318945169448852539, -R2 ;  /* 0x3f6ee58103020823 */ /* 0x000fc80000010802 */
[----:B------:R-:W-:Y:S02]  /*3750*/  @!P0 FFMA.FTZ R2, R3, 0.93318945169448852539, R2 ;  /* 0x3f6ee58103028823 */ /* 0x000fe40000010002 */
.L_x_6637:
[----:B------:R-:W-:Y:S05]  /*3760*/  BSYNC B1 ;  /* 0x0000000000017941 */ /* 0x000fea0003800000 */
.L_x_6635:
        /* <DEDUP_REMOVED lines=10> */
.L_x_6626:
[----:B------:R-:W-:Y:S05]  /*3810*/  BSYNC B3 ;  /* 0x0000000000037941 */ /* 0x000fea0003800000 */
.L_x_6623:
[----:B------:R-:W-:-:S04]  /*3820*/  SHF.R.U32.HI R2, RZ, 0x1f, R5 ;  /* 0x0000001fff027819 */ /* 0x000fc80000011605 */
[----:B------:R-:W-:-:S13]  /*3830*/  ISETP.NE.AND P0, PT, R2, RZ, PT ;  /* 0x000000ff0200720c */ /* 0x000fda0003f05270 */
[----:B-1----:R-:W-:Y:S01]  /*3840*/  @!P0 FADD.FTZ R10, -R10, -RZ ;  /* 0x800000ff0a0a8221 */ /* 0x002fe20000010100 */
[----:B------:R-:W-:Y:S05]  /*3850*/  BRA `(.L_x_6638) ;  /* 0x00000df000007947 */ /* 0x000fea0003800000 */
.L_x_6601:
[----:B------:R-:W-:Y:S02]  /*3860*/  FADD.FTZ R0, -R4, 6.1232342629258392722e-17 ;  /* 0x248d313204007421 */ /* 0x000fe40000010100 */
[----:B------:R-:W-:Y:S02]  /*3870*/  FADD.FTZ R10, -R5, -RZ ;  /* 0x800000ff050a7221 */ /* 0x000fe40000010100 */
[----:B------:R-:W-:Y:S01]  /*3880*/  FADD.FTZ R0, R0, 1.5707963705062866211 ;  /* 0x3fc90fdb00007421 */ /* 0x000fe20000010000 */
[----:B------:R-:W-:Y:S05]  /*3890*/  BRA `(.L_x_6638) ;  /* 0x00000db000007947 */ /* 0x000fea0003800000 */
.L_x_6600:
[----:B------:R-:W-:Y:S01]  /*38a0*/  MOV R0, RZ ;  /* 0x000000ff00007202 */ /* 0x000fe20000000f00 */
[----:B------:R-:W-:Y:S01]  /*38b0*/  FADD.FTZ R10, -R5, -RZ ;  /* 0x800000ff050a7221 */ /* 0x000fe20000010100 */
[----:B------:R-:W-:Y:S05]  /*38c0*/  BRA `(.L_x_6638) ;  /* 0x00000d8000007947 */ /* 0x000fea0003800000 */
.L_x_6599:
        /* <DEDUP_REMOVED lines=10> */
[----:B0-----:R-:W0:Y:S01]  /*3970*/  MUFU.RCP R3, R8 ;  /* 0x0000000800037308 */ /* 0x001e220000001000 */
        /* <DEDUP_REMOVED lines=12> */
[----:B------:R-:W-:Y:S05]  /*3a40*/  CALL.REL.NOINC `($__internal_12_$__cuda_sm3x_div_rn_ftz_f32_slowpath) ;  /* 0x00011bb000007944 */ /* 0x000fea0003c00000 */
[----:B0-----:R-:W-:Y:S02]  /*3a50*/  IMAD.MOV.U32 R2, RZ, RZ, R20 ;  /* 0x000000ffff027224 */ /* 0x001fe400078e0014 */
.L_x_6643:
[----:B------:R-:W-:Y:S05]  /*3a60*/  BSYNC B4 ;  /* 0x0000000000047941 */ /* 0x000fea0003800000 */
.L_x_6642:
        /* <DEDUP_REMOVED lines=18> */
.L_x_6645:
[----:B------:R-:W-:Y:S01]  /*3b90*/  ISETP.GE.AND P0, PT, R4, RZ, PT ;  /* 0x000000ff0400720c */ /* 0x000fe20003f06270 */
[----:B------:R-:W-:-:S12]  /*3ba0*/  IMAD.MOV.U32 R3, RZ, RZ, 0x3fd774eb ;  /* 0x3fd774ebff037424 */ /* 0x000fd800078e00ff */
[----:B------:R-:W-:-:S04]  /*3bb0*/  @P0 FFMA.FTZ R2, R3, 0.93318945169448852539, -R2 ;  /* 0x3f6ee58103020823 */ /* 0x000fc80000010802 */
[----:B------:R-:W-:Y:S02]  /*3bc0*/  @!P0 FFMA.FTZ R2, R3, 0.93318945169448852539, R2 ;  /* 0x3f6ee58103028823 */ /* 0x000fe40000010002 */
.L_x_6646:
[----:B------:R-:W-:Y:S05]  /*3bd0*/  BSYNC B1 ;  /* 0x0000000000017941 */ /* 0x000fea0003800000 */
.L_x_6644:
[----:B------:R-:W-:Y:S01]  /*3be0*/  FSETP.NEU.FTZ.AND P0, PT, R0, |R5|, PT ;  /* 0x400000050000720b */ /* 0x000fe20003f1d000 */
[----:B------:R-:W0:Y:S01]  /*3bf0*/  MUFU.LG2 R10, R11 ;  /* 0x0000000b000a7308 */ /* 0x000e220000000c00 */
[----:B------:R-:W-:Y:S01]  /*3c00*/  FSETP.NEU.FTZ.AND P1, PT, R8, RZ, PT ;  /* 0x000000ff0800720b */ /* 0x000fe20003f3d000 */
[----:B------:R-:W-:Y:S01]  /*3c10*/  FADD.FTZ R0, R0, |R5| ;  /* 0x4000000500007221 */ /* 0x000fe20000010000 */
[----:B------:R-:W-:Y:S02]  /*3c20*/  ISETP.GE.AND P2, PT, R4, RZ, PT ;  /* 0x000000ff0400720c */ /* 0x000fe40003f46270 */
[----:B------:R-:W-:-:S07]  /*3c30*/  MOV R3, 0x4016cbe4 ;  /* 0x4016cbe400037802 */ /* 0x000fce0000000f00 */
[----:B------:R-:W-:Y:S02]  /*3c40*/  @!P0 FSEL R2, R3, 0.78539818525314331055, !P2 ;  /* 0x3f490fdb03028808 */ /* 0x000fe40005000000 */
[----:B------:R-:W-:Y:S02]  /*3c50*/  @!P1 FSEL R2, RZ, 3.1415927410125732422, P2 ;  /* 0x40490fdbff029808 */ /* 0x000fe40001000000 */
[----:B------:R-:W-:Y:S01]  /*3c60*/  FSETP.GTU.FTZ.AND P0, PT, |R0|, +INF , PT ;  /* 0x7f8000000000780b */ /* 0x000fe20003f1c200 */
[----:B0-----:R-:W-:Y:S01]  /*3c70*/  FMUL.FTZ.D2 R10, R10, 0.69314718246459960938 ;  /* 0x3f3172180a0a7820 */ /* 0x001fe20000310000 */
[----:B------:R-:W-:-:S04]  /*3c80*/  LOP3.LUT R3, R2, 0x80000000, R5, 0xb8, !PT ;  /* 0x8000000002037812 */ /* 0x000fc800078eb805 */
[----:B------:R-:W-:Y:S01]  /*3c90*/  FSEL R0, R0, R3, P0 ;  /* 0x0000000300007208 */ /* 0x000fe20000000000 */
[----:B------:R-:W-:Y:S05]  /*3ca0*/  BRA `(.L_x_6647) ;  /* 0x0000084000007947 */ /* 0x000fea0003800000 */
.L_x_6641:
[----:B0-----:R-:W0:Y:S01]  /*3cb0*/  MUFU.RCP R3, R8 ;  /* 0x0000000800037308 */ /* 0x001e220000001000 */
        /* <DEDUP_REMOVED lines=10> */
[----:B------:R-:W-:Y:S05]  /*3d60*/  CALL.REL.NOINC `($__internal_12_$__cuda_sm3x_div_rn_ftz_f32_slowpath) ;  /* 0x0001189000007944 */ /* 0x000fea0003c00000 */
[----:B0-----:R-:W-:Y:S02]  /*3d70*/  IMAD.MOV.U32 R2, RZ, RZ, R20 ;  /* 0x000000ffff027224 */ /* 0x001fe400078e0014 */
.L_x_6649:
[----:B------:R-:W-:Y:S05]  /*3d80*/  BSYNC B4 ;  /* 0x0000000000047941 */ /* 0x000fea0003800000 */
.L_x_6648:
        /* <DEDUP_REMOVED lines=18> */
.L_x_6651:
[----:B------:R-:W-:Y:S01]  /*3eb0*/  ISETP.GE.AND P0, PT, R4, RZ, PT ;  /* 0x000000ff0400720c */ /* 0x000fe20003f06270 */
[----:B------:R-:W-:-:S12]  /*3ec0*/  IMAD.MOV.U32 R3, RZ, RZ, 0x3fd774eb ;  /* 0x3fd774ebff037424 */ /* 0x000fd800078e00ff */
[----:B------:R-:W-:-:S04]  /*3ed0*/  @P0 FFMA.FTZ R2, R3, 0.93318945169448852539, -R2 ;  /* 0x3f6ee58103020823 */ /* 0x000fc80000010802 */
[----:B------:R-:W-:Y:S02]  /*3ee0*/  @!P0 FFMA.FTZ R2, R3, 0.93318945169448852539, R2 ;  /* 0x3f6ee58103028823 */ /* 0x000fe40000010002 */
.L_x_6652:
[----:B------:R-:W-:Y:S05]  /*3ef0*/  BSYNC B1 ;  /* 0x0000000000017941 */ /* 0x000fea0003800000 */
.L_x_6650:
        /* <DEDUP_REMOVED lines=15> */
[----:B------:R-:W-:-:S03]  /*3ff0*/  FADD.FTZ R9, R0, |R5| ;  /* 0x4000000500097221 */ /* 0x000fc60000010000 */
[----:B------:R-:W-:Y:S02]  /*4000*/  FSEL R3, R3, +INF , P0 ;  /* 0x7f80000003037808 */ /* 0x000fe40000000000 */
[----:B------:R-:W-:Y:S02]  /*4010*/  ISETP.GE.AND P0, PT, R4, RZ, PT ;  /* 0x000000ff0400720c */ /* 0x000fe40003f06270 */
[----:B------:R-:W-:Y:S02]  /*4020*/  MOV R4, 0x4016cbe4 ;  /* 0x4016cbe400047802 */ /* 0x000fe40000000f00 */
[----:B------:R-:W0:Y:S02]  /*4030*/  MUFU.LG2 R3, R3 ;  /* 0x0000000300037308 */ /* 0x000e240000000c00 */
[----:B------:R-:W-:Y:S02]  /*4040*/  @!P1 FSEL R2, R4, 0.78539818525314331055, !P0 ;  /* 0x3f490fdb04029808 */ /* 0x000fe40004000000 */
[----:B------:R-:W-:-:S02]  /*4050*/  @!P2 FSEL R2, RZ, 3.1415927410125732422, P0 ;  /* 0x40490fdbff02a808 */ /* 0x000fc40000000000 */
[----:B------:R-:W-:Y:S02]  /*4060*/  FSETP.GTU.FTZ.AND P0, PT, |R9|, +INF , PT ;  /* 0x7f8000000900780b */ /* 0x000fe40003f1c200 */
[----:B------:R-:W-:-:S04]  /*4070*/  LOP3.LUT R2, R2, 0x80000000, R5, 0xb8, !PT ;  /* 0x8000000002027812 */ /* 0x000fc800078eb805 */
[----:B------:R-:W-:Y:S01]  /*4080*/  FSEL R0, R9, R2, P0 ;  /* 0x0000000209007208 */ /* 0x000fe20000000000 */
[----:B0-----:R-:W-:Y:S01]  /*4090*/  FMUL.FTZ R10, R3, 0.69314718246459960938 ;  /* 0x3f317218030a7820 */ /* 0x001fe20000410000 */
[----:B------:R-:W-:Y:S05]  /*40a0*/  BRA `(.L_x_6647) ;  /* 0x0000044000007947 */ /* 0x000fea0003800000 */
.L_x_6640:
[----:B0-----:R-:W-:Y:S01]  /*40b0*/  FMUL.FTZ R2, R4, 0.36787945032119750977 ;  /* 0x3ebc5ab204027820 */ /* 0x001fe20000410000 */
        /* <DEDUP_REMOVED lines=31> */
[----:B------:R-:W-:Y:S05]  /*42b0*/  CALL.REL.NOINC `($__internal_12_$__cuda_sm3x_div_rn_ftz_f32_slowpath) ;  /* 0x0001134000007944 */ /* 0x000fea0003c00000 */
[----:B0-----:R-:W-:Y:S02]  /*42c0*/  MOV R2, R20 ;  /* 0x0000001400027202 */ /* 0x001fe40000000f00 */
.L_x_6654:
[----:B------:R-:W-:Y:S05]  /*42d0*/  BSYNC B4 ;  /* 0x0000000000047941 */ /* 0x000fea0003800000 */
.L_x_6653:
        /* <DEDUP_REMOVED lines=18> */
.L_x_6656:
[----:B------:R-:W-:Y:S01]  /*4400*/  ISETP.GE.AND P0, PT, R4, RZ, PT ;  /* 0x000000ff0400720c */ /* 0x000fe20003f06270 */
[----:B------:R-:W-:-:S12]  /*4410*/  HFMA2.MMA R3, -RZ, RZ, 1.9599609375, 20144 ;  /* 0x3fd774ebff037435 */ /* 0x000fd800000001ff */
[----:B------:R-:W-:-:S04]  /*4420*/  @P0 FFMA.FTZ R2, R3, 0.93318945169448852539, -R2 ;  /* 0x3f6ee58103020823 */ /* 0x000fc80000010802 */
[----:B------:R-:W-:Y:S02]  /*4430*/  @!P0 FFMA.FTZ R2, R3, 0.93318945169448852539, R2 ;  /* 0x3f6ee58103028823 */ /* 0x000fe40000010002 */
.L_x_6657:
[----:B------:R-:W-:Y:S05]  /*4440*/  BSYNC B1 ;  /* 0x0000000000017941 */ /* 0x000fea0003800000 */
.L_x_6655:
[----:B------:R-:W-:Y:S01]  /*4450*/  FSETP.NEU.FTZ.AND P1, PT, R0, |R5|, PT ;  /* 0x400000050000720b */ /* 0x000fe20003f3d000 */
[----:B------:R-:W-:Y:S01]  /*4460*/  IMAD.MOV.U32 R3, RZ, RZ, 0x4016cbe4 ;  /* 0x4016cbe4ff037424 */ /* 0x000fe200078e00ff */
[----:B------:R-:W-:Y:S02]  /*4470*/  FSETP.NEU.FTZ.AND P2, PT, R8, RZ, PT ;  /* 0x000000ff0800720b */ /* 0x000fe40003f5d000 */
[----:B------:R-:W-:-:S09]  /*4480*/  ISETP.GE.AND P0, PT, R4, RZ, PT ;  /* 0x000000ff0400720c */ /* 0x000fd20003f06270 */
[----:B------:R-:W-:Y:S01]  /*4490*/  @!P1 FSEL R2, R3, 0.78539818525314331055, !P0 ;  /* 0x3f490fdb03029808 */ /* 0x000fe20004000000 */
[----:B------:R-:W-:Y:S01]  /*44a0*/  FADD.FTZ R3, R0, |R5| ;  /* 0x4000000500037221 */ /* 0x000fe20000010000 */
[----:B------:R-:W-:-:S04]  /*44b0*/  @!P2 FSEL R2, RZ, 3.1415927410125732422, P0 ;  /* 0x40490fdbff02a808 */ /* 0x000fc80000000000 */
[----:B------:R-:W-:Y:S02]  /*44c0*/  FSETP.GTU.FTZ.AND P0, PT, |R3|, +INF , PT ;  /* 0x7f8000000300780b */ /* 0x000fe40003f1c200 */
[----:B------:R-:W-:-:S04]  /*44d0*/  LOP3.LUT R2, R2, 0x80000000, R5, 0xb8, !PT ;  /* 0x8000000002027812 */ /* 0x000fc800078eb805 */
[----:B------:R-:W-:Y:S02]  /*44e0*/  FSEL R0, R3, R2, P0 ;  /* 0x0000000203007208 */ /* 0x000fe40000000000 */
.L_x_6647:
[----:B------:R-:W-:Y:S05]  /*44f0*/  BSYNC B3 ;  /* 0x0000000000037941 */ /* 0x000fea0003800000 */
.L_x_6639:
[----:B------:R-:W-:Y:S01]  /*4500*/  SHF.R.U32.HI R2, RZ, 0x1f, R5 ;  /* 0x0000001fff027819 */ /* 0x000fe20000011605 */
[----:B------:R-:W-:Y:S02]  /*4510*/  FADD.FTZ R10, R10, 0.69314718246459960938 ;  /* 0x3f3172180a0a7421 */ /* 0x000fe40000010000 */
[----:B------:R-:W-:Y:S01]  /*4520*/  FADD.FTZ R0, |R0|, -RZ ;  /* 0x800000ff00007221 */ /* 0x000fe20000010200 */
[----:B------:R-:W-:-:S13]  /*4530*/  ISETP.NE.AND P0, PT, R2, RZ, PT ;  /* 0x000000ff0200720c */ /* 0x000fda0003f05270 */
[----:B------:R-:W-:Y:S01]  /*4540*/  @!P0 FADD.FTZ R10, -R10, -RZ ;  /* 0x800000ff0a0a8221 */ /* 0x000fe20000010100 */
[----:B------:R-:W-:Y:S05]  /*4550*/  BRA `(.L_x_6638) ;  /* 0x000000f000007947 */ /* 0x000fea0003800000 */
.L_x_6598:
[----:B------:R-:W-:-:S13]  /*4560*/  FSETP.NEU.FTZ.AND P0, PT, R0, +INF , PT ;  /* 0x7f8000000000780b */ /* 0x000fda0003f1d000 */
[----:B------:R-:W-:Y:S02]  /*4570*/  @!P0 FADD.FTZ R0, R5, R5 ;  /* 0x0000000505008221 */ /* 0x000fe40000010000 */
[----:B------:R-:W-:Y:S01]  /*4580*/  @!P0 IMAD.MOV.U32 R10, RZ, RZ, -0x800000 ;  /* 0xff800000ff0a8424 */ /* 0x000fe200078e00ff */
[----:B------:R-:W-:Y:S05]  /*4590*/  @!P0 BRA `(.L_x_6638) ;  /* 0x000000b000008947 */ /* 0x000fea0003800000 */
[----:B------:R-:W-:-:S13]  /*45a0*/  FSETP.NEU.FTZ.AND P0, PT, |R5|, +INF , PT ;  /* 0x7f8000000500780b */ /* 0x000fda0003f1d200 */
[----:B------:R-:W-:Y:S02]  /*45b0*/  @!P0 FADD.FTZ R0, R4, R4 ;  /* 0x0000000404008221 */ /* 0x000fe40000010000 */
[----:B------:R-:W-:Y:S01]  /*45c0*/  @!P0 FADD.FTZ R10, -R5, -RZ ;  /* 0x800000ff050a8221 */ /* 0x000fe20000010100 */
[----:B------:R-:W-:Y:S05]  /*45d0*/  @!P0 BRA `(.L_x_6638) ;  /* 0x0000007000008947 */ /* 0x000fea0003800000 */
[----:B------:R-:W-:-:S13]  /*45e0*/  FSETP.NEU.FTZ.AND P0, PT, R4, RZ, PT ;  /* 0x000000ff0400720b */ /* 0x000fda0003f1d000 */
[----:B------:R-:W-:Y:S02]  /*45f0*/  @P0 FADD.FTZ R4, RZ, R4 ;  /* 0x00000004ff040221 */ /* 0x000fe40000010000 */
[----:B0-----:R-:W-:-:S04]  /*4600*/  @P0 FADD.FTZ R3, RZ, R5 ;  /* 0x00000005ff030221 */ /* 0x001fc80000010000 */
[----:B------:R-:W-:-:S05]  /*4610*/  @P0 FADD.FTZ R10, R4, R3 ;  /* 0x00000003040a0221 */ /* 0x000fca0000010000 */
[----:B------:R-:W-:Y:S01]  /*4620*/  @P0 MOV R0, R10 ;  /* 0x0000000a00000202 */ /* 0x000fe20000000f00 */
[----:B------:R-:W-:Y:S02]  /*4630*/  @!P0 IMAD.MOV.U32 R0, RZ, RZ, 0x3fc90fdb ;  /* 0x3fc90fdbff008424 */ /* 0x000fe400078e00ff */
[----:B------:R-:W-:Y:S02]  /*4640*/  @!P0 FADD.FTZ R10, R5, R5 ;  /* 0x00000005050a8221 */ /* 0x000fe40000010000 */
.L_x_6638:
[----:B------:R-:W-:Y:S05]  /*4650*/  BSYNC B0 ;  /* 0x0000000000007941 */ /* 0x000fea0003800000 */
.L_x_6597:
[----:B------:R-:W-:Y:S01]  /*4660*/  FSETP.GTU.FTZ.AND P0, PT, |R0|, +INF , PT ;  /* 0x7f8000000000780b */ /* 0x000fe20003f1c200 */
[----:B------:R-:W-:Y:S01]  /*4670*/  BSSY B0, `(.L_x_6658) ;  /* 0x000000c000007945 */ /* 0x000fe20003800000 */
[----:B0-----:R-:W-:-:S11]  /*4680*/  FADD.FTZ R2, |R10|, -RZ ;  /* 0x800000ff0a027221 */ /* 0x001fd60000010200 */
[----:B------:R-:W-:Y:S05]  /*4690*/  @P0 BRA `(.L_x_6659) ;  /* 0x0000006000000947 */ /* 0x000fea0003800000 */
[----:B------:R-:W-:Y:S01]  /*46a0*/  FSETP.GTU.FTZ.AND P0, PT, R2, +INF , PT ;  /* 0x7f8000000200780b */ /* 0x000fe20003f1c000 */
[----:B------:R-:W-:-:S12]  /*46b0*/  IMAD.MOV.U32 R11, RZ, RZ, R10 ;  /* 0x000000ffff0b7224 */ /* 0x000fd800078e000a */
[----:B------:R-:W-:Y:S05]  /*46c0*/  @P0 BRA `(.L_x_6660) ;  /* 0x0000006000000947 */ /* 0x000fea0003800000 */
[----:B------:R-:W-:Y:S02]  /*46d0*/  LOP3.LUT R11, R0, 0x80000000, R5, 0xb8, !PT ;  /* 0x80000000000b7812 */ /* 0x000fe400078eb805 */
[----:B------:R-:W-:Y:S01]  /*46e0*/  MOV R10, R2 ;  /* 0x00000002000a7202 */ /* 0x000fe20000000f00 */
[----:B------:R-:W-:Y:S05]  /*46f0*/  BRA `(.L_x_6660) ;  /* 0x0000003000007947 */ /* 0x000fea0003800000 */
.L_x_6659:
[----:B------:R-:W-:Y:S01]  /*4700*/  FSETP.GTU.FTZ.AND P0, PT, R2, +INF , PT ;  /* 0x7f8000000200780b */ /* 0x000fe20003f1c000 */
[----:B------:R-:W-:-:S12]  /*4710*/  IMAD.MOV.U32 R11, RZ, RZ, R0 ;  /* 0x000000ffff0b7224 */ /* 0x000fd800078e0000 */
[----:B------:R-:W-:Y:S02]  /*4720*/  @!P0 IMAD.MOV.U32 R10, RZ, RZ, R2 ;  /* 0x000000ffff0a8224 */ /* 0x000fe400078e0002 */
.L_x_6660:
[----:B------:R-:W-:Y:S05]  /*4730*/  BSYNC B0 ;  /* 0x0000000000007941 */ /* 0x000fea0003800000 */
.L_x_6658:
[----:B------:R-:W0:Y:S02]  /*4740*/  LDC.U8 R2, c[0x0][0x371] ;  /* 0x0000dc40ff027b82 */ /* 0x000e240000000000 */
        /* <DEDUP_REMOVED lines=14> */
.L_x_6664:
[----:B------:R-:W0:Y:S02]  /*4830*/  F2I.S64.TRUNC R10, R10 ;  /* 0x0000000a000a7311 */ /* 0x000e24000020d900 */
[----:B0-----:R-:W-:-:S05]  /*4840*/  MOV R3, R10 ;  /* 0x0000000a00037202 */ /* 0x001fca0000000f00 */
[----:B------:R0:W-:Y:S01]  /*4850*/  STG.E.U8 [R6.64], R3 ;  /* 0x0000000306007986 */ /* 0x0001e2000c101124 */
[----:B------:R-:W-:Y:S05]  /*4860*/  BRA `(.L_x_6666) ;  /* 0x00000d4000007947 */ /* 0x000fea0003800000 */
.L_x_6663:
        /* <DEDUP_REMOVED lines=9> */
.L_x_6668:
[----:B------:R-:W0:Y:S02]  /*4900*/  F2I.FTZ.TRUNC.NTZ R3, R10 ;  /* 0x0000000a00037305 */ /* 0x000e24000021f100 */
[----:B0-----:R0:W-:Y:S01]  /*4910*/  STG.E [R6.64], R3 ;  /* 0x0000000306007986 */ /* 0x0011e2000c101924 */
[----:B------:R-:W-:Y:S05]  /*4920*/  BRA `(.L_x_6666) ;  /* 0x00000c8000007947 */ /* 0x000fea0003800000 */
.L_x_6667:
[----:B------:R-:W0:Y:S02]  /*4930*/  F2I.FTZ.TRUNC.NTZ R3, R10 ;  /* 0x0000000a00037305 */ /* 0x000e24000021f100 */
[----:B0-----:R0:W-:Y:S01]  /*4940*/  STG.E.U16 [R6.64], R3 ;  /* 0x0000000306007986 */ /* 0x0011e2000c101524 */
[----:B------:R-:W-:Y:S05]  /*4950*/  BRA `(.L_x_6666) ;  /* 0x00000c5000007947 */ /* 0x000fea0003800000 */
.L_x_6662:
        /* <DEDUP_REMOVED lines=8> */
.L_x_6670:
[----:B------:R-:W-:-:S05]  /*49e0*/  F2FP.PACK_AB R10, RZ, R10 ;  /* 0x0000000aff0a723e */ /* 0x000fca00000000ff */
[----:B------:R0:W-:Y:S01]  /*49f0*/  STG.E.U16 [R6.64], R10 ;  /* 0x0000000a06007986 */ /* 0x0001e2000c101524 */
[----:B------:R-:W-:Y:S05]  /*4a00*/  BRA `(.L_x_6666) ;  /* 0x00000ba000007947 */ /* 0x000fea0003800000 */
.L_x_6669:
[----:B------:R-:W-:-:S13]  /*4a10*/  ISETP.NE.AND P0, PT, R0, 0x7, PT ;  /* 0x000000070000780c */ /* 0x000fda0003f05270 */
[----:B------:R-:W-:Y:S05]  /*4a20*/  @!P0 BRA `(.L_x_6671) ;  /* 0x0000009000008947 */ /* 0x000fea0003800000 */
[----:B------:R-:W-:-:S13]  /*4a30*/  ISETP.NE.AND P0, PT, R0, 0x8, PT ;  /* 0x000000080000780c */ /* 0x000fda0003f05270 */
[----:B------:R-:W-:Y:S05]  /*4a40*/  @!P0 BRA `(.L_x_6672) ;  /* 0x0000004000008947 */ /* 0x000fea0003800000 */
[----:B------:R-:W-:-:S13]  /*4a50*/  ISETP.NE.AND P0, PT, R0, 0x9, PT ;  /* 0x000000090000780c */ /* 0x000fda0003f05270 */
[----:B------:R-:W-:Y:S05]  /*4a60*/  @P0 BRA `(.L_x_6665) ;  /* 0x000009b000000947 */ /* 0x000fea0003800000 */
[----:B------:R0:W-:Y:S01]  /*4a70*/  STG.E.64 [R6.64], R10 ;  /* 0x0000000a06007986 */ /* 0x0001e2000c101b24 */
[----:B------:R-:W-:Y:S05]  /*4a80*/  BRA `(.L_x_6666) ;  /* 0x00000b2000007947 */ /* 0x000fea0003800000 */
.L_x_6672:
[----:B------:R-:W-:-:S05]  /*4a90*/  F2FP.PACK_AB R3, R11, R10 ;  /* 0x0000000a0b03723e */ /* 0x000fca00000000ff */
[----:B------:R0:W-:Y:S01]  /*4aa0*/  STG.E [R6.64], R3 ;  /* 0x0000000306007986 */ /* 0x0001e2000c101924 */
[----:B------:R-:W-:Y:S05]  /*4ab0*/  BRA `(.L_x_6666) ;  /* 0x00000af000007947 */ /* 0x000fea0003800000 */
.L_x_6671:
[----:B------:R-:W-:-:S06]  /*4ac0*/  FMUL.FTZ R2, R10, 1 ;  /* 0x3f8000000a027820 */ /* 0x000fcc0000410000 */
[----:B------:R-:W0:Y:S02]  /*4ad0*/  F2F.F64.F32 R2, R2 ;  /* 0x0000000200027310 */ /* 0x000e240000201800 */
[----:B0-----:R0:W-:Y:S01]  /*4ae0*/  STG.E.64 [R6.64], R2 ;  /* 0x0000000206007986 */ /* 0x0011e2000c101b24 */
[----:B------:R-:W-:Y:S05]  /*4af0*/  BRA `(.L_x_6666) ;  /* 0x00000ab000007947 */ /* 0x000fea0003800000 */
.L_x_6661:
        /* <DEDUP_REMOVED lines=8> */
[----:B------:R-:W-:Y:S02]  /*4b80*/  FSETP.NEU.FTZ.AND P0, PT, R10, RZ, PT ;  /* 0x000000ff0a00720b */ /* 0x000fe40003f1d000 */
[----:B------:R-:W-:-:S04]  /*4b90*/  FSETP.NEU.FTZ.AND P1, PT, R11, RZ, PT ;  /* 0x000000ff0b00720b */ /* 0x000fc80003f3d000 */
[----:B------:R-:W-:-:S04]  /*4ba0*/  PLOP3.LUT P0, PT, P0, P1, PT, 0xa8, 0x0 ;  /* 0x000000000000781c */ /* 0x000fc80000703570 */
[----:B------:R-:W-:-:S05]  /*4bb0*/  SEL R3, RZ, 0x1, !P0 ;  /* 0x00000001ff037807 */ /* 0x000fca0004000000 */
[----:B------:R0:W-:Y:S01]  /*4bc0*/  STG.E.U8 [R6.64], R3 ;  /* 0x0000000306007986 */ /* 0x0001e2000c101124 */
[----:B------:R-:W-:Y:S05]  /*4bd0*/  BRA `(.L_x_6666) ;  /* 0x000009d000007947 */ /* 0x000fea0003800000 */
.L_x_6675:
[----:B------:R-:W-:Y:S02]  /*4be0*/  FMUL.FTZ R14, R11, 1 ;  /* 0x3f8000000b0e7820 */ /* 0x000fe40000410000 */
[----:B------:R-:W-:-:S04]  /*4bf0*/  FMUL.FTZ R12, R10, 1 ;  /* 0x3f8000000a0c7820 */ /* 0x000fc80000410000 */
[----:B------:R-:W-:Y:S08]  /*4c00*/  F2F.F64.F32 R14, R14 ;  /* 0x0000000e000e7310 */ /* 0x000ff00000201800 */
[----:B--2---:R-:W0:Y:S02]  /*4c10*/  F2F.F64.F32 R12, R12 ;  /* 0x0000000c000c7310 */ /* 0x004e240000201800 */
[----:B0-----:R0:W-:Y:S01]  /*4c20*/  STG.E.128 [R6.64], R12 ;  /* 0x0000000c06007986 */ /* 0x0011e2000c101d24 */
[----:B------:R-:W-:Y:S05]  /*4c30*/  BRA `(.L_x_6666) ;  /* 0x0000097000007947 */ /* 0x000fea0003800000 */
.L_x_6674:
        /* <DEDUP_REMOVED lines=20> */
.L_x_6679:
[----:B------:R-:W-:Y:S05]  /*4d80*/  BSYNC B0 ;  /* 0x0000000000007941 */ /* 0x000fea0003800000 */
.L_x_6678:
[----:B------:R-:W-:-:S05]  /*4d90*/  LOP3.LUT R5, R0, R5, RZ, 0xfc, !PT ;  /* 0x0000000500057212 */ /* 0x000fca00078efcff */
[----:B------:R0:W-:Y:S01]  /*4da0*/  STG.E.U8 [R6.64], R5 ;  /* 0x0000000506007986 */ /* 0x0001e2000c101124 */
[----:B------:R-:W-:Y:S05]  /*4db0*/  BRA `(.L_x_6666) ;  /* 0x000007f000007947 */ /* 0x000fea0003800000 */
.L_x_6677:
        /* <DEDUP_REMOVED lines=12> */
.L_x_6681:
[----:B------:R-:W-:Y:S01]  /*4e80*/  IMAD.MOV.U32 R0, RZ, RZ, 0x7f ;  /* 0x0000007fff007424 */ /* 0x000fe200078e00ff */
[----:B------:R-:W-:-:S04]  /*4e90*/  ISETP.GT.U32.AND P0, PT, R2, 0x7f800000, PT ;  /* 0x7f8000000200780c */ /* 0x000fc80003f04070 */
[----:B------:R-:W-:-:S04]  /*4ea0*/  SEL R0, R0, 0x7c, P0 ;  /* 0x0000007c00007807 */ /* 0x000fc80000000000 */
.L_x_6682:
[----:B------:R-:W-:Y:S05]  /*4eb0*/  BSYNC B0 ;  /* 0x0000000000007941 */ /* 0x000fea0003800000 */
.L_x_6680:
[----:B------:R-:W-:-:S04]  /*4ec0*/  LOP3.LUT R10, R10, 0x80000000, RZ, 0xc0, !PT ;  /* 0x800000000a0a7812 */ /* 0x000fc800078ec0ff */
[----:B------:R-:W-:-:S04]  /*4ed0*/  SHF.R.U32.HI R3, RZ, 0x18, R10 ;  /* 0x00000018ff037819 */ /* 0x000fc8000001160a */
[----:B------:R-:W-:-:S05]  /*4ee0*/  LOP3.LUT R3, R0, R3, RZ, 0xfc, !PT ;  /* 0x0000000300037212 */ /* 0x000fca00078efcff */
[----:B------:R0:W-:Y:S01]  /*4ef0*/  STG.E.U8 [R6.64], R3 ;  /* 0x0000000306007986 */ /* 0x0001e2000c101124 */
[----:B------:R-:W-:Y:S05]  /*4f00*/  BRA `(.L_x_6666) ;  /* 0x000006a000007947 */ /* 0x000fea0003800000 */
.L_x_6676:
[----:B------:R-:W-:-:S05]  /*4f10*/  F2FP.BF16.PACK_AB R10, RZ, R10 ;  /* 0x0000000aff0a723e */ /* 0x000fca00000010ff */
[----:B------:R0:W-:Y:S01]  /*4f20*/  STG.E.U16 [R6.64], R10 ;  /* 0x0000000a06007986 */ /* 0x0001e2000c101524 */
[----:B------:R-:W-:Y:S05]  /*4f30*/  BRA `(.L_x_6666) ;  /* 0x0000067000007947 */ /* 0x000fea0003800000 */
.L_x_6673:
        /* <DEDUP_REMOVED lines=11> */
.L_x_6685:
[----:B------:R-:W-:Y:S01]  /*4ff0*/  LOP3.LUT R2, R10, 0x7fffffff, RZ, 0xc0, !PT ;  /* 0x7fffffff0a027812 */ /* 0x000fe200078ec0ff */
[----:B------:R-:W-:Y:S01]  /*5000*/  BSSY B0, `(.L_x_6686) ;  /* 0x0000013000007945 */ /* 0x000fe20003800000 */
[----:B------:R-:W-:Y:S02]  /*5010*/  HFMA2.MMA R3, -RZ, RZ, 0, 7.62939453125e-06 ;  /* 0x00000080ff037435 */ /* 0x000fe400000001ff */
        /* <DEDUP_REMOVED lines=13> */
.L_x_6688:
[----:B------:R-:W-:-:S04]  /*50f0*/  LOP3.LUT R10, R10, 0x80000000, RZ, 0xc0, !PT ;  /* 0x800000000a0a7812 */ /* 0x000fc800078ec0ff */
[----:B------:R-:W-:-:S04]  /*5100*/  SHF.R.U32.HI R3, RZ, 0x18, R10 ;  /* 0x00000018ff037819 */ /* 0x000fc8000001160a */
[----:B------:R-:W-:-:S04]  /*5110*/  LOP3.LUT R0, R0, R3, RZ, 0xfc, !PT ;  /* 0x0000000300007212 */ /* 0x000fc800078efcff */
[----:B------:R-:W-:Y:S02]  /*5120*/  PRMT R3, R0, 0x7610, R3 ;  /* 0x0000761000037816 */ /* 0x000fe40000000003 */
.L_x_6687:
[----:B------:R-:W-:Y:S05]  /*5130*/  BSYNC B0 ;  /* 0x0000000000007941 */ /* 0x000fea0003800000 */
.L_x_6686:
[----:B------:R0:W-:Y:S01]  /*5140*/  STG.E.U8 [R6.64], R3 ;  /* 0x0000000306007986 */ /* 0x0001e2000c101124 */
[----:B------:R-:W-:Y:S05]  /*5150*/  BRA `(.L_x_6666) ;  /* 0x0000045000007947 */ /* 0x000fea0003800000 */
.L_x_6684:
        /* <DEDUP_REMOVED lines=16> */
.L_x_6691:
[----:B------:R-:W-:-:S04]  /*5260*/  LOP3.LUT R10, R10, 0x80000000, RZ, 0xc0, !PT ;  /* 0x800000000a0a7812 */ /* 0x000fc800078ec0ff */
[----:B------:R-:W-:-:S04]  /*5270*/  SHF.R.U32.HI R3, RZ, 0x18, R10 ;  /* 0x00000018ff037819 */ /* 0x000fc8000001160a */
[----:B------:R-:W-:-:S04]  /*5280*/  LOP3.LUT R0, R0, R3, RZ, 0xfc, !PT ;  /* 0x0000000300007212 */ /* 0x000fc800078efcff */
[----:B------:R-:W-:Y:S02]  /*5290*/  PRMT R3, R0, 0x7610, R3 ;  /* 0x0000761000037816 */ /* 0x000fe40000000003 */
.L_x_6690:
[----:B------:R-:W-:Y:S05]  /*52a0*/  BSYNC B0 ;  /* 0x0000000000007941 */ /* 0x000fea0003800000 */
.L_x_6689:
[----:B------:R0:W-:Y:S01]  /*52b0*/  STG.E.U8 [R6.64], R3 ;  /* 0x0000000306007986 */ /* 0x0001e2000c101124 */
[----:B------:R-:W-:Y:S05]  /*52c0*/  BRA `(.L_x_6666) ;  /* 0x000002e000007947 */ /* 0x000fea0003800000 */
.L_x_6683:
        /* <DEDUP_REMOVED lines=21> */
.L_x_6665:
[----:B------:R-:W-:Y:S01]  /*5420*/  MOV R0, 0x0 ;  /* 0x0000000000007802 */ /* 0x000fe20000000f00 */
[----:B------:R-:W-:Y:S01]  /*5430*/  HFMA2.MMA R8, -RZ, RZ, 0, 6.020069122314453125e-06 ;  /* 0x00000065ff087435 */ /* 0x000fe200000001ff */
[----:B------:R-:W-:Y:S01]  /*5440*/  IMAD.MOV.U32 R4, RZ, RZ, c[0x4][0x158] ;  /* 0x01005600ff047624 */ /* 0x000fe200078e00ff */
[----:B------:R-:W-:Y:S01]  /*5450*/  MOV R5, c[0x4][0x15c] ;  /* 0x0100570000057a02 */ /* 0x000fe20000000f00 */
[----:B------:R0:W1:Y:S01]  /*5460*/  LDC.64 R2, c[0x4][R0] ;  /* 0x0100000000027b82 */ /* 0x0000620000000a00 */
[----:B------:R-:W-:Y:S01]  /*5470*/  IMAD.MOV.U32 R6, RZ, RZ, c[0x4][0x160] ;  /* 0x01005800ff067624 */ /* 0x000fe200078e00ff */
[----:B------:R-:W-:Y:S01]  /*5480*/  MOV R12, 0x1 ;  /* 0x00000001000c7802 */ /* 0x000fe20000000f00 */
[----:B------:R-:W-:Y:S02]  /*5490*/  IMAD.MOV.U32 R7, RZ, RZ, c[0x4][0x164] ;  /* 0x01005900ff077624 */ /* 0x000fe400078e00ff */
[----:B------:R-:W-:-:S02]  /*54a0*/  IMAD.MOV.U32 R10, RZ, RZ, c[0x4][0x20] ;  /* 0x01000800ff0a7624 */ /* 0x000fc400078e00ff */
[----:B------:R-:W-:Y:S02]  /*54b0*/  IMAD.MOV.U32 R11, RZ, RZ, c[0x4][0x24] ;  /* 0x01000900ff0b7624 */ /* 0x000fe400078e00ff */
[----:B--2---:R-:W-:Y:S02]  /*54c0*/  IMAD.MOV.U32 R13, RZ, RZ, RZ ;  /* 0x000000ffff0d7224 */ /* 0x004fe400078e00ff */
        /* <DEDUP_REMOVED lines=9> */
.L_x_6693:
[----:B------:R-:W0:Y:S02]  /*5560*/  F2I.U64.TRUNC R10, R10 ;  /* 0x0000000a000a7311 */ /* 0x000e24000020d800 */
[----:B0-----:R0:W-:Y:S01]  /*5570*/  STG.E.64 [R6.64], R10 ;  /* 0x0000000a06007986 */ /* 0x0011e2000c101b24 */
[----:B------:R-:W-:Y:S05]  /*5580*/  BRA `(.L_x_6666) ;  /* 0x0000002000007947 */ /* 0x000fea0003800000 */
.L_x_6692:
[----:B------:R-:W0:Y:S02]  /*5590*/  F2I.FTZ.U32.TRUNC.NTZ R3, R10 ;  /* 0x0000000a00037305 */ /* 0x000e24000021f000 */
[----:B0-----:R0:W-:Y:S02]  /*55a0*/  STG.E [R6.64], R3 ;  /* 0x0000000306007986 */ /* 0x0011e4000c101924 */
.L_x_6666:
[----:B------:R-:W-:-:S05]  /*55b0*/  IMAD R16, R16, 0x200, R19 ;  /* 0x0000020010107824 */ /* 0x000fca00078e0213 */
[----:B------:R-:W-:Y:S02]  /*55c0*/  IADD3 R17, R16, 0x80, RZ ;  /* 0x0000008010117810 */ /* 0x000fe40007ffe0ff */
.L_x_6566:
[----:B------:R-:W-:Y:S05]  /*55d0*/  BSYNC B6 ;  /* 0x0000000000067941 */ /* 0x000fea0003800000 */
.L_x_6565:
[----:B------:R-:W-:Y:S01]  /*55e0*/  ISETP.GE.AND P0, PT, R17, c[0x0][0x160], PT ;  /* 0x0000580011007a0c */ /* 0x000fe20003f06270 */
[----:B------:R-:W-:-:S12]  /*55f0*/  BSSY B6, `(.L_x_6694) ;  /* 0x0000aab000067945 */ /* 0x000fd80003800000 */
[----:B------:R-:W-:Y:S05]  /*5600*/  @P0 BRA `(.L_x_6695) ;  /* 0x0000aa9000000947 */ /* 0x000fea0003800000 */
[----:B------:R-:W-:Y:S01]  /*5610*/  ISETP.NE.AND P0, PT, RZ, c[0x0][0x168], PT ;  /* 0x00005a00ff007a0c */ /* 0x000fe20003f05270 */
[----:B------:R-:W-:Y:S01]  /*5620*/  HFMA2.MMA R0, -RZ, RZ, 0, 0 ;  /* 0x00000000ff007435 */ /* 0x000fe200000001ff */
[----:B------:R-:W-:-:S11]  /*5630*/  IMAD.MOV.U32 R18, RZ, RZ, RZ ;  /* 0x000000ffff127224 */ /* 0x000fd600078e00ff */
[----:B------:R-:W-:Y:S05]  /*5640*/  @!P0 BRA `(.L_x_6696) ;  /* 0x00000e0000008947 */ /* 0x000fea0003800000 */
[----:B------:R-:W-:Y:S01]  /*5650*/  IMAD.MOV.U32 R16, RZ, RZ, RZ ;  /* 0x000000ffff107224 */ /* 0x000fe200078e00ff */
[----:B------:R-:W-:-:S03]  /*5660*/  MOV R4, 0x1 ;  /* 0x0000000100047802 */ /* 0x000fc60000000f00 */
[----:B0-----:R-:W-:Y:S01]  /*5670*/  IMAD.HI.U32 R2, R17, c[0x0][0x170], R16 ;  /* 0x00005c0011027a27 */ /* 0x001fe200078e0010 */
        /* <DEDUP_REMOVED lines=221> */
.L_x_6696:
[----:B0-----:R-:W0:Y:S01]  /*6450*/  LDC.U8 R5, c[0x0][0x372] ;  /* 0x0000dc80ff057b82 */ /* 0x001e220000000000 */
[----:B------:R-:W-:Y:S01]  /*6460*/  IADD3 R2, P1, R0, c[0x0][0x368], RZ ;  /* 0x0000da0000027a10 */ /* 0x000fe20007f3e0ff */
[----:B------:R-:W-:Y:S01]  /*6470*/  BSSY B7, `(.L_x_6697) ;  /* 0x00000f5000077945 */ /* 0x000fe20003800000 */
        /* <DEDUP_REMOVED lines=14> */
[----:B------:R-:W3:Y:S01]  /*6560*/  LDG.E.S8 R2, [R2.64] ;  /* 0x0000002402027981 */ /* 0x000ee2000c1e1300 */
[----:B------:R-:W-:Y:S01]  /*6570*/  IMAD.MOV.U32 R5, RZ, RZ, RZ ;  /* 0x000000ffff057224 */ /* 0x000fe200078e00ff */
[----:B---3--:R0:W1:Y:S01]  /*6580*/  I2F.S16 R4, R2 ;  /* 0x0000000200047306 */ /* 0x0080620000101400 */
[----:B------:R-:W-:Y:S05]  /*6590*/  BRA `(.L_x_6703) ;  /* 0x00000e2000007947 */ /* 0x000fea0003800000 */
.L_x_6701:
[----:B------:R-:W3:Y:S01]  /*65a0*/  LDG.E.U8 R2, [R2.64] ;  /* 0x0000002402027981 */ /* 0x000ee2000c1e1100 */
[----:B------:R-:W-:Y:S01]  /*65b0*/  MOV R5, RZ ;  /* 0x000000ff00057202 */ /* 0x000fe20000000f00 */
[----:B---3--:R0:W1:Y:S01]  /*65c0*/  I2F.U16 R4, R2 ;  /* 0x0000000200047306 */ /* 0x0080620000101000 */
[----:B------:R-:W-:Y:S05]  /*65d0*/  BRA `(.L_x_6703) ;  /* 0x00000de000007947 */ /* 0x000fea0003800000 */
.L_x_6700:
[----:B------:R-:W-:-:S13]  /*65e0*/  ISETP.NE.AND P0, PT, R4, 0x2, PT ;  /* 0x000000020400780c */ /* 0x000fda0003f05270 */
[----:B------:R-:W-:Y:S05]  /*65f0*/  @!P0 BRA `(.L_x_6704) ;  /* 0x000000c000008947 */ /* 0x000fea0003800000 */
[----:B------:R-:W-:-:S13]  /*6600*/  ISETP.NE.AND P0, PT, R4, 0x3, PT ;  /* 0x000000030400780c */ /* 0x000fda0003f05270 */
[----:B------:R-:W-:Y:S05]  /*6610*/  @!P0 BRA `(.L_x_6705) ;  /* 0x0000006000008947 */ /* 0x000fea0003800000 */
[----:B------:R-:W-:-:S13]  /*6620*/  ISETP.NE.AND P0, PT, R4, 0x4, PT ;  /* 0x000000040400780c */ /* 0x000fda0003f05270 */
[----:B------:R-:W-:Y:S05]  /*6630*/  @P0 BRA `(.L_x_6702) ;  /* 0x00000bc000000947 */ /* 0x000fea0003800000 */
[----:B------:R-:W3:Y:S01]  /*6640*/  LDG.E.64 R2, [R2.64] ;  /* 0x0000002402027981 */ /* 0x000ee2000c1e1b00 */
[----:B------:R-:W-:Y:S01]  /*6650*/  IMAD.MOV.U32 R5, RZ, RZ, RZ ;  /* 0x000000ffff057224 */ /* 0x000fe200078e00ff */
[----:B---3--:R0:W1:Y:S01]  /*6660*/  I2F.S64 R4, R2 ;  /* 0x0000000200047312 */ /* 0x0080620000301400 */
[----:B------:R-:W-:Y:S05]  /*6670*/  BRA `(.L_x_6703) ;  /* 0x00000d4000007947 */ /* 0x000fea0003800000 */
.L_x_6705:
[----:B------:R-:W3:Y:S01]  /*6680*/  LDG.E R2, [R2.64] ;  /* 0x0000002402027981 */ /* 0x000ee2000c1e1900 */
[----:B------:R-:W-:Y:S01]  /*6690*/  IMAD.MOV.U32 R5, RZ, RZ, RZ ;  /* 0x000000ffff057224 */ /* 0x000fe200078e00ff */
[----:B---3--:R0:W1:Y:S01]  /*66a0*/  I2F R4, R2 ;  /* 0x0000000200047306 */ /* 0x0080620000201400 */
[----:B------:R-:W-:Y:S05]  /*66b0*/  BRA `(.L_x_6703) ;  /* 0x00000d0000007947 */ /* 0x000fea0003800000 */
.L_x_6704:
[----:B------:R-:W3:Y:S01]  /*66c0*/  LDG.E.U16 R2, [R2.64] ;  /* 0x0000002402027981 */ /* 0x000ee2000c1e1500 */
[----:B------:R-:W-:Y:S01]  /*66d0*/  HFMA2.MMA R5, -RZ, RZ, 0, 0 ;  /* 0x00000000ff057435 */ /* 0x000fe200000001ff */
[----:B---3--:R0:W1:Y:S01]  /*66e0*/  I2F.S16 R4, R2 ;  /* 0x0000000200047306 */ /* 0x0080620000101400 */
[----:B------:R-:W-:Y:S07]  /*66f0*/  BRA `(.L_x_6703) ;  /* 0x00000cc000007947 */ /* 0x000fee0003800000 */
.L_x_6699:
[----:B------:R-:W-:-:S13]  /*6700*/  ISETP.GT.AND P0, PT, R4, 0x6, PT ;  /* 0x000000060400780c */ /* 0x000fda0003f04270 */
[----:B------:R-:W-:Y:S05]  /*6710*/  @P0 BRA `(.L_x_6706) ;  /* 0x000000b000000947 */ /* 0x000fea0003800000 */
[----:B------:R-:W-:-:S13]  /*6720*/  ISETP.NE.AND P0, PT, R4, 0x5, PT ;  /* 0x000000050400780c */ /* 0x000fda0003f05270 */
[----:B------:R-:W-:Y:S05]  /*6730*/  @!P0 BRA `(.L_x_6707) ;  /* 0x0000005000008947 */ /* 0x000fea0003800000 */
[----:B------:R-:W-:-:S13]  /*6740*/  ISETP.NE.AND P0, PT, R4, 0x6, PT ;  /* 0x000000060400780c */ /* 0x000fda0003f05270 */
[----:B------:R-:W-:Y:S05]  /*6750*/  @P0 BRA `(.L_x_6702) ;  /* 0x00000aa000000947 */ /* 0x000fea0003800000 */
[----:B------:R0:W5:Y:S01]  /*6760*/  LDG.E R4, [R2.64] ;  /* 0x0000002402047981 */ /* 0x000162000c1e1900 */
[----:B------:R-:W-:Y:S01]  /*6770*/  IMAD.MOV.U32 R5, RZ, RZ, RZ ;  /* 0x000000ffff057224 */ /* 0x000fe200078e00ff */
[----:B------:R-:W-:Y:S05]  /*6780*/  BRA `(.L_x_6703) ;  /* 0x00000c3000007947 */ /* 0x000fea0003800000 */
.L_x_6707:
[----:B------:R-:W3:Y:S01]  /*6790*/  LDG.E.U16 R2, [R2.64] ;  /* 0x0000002402027981 */ /* 0x000ee2000c1e1500 */
[----:B------:R-:W-:Y:S01]  /*67a0*/  IMAD.MOV.U32 R5, RZ, RZ, RZ ;  /* 0x000000ffff057224 */ /* 0x000fe200078e00ff */
[----:B---3--:R-:W-:Y:S01]  /*67b0*/  HADD2.F32 R4, -RZ, R2.H0_H0 ;  /* 0x20000002ff047230 */ /* 0x008fe20000004100 */
[----:B------:R-:W-:Y:S05]  /*67c0*/  BRA `(.L_x_6703) ;  /* 0x00000bf000007947 */ /* 0x000fea0003800000 */
.L_x_6706:
        /* <DEDUP_REMOVED lines=8> */
.L_x_6709:
[----:B------:R-:W3:Y:S02]  /*6850*/  LDG.E R2, [R2.64] ;  /* 0x0000002402027981 */ /* 0x000ee4000c1e1900 */
[--C-:B---3--:R-:W-:Y:S02]  /*6860*/  HADD2.F32 R5, -RZ, R2.reuse.H1_H1 ;  /* 0x30000002ff057230 */ /* 0x108fe40000004100 */
[----:B------:R-:W-:Y:S01]  /*6870*/  HADD2.F32 R4, -RZ, R2.H0_H0 ;  /* 0x20000002ff047230 */ /* 0x000fe20000004100 */
[----:B------:R-:W-:Y:S05]  /*6880*/  BRA `(.L_x_6703) ;  /* 0x00000b3000007947 */ /* 0x000fea0003800000 */
.L_x_6708:
[----:B------:R-:W3:Y:S01]  /*6890*/  LDG.E.64 R2, [R2.64] ;  /* 0x0000002402027981 */ /* 0x000ee2000c1e1b00 */
[----:B------:R-:W-:Y:S01]  /*68a0*/  MOV R5, RZ ;  /* 0x000000ff00057202 */ /* 0x000fe20000000f00 */
[----:B---3--:R-:W0:Y:S01]  /*68b0*/  F2F.F32.F64 R4, R2 ;  /* 0x0000000200047310 */ /* 0x008e220000301000 */
[----:B------:R-:W0:-:S14]  /*68c0*/  DSETP.GEU.AND P0, PT, |R2|, c[0x2][0x0], PT ;  /* 0x008000000200762a */ /* 0x000e1c0003f0e200 */
[----:B0-----:R-:W-:Y:S01]  /*68d0*/  @!P0 FMUL R4, R4, 1.175494350822287508e-38 ;  /* 0x0080000004048820 */ /* 0x001fe20000400000 */
[----:B------:R-:W-:Y:S05]  /*68e0*/  BRA `(.L_x_6703) ;  /* 0x00000ad000007947 */ /* 0x000fea0003800000 */
.L_x_6698:
        /* <DEDUP_REMOVED lines=11> */
[----:B------:R-:W-:Y:S01]  /*69a0*/  FSEL R4, RZ, 1, !P0 ;  /* 0x3f800000ff047808 */ /* 0x000fe20004000000 */
[----:B------:R-:W-:Y:S05]  /*69b0*/  BRA `(.L_x_6703) ;  /* 0x00000a0000007947 */ /* 0x000fea0003800000 */
.L_x_6712:
[----:B------:R-:W3:Y:S02]  /*69c0*/  LDG.E.128 R8, [R2.64] ;  /* 0x0000002402087981 */ /* 0x000ee4000c1e1d00 */
[----:B---3--:R-:W0:Y:S01]  /*69d0*/  F2F.F32.F64 R5, R10 ;  /* 0x0000000a00057310 */ /* 0x008e220000301000 */
[----:B------:R-:W0:-:S04]  /*69e0*/  DSETP.GEU.AND P0, PT, |R10|, c[0x2][0x0], PT ;  /* 0x008000000a00762a */ /* 0x000e080003f0e200 */
[----:B------:R-:W1:-:S03]  /*69f0*/  DSETP.GEU.AND P1, PT, |R8|, c[0x2][0x0], PT ;  /* 0x008000000800762a */ /* 0x000e460003f2e200 */
[----:B------:R-:W1:Y:S07]  /*6a00*/  F2F.F32.F64 R4, R8 ;  /* 0x0000000800047310 */ /* 0x000e6e0000301000 */
[----:B0-----:R-:W-:-:S04]  /*6a10*/  @!P0 FMUL R5, R5, 1.175494350822287508e-38 ;  /* 0x0080000005058820 */ /* 0x001fc80000400000 */
[----:B-1----:R-:W-:Y:S01]  /*6a20*/  @!P1 FMUL R4, R4, 1.175494350822287508e-38 ;  /* 0x0080000004049820 */ /* 0x002fe20000400000 */
[----:B------:R-:W-:Y:S05]  /*6a30*/  BRA `(.L_x_6703) ;  /* 0x0000098000007947 */ /* 0x000fea0003800000 */
.L_x_6711:
[----:B------:R-:W-:-:S13]  /*6a40*/  ISETP.NE.AND P0, PT, R4, 0xf, PT ;  /* 0x0000000f0400780c */ /* 0x000fda0003f05270 */
[----:B------:R-:W-:Y:S05]  /*6a50*/  @!P0 BRA `(.L_x_6713) ;  /* 0x0000027000008947 */ /* 0x000fea0003800000 */
[----:B------:R-:W-:-:S13]  /*6a60*/  ISETP.NE.AND P0, PT, R4, 0x17, PT ;  /* 0x000000170400780c */ /* 0x000fda0003f05270 */
[----:B------:R-:W-:Y:S05]  /*6a70*/  @!P0 BRA `(.L_x_6714) ;  /* 0x0000017000008947 */ /* 0x000fea0003800000 */
[----:B------:R-:W-:-:S13]  /*6a80*/  ISETP.NE.AND P0, PT, R4, 0x18, PT ;  /* 0x000000180400780c */ /* 0x000fda0003f05270 */
[----:B------:R-:W-:Y:S05]  /*6a90*/  @P0 BRA `(.L_x_6702) ;  /* 0x0000076000000947 */ /* 0x000fea0003800000 */
[----:B------:R-:W3:Y:S01]  /*6aa0*/  LDG.E.U8 R4, [R2.64] ;  /* 0x0000002402047981 */ /* 0x000ee2000c1e1100 */
[----:B------:R-:W-:Y:S01]  /*6ab0*/  MOV R8, 0xff800000 ;  /* 0xff80000000087802 */ /* 0x000fe20000000f00 */
        /* <DEDUP_REMOVED lines=15> */
[----:B------:R-:W-:Y:S01]  /*6bb0*/  LOP3.LUT R3, R5, R2, RZ, 0x30, !PT ;  /* 0x0000000205037212 */ /* 0x000fe200078e30ff */
[----:B------:R-:W-:-:S03]  /*6bc0*/  IMAD.MOV.U32 R5, RZ, RZ, RZ ;  /* 0x000000ffff057224 */ /* 0x000fc600078e00ff */
[----:B------:R-:W-:Y:S01]  /*6bd0*/  LOP3.LUT R4, R3, 0x80000000, R4, 0xf8, !PT ;  /* 0x8000000003047812 */ /* 0x000fe200078ef804 */
[----:B------:R-:W-:Y:S05]  /*6be0*/  BRA `(.L_x_6703) ;  /* 0x000007d000007947 */ /* 0x000fea0003800000 */
.L_x_6714:
[----:B------:R-:W3:Y:S01]  /*6bf0*/  LDG.E.U8 R2, [R2.64] ;  /* 0x0000002402027981 */ /* 0x000ee2000c1e1100 */
[----:B------:R-:W-:Y:S01]  /*6c00*/  HFMA2.MMA R5, -RZ, RZ, 0, 0 ;  /* 0x00000000ff057435 */ /* 0x000fe200000001ff */
[C---:B---3--:R-:W-:Y:S02]  /*6c10*/  IMAD.SHL.U32 R0, R2.reuse, 0x2000000, RZ ;  /* 0x0200000002007824 */ /* 0x048fe400078e00ff */
        /* <DEDUP_REMOVED lines=9> */
[----:B------:R-:W-:Y:S01]  /*6cb0*/  LOP3.LUT R4, R4, 0x80000000, R7, 0xf8, !PT ;  /* 0x8000000004047812 */ /* 0x000fe200078ef807 */
[----:B------:R-:W-:Y:S05]  /*6cc0*/  BRA `(.L_x_6703) ;  /* 0x000006f000007947 */ /* 0x000fea0003800000 */
.L_x_6713:
[----:B------:R-:W3:Y:S01]  /*6cd0*/  LDG.E.U16 R2, [R2.64] ;  /* 0x0000002402027981 */ /* 0x000ee2000c1e1500 */
[----:B------:R-:W-:Y:S01]  /*6ce0*/  IMAD.MOV.U32 R5, RZ, RZ, RZ ;  /* 0x000000ffff057224 */ /* 0x000fe200078e00ff */
[----:B---3--:R-:W-:Y:S01]  /*6cf0*/  PRMT R4, RZ, 0x5410, R2 ;  /* 0x00005410ff047816 */ /* 0x008fe20000000002 */
[----:B------:R-:W-:Y:S05]  /*6d00*/  BRA `(.L_x_6703) ;  /* 0x000006b000007947 */ /* 0x000fea0003800000 */
.L_x_6710:
        /* <DEDUP_REMOVED lines=8> */
[----:B------:R-:W3:Y:S01]  /*6d90*/  LDG.E.U16 R2, [R2.64] ;  /* 0x0000002402027981 */ /* 0x000ee2000c1e1500 */
[----:B------:R-:W-:Y:S01]  /*6da0*/  IMAD.MOV.U32 R5, RZ, RZ, RZ ;  /* 0x000000ffff057224 */ /* 0x000fe200078e00ff */
[----:B---3--:R0:W1:Y:S01]  /*6db0*/  I2F.U16 R4, R2 ;  /* 0x0000000200047306 */ /* 0x0080620000101000 */
[----:B------:R-:W-:Y:S05]  /*6dc0*/  BRA `(.L_x_6703) ;  /* 0x000005f000007947 */ /* 0x000fea0003800000 */
.L_x_6717:
[----:B------:R-:W3:Y:S01]  /*6dd0*/  LDG.E.U8 R2, [R2.64] ;  /* 0x0000002402027981 */ /* 0x000ee2000c1e1100 */
[----:B------:R-:W-:Y:S01]  /*6de0*/  CS2R R4, SRZ ;  /* 0x0000000000047805 */ /* 0x000fe2000001ff00 */
[----:B---3--:R-:W-:-:S13]  /*6df0*/  ISETP.NE.AND P0, PT, R2, RZ, PT ;  /* 0x000000ff0200720c */ /* 0x008fda0003f05270 */
        /* <DEDUP_REMOVED lines=17> */
.L_x_6719:
[----:B------:R-:W-:Y:S05]  /*6f10*/  BSYNC B0 ;  /* 0x0000000000007941 */ /* 0x000fea0003800000 */
.L_x_6718:
[----:B------:R-:W-:Y:S01]  /*6f20*/  IMAD.SHL.U32 R2, R2, 0x100000, RZ ;  /* 0x0010000002027824 */ /* 0x000fe200078e00ff */
[----:B------:R-:W-:-:S04]  /*6f30*/  LEA R3, R0, 0x3b800000, 0x17 ;  /* 0x3b80000000037811 */ /* 0x000fc800078eb8ff */
[----:B------:R-:W-:Y:S01]  /*6f40*/  LOP3.LUT R4, R3, R2, R4, 0xfe, !PT ;  /* 0x0000000203047212 */ /* 0x000fe200078efe04 */
[----:B------:R-:W-:Y:S05]  /*6f50*/  BRA `(.L_x_6703) ;  /* 0x0000046000007947 */ /* 0x000fea0003800000 */
.L_x_6716:
        /* <DEDUP_REMOVED lines=20> */
.L_x_6721:
[----:B------:R-:W-:Y:S05]  /*70a0*/  BSYNC B0 ;  /* 0x0000000000007941 */ /* 0x000fea0003800000 */
.L_x_6720:
[----:B------:R-:W-:Y:S01]  /*70b0*/  IMAD.SHL.U32 R2, R2, 0x200000, RZ ;  /* 0x0020000002027824 */ /* 0x000fe200078e00ff */
[----:B------:R-:W-:-:S04]  /*70c0*/  LEA R3, R0, 0x37800000, 0x17 ;  /* 0x3780000000037811 */ /* 0x000fc800078eb8ff */
[----:B------:R-:W-:Y:S01]  /*70d0*/  LOP3.LUT R4, R3, R2, R4, 0xfe, !PT ;  /* 0x0000000203047212 */ /* 0x000fe200078efe04 */
[----:B------:R-:W-:Y:S05]  /*70e0*/  BRA `(.L_x_6703) ;  /* 0x000002d000007947 */ /* 0x000fea0003800000 */
.L_x_6715:
        /* <DEDUP_REMOVED lines=8> */
[----:B------:R-:W-:Y:S01]  /*7170*/  HFMA2.MMA R4, -RZ, RZ, 3.814697265625e-06, 0 ;  /* 0x00400000ff047435 */ /* 0x000fe200000001ff */
[----:B---3--:R-:W-:-:S13]  /*7180*/  ISETP.NE.AND P0, PT, R2, RZ, PT ;  /* 0x000000ff0200720c */ /* 0x008fda0003f05270 */
[----:B------:R-:W-:Y:S05]  /*7190*/  @!P0 BRA `(.L_x_6725) ;  /* 0x0000003000008947 */ /* 0x000fea0003800000 */
[----:B------:R-:W-:-:S13]  /*71a0*/  ISETP.NE.AND P0, PT, R2, 0xff, PT ;  /* 0x000000ff0200780c */ /* 0x000fda0003f05270 */
[----:B------:R-:W-:Y:S02]  /*71b0*/  @!P0 IMAD.MOV.U32 R4, RZ, RZ, 0x7f800001 ;  /* 0x7f800001ff048424 */ /* 0x000fe400078e00ff */
[----:B------:R-:W-:Y:S02]  /*71c0*/  @P0 IMAD.SHL.U32 R4, R2, 0x800000, RZ ;  /* 0x0080000002040824 */ /* 0x000fe400078e00ff */
.L_x_6725:
[----:B------:R-:W-:Y:S05]  /*71d0*/  BSYNC B0 ;  /* 0x0000000000007941 */ /* 0x000fea0003800000 */
.L_x_6724:
[----:B------:R-:W-:Y:S01]  /*71e0*/  MOV R5, RZ ;  /* 0x000000ff00057202 */ /* 0x000fe20000000f00 */
[----:B------:R-:W-:Y:S05]  /*71f0*/  BRA `(.L_x_6703) ;  /* 0x000001c000007947 */ /* 0x000fea0003800000 */
.L_x_6702:
[----:B------:R-:W-:Y:S01]  /*7200*/  MOV R0, 0x0 ;  /* 0x0000000000007802 */ /* 0x000fe20000000f00 */
[----:B--2---:R-:W-:Y:S01]  /*7210*/  HFMA2.MMA R13, -RZ, RZ, 0, 0 ;  /* 0x00000000ff0d7435 */ /* 0x004fe200000001ff */
[----:B------:R-:W-:Y:S01]  /*7220*/  IMAD.MOV.U32 R4, RZ, RZ, c[0x4][0x158] ;  /* 0x01005600ff047624 */ /* 0x000fe200078e00ff */
[----:B------:R-:W-:Y:S01]  /*7230*/  MOV R6, c[0x4][0x160] ;  /* 0x0100580000067a02 */ /* 0x000fe20000000f00 */
[----:B------:R0:W1:Y:S01]  /*7240*/  LDC.64 R2, c[0x4][R0] ;  /* 0x0100000000027b82 */ /* 0x0000620000000a00 */
[----:B------:R-:W-:Y:S01]  /*7250*/  IMAD.MOV.U32 R5, RZ, RZ, c[0x4][0x15c] ;  /* 0x01005700ff057624 */ /* 0x000fe200078e00ff */
[----:B------:R-:W-:Y:S01]  /*7260*/  MOV R10, c[0x4][0x18] ;  /* 0x01000600000a7a02 */ /* 0x000fe20000000f00 */
[----:B------:R-:W-:-:S02]  /*7270*/  IMAD.MOV.U32 R7, RZ, RZ, c[0x4][0x164] ;  /* 0x01005900ff077624 */ /* 0x000fc400078e00ff */
[----:B------:R-:W-:Y:S02]  /*7280*/  IMAD.MOV.U32 R8, RZ, RZ, 0x4e ;  /* 0x0000004eff087424 */ /* 0x000fe400078e00ff */
[----:B------:R-:W-:Y:S02]  /*7290*/  IMAD.MOV.U32 R11, RZ, RZ, c[0x4][0x1c] ;  /* 0x01000700ff0b7624 */ /* 0x000fe400078e00ff */
[----:B------:R-:W-:Y:S02]  /*72a0*/  IMAD.MOV.U32 R12, RZ, RZ, 0x1 ;  /* 0x00000001ff0c7424 */ /* 0x000fe400078e00ff */
        /* <DEDUP_REMOVED lines=8> */
[----:B------:R-:W-:Y:S01]  /*7330*/  CS2R R4, SRZ ;  /* 0x0000000000047805 */ /* 0x000fe2000001ff00 */
[----:B------:R-:W-:Y:S05]  /*7340*/  BRA `(.L_x_6703) ;  /* 0x0000007000007947 */ /* 0x000fea0003800000 */
.L_x_6723:
[----:B------:R-:W3:Y:S01]  /*7350*/  LDG.E.64 R2, [R2.64] ;  /* 0x0000002402027981 */ /* 0x000ee2000c1e1b00 */
[----:B------:R-:W-:Y:S01]  /*7360*/  IMAD.MOV.U32 R5, RZ, RZ, RZ ;  /* 0x000000ffff057224 */ /* 0x000fe200078e00ff */
[----:B---3--:R0:W1:Y:S01]  /*7370*/  I2F.U64 R4, R2 ;  /* 0x0000000200047312 */ /* 0x0080620000301000 */
[----:B------:R-:W-:Y:S05]  /*7380*/  BRA `(.L_x_6703) ;  /* 0x0000003000007947 */ /* 0x000fea0003800000 */
.L_x_6722:
[----:B------:R-:W3:Y:S01]  /*7390*/  LDG.E R2, [R2.64] ;  /* 0x0000002402027981 */ /* 0x000ee2000c1e1900 */
[----:B------:R-:W-:Y:S01]  /*73a0*/  IMAD.MOV.U32 R5, RZ, RZ, RZ ;  /* 0x000000ffff057224 */ /* 0x000fe200078e00ff */
[----:B---3--:R0:W1:Y:S06]  /*73b0*/  I2F.U32 R4, R2 ;  /* 0x0000000200047306 */ /* 0x00806c0000201000 */
.L_x_6703:
[----:B------:R-:W-:Y:S05]  /*73c0*/  BSYNC B7 ;  /* 0x0000000000077941 */ /* 0x000fea0003800000 */
.L_x_6697:
[C---:B-1---5:R-:W-:Y:S01]  /*73d0*/  FSETP.GTU.FTZ.AND P0, PT, |R4|.reuse, +INF , PT ;  /* 0x7f8000000400780b */ /* 0x062fe20003f1c200 */
[----:B------:R-:W-:Y:S01]  /*73e0*/  BSSY B0, `(.L_x_6726) ;  /* 0x0000280000007945 */ /* 0x000fe20003800000 */
        /* <DEDUP_REMOVED lines=27> */
[----:B--2---:R-:W-:Y:S01]  /*75a0*/  IMNMX R13, R9, R12, PT ;  /* 0x0000000c090d7217 */ /* 0x004fe20003800200 */
        /* <DEDUP_REMOVED lines=77> */
.L_x_6734:
        /* <DEDUP_REMOVED lines=10> */
.L_x_6736:
[----:B------:R-:W-:-:S04]  /*7b20*/  FADD.FTZ R8, -R2, R9 ;  /* 0x0000000902087221 */ /* 0x000fc80000010100 */
[----:B------:R-:W-:Y:S02]  /*7b30*/  FMUL.FTZ R8, R8, 0.5 ;  /* 0x3f00000008087820 */ /* 0x000fe40000410000 */
.L_x_6737:
[----:B------:R-:W-:Y:S05]  /*7b40*/  BSYNC B2 ;  /* 0x0000000000027941 */ /* 0x000fea0003800000 */
.L_x_6735:
        /* <DEDUP_REMOVED lines=11> */
.L_x_6739:
[----:B------:R-:W-:-:S04]  /*7c00*/  FADD.FTZ R10, R6, -R13 ;  /* 0x8000000d060a7221 */ /* 0x000fc80000010000 */
[----:B------:R-:W-:Y:S02]  /*7c10*/  FMUL.FTZ R13, R10, 0.5 ;  /* 0x3f0000000a0d7820 */ /* 0x000fe40000410000 */
.L_x_6740:
[----:B------:R-:W-:Y:S05]  /*7c20*/  BSYNC B2 ;  /* 0x0000000000027941 */ /* 0x000fea0003800000 */
.L_x_6738:
        /* <DEDUP_REMOVED lines=35> */
.L_x_6733:
[----:B------:R0:W1:Y:S02]  /*7e60*/  MUFU.SQRT R8, R7 ;  /* 0x0000000700087308 */ /* 0x0000640000002000 */
.L_x_6732:
[----:B------:R-:W-:Y:S05]  /*7e70*/  BSYNC B1 ;  /* 0x0000000000017941 */ /* 0x000fea0003800000 */
.L_x_6731:
        /* <DEDUP_REMOVED lines=24> */
.L_x_6747:
[----:B------:R-:W-:-:S04]  /*8000*/  FADD.FTZ R2, -R2, R9 ;  /* 0x0000000902027221 */ /* 0x000fc80000010100 */
[----:B------:R-:W-:Y:S02]  /*8010*/  FMUL.FTZ R2, R2, 0.5 ;  /* 0x3f00000002027820 */ /* 0x000fe40000410000 */
.L_x_6748:
[----:B------:R-:W-:Y:S05]  /*8020*/  BSYNC B2 ;  /* 0x0000000000027941 */ /* 0x000fea0003800000 */
.L_x_6746:
        /* <DEDUP_REMOVED lines=10> */
.L_x_6750:
[----:B------:R-:W-:-:S04]  /*80d0*/  FADD.FTZ R3, -R3, R6 ;  /* 0x0000000603037221 */ /* 0x000fc80000010100 */
[----:B------:R-:W-:Y:S02]  /*80e0*/  FMUL.FTZ R3, R3, 0.5 ;  /* 0x3f00000003037820 */ /* 0x000fe40000410000 */
.L_x_6751:
[----:B------:R-:W-:Y:S05]  /*80f0*/  BSYNC B2 ;  /* 0x0000000000027941 */ /* 0x000fea0003800000 */
.L_x_6749:
[----:B------:R-:W-:Y:S01]  /*8100*/  FADD.FTZ R2, R3, R2 ;  /* 0x0000000203027221 */ /* 0x000fe20000010000 */
[----:B------:R-:W-:Y:S01]  /*8110*/  PLOP3.LUT P0, PT, PT, PT, PT, 0x80, 0x0 ;  /* 0x000000000000781c */ /* 0x000fe20003f0f070 */
[----:B------:R-:W-:-:S04]  /*8120*/  FADD.FTZ R11, R0, R11 ;  /* 0x0000000b000b7221 */ /* 0x000fc80000010000 */
[----:B------:R-:W-:-:S06]  /*8130*/  FMUL.FTZ R11, R11, R2 ;  /* 0x000000020b0b7220 */ /* 0x000fcc0000410000 */
[----:B------:R-:W2:Y:S01]  /*8140*/  MUFU.SQRT R11, R11 ;  /* 0x0000000b000b7308 */ /* 0x000ea20000002000 */
[----:B------:R-:W-:Y:S05]  /*8150*/  BRA `(.L_x_6743) ;  /* 0x000001a000007947 */ /* 0x000fea0003800000 */
.L_x_6745:
        /* <DEDUP_REMOVED lines=15> */
.L_x_6744:
        /* <DEDUP_REMOVED lines=8> */
.L_x_6742:
[----:B------:R-:W-:Y:S01]  /*82d0*/  PLOP3.LUT P0, PT, PT, PT, PT, 0x80, 0x0 ;  /* 0x000000000000781c */ /* 0x000fe20003f0f070 */
[----:B------:R-:W-:Y:S02]  /*82e0*/  FMUL.FTZ R11, R11, 16777216 ;  /* 0x4b8000000b0b7820 */ /* 0x000fe40000410000 */
[----:B------:R-:W-:-:S05]  /*82f0*/  FMUL.FTZ R0, R0, 16777216 ;  /* 0x4b80000000007820 */ /* 0x000fca0000410000 */
.L_x_6743:
[----:B------:R-:W-:Y:S05]  /*8300*/  BSYNC B1 ;  /* 0x0000000000017941 */ /* 0x000fea0003800000 */
.L_x_6741:
        /* <DEDUP_REMOVED lines=33> */
.L_x_6754:
        /* <DEDUP_REMOVED lines=28> */
.L_x_6753:
        /* <DEDUP_REMOVED lines=21> */
.L_x_6758:
[----:B------:R-:W-:Y:S05]  /*8830*/  BSYNC B4 ;  /* 0x0000000000047941 */ /* 0x000fea0003800000 */
.L_x_6757:
        /* <DEDUP_REMOVED lines=18> */
.L_x_6760:
[----:B------:R-:W-:Y:S01]  /*8960*/  ISETP.GE.AND P0, PT, R4, RZ, PT ;  /* 0x000000ff0400720c */ /* 0x000fe20003f06270 */
[----:B------:R-:W-:-:S12]  /*8970*/  IMAD.MOV.U32 R3, RZ, RZ, 0x3fd774eb ;  /* 0x3fd774ebff037424 */ /* 0x000fd800078e00ff */
[----:B------:R-:W-:-:S04]  /*8980*/  @P0 FFMA.FTZ R0, R3, 0.93318945169448852539, -R0 ;  /* 0x3f6ee58103000823 */ /* 0x000fc80000010800 */
[----:B------:R-:W-:Y:S02]  /*8990*/  @!P0 FFMA.FTZ R0, R3, 0.93318945169448852539, R0 ;  /* 0x3f6ee58103008823 */ /* 0x000fe40000010000 */
.L_x_6761:
[----:B------:R-:W-:Y:S05]  /*89a0*/  BSYNC B1 ;  /* 0x0000000000017941 */ /* 0x000fea0003800000 */
.L_x_6759:
        /* <DEDUP_REMOVED lines=11> */
.L_x_6756:
        /* <DEDUP_REMOVED lines=18> */
.L_x_6763:
[----:B------:R-:W-:Y:S05]  /*8b80*/  BSYNC B4 ;  /* 0x0000000000047941 */ /* 0x000fea0003800000 */
.L_x_6762:
        /* <DEDUP_REMOVED lines=18> */
.L_x_6765:
[----:B------:R-:W-:Y:S01]  /*8cb0*/  ISETP.GE.AND P0, PT, R0, RZ, PT ;  /* 0x000000ff0000720c */ /* 0x000fe20003f06270 */
[----:B------:R-:W-:-:S12]  /*8cc0*/  IMAD.MOV.U32 R3, RZ, RZ, 0x3fd774eb ;  /* 0x3fd774ebff037424 */ /* 0x000fd800078e00ff */
[----:B------:R-:W-:-:S04]  /*8cd0*/  @P0 FFMA.FTZ R2, R3, 0.93318945169448852539, -R2 ;  /* 0x3f6ee58103020823 */ /* 0x000fc80000010802 */
[----:B------:R-:W-:Y:S02]  /*8ce0*/  @!P0 FFMA.FTZ R2, R3, 0.93318945169448852539, R2 ;  /* 0x3f6ee58103028823 */ /* 0x000fe40000010002 */
.L_x_6766:
[----:B------:R-:W-:Y:S05]  /*8cf0*/  BSYNC B1 ;  /* 0x0000000000017941 */ /* 0x000fea0003800000 */
.L_x_6764:
        /* <DEDUP_REMOVED lines=10> */
.L_x_6755:
[----:B------:R-:W-:Y:S05]  /*8da0*/  BSYNC B3 ;  /* 0x0000000000037941 */ /* 0x000fea0003800000 */
.L_x_6752:
[----:B------:R-:W-:-:S04]  /*8db0*/  SHF.R.U32.HI R2, RZ, 0x1f, R5 ;  /* 0x0000001fff027819 */ /* 0x000fc80000011605 */
[----:B------:R-:W-:-:S13]  /*8dc0*/  ISETP.NE.AND P0, PT, R2, RZ, PT ;  /* 0x000000ff0200720c */ /* 0x000fda0003f05270 */
[----:B-1----:R-:W-:Y:S01]  /*8dd0*/  @!P0 FADD.FTZ R8, -R8, -RZ ;  /* 0x800000ff08088221 */ /* 0x002fe20000010100 */
[----:B------:R-:W-:Y:S05]  /*8de0*/  BRA `(.L_x_6767) ;  /* 0x00000df000007947 */ /* 0x000fea0003800000 */
.L_x_6730:
[----:B------:R-:W-:Y:S02]  /*8df0*/  FADD.FTZ R0, -R4, 6.1232342629258392722e-17 ;  /* 0x248d313204007421 */ /* 0x000fe40000010100 */
[----:B------:R-:W-:Y:S02]  /*8e00*/  FADD.FTZ R8, -R5, -RZ ;  /* 0x800000ff05087221 */ /* 0x000fe40000010100 */
[----:B------:R-:W-:Y:S01]  /*8e10*/  FADD.FTZ R0, R0, 1.5707963705062866211 ;  /* 0x3fc90fdb00007421 */ /* 0x000fe20000010000 */
[----:B------:R-:W-:Y:S05]  /*8e20*/  BRA `(.L_x_6767) ;  /* 0x00000db000007947 */ /* 0x000fea0003800000 */
.L_x_6729:
[----:B------:R-:W-:Y:S01]  /*8e30*/  MOV R0, RZ ;  /* 0x000000ff00007202 */ /* 0x000fe20000000f00 */
[----:B------:R-:W-:Y:S01]  /*8e40*/  FADD.FTZ R8, -R5, -RZ ;  /* 0x800000ff05087221 */ /* 0x000fe20000010100 */
[----:B------:R-:W-:Y:S05]  /*8e50*/  BRA `(.L_x_6767) ;  /* 0x00000d8000007947 */ /* 0x000fea0003800000 */
.L_x_6728:
        /* <DEDUP_REMOVED lines=23> */
[----:B--2---:R-:W-:Y:S05]  /*8fd0*/  CALL.REL.NOINC `($__internal_12_$__cuda_sm3x_div_rn_ftz_f32_slowpath) ;  /* 0x0000c62000007944 */ /* 0x004fea0003c00000 */
[----:B0-----:R-:W-:Y:S02]  /*8fe0*/  IMAD.MOV.U32 R2, RZ, RZ, R20 ;  /* 0x000000ffff027224 */ /* 0x001fe400078e0014 */
.L_x_6772:
[----:B------:R-:W-:Y:S05]  /*8ff0*/  BSYNC B4 ;  /* 0x0000000000047941 */ /* 0x000fea0003800000 */
.L_x_6771:
        /* <DEDUP_REMOVED lines=18> */
.L_x_6774:
[----:B------:R-:W-:Y:S01]  /*9120*/  ISETP.GE.AND P0, PT, R4, RZ, PT ;  /* 0x000000ff0400720c */ /* 0x000fe20003f06270 */
[----:B------:R-:W-:-:S12]  /*9130*/  IMAD.MOV.U32 R3, RZ, RZ, 0x3fd774eb ;  /* 0x3fd774ebff037424 */ /* 0x000fd800078e00ff */
[----:B------:R-:W-:-:S04]  /*9140*/  @P0 FFMA.FTZ R2, R3, 0.93318945169448852539, -R2 ;  /* 0x3f6ee58103020823 */ /* 0x000fc80000010802 */
[----:B------:R-:W-:Y:S02]  /*9150*/  @!P0 FFMA.FTZ R2, R3, 0.93318945169448852539, R2 ;  /* 0x3f6ee58103028823 */ /* 0x000fe40000010002 */
.L_x_6775:
[----:B------:R-:W-:Y:S05]  /*9160*/  BSYNC B1 ;  /* 0x0000000000017941 */ /* 0x000fea0003800000 */
.L_x_6773:
        /* <DEDUP_REMOVED lines=13> */
.L_x_6770:
        /* <DEDUP_REMOVED lines=11> */
[----:B--2---:R-:W-:Y:S05]  /*92f0*/  CALL.REL.NOINC `($__internal_12_$__cuda_sm3x_div_rn_ftz_f32_slowpath) ;  /* 0x0000c30000007944 */ /* 0x004fea0003c00000 */
[----:B0-----:R-:W-:Y:S02]  /*9300*/  IMAD.MOV.U32 R2, RZ, RZ, R20 ;  /* 0x000000ffff027224 */ /* 0x001fe400078e0014 */
.L_x_6778:
[----:B------:R-:W-:Y:S05]  /*9310*/  BSYNC B4 ;  /* 0x0000000000047941 */ /* 0x000fea0003800000 */
.L_x_6777:
        /* <DEDUP_REMOVED lines=18> */
.L_x_6780:
[----:B------:R-:W-:Y:S01]  /*9440*/  ISETP.GE.AND P0, PT, R4, RZ, PT ;  /* 0x000000ff0400720c */ /* 0x000fe20003f06270 */
[----:B------:R-:W-:-:S12]  /*9450*/  IMAD.MOV.U32 R3, RZ, RZ, 0x3fd774eb ;  /* 0x3fd774ebff037424 */ /* 0x000fd800078e00ff */
[----:B------:R-:W-:-:S04]  /*9460*/  @P0 FFMA.FTZ R2, R3, 0.93318945169448852539, -R2 ;  /* 0x3f6ee58103020823 */ /* 0x000fc80000010802 */
[----:B------:R-:W-:Y:S02]  /*9470*/  @!P0 FFMA.FTZ R2, R3, 0.93318945169448852539, R2 ;  /* 0x3f6ee58103028823 */ /* 0x000fe40000010002 */
.L_x_6781:
[----:B------:R-:W-:Y:S05]  /*9480*/  BSYNC B1 ;  /* 0x0000000000017941 */ /* 0x000fea0003800000 */
.L_x_6779:
        /* <DEDUP_REMOVED lines=27> */
.L_x_6769:
        /* <DEDUP_REMOVED lines=32> */
[----:B--2---:R-:W-:Y:S05]  /*9840*/  CALL.REL.NOINC `($__internal_12_$__cuda_sm3x_div_rn_ftz_f32_slowpath) ;  /* 0x0000bdb000007944 */ /* 0x004fea0003c00000 */
[----:B0-----:R-:W-:Y:S02]  /*9850*/  MOV R2, R20 ;  /* 0x0000001400027202 */ /* 0x001fe40000000f00 */
.L_x_6783:
[----:B------:R-:W-:Y:S05]  /*9860*/  BSYNC B4 ;  /* 0x0000000000047941 */ /* 0x000fea0003800000 */
.L_x_6782:
        /* <DEDUP_REMOVED lines=18> */
.L_x_6785:
[----:B------:R-:W-:Y:S01]  /*9990*/  ISETP.GE.AND P0, PT, R4, RZ, PT ;  /* 0x000000ff0400720c */ /* 0x000fe20003f06270 */
[----:B------:R-:W-:-:S12]  /*99a0*/  HFMA2.MMA R3, -RZ, RZ, 1.9599609375, 20144 ;  /* 0x3fd774ebff037435 */ /* 0x000fd800000001ff */
[----:B------:R-:W-:-:S04]  /*99b0*/  @P0 FFMA.FTZ R2, R3, 0.93318945169448852539, -R2 ;  /* 0x3f6ee58103020823 */ /* 0x000fc80000010802 */
[----:B------:R-:W-:Y:S02]  /*99c0*/  @!P0 FFMA.FTZ R2, R3, 0.93318945169448852539, R2 ;  /* 0x3f6ee58103028823 */ /* 0x000fe40000010002 */
.L_x_6786:
[----:B------:R-:W-:Y:S05]  /*99d0*/  BSYNC B1 ;  /* 0x0000000000017941 */ /* 0x000fea0003800000 */
.L_x_6784:
        /* <DEDUP_REMOVED lines=10> */
.L_x_6776:
[----:B------:R-:W-:Y:S05]  /*9a80*/  BSYNC B3 ;  /* 0x0000000000037941 */ /* 0x000fea0003800000 */
.L_x_6768:
[----:B------:R-:W-:Y:S01]  /*9a90*/  SHF.R.U32.HI R2, RZ, 0x1f, R5 ;  /* 0x0000001fff027819 */ /* 0x000fe20000011605 */
[----:B------:R-:W-:Y:S02]  /*9aa0*/  FADD.FTZ R8, R8, 0.69314718246459960938 ;  /* 0x3f31721808087421 */ /* 0x000fe40000010000 */
[----:B------:R-:W-:Y:S01]  /*9ab0*/  FADD.FTZ R0, |R0|, -RZ ;  /* 0x800000ff00007221 */ /* 0x000fe20000010200 */
[----:B------:R-:W-:-:S13]  /*9ac0*/  ISETP.NE.AND P0, PT, R2, RZ, PT ;  /* 0x000000ff0200720c */ /* 0x000fda0003f05270 */
[----:B------:R-:W-:Y:S01]  /*9ad0*/  @!P0 FADD.FTZ R8, -R8, -RZ ;  /* 0x800000ff08088221 */ /* 0x000fe20000010100 */
[----:B------:R-:W-:Y:S05]  /*9ae0*/  BRA `(.L_x_6767) ;  /* 0x000000f000007947 */ /* 0x000fea0003800000 */
.L_x_6727:
        /* <DEDUP_REMOVED lines=15> */
.L_x_6767:
[----:B------:R-:W-:Y:S05]  /*9be0*/  BSYNC B0 ;  /* 0x0000000000007941 */ /* 0x000fea0003800000 */
.L_x_6726:
        /* <DEDUP_REMOVED lines=10> */
.L_x_6788:
[----:B------:R-:W-:Y:S01]  /*9c90*/  FSETP.GTU.FTZ.AND P0, PT, R2, +INF , PT ;  /* 0x7f8000000200780b */ /* 0x000fe20003f1c000 */
[----:B------:R-:W-:-:S12]  /*9ca0*/  IMAD.MOV.U32 R9, RZ, RZ, R0 ;  /* 0x000000ffff097224 */ /* 0x000fd800078e0000 */
[----:B------:R-:W-:Y:S02]  /*9cb0*/  @!P0 IMAD.MOV.U32 R8, RZ, RZ, R2 ;  /* 0x000000ffff088224 */ /* 0x000fe400078e0002 */
.L_x_6789:
[----:B------:R-:W-:Y:S05]  /*9cc0*/  BSYNC B0 ;  /* 0x0000000000007941 */ /* 0x000fea0003800000 */
.L_x_6787:
        /* <DEDUP_REMOVED lines=15> */
.L_x_6793:
[----:B------:R-:W0:Y:S02]  /*9dc0*/  F2I.S64.TRUNC R8, R8 ;  /* 0x0000000800087311 */ /* 0x000e24000020d900 */
[----:B0-----:R-:W-:-:S05]  /*9dd0*/  MOV R3, R8 ;  /* 0x0000000800037202 */ /* 0x001fca0000000f00 */
[----:B------:R0:W-:Y:S01]  /*9de0*/  STG.E.U8 [R18.64], R3 ;  /* 0x0000000312007986 */ /* 0x0001e2000c101124 */
[----:B------:R-:W-:Y:S05]  /*9df0*/  BRA `(.L_x_6795) ;  /* 0x00000d4000007947 */ /* 0x000fea0003800000 */
.L_x_6792:
        /* <DEDUP_REMOVED lines=9> */
.L_x_6797:
[----:B------:R-:W0:Y:S02]  /*9e90*/  F2I.FTZ.TRUNC.NTZ R3, R8 ;  /* 0x0000000800037305 */ /* 0x000e24000021f100 */
[----:B0-----:R0:W-:Y:S01]  /*9ea0*/  STG.E [R18.64], R3 ;  /* 0x0000000312007986 */ /* 0x0011e2000c101924 */
[----:B------:R-:W-:Y:S05]  /*9eb0*/  BRA `(.L_x_6795) ;  /* 0x00000c8000007947 */ /* 0x000fea0003800000 */
.L_x_6796:
[----:B------:R-:W0:Y:S02]  /*9ec0*/  F2I.FTZ.TRUNC.NTZ R3, R8 ;  /* 0x0000000800037305 */ /* 0x000e24000021f100 */
[----:B0-----:R0:W-:Y:S01]  /*9ed0*/  STG.E.U16 [R18.64], R3 ;  /* 0x0000000312007986 */ /* 0x0011e2000c101524 */
[----:B------:R-:W-:Y:S05]  /*9ee0*/  BRA `(.L_x_6795) ;  /* 0x00000c5000007947 */ /* 0x000fea0003800000 */
.L_x_6791:
        /* <DEDUP_REMOVED lines=8> */
.L_x_6799:
[----:B------:R-:W-:-:S05]  /*9f70*/  F2FP.PACK_AB R8, RZ, R8 ;  /* 0x00000008ff08723e */ /* 0x000fca00000000ff */
[----:B------:R0:W-:Y:S01]  /*9f80*/  STG.E.U16 [R18.64], R8 ;  /* 0x0000000812007986 */ /* 0x0001e2000c101524 */
[----:B------:R-:W-:Y:S05]  /*9f90*/  BRA `(.L_x_6795) ;  /* 0x00000ba000007947 */ /* 0x000fea0003800000 */
.L_x_6798:
        /* <DEDUP_REMOVED lines=8> */
.L_x_6801:
[----:B------:R-:W-:-:S05]  /*a020*/  F2FP.PACK_AB R3, R9, R8 ;  /* 0x000000080903723e */ /* 0x000fca00000000ff */
[----:B------:R0:W-:Y:S01]  /*a030*/  STG.E [R18.64], R3 ;  /* 0x0000000312007986 */ /* 0x0001e2000c101924 */
[----:B------:R-:W-:Y:S05]  /*a040*/  BRA `(.L_x_6795) ;  /* 0x00000af000007947 */ /* 0x000fea0003800000 */
.L_x_6800:
[----:B------:R-:W-:-:S06]  /*a050*/  FMUL.FTZ R2, R8, 1 ;  /* 0x3f80000008027820 */ /* 0x000fcc0000410000 */
[----:B------:R-:W0:Y:S02]  /*a060*/  F2F.F64.F32 R2, R2 ;  /* 0x0000000200027310 */ /* 0x000e240000201800 */
[----:B0-----:R0:W-:Y:S01]  /*a070*/  STG.E.64 [R18.64], R2 ;  /* 0x0000000212007986 */ /* 0x0011e2000c101b24 */
[----:B------:R-:W-:Y:S05]  /*a080*/  BRA `(.L_x_6795) ;  /* 0x00000ab000007947 */ /* 0x000fea0003800000 */
.L_x_6790:
        /* <DEDUP_REMOVED lines=14> */
.L_x_6804:
[----:B------:R-:W-:Y:S02]  /*a170*/  FMUL.FTZ R6, R9, 1 ;  /* 0x3f80000009067820 */ /* 0x000fe40000410000 */
[----:B------:R-:W-:-:S04]  /*a180*/  FMUL.FTZ R4, R8, 1 ;  /* 0x3f80000008047820 */ /* 0x000fc80000410000 */
[----:B------:R-:W-:Y:S08]  /*a190*/  F2F.F64.F32 R6, R6 ;  /* 0x0000000600067310 */ /* 0x000ff00000201800 */
[----:B------:R-:W0:Y:S02]  /*a1a0*/  F2F.F64.F32 R4, R4 ;  /* 0x0000000400047310 */ /* 0x000e240000201800 */
[----:B0-----:R0:W-:Y:S01]  /*a1b0*/  STG.E.128 [R18.64], R4 ;  /* 0x0000000412007986 */ /* 0x0011e2000c101d24 */
[----:B------:R-:W-:Y:S05]  /*a1c0*/  BRA `(.L_x_6795) ;  /* 0x0000097000007947 */ /* 0x000fea0003800000 */
.L_x_6803:
        /* <DEDUP_REMOVED lines=20> */
.L_x_6808:
[----:B------:R-:W-:Y:S05]  /*a310*/  BSYNC B0 ;  /* 0x0000000000007941 */ /* 0x000fea0003800000 */
.L_x_6807:
[----:B------:R-:W-:-:S05]  /*a320*/  LOP3.LUT R5, R0, R5, RZ, 0xfc, !PT ;  /* 0x0000000500057212 */ /* 0x000fca00078efcff */
[----:B------:R0:W-:Y:S01]  /*a330*/  STG.E.U8 [R18.64], R5 ;  /* 0x0000000512007986 */ /* 0x0001e2000c101124 */
[----:B------:R-:W-:Y:S05]  /*a340*/  BRA `(.L_x_6795) ;  /* 0x000007f000007947 */ /* 0x000fea0003800000 */
.L_x_6806:
        /* <DEDUP_REMOVED lines=12> */
.L_x_6810:
[----:B------:R-:W-:Y:S01]  /*a410*/  IMAD.MOV.U32 R0, RZ, RZ, 0x7f ;  /* 0x0000007fff007424 */ /* 0x000fe200078e00ff */
[----:B------:R-:W-:-:S04]  /*a420*/  ISETP.GT.U32.AND P0, PT, R2, 0x7f800000, PT ;  /* 0x7f8000000200780c */ /* 0x000fc80003f04070 */
[----:B------:R-:W-:-:S04]  /*a430*/  SEL R0, R0, 0x7c, P0 ;  /* 0x0000007c00007807 */ /* 0x000fc80000000000 */
.L_x_6811:
[----:B------:R-:W-:Y:S05]  /*a440*/  BSYNC B0 ;  /* 0x0000000000007941 */ /* 0x000fea0003800000 */
.L_x_6809:
[----:B------:R-:W-:-:S04]  /*a450*/  LOP3.LUT R8, R8, 0x80000000, RZ, 0xc0, !PT ;  /* 0x8000000008087812 */ /* 0x000fc800078ec0ff */
[----:B------:R-:W-:-:S04]  /*a460*/  SHF.R.U32.HI R3, RZ, 0x18, R8 ;  /* 0x00000018ff037819 */ /* 0x000fc80000011608 */
[----:B------:R-:W-:-:S05]  /*a470*/  LOP3.LUT R3, R0, R3, RZ, 0xfc, !PT ;  /* 0x0000000300037212 */ /* 0x000fca00078efcff */
[----:B------:R0:W-:Y:S01]  /*a480*/  STG.E.U8 [R18.64], R3 ;  /* 0x0000000312007986 */ /* 0x0001e2000c101124 */
[----:B------:R-:W-:Y:S05]  /*a490*/  BRA `(.L_x_6795) ;  /* 0x000006a000007947 */ /* 0x000fea0003800000 */
.L_x_6805:
[----:B------:R-:W-:-:S05]  /*a4a0*/  F2FP.BF16.PACK_AB R8, RZ, R8 ;  /* 0x00000008ff08723e */ /* 0x000fca00000010ff */
[----:B------:R0:W-:Y:S01]  /*a4b0*/  STG.E.U16 [R18.64], R8 ;  /* 0x0000000812007986 */ /* 0x0001e2000c101524 */
[----:B------:R-:W-:Y:S05]  /*a4c0*/  BRA `(.L_x_6795) ;  /* 0x0000067000007947 */ /* 0x000fea0003800000 */
.L_x_6802:
        /* <DEDUP_REMOVED lines=11> */
.L_x_6814:
        /* <DEDUP_REMOVED lines=16> */
.L_x_6817:
[----:B------:R-:W-:-:S04]  /*a680*/  LOP3.LUT R8, R8, 0x80000000, RZ, 0xc0, !PT ;  /* 0x8000000008087812 */ /* 0x000fc800078ec0ff */
[----:B------:R-:W-:-:S04]  /*a690*/  SHF.R.U32.HI R3, RZ, 0x18, R8 ;  /* 0x00000018ff037819 */ /* 0x000fc80000011608 */
[----:B------:R-:W-:-:S04]  /*a6a0*/  LOP3.LUT R0, R0, R3, RZ, 0xfc, !PT ;  /* 0x0000000300007212 */ /* 0x000fc800078efcff */
[----:B------:R-:W-:Y:S02]  /*a6b0*/  PRMT R9, R0, 0x7610, R9 ;  /* 0x0000761000097816 */ /* 0x000fe40000000009 */
.L_x_6816:
[----:B------:R-:W-:Y:S05]  /*a6c0*/  BSYNC B0 ;  /* 0x0000000000007941 */ /* 0x000fea0003800000 */
.L_x_6815:
[----:B------:R0:W-:Y:S01]  /*a6d0*/  STG.E.U8 [R18.64], R9 ;  /* 0x0000000912007986 */ /* 0x0001e2000c101124 */
[----:B------:R-:W-:Y:S05]  /*a6e0*/  BRA `(.L_x_6795) ;  /* 0x0000045000007947 */ /* 0x000fea0003800000 */
.L_x_6813:
        /* <DEDUP_REMOVED lines=16> */
.L_x_6820:
[----:B------:R-:W-:-:S04]  /*a7f0*/  LOP3.LUT R8, R8, 0x80000000, RZ, 0xc0, !PT ;  /* 0x8000000008087812 */ /* 0x000fc800078ec0ff */
[----:B------:R-:W-:-:S04]  /*a800*/  SHF.R.U32.HI R3, RZ, 0x18, R8 ;  /* 0x00000018ff037819 */ /* 0x000fc80000011608 */
[----:B------:R-:W-:-:S04]  /*a810*/  LOP3.LUT R0, R0, R3, RZ, 0xfc, !PT ;  /* 0x0000000300007212 */ /* 0x000fc800078efcff */
[----:B------:R-:W-:Y:S02]  /*a820*/  PRMT R9, R0, 0x7610, R9 ;  /* 0x0000761000097816 */ /* 0x000fe40000000009 */
.L_x_6819:
[----:B------:R-:W-:Y:S05]  /*a830*/  BSYNC B0 ;  /* 0x0000000000007941 */ /* 0x000fea0003800000 */
.L_x_6818:
[----:B------:R0:W-:Y:S01]  /*a840*/  STG.E.U8 [R18.64], R9 ;  /* 0x0000000912007986 */ /* 0x0001e2000c101124 */
[----:B------:R-:W-:Y:S05]  /*a850*/  BRA `(.L_x_6795) ;  /* 0x000002e000007947 */ /* 0x000fea0003800000 */
.L_x_6812:
        /* <DEDUP_REMOVED lines=21> */
.L_x_6794:
        /* <DEDUP_REMOVED lines=9> */
[----:B--2---:R-:W-:Y:S02]  /*aa40*/  IMAD.MOV.U32 R11, RZ, RZ, c[0x4][0x24] ;  /* 0x01000900ff0b7624 */ /* 0x004fe400078e00ff */
        /* <DEDUP_REMOVED lines=10> */
.L_x_6822:
[----:B------:R-:W0:Y:S02]  /*aaf0*/  F2I.U64.TRUNC R8, R8 ;  /* 0x0000000800087311 */ /* 0x000e24000020d800 */
[----:B0-----:R0:W-:Y:S01]  /*ab00*/  STG.E.64 [R18.64], R8 ;  /* 0x0000000812007986 */ /* 0x0011e2000c101b24 */
[----:B------:R-:W-:Y:S05]  /*ab10*/  BRA `(.L_x_6795) ;  /* 0x0000002000007947 */ /* 0x000fea0003800000 */
.L_x_6821:
[----:B------:R-:W0:Y:S02]  /*ab20*/  F2I.FTZ.U32.TRUNC.NTZ R3, R8 ;  /* 0x0000000800037305 */ /* 0x000e24000021f000 */
[----:B0-----:R0:W-:Y:S02]  /*ab30*/  STG.E [R18.64], R3 ;  /* 0x0000000312007986 */ /* 0x0011e4000c101924 */
.L_x_6795:
[----:B------:R-:W-:-:S04]  /*ab40*/  IADD3 R17, R17, 0x80, RZ ;  /* 0x0000008011117810 */ /* 0x000fc80007ffe0ff */
[----:B------:R-:W-:-:S13]  /*ab50*/  ISETP.GE.AND P0, PT, R17, c[0x0][0x160], PT ;  /* 0x0000580011007a0c */ /* 0x000fda0003f06270 */
[----:B------:R-:W-:Y:S05]  /*ab60*/  @P0 BRA `(.L_x_6695) ;  /* 0x0000553000000947 */ /* 0x000fea0003800000 */
[----:B------:R-:W-:Y:S01]  /*ab70*/  ISETP.NE.AND P0, PT, RZ, c[0x0][0x168], PT ;  /* 0x00005a00ff007a0c */ /* 0x000fe20003f05270 */
[----:B0-----:R-:W-:Y:S01]  /*ab80*/  HFMA2.MMA R18, -RZ, RZ, 0, 0 ;  /* 0x00000000ff127435 */ /* 0x001fe200000001ff */
[----:B------:R-:W-:-:S11]  /*ab90*/  IMAD.MOV.U32 R0, RZ, RZ, RZ ;  /* 0x000000ffff007224 */ /* 0x000fd600078e00ff */
[----:B------:R-:W-:Y:S05]  /*aba0*/  @!P0 BRA `(.L_x_6823) ;  /* 0x00000e0000008947 */ /* 0x000fea0003800000 */
[----:B------:R-:W-:Y:S02]  /*abb0*/  IMAD.MOV.U32 R16, RZ, RZ, RZ ;  /* 0x000000ffff107224 */ /* 0x000fe400078e00ff */
[----:B------:R-:W-:Y:S02]  /*abc0*/  IMAD.MOV.U32 R4, RZ, RZ, 0x1 ;  /* 0x00000001ff047424 */ /* 0x000fe400078e00ff */
        /* <DEDUP_REMOVED lines=222> */
.L_x_6823:
[----:B------:R-:W0:Y:S01]  /*b9b0*/  LDC.U8 R5, c[0x0][0x372] ;  /* 0x0000dc80ff057b82 */ /* 0x000e220000000000 */
        /* <DEDUP_REMOVED lines=20> */
.L_x_6828:
[----:B------:R-:W3:Y:S01]  /*bb00*/  LDG.E.U8 R2, [R2.64] ;  /* 0x0000002402027981 */ /* 0x000ee2000c1e1100 */
[----:B------:R-:W-:Y:S01]  /*bb10*/  IMAD.MOV.U32 R5, RZ, RZ, RZ ;  /* 0x000000ffff057224 */ /* 0x000fe200078e00ff */
[----:B---3--:R0:W1:Y:S01]  /*bb20*/  I2F.U16 R4, R2 ;  /* 0x0000000200047306 */ /* 0x0080620000101000 */
[----:B------:R-:W-:Y:S05]  /*bb30*/  BRA `(.L_x_6830) ;  /* 0x00000de000007947 */ /* 0x000fea0003800000 */
.L_x_6827:
[----:B------:R-:W-:-:S13]  /*bb40*/  ISETP.NE.AND P0, PT, R4, 0x2, PT ;  /* 0x000000020400780c */ /* 0x000fda0003f05270 */
[----:B------:R-:W-:Y:S05]  /*bb50*/  @!P0 BRA `(.L_x_6831) ;  /* 0x000000c000008947 */ /* 0x000fea0003800000 */
[----:B------:R-:W-:-:S13]  /*bb60*/  ISETP.NE.AND P0, PT, R4, 0x3, PT ;  /* 0x000000030400780c */ /* 0x000fda0003f05270 */
[----:B------:R-:W-:Y:S05]  /*bb70*/  @!P0 BRA `(.L_x_6832) ;  /* 0x0000006000008947 */ /* 0x000fea0003800000 */
[----:B------:R-:W-:-:S13]  /*bb80*/  ISETP.NE.AND P0, PT, R4, 0x4, PT ;  /* 0x000000040400780c */ /* 0x000fda0003f05270 */
[----:B------:R-:W-:Y:S05]  /*bb90*/  @P0 BRA `(.L_x_6829) ;  /* 0x00000bc000000947 */ /* 0x000fea0003800000 */
[----:B------:R-:W3:Y:S01]  /*bba0*/  LDG.E.64 R2, [R2.64] ;  /* 0x0000002402027981 */ /* 0x000ee2000c1e1b00 */
[----:B------:R-:W-:Y:S01]  /*bbb0*/  HFMA2.MMA R5, -RZ, RZ, 0, 0 ;  /* 0x00000000ff057435 */ /* 0x000fe200000001ff */
[----:B---3--:R0:W1:Y:S01]  /*bbc0*/  I2F.S64 R4, R2 ;  /* 0x0000000200047312 */ /* 0x0080620000301400 */
[----:B------:R-:W-:Y:S07]  /*bbd0*/  BRA `(.L_x_6830) ;  /* 0x00000d4000007947 */ /* 0x000fee0003800000 */
.L_x_6832:
[----:B------:R-:W3:Y:S01]  /*bbe0*/  LDG.E R2, [R2.64] ;  /* 0x0000002402027981 */ /* 0x000ee2000c1e1900 */
[----:B------:R-:W-:Y:S01]  /*bbf0*/  IMAD.MOV.U32 R5, RZ, RZ, RZ ;  /* 0x000000ffff057224 */ /* 0x000fe200078e00ff */
[----:B---3--:R0:W1:Y:S01]  /*bc00*/  I2F R4, R2 ;  /* 0x0000000200047306 */ /* 0x0080620000201400 */
[----:B------:R-:W-:Y:S05]  /*bc10*/  BRA `(.L_x_6830) ;  /* 0x00000d0000007947 */ /* 0x000fea0003800000 */
.L_x_6831:
[----:B------:R-:W3:Y:S01]  /*bc20*/  LDG.E.U16 R2, [R2.64] ;  /* 0x0000002402027981 */ /* 0x000ee2000c1e1500 */
[----:B------:R-:W-:Y:S01]  /*bc30*/  IMAD.MOV.U32 R5, RZ, RZ, RZ ;  /* 0x000000ffff057224 */ /* 0x000fe200078e00ff */
[----:B---3--:R0:W1:Y:S01]  /*bc40*/  I2F.S16 R4, R2 ;  /* 0x0000000200047306 */ /* 0x0080620000101400 */
[----:B------:R-:W-:Y:S05]  /*bc50*/  BRA `(.L_x_6830) ;  /* 0x00000cc000007947 */ /* 0x000fea0003800000 */
.L_x_6826:
[----:B------:R-:W-:-:S13]  /*bc60*/  ISETP.GT.AND P0, PT, R4, 0x6, PT ;  /* 0x000000060400780c */ /* 0x000fda0003f04270 */
[----:B------:R-:W-:Y:S05]  /*bc70*/  @P0 BRA `(.L_x_6833) ;  /* 0x000000b000000947 */ /* 0x000fea0003800000 */
[----:B------:R-:W-:-:S13]  /*bc80*/  ISETP.NE.AND P0, PT, R4, 0x5, PT ;  /* 0x000000050400780c */ /* 0x000fda0003f05270 */
[----:B------:R-:W-:Y:S05]  /*bc90*/  @!P0 BRA `(.L_x_6834) ;  /* 0x0000005000008947 */ /* 0x000fea0003800000 */
[----:B------:R-:W-:-:S13]  /*bca0*/  ISETP.NE.AND P0, PT, R4, 0x6, PT ;  /* 0x000000060400780c */ /* 0x000fda0003f05270 */
[----:B------:R-:W-:Y:S05]  /*bcb0*/  @P0 BRA `(.L_x_6829) ;  /* 0x00000aa000000947 */ /* 0x000fea0003800000 */
[----:B------:R0:W5:Y:S01]  /*bcc0*/  LDG.E R4, [R2.64] ;  /* 0x0000002402047981 */ /* 0x000162000c1e1900 */
[----:B------:R-:W-:Y:S01]  /*bcd0*/  MOV R5, RZ ;  /* 0x000000ff00057202 */ /* 0x000fe20000000f00 */
[----:B------:R-:W-:Y:S05]  /*bce0*/  BRA `(.L_x_6830) ;  /* 0x00000c3000007947 */ /* 0x000fea0003800000 */
.L_x_6834:
[----:B------:R-:W3:Y:S01]  /*bcf0*/  LDG.E.U16 R2, [R2.64] ;  /* 0x0000002402027981 */ /* 0x000ee2000c1e1500 */
[----:B------:R-:W-:Y:S01]  /*bd00*/  IMAD.MOV.U32 R5, RZ, RZ, RZ ;  /* 0x000000ffff057224 */ /* 0x000fe200078e00ff */
[----:B---3--:R-:W-:Y:S01]  /*bd10*/  HADD2.F32 R4, -RZ, R2.H0_H0 ;  /* 0x20000002ff047230 */ /* 0x008fe20000004100 */
[----:B------:R-:W-:Y:S05]  /*bd20*/  BRA `(.L_x_6830) ;  /* 0x00000bf000007947 */ /* 0x000fea0003800000 */
.L_x_6833:
        /* <DEDUP_REMOVED lines=8> */
.L_x_6836:
[----:B------:R-:W3:Y:S02]  /*bdb0*/  LDG.E R2, [R2.64] ;  /* 0x0000002402027981 */ /* 0x000ee4000c1e1900 */
[--C-:B---3--:R-:W-:Y:S02]  /*bdc0*/  HADD2.F32 R5, -RZ, R2.reuse.H1_H1 ;  /* 0x30000002ff057230 */ /* 0x108fe40000004100 */
[----:B------:R-:W-:Y:S01]  /*bdd0*/  HADD2.F32 R4, -RZ, R2.H0_H0 ;  /* 0x20000002ff047230 */ /* 0x000fe20000004100 */
[----:B------:R-:W-:Y:S05]  /*bde0*/  BRA `(.L_x_6830) ;  /* 0x00000b3000007947 */ /* 0x000fea0003800000 */
.L_x_6835:
[----:B------:R-:W3:Y:S01]  /*bdf0*/  LDG.E.64 R2, [R2.64] ;  /* 0x0000002402027981 */ /* 0x000ee2000c1e1b00 */
[----:B------:R-:W-:Y:S01]  /*be00*/  IMAD.MOV.U32 R5, RZ, RZ, RZ ;  /* 0x000000ffff057224 */ /* 0x000fe200078e00ff */
[----:B---3--:R-:W0:Y:S01]  /*be10*/  F2F.F32.F64 R4, R2 ;  /* 0x0000000200047310 */ /* 0x008e220000301000 */
[----:B------:R-:W0:-:S14]  /*be20*/  DSETP.GEU.AND P0, PT, |R2|, c[0x2][0x0], PT ;  /* 0x008000000200762a */ /* 0x000e1c0003f0e200 */
[----:B0-----:R-:W-:Y:S01]  /*be30*/  @!P0 FMUL R4, R4, 1.175494350822287508e-38 ;  /* 0x0080000004048820 */ /* 0x001fe20000400000 */
[----:B------:R-:W-:Y:S05]  /*be40*/  BRA `(.L_x_6830) ;  /* 0x00000ad000007947 */ /* 0x000fea0003800000 */
.L_x_6825:
        /* <DEDUP_REMOVED lines=9> */
[----:B------:R-:W-:Y:S02]  /*bee0*/  MOV R5, RZ ;  /* 0x000000ff00057202 */ /* 0x000fe40000000f00 */
[----:B---3--:R-:W-:-:S04]  /*bef0*/  ISETP.NE.AND P0, PT, R2, RZ, PT ;  /* 0x000000ff0200720c */ /* 0x008fc80003f05270 */
[----:B------:R-:W-:Y:S01]  /*bf00*/  FSEL R4, RZ, 1, !P0 ;  /* 0x3f800000ff047808 */ /* 0x000fe20004000000 */
[----:B------:R-:W-:Y:S05]  /*bf10*/  BRA `(.L_x_6830) ;  /* 0x00000a0000007947 */ /* 0x000fea0003800000 */
.L_x_6839:
[----:B--2---:R-:W2:Y:S02]  /*bf20*/  LDG.E.128 R8, [R2.64] ;  /* 0x0000002402087981 */ /* 0x004ea4000c1e1d00 */
[----:B--2---:R-:W0:Y:S01]  /*bf30*/  F2F.F32.F64 R5, R10 ;  /* 0x0000000a00057310 */ /* 0x004e220000301000 */
[----:B------:R-:W0:-:S04]  /*bf40*/  DSETP.GEU.AND P0, PT, |R10|, c[0x2][0x0], PT ;  /* 0x008000000a00762a */ /* 0x000e080003f0e200 */
[----:B------:R-:W1:-:S03]  /*bf50*/  DSETP.GEU.AND P1, PT, |R8|, c[0x2][0x0], PT ;  /* 0x008000000800762a */ /* 0x000e460003f2e200 */
[----:B------:R-:W1:Y:S07]  /*bf60*/  F2F.F32.F64 R4, R8 ;  /* 0x0000000800047310 */ /* 0x000e6e0000301000 */
[----:B0-----:R-:W-:-:S04]  /*bf70*/  @!P0 FMUL R5, R5, 1.175494350822287508e-38 ;  /* 0x0080000005058820 */ /* 0x001fc80000400000 */
[----:B-1----:R-:W-:Y:S01]  /*bf80*/  @!P1 FMUL R4, R4, 1.175494350822287508e-38 ;  /* 0x0080000004049820 */ /* 0x002fe20000400000 */
[----:B------:R-:W-:Y:S05]  /*bf90*/  BRA `(.L_x_6830) ;  /* 0x0000098000007947 */ /* 0x000fea0003800000 */
.L_x_6838:
        /* <DEDUP_REMOVED lines=27> */
.L_x_6841:
[----:B------:R-:W3:Y:S01]  /*c150*/  LDG.E.U8 R2, [R2.64] ;  /* 0x0000002402027981 */ /* 0x000ee2000c1e1100 */
[----:B------:R-:W-:Y:S02]  /*c160*/  IMAD.MOV.U32 R5, RZ, RZ, RZ ;  /* 0x000000ffff057224 */ /* 0x000fe400078e00ff */
[C---:B---3--:R-:W-:Y:S02]  /*c170*/  IMAD.SHL.U32 R0, R2.reuse, 0x2000000, RZ ;  /* 0x0200000002007824 */ /* 0x048fe400078e00ff */
        /* <DEDUP_REMOVED lines=11> */
.L_x_6840:
[----:B------:R-:W3:Y:S01]  /*c230*/  LDG.E.U16 R2, [R2.64] ;  /* 0x0000002402027981 */ /* 0x000ee2000c1e1500 */
[----:B------:R-:W-:Y:S01]  /*c240*/  HFMA2.MMA R5, -RZ, RZ, 0, 0 ;  /* 0x00000000ff057435 */ /* 0x000fe200000001ff */
[----:B---3--:R-:W-:Y:S01]  /*c250*/  PRMT R4, RZ, 0x5410, R2 ;  /* 0x00005410ff047816 */ /* 0x008fe20000000002 */
[----:B------:R-:W-:Y:S05]  /*c260*/  BRA `(.L_x_6830) ;  /* 0x000006b000007947 */ /* 0x000fea0003800000 */
.L_x_6837:
        /* <DEDUP_REMOVED lines=12> */
.L_x_6844:
[----:B------:R-:W3:Y:S01]  /*c330*/  LDG.E.U8 R2, [R2.64] ;  /* 0x0000002402027981 */ /* 0x000ee2000c1e1100 */
[----:B------:R-:W-:Y:S01]  /*c340*/  CS2R R4, SRZ ;  /* 0x0000000000047805 */ /* 0x000fe2000001ff00 */
        /* <DEDUP_REMOVED lines=18> */
.L_x_6846:
[----:B------:R-:W-:Y:S05]  /*c470*/  BSYNC B0 ;  /* 0x0000000000007941 */ /* 0x000fea0003800000 */
.L_x_6845:
[----:B------:R-:W-:Y:S01]  /*c480*/  IMAD.SHL.U32 R2, R2, 0x100000, RZ ;  /* 0x0010000002027824 */ /* 0x000fe200078e00ff */
[----:B------:R-:W-:-:S04]  /*c490*/  LEA R3, R0, 0x3b800000, 0x17 ;  /* 0x3b80000000037811 */ /* 0x000fc800078eb8ff */
[----:B------:R-:W-:Y:S01]  /*c4a0*/  LOP3.LUT R4, R3, R2, R4, 0xfe, !PT ;  /* 0x0000000203047212 */ /* 0x000fe200078efe04 */
[----:B------:R-:W-:Y:S05]  /*c4b0*/  BRA `(.L_x_6830) ;  /* 0x0000046000007947 */ /* 0x000fea0003800000 */
.L_x_6843:
        /* <DEDUP_REMOVED lines=20> */
.L_x_6848:
[----:B------:R-:W-:Y:S05]  /*c600*/  BSYNC B0 ;  /* 0x0000000000007941 */ /* 0x000fea0003800000 */
.L_x_6847:
[----:B------:R-:W-:Y:S01]  /*c610*/  IMAD.SHL.U32 R2, R2, 0x200000, RZ ;  /* 0x0020000002027824 */ /* 0x000fe200078e00ff */
[----:B------:R-:W-:-:S04]  /*c620*/  LEA R3, R0, 0x37800000, 0x17 ;  /* 0x3780000000037811 */ /* 0x000fc800078eb8ff */
[----:B------:R-:W-:Y:S01]  /*c630*/  LOP3.LUT R4, R3, R2, R4, 0xfe, !PT ;  /* 0x0000000203047212 */ /* 0x000fe200078efe04 */
[----:B------:R-:W-:Y:S05]  /*c640*/  BRA `(.L_x_6830) ;  /* 0x000002d000007947 */ /* 0x000fea0003800000 */
.L_x_6842:
        /* <DEDUP_REMOVED lines=12> */
[----:B------:R-:W-:Y:S01]  /*c710*/  @!P0 MOV R4, 0x7f800001 ;  /* 0x7f80000100048802 */ /* 0x000fe20000000f00 */
[----:B------:R-:W-:Y:S02]  /*c720*/  @P0 IMAD.SHL.U32 R4, R2, 0x800000, RZ ;  /* 0x0080000002040824 */ /* 0x000fe400078e00ff */
.L_x_6852:
[----:B------:R-:W-:Y:S05]  /*c730*/  BSYNC B0 ;  /* 0x0000000000007941 */ /* 0x000fea0003800000 */
.L_x_6851:
[----:B------:R-:W-:Y:S01]  /*c740*/  IMAD.MOV.U32 R5, RZ, RZ, RZ ;  /* 0x000000ffff057224 */ /* 0x000fe200078e00ff */
[----:B------:R-:W-:Y:S05]  /*c750*/  BRA `(.L_x_6830) ;  /* 0x000001c000007947 */ /* 0x000fea0003800000 */
.L_x_6829:
[----:B------:R-:W-:Y:S01]  /*c760*/  MOV R0, 0x0 ;  /* 0x0000000000007802 */ /* 0x000fe20000000f00 */
[----:B------:R-:W-:Y:S01]  /*c770*/  HFMA2.MMA R8, -RZ, RZ, 0, 4.64916229248046875e-06 ;  /* 0x0000004eff087435 */ /* 0x000fe200000001ff */
[----:B------:R-:W-:Y:S01]  /*c780*/  MOV R4, c[0x4][0x158] ;  /* 0x0100560000047a02 */ /* 0x000fe20000000f00 */
[----:B--2---:R-:W-:Y:S01]  /*c790*/  HFMA2.MMA R13, -RZ, RZ, 0, 0 ;  /* 0x00000000ff0d7435 */ /* 0x004fe200000001ff */
[----:B------:R0:W1:Y:S01]  /*c7a0*/  LDC.64 R2, c[0x4][R0] ;  /* 0x0100000000027b82 */ /* 0x0000620000000a00 */
[----:B------:R-:W-:Y:S01]  /*c7b0*/  IMAD.MOV.U32 R5, RZ, RZ, c[0x4][0x15c] ;  /* 0x01005700ff057624 */ /* 0x000fe200078e00ff */
[----:B------:R-:W-:Y:S01]  /*c7c0*/  MOV R6, c[0x4][0x160] ;  /* 0x0100580000067a02 */ /* 0x000fe20000000f00 */
[----:B------:R-:W-:Y:S01]  /*c7d0*/  IMAD.MOV.U32 R7, RZ, RZ, c[0x4][0x164] ;  /* 0x01005900ff077624 */ /* 0x000fe200078e00ff */
[----:B------:R-:W-:Y:S01]  /*c7e0*/  MOV R11, c[0x4][0x1c] ;  /* 0x01000700000b7a02 */ /* 0x000fe20000000f00 */
[----:B------:R-:W-:-:S02]  /*c7f0*/  IMAD.MOV.U32 R10, RZ, RZ, c[0x4][0x18] ;  /* 0x01000600ff0a7624 */ /* 0x000fc400078e00ff */
[----:B------:R-:W-:Y:S02]  /*c800*/  IMAD.MOV.U32 R12, RZ, RZ, 0x1 ;  /* 0x00000001ff0c7424 */ /* 0x000fe400078e00ff */
[----:B------:R-:W-:Y:S01]  /*c810*/  LEPC R14 ;  /* 0x00000000000e734e */ /* 0x000fe20000000000 */
[----:B------:R-:W-:Y:S02]  /*c820*/  MOV R9, 0xc890 ;  /* 0x0000c89000097802 */ /* 0x000fe40000000f00 */
[----:B------:R-:W-:Y:S02]  /*c830*/  MOV R20, 0xc810 ;  /* 0x0000c81000147802 */ /* 0x000fe40000000f00 */
[----:B------:R-:W-:Y:S02]  /*c840*/  MOV R21, 0x0 ;  /* 0x0000000000157802 */ /* 0x000fe40000000f00 */
[----:B0-----:R-:W-:Y:S02]  /*c850*/  MOV R0, 0x0 ;  /* 0x0000000000007802 */ /* 0x001fe40000000f00 */
[----:B------:R-:W-:-:S04]  /*c860*/  IADD3 R20, P0, P1, -R20, R9, R14 ;  /* 0x0000000914147210 */ /* 0x000fc8000791e10e */
[----:B------:R-:W-:-:S04]  /*c870*/  IADD3.X R21, ~R0, R21, R15, P0, P1 ;  /* 0x0000001500157210 */ /* 0x000fc800007e250f */
[----:B-1----:R-:W-:Y:S05]  /*c880*/  CALL.ABS.NOINC R2 ;  /* 0x0000000002007343 */ /* 0x002fea0003c00000 */
[----:B------:R-:W-:Y:S01]  /*c890*/  CS2R R4, SRZ ;  /* 0x0000000000047805 */ /* 0x000fe2000001ff00 */
[----:B------:R-:W-:Y:S05]  /*c8a0*/  BRA `(.L_x_6830) ;  /* 0x0000007000007947 */ /* 0x000fea0003800000 */
.L_x_6850:
[----:B------:R-:W3:Y:S01]  /*c8b0*/  LDG.E.64 R2, [R2.64] ;  /* 0x0000002402027981 */ /* 0x000ee2000c1e1b00 */
[----:B------:R-:W-:Y:S01]  /*c8c0*/  IMAD.MOV.U32 R5, RZ, RZ, RZ ;  /* 0x000000ffff057224 */ /* 0x000fe200078e00ff */
[----:B---3--:R0:W1:Y:S01]  /*c8d0*/  I2F.U64 R4, R2 ;  /* 0x0000000200047312 */ /* 0x0080620000301000 */
[----:B------:R-:W-:Y:S05]  /*c8e0*/  BRA `(.L_x_6830) ;  /* 0x0000003000007947 */ /* 0x000fea0003800000 */
.L_x_6849:
[----:B------:R-:W3:Y:S01]  /*c8f0*/  LDG.E R2, [R2.64] ;  /* 0x0000002402027981 */ /* 0x000ee2000c1e1900 */
[----:B------:R-:W-:Y:S01]  /*c900*/  MOV R5, RZ ;  /* 0x000000ff00057202 */ /* 0x000fe20000000f00 */
[----:B---3--:R0:W1:Y:S06]  /*c910*/  I2F.U32 R4, R2 ;  /* 0x0000000200047306 */ /* 0x00806c0000201000 */
.L_x_6830:
[----:B------:R-:W-:Y:S05]  /*c920*/  BSYNC B7 ;  /* 0x0000000000077941 */ /* 0x000fea0003800000 */
.L_x_6824:
        /* <DEDUP_REMOVED lines=8> */
[----:B------:R-:W-:Y:S02]  /*c9b0*/  FSETP.GT.FTZ.AND P1, PT, |R5|, 8388608, PT ;  /* 0x4b0000000500780b */ /* 0x000fe40003f34200 */
[----:B--2---:R-:W-:Y:S02]  /*c9c0*/  SHF.R.U32.HI R13, RZ, 0x1f, R5 ;  /* 0x0000001fff0d7819 */ /* 0x004fe40000011605 */
        /* <DEDUP_REMOVED lines=98> */
.L_x_6861:
        /* <DEDUP_REMOVED lines=10> */
.L_x_6863:
[----:B------:R-:W-:-:S04]  /*d090*/  FADD.FTZ R8, -R2, R9 ;  /* 0x0000000902087221 */ /* 0x000fc80000010100 */
[----:B------:R-:W-:Y:S02]  /*d0a0*/  FMUL.FTZ R8, R8, 0.5 ;  /* 0x3f00000008087820 */ /* 0x000fe40000410000 */
.L_x_6864:
[----:B------:R-:W-:Y:S05]  /*d0b0*/  BSYNC B2 ;  /* 0x0000000000027941 */ /* 0x000fea0003800000 */
.L_x_6862:
        /* <DEDUP_REMOVED lines=11> */
.L_x_6866:
[----:B------:R-:W-:-:S04]  /*d170*/  FADD.FTZ R10, R6, -R15 ;  /* 0x8000000f060a7221 */ /* 0x000fc80000010000 */
[----:B------:R-:W-:Y:S02]  /*d180*/  FMUL.FTZ R15, R10, 0.5 ;  /* 0x3f0000000a0f7820 */ /* 0x000fe40000410000 */
.L_x_6867:
[----:B------:R-:W-:Y:S05]  /*d190*/  BSYNC B2 ;  /* 0x0000000000027941 */ /* 0x000fea0003800000 */
.L_x_6865:
[----:B------:R-:W-:Y:S02]  /*d1a0*/  FADD.FTZ R15, R15, R8 ;  /* 0x000000080f0f7221 */ /* 0x000fe40000010000 */
[----:B------:R-:W-:Y:S02]  /*d1b0*/  FADD.FTZ R8, R11, 1 ;  /* 0x3f8000000b087421 */ /* 0x000fe40000010000 */
[----:B------:R-:W-:Y:S02]  /*d1c0*/  IMAD.MOV.U32 R23, RZ, RZ, 0x3d39bf78 ;  /* 0x3d39bf78ff177424 */ /* 0x000fe400078e00ff */
[----:B------:R-:W-:-:S06]  /*d1d0*/  FMUL.FTZ R8, R8, R15 ;  /* 0x0000000f08087220 */ /* 0x000fcc0000410000 */
[----:B------:R-:W0:Y:S02]  /*d1e0*/  MUFU.SQRT R8, R8 ;  /* 0x0000000800087308 */ /* 0x000e240000002000 */
[----:B0-----:R-:W-:Y:S02]  /*d1f0*/  FADD.FTZ R21, R15, R8 ;  /* 0x000000080f157221 */ /* 0x001fe40000010000 */
[----:B------:R-:W-:Y:S02]  /*d200*/  IMAD.MOV.U32 R15, RZ, RZ, 0x3e800000 ;  /* 0x3e800000ff0f7424 */ /* 0x000fe400078e00ff */
        /* <DEDUP_REMOVED lines=28> */
.L_x_6860:
[----:B------:R0:W1:Y:S02]  /*d3d0*/  MUFU.SQRT R8, R7 ;  /* 0x0000000700087308 */ /* 0x0000640000002000 */
.L_x_6859:
[----:B------:R-:W-:Y:S05]  /*d3e0*/  BSYNC B1 ;  /* 0x0000000000017941 */ /* 0x000fea0003800000 */
.L_x_6858:
        /* <DEDUP_REMOVED lines=24> */
.L_x_6874:
[----:B------:R-:W-:-:S04]  /*d570*/  FADD.FTZ R2, -R2, R9 ;  /* 0x0000000902027221 */ /* 0x000fc80000010100 */
[----:B------:R-:W-:Y:S02]  /*d580*/  FMUL.FTZ R2, R2, 0.5 ;  /* 0x3f00000002027820 */ /* 0x000fe40000410000 */
.L_x_6875:
[----:B------:R-:W-:Y:S05]  /*d590*/  BSYNC B2 ;  /* 0x0000000000027941 */ /* 0x000fea0003800000 */
.L_x_6873:
        /* <DEDUP_REMOVED lines=10> */
.L_x_6877:
[----:B------:R-:W-:-:S04]  /*d640*/  FADD.FTZ R3, -R3, R6 ;  /* 0x0000000603037221 */ /* 0x000fc80000010100 */
[----:B------:R-:W-:Y:S02]  /*d650*/  FMUL.FTZ R3, R3, 0.5 ;  /* 0x3f00000003037820 */ /* 0x000fe40000410000 */
.L_x_6878:
[----:B------:R-:W-:Y:S05]  /*d660*/  BSYNC B2 ;  /* 0x0000000000027941 */ /* 0x000fea0003800000 */
.L_x_6876:
[----:B------:R-:W-:Y:S01]  /*d670*/  FADD.FTZ R2, R3, R2 ;  /* 0x0000000203027221 */ /* 0x000fe20000010000 */
[----:B------:R-:W-:Y:S01]  /*d680*/  PLOP3.LUT P0, PT, PT, PT, PT, 0x80, 0x0 ;  /* 0x000000000000781c */ /* 0x000fe20003f0f070 */
[----:B------:R-:W-:-:S04]  /*d690*/  FADD.FTZ R11, R0, R11 ;  /* 0x0000000b000b7221 */ /* 0x000fc80000010000 */
[----:B------:R-:W-:-:S06]  /*d6a0*/  FMUL.FTZ R11, R11, R2 ;  /* 0x000000020b0b7220 */ /* 0x000fcc0000410000 */
[----:B------:R-:W2:Y:S01]  /*d6b0*/  MUFU.SQRT R11, R11 ;  /* 0x0000000b000b7308 */ /* 0x000ea20000002000 */
[----:B------:R-:W-:Y:S05]  /*d6c0*/  BRA `(.L_x_6870) ;  /* 0x000001a000007947 */ /* 0x000fea0003800000 */
.L_x_6872:
        /* <DEDUP_REMOVED lines=15> */
.L_x_6871:
        /* <DEDUP_REMOVED lines=8> */
.L_x_6869:
[----:B------:R-:W-:Y:S01]  /*d840*/  PLOP3.LUT P0, PT, PT, PT, PT, 0x80, 0x0 ;  /* 0x000000000000781c */ /* 0x000fe20003f0f070 */
[----:B------:R-:W-:Y:S02]  /*d850*/  FMUL.FTZ R11, R11, 16777216 ;  /* 0x4b8000000b0b7820 */ /* 0x000fe40000410000 */
[----:B------:R-:W-:-:S05]  /*d860*/  FMUL.FTZ R0, R0, 16777216 ;  /* 0x4b80000000007820 */ /* 0x000fca0000410000 */
.L_x_6870:
[----:B------:R-:W-:Y:S05]  /*d870*/  BSYNC B1 ;  /* 0x0000000000017941 */ /* 0x000fea0003800000 */
.L_x_6868:
        /* <DEDUP_REMOVED lines=30> */
[----:B------:R-:W-:-:S04]  /*da60*/  @P1 FFMA.FTZ R0, R2, 0.93318945169448852539, R3 ;  /* 0x3f6ee58102001823 */ /* 0x000fc80000010003 */
[----:B------:R-:W-:Y:S01]  /*da70*/  @P0 FADD.FTZ R0, R0, R0 ;  /* 0x0000000000000221 */ /* 0x000fe20000010000 */
[----:B------:R-:W-:Y:S05]  /*da80*/  BRA `(.L_x_6882) ;  /* 0x0000088000007947 */ /* 0x000fea0003800000 */
.L_x_6881:
[----:B------:R-:W-:Y:S01]  /*da90*/  IMAD.MOV.U32 R0, RZ, RZ, 0x3f000000 ;  /* 0x3f000000ff007424 */ /* 0x000fe200078e00ff */
[C---:B------:R-:W-:Y:S01]  /*daa0*/  FSETP.GT.FTZ.AND P0, PT, |R10|.reuse, 0.56000000238418579102, PT ;  /* 0x3f0f5c290a00780b */ /* 0x040fe20003f14200 */
[C---:B------:R-:W-:Y:S01]  /*dab0*/  FADD.FTZ R3, |R10|.reuse, -RZ ;  /* 0x800000ff0a037221 */ /* 0x040fe20000010200 */
[----:B------:R-:W-:-:S03]  /*dac0*/  FSETP.NEU.FTZ.AND P1, PT, |R10|, 1, PT ;  /* 0x3f8000000a00780b */ /* 0x000fc60003f3d200 */
        /* <DEDUP_REMOVED lines=24> */
.L_x_6880:
        /* <DEDUP_REMOVED lines=21> */
.L_x_6885:
[----:B------:R-:W-:Y:S05]  /*dda0*/  BSYNC B4 ;  /* 0x0000000000047941 */ /* 0x000fea0003800000 */
.L_x_6884:
        /* <DEDUP_REMOVED lines=18> */
.L_x_6887:
[----:B------:R-:W-:Y:S02]  /*ded0*/  ISETP.GE.AND P0, PT, R4, RZ, PT ;  /* 0x000000ff0400720c */ /* 0x000fe40003f06270 */
[----:B------:R-:W-:-:S11]  /*dee0*/  MOV R3, 0x3fd774eb ;  /* 0x3fd774eb00037802 */ /* 0x000fd60000000f00 */
[----:B------:R-:W-:-:S04]  /*def0*/  @P0 FFMA.FTZ R0, R3, 0.93318945169448852539, -R0 ;  /* 0x3f6ee58103000823 */ /* 0x000fc80000010800 */
[----:B------:R-:W-:Y:S02]  /*df00*/  @!P0 FFMA.FTZ R0, R3, 0.93318945169448852539, R0 ;  /* 0x3f6ee58103008823 */ /* 0x000fe40000010000 */
.L_x_6888:
[----:B------:R-:W-:Y:S05]  /*df10*/  BSYNC B1 ;  /* 0x0000000000017941 */ /* 0x000fea0003800000 */
.L_x_6886:
        /* <DEDUP_REMOVED lines=11> */
.L_x_6883:
        /* <DEDUP_REMOVED lines=18> */
.L_x_6890:
[----:B------:R-:W-:Y:S05]  /*e0f0*/  BSYNC B4 ;  /* 0x0000000000047941 */ /* 0x000fea0003800000 */
.L_x_6889:
        /* <DEDUP_REMOVED lines=18> */
.L_x_6892:
[----:B------:R-:W-:Y:S02]  /*e220*/  ISETP.GE.AND P0, PT, R0, RZ, PT ;  /* 0x000000ff0000720c */ /* 0x000fe40003f06270 */
[----:B------:R-:W-:-:S11]  /*e230*/  MOV R3, 0x3fd774eb ;  /* 0x3fd774eb00037802 */ /* 0x000fd60000000f00 */
[----:B------:R-:W-:-:S04]  /*e240*/  @P0 FFMA.FTZ R2, R3, 0.93318945169448852539, -R2 ;  /* 0x3f6ee58103020823 */ /* 0x000fc80000010802 */
[----:B------:R-:W-:Y:S02]  /*e250*/  @!P0 FFMA.FTZ R2, R3, 0.93318945169448852539, R2 ;  /* 0x3f6ee58103028823 */ /* 0x000fe40000010002 */
.L_x_6893:
[----:B------:R-:W-:Y:S05]  /*e260*/  BSYNC B1 ;  /* 0x0000000000017941 */ /* 0x000fea0003800000 */
.L_x_6891:
        /* <DEDUP_REMOVED lines=10> */
.L_x_6882:
[----:B------:R-:W-:Y:S05]  /*e310*/  BSYNC B3 ;  /* 0x0000000000037941 */ /* 0x000fea0003800000 */
.L_x_6879:
[----:B------:R-:W-:-:S13]  /*e320*/  ISETP.NE.AND P0, PT, R13, RZ, PT ;  /* 0x000000ff0d00720c */ /* 0x000fda0003f05270 */
[----:B-1----:R-:W-:Y:S01]  /*e330*/  @!P0 FADD.FTZ R8, -R8, -RZ ;  /* 0x800000ff08088221 */ /* 0x002fe20000010100 */
[----:B------:R-:W-:Y:S05]  /*e340*/  BRA `(.L_x_6894) ;  /* 0x00000de000007947 */ /* 0x000fea0003800000 */
.L_x_6857:
[----:B------:R-:W-:Y:S02]  /*e350*/  FADD.FTZ R0, -R4, 6.1232342629258392722e-17 ;  /* 0x248d313204007421 */ /* 0x000fe40000010100 */
[----:B------:R-:W-:Y:S02]  /*e360*/  FADD.FTZ R8, -R5, -RZ ;  /* 0x800000ff05087221 */ /* 0x000fe40000010100 */
[----:B------:R-:W-:Y:S01]  /*e370*/  FADD.FTZ R0, R0, 1.5707963705062866211 ;  /* 0x3fc90fdb00007421 */ /* 0x000fe20000010000 */
[----:B------:R-:W-:Y:S05]  /*e380*/  BRA `(.L_x_6894) ;  /* 0x00000da000007947 */ /* 0x000fea0003800000 */
.L_x_6856:
[----:B------:R-:W-:Y:S01]  /*e390*/  MOV R0, RZ ;  /* 0x000000ff00007202 */ /* 0x000fe20000000f00 */
[----:B------:R-:W-:Y:S01]  /*e3a0*/  FADD.FTZ R8, -R5, -RZ ;  /* 0x800000ff05087221 */ /* 0x000fe20000010100 */
[----:B------:R-:W-:Y:S05]  /*e3b0*/  BRA `(.L_x_6894) ;  /* 0x00000d7000007947 */ /* 0x000fea0003800000 */
.L_x_6855:
        /* <DEDUP_REMOVED lines=24> */
[----:B0-----:R-:W-:Y:S02]  /*e540*/  MOV R2, R20 ;  /* 0x0000001400027202 */ /* 0x001fe40000000f00 */
.L_x_6899:
[----:B------:R-:W-:Y:S05]  /*e550*/  BSYNC B4 ;  /* 0x0000000000047941 */ /* 0x000fea0003800000 */
.L_x_6898:
        /* <DEDUP_REMOVED lines=15> */
[----:B------:R-:W-:-:S10]  /*e650*/  HFMA2.MMA R3, -RZ, RZ, 1.9599609375, 20144 ;  /* 0x3fd774ebff037435 */ /* 0x000fd400000001ff */
[----:B------:R-:W-:Y:S01]  /*e660*/  FFMA.FTZ R2, R3, 1.8663789033889770508, -R2 ;  /* 0x3feee58103027823 */ /* 0x000fe20000010802 */
[----:B------:R-:W-:Y:S05]  /*e670*/  BRA `(.L_x_6902) ;  /* 0x0000004000007947 */ /* 0x000fea0003800000 */
.L_x_6901:
[----:B------:R-:W-:Y:S01]  /*e680*/  ISETP.GE.AND P0, PT, R4, RZ, PT ;  /* 0x000000ff0400720c */ /* 0x000fe20003f06270 */
[----:B------:R-:W-:-:S12]  /*e690*/  IMAD.MOV.U32 R3, RZ, RZ, 0x3fd774eb ;  /* 0x3fd774ebff037424 */ /* 0x000fd800078e00ff */
[----:B------:R-:W-:-:S04]  /*e6a0*/  @P0 FFMA.FTZ R2, R3, 0.93318945169448852539, -R2 ;  /* 0x3f6ee58103020823 */ /* 0x000fc80000010802 */
[----:B------:R-:W-:Y:S02]  /*e6b0*/  @!P0 FFMA.FTZ R2, R3, 0.93318945169448852539, R2 ;  /* 0x3f6ee58103028823 */ /* 0x000fe40000010002 */
.L_x_6902:
[----:B------:R-:W-:Y:S05]  /*e6c0*/  BSYNC B1 ;  /* 0x0000000000017941 */ /* 0x000fea0003800000 */
.L_x_6900:
        /* <DEDUP_REMOVED lines=13> */
.L_x_6897:
        /* <DEDUP_REMOVED lines=12> */
[----:B0-----:R-:W-:Y:S02]  /*e860*/  MOV R2, R20 ;  /* 0x0000001400027202 */ /* 0x001fe40000000f00 */
.L_x_6905:
[----:B------:R-:W-:Y:S05]  /*e870*/  BSYNC B4 ;  /* 0x0000000000047941 */ /* 0x000fea0003800000 */
.L_x_6904:
        /* <DEDUP_REMOVED lines=18> */
.L_x_6907:
[----:B------:R-:W-:Y:S01]  /*e9a0*/  ISETP.GE.AND P0, PT, R4, RZ, PT ;  /* 0x000000ff0400720c */ /* 0x000fe20003f06270 */
[----:B------:R-:W-:-:S12]  /*e9b0*/  IMAD.MOV.U32 R3, RZ, RZ, 0x3fd774eb ;  /* 0x3fd774ebff037424 */ /* 0x000fd800078e00ff */
[----:B------:R-:W-:-:S04]  /*e9c0*/  @P0 FFMA.FTZ R2, R3, 0.93318945169448852539, -R2 ;  /* 0x3f6ee58103020823 */ /* 0x000fc80000010802 */
[----:B------:R-:W-:Y:S02]  /*e9d0*/  @!P0 FFMA.FTZ R2, R3, 0.93318945169448852539, R2 ;  /* 0x3f6ee58103028823 */ /* 0x000fe40000010002 */
.L_x_6908:
[----:B------:R-:W-:Y:S05]  /*e9e0*/  BSYNC B1 ;  /* 0x0000000000017941 */ /* 0x000fea0003800000 */
.L_x_6906:
        /* <DEDUP_REMOVED lines=27> */
.L_x_6896:
        /* <DEDUP_REMOVED lines=32> */
[----:B------:R-:W-:Y:S05]  /*eda0*/  CALL.REL.NOINC `($__internal_12_$__cuda_sm3x_div_rn_ftz_f32_slowpath) ;  /* 0x0000685000007944 */ /* 0x000fea0003c00000 */
[----:B0-----:R-:W-:Y:S02]  /*edb0*/  IMAD.MOV.U32 R2, RZ, RZ, R20 ;  /* 0x000000ffff027224 */ /* 0x001fe400078e0014 */
.L_x_6910:
[----:B------:R-:W-:Y:S05]  /*edc0*/  BSYNC B4 ;  /* 0x0000000000047941 */ /* 0x000fea0003800000 */
.L_x_6909:
        /* <DEDUP_REMOVED lines=18> */
.L_x_6912:
[----:B------:R-:W-:Y:S02]  /*eef0*/  ISETP.GE.AND P0, PT, R4, RZ, PT ;  /* 0x000000ff0400720c */ /* 0x000fe40003f06270 */
[----:B------:R-:W-:-:S11]  /*ef00*/  MOV R3, 0x3fd774eb ;  /* 0x3fd774eb00037802 */ /* 0x000fd60000000f00 */
[----:B------:R-:W-:-:S04]  /*ef10*/  @P0 FFMA.FTZ R2, R3, 0.93318945169448852539, -R2 ;  /* 0x3f6ee58103020823 */ /* 0x000fc80000010802 */
[----:B------:R-:W-:Y:S02]  /*ef20*/  @!P0 FFMA.FTZ R2, R3, 0.93318945169448852539, R2 ;  /* 0x3f6ee58103028823 */ /* 0x000fe40000010002 */
.L_x_6913:
[----:B------:R-:W-:Y:S05]  /*ef30*/  BSYNC B1 ;  /* 0x0000000000017941 */ /* 0x000fea0003800000 */
.L_x_6911:
        /* <DEDUP_REMOVED lines=10> */
.L_x_6903:
[----:B------:R-:W-:Y:S05]  /*efe0*/  BSYNC B3 ;  /* 0x0000000000037941 */ /* 0x000fea0003800000 */
.L_x_6895:
[----:B------:R-:W-:Y:S01]  /*eff0*/  ISETP.NE.AND P0, PT, R13, RZ, PT ;  /* 0x000000ff0d00720c */ /* 0x000fe20003f05270 */
[----:B------:R-:W-:Y:S02]  /*f000*/  FADD.FTZ R8, R8, 0.69314718246459960938 ;  /* 0x3f31721808087421 */ /* 0x000fe40000010000 */
[----:B------:R-:W-:-:S10]  /*f010*/  FADD.FTZ R0, |R0|, -RZ ;  /* 0x800000ff00007221 */ /* 0x000fd40000010200 */
[----:B------:R-:W-:Y:S01]  /*f020*/  @!P0 FADD.FTZ R8, -R8, -RZ ;  /* 0x800000ff08088221 */ /* 0x000fe20000010100 */
[----:B------:R-:W-:Y:S05]  /*f030*/  BRA `(.L_x_6894) ;  /* 0x000000f000007947 */ /* 0x000fea0003800000 */
.L_x_6854:
[----:B------:R-:W-:-:S13]  /*f040*/  FSETP.NEU.FTZ.AND P0, PT, R0, +INF , PT ;  /* 0x7f8000000000780b */ /* 0x000fda0003f1d000 */
[----:B------:R-:W-:Y:S01]  /*f050*/  @!P0 FADD.FTZ R0, R5, R5 ;  /* 0x0000000505008221 */ /* 0x000fe20000010000 */
[----:B------:R-:W-:Y:S01]  /*f060*/  @!P0 MOV R8, 0xff800000 ;  /* 0xff80000000088802 */ /* 0x000fe20000000f00 */
        /* <DEDUP_REMOVED lines=8> */
[----:B------:R-:W-:-:S04]  /*f0f0*/  @P0 FADD.FTZ R8, R4, R3 ;  /* 0x0000000304080221 */ /* 0x000fc80000010000 */
[----:B------:R-:W-:Y:S01]  /*f100*/  @P0 IMAD.MOV.U32 R0, RZ, RZ, R8 ;  /* 0x000000ffff000224 */ /* 0x000fe200078e0008 */
[----:B------:R-:W-:Y:S01]  /*f110*/  @!P0 MOV R0, 0x3fc90fdb ;  /* 0x3fc90fdb00008802 */ /* 0x000fe20000000f00 */
[----:B------:R-:W-:Y:S02]  /*f120*/  @!P0 FADD.FTZ R8, R5, R5 ;  /* 0x0000000505088221 */ /* 0x000fe40000010000 */
.L_x_6894:
[----:B------:R-:W-:Y:S05]  /*f130*/  BSYNC B0 ;  /* 0x0000000000007941 */ /* 0x000fea0003800000 */
.L_x_6853:
        /* <DEDUP_REMOVED lines=10> */
.L_x_6915:
[----:B------:R-:W-:Y:S01]  /*f1e0*/  FSETP.GTU.FTZ.AND P0, PT, R2, +INF , PT ;  /* 0x7f8000000200780b */ /* 0x000fe20003f1c000 */
[----:B------:R-:W-:-:S12]  /*f1f0*/  IMAD.MOV.U32 R9, RZ, RZ, R0 ;  /* 0x000000ffff097224 */ /* 0x000fd800078e0000 */
[----:B------:R-:W-:Y:S02]  /*f200*/  @!P0 MOV R8, R2 ;  /* 0x0000000200088202 */ /* 0x000fe40000000f00 */
.L_x_6916:
[----:B------:R-:W-:Y:S05]  /*f210*/  BSYNC B0 ;  /* 0x0000000000007941 */ /* 0x000fea0003800000 */
.L_x_6914:
        /* <DEDUP_REMOVED lines=15> */
.L_x_6920:
[----:B------:R-:W0:Y:S02]  /*f310*/  F2I.S64.TRUNC R8, R8 ;  /* 0x0000000800087311 */ /* 0x000e24000020d900 */
[----:B0-----:R-:W-:-:S05]  /*f320*/  IMAD.MOV.U32 R3, RZ, RZ, R8 ;  /* 0x000000ffff037224 */ /* 0x001fca00078e0008 */
[----:B------:R0:W-:Y:S01]  /*f330*/  STG.E.U8 [R18.64], R3 ;  /* 0x0000000312007986 */ /* 0x0001e2000c101124 */
[----:B------:R-:W-:Y:S05]  /*f340*/  BRA `(.L_x_6922) ;  /* 0x00000d4000007947 */ /* 0x000fea0003800000 */
.L_x_6919:
        /* <DEDUP_REMOVED lines=9> */
.L_x_6924:
[----:B------:R-:W0:Y:S02]  /*f3e0*/  F2I.FTZ.TRUNC.NTZ R3, R8 ;  /* 0x0000000800037305 */ /* 0x000e24000021f100 */
[----:B0-----:R0:W-:Y:S01]  /*f3f0*/  STG.E [R18.64], R3 ;  /* 0x0000000312007986 */ /* 0x0011e2000c101924 */
[----:B------:R-:W-:Y:S05]  /*f400*/  BRA `(.L_x_6922) ;  /* 0x00000c8000007947 */ /* 0x000fea0003800000 */
.L_x_6923:
[----:B------:R-:W0:Y:S02]  /*f410*/  F2I.FTZ.TRUNC.NTZ R3, R8 ;  /* 0x0000000800037305 */ /* 0x000e24000021f100 */
[----:B0-----:R0:W-:Y:S01]  /*f420*/  STG.E.U16 [R18.64], R3 ;  /* 0x0000000312007986 */ /* 0x0011e2000c101524 */
[----:B------:R-:W-:Y:S05]  /*f430*/  BRA `(.L_x_6922) ;  /* 0x00000c5000007947 */ /* 0x000fea0003800000 */
.L_x_6918:
        /* <DEDUP_REMOVED lines=8> */
.L_x_6926:
[----:B------:R-:W-:-:S05]  /*f4c0*/  F2FP.PACK_AB R8, RZ, R8 ;  /* 0x00000008ff08723e */ /* 0x000fca00000000ff */
[----:B------:R0:W-:Y:S01]  /*f4d0*/  STG.E.U16 [R18.64], R8 ;  /* 0x0000000812007986 */ /* 0x0001e2000c101524 */
[----:B------:R-:W-:Y:S05]  /*f4e0*/  BRA `(.L_x_6922) ;  /* 0x00000ba000007947 */ /* 0x000fea0003800000 */
.L_x_6925:
        /* <DEDUP_REMOVED lines=8> */
.L_x_6928:
[----:B------:R-:W-:-:S05]  /*f570*/  F2FP.PACK_AB R3, R9, R8 ;  /* 0x000000080903723e */ /* 0x000fca00000000ff */
[----:B------:R0:W-:Y:S01]  /*f580*/  STG.E [R18.64], R3 ;  /* 0x0000000312007986 */ /* 0x0001e2000c101924 */
[----:B------:R-:W-:Y:S05]  /*f590*/  BRA `(.L_x_6922) ;  /* 0x00000af000007947 */ /* 0x000fea0003800000 */
.L_x_6927:
[----:B------:R-:W-:-:S06]  /*f5a0*/  FMUL.FTZ R2, R8, 1 ;  /* 0x3f80000008027820 */ /* 0x000fcc0000410000 */
[----:B------:R-:W0:Y:S02]  /*f5b0*/  F2F.F64.F32 R2, R2 ;  /* 0x0000000200027310 */ /* 0x000e240000201800 */
[----:B0-----:R0:W-:Y:S01]  /*f5c0*/  STG.E.64 [R18.64], R2 ;  /* 0x0000000212007986 */ /* 0x0011e2000c101b24 */
[----:B------:R-:W-:Y:S05]  /*f5d0*/  BRA `(.L_x_6922) ;  /* 0x00000ab000007947 */ /* 0x000fea0003800000 */
.L_x_6917:
        /* <DEDUP_REMOVED lines=14> */
.L_x_6931:
[----:B------:R-:W-:Y:S02]  /*f6c0*/  FMUL.FTZ R6, R9, 1 ;  /* 0x3f80000009067820 */ /* 0x000fe40000410000 */
[----:B------:R-:W-:-:S04]  /*f6d0*/  FMUL.FTZ R4, R8, 1 ;  /* 0x3f80000008047820 */ /* 0x000fc80000410000 */
[----:B------:R-:W-:Y:S08]  /*f6e0*/  F2F.F64.F32 R6, R6 ;  /* 0x0000000600067310 */ /* 0x000ff00000201800 */
[----:B------:R-:W0:Y:S02]  /*f6f0*/  F2F.F64.F32 R4, R4 ;  /* 0x0000000400047310 */ /* 0x000e240000201800 */
[----:B0-----:R0:W-:Y:S01]  /*f700*/  STG.E.128 [R18.64], R4 ;  /* 0x0000000412007986 */ /* 0x0011e2000c101d24 */
[----:B------:R-:W-:Y:S05]  /*f710*/  BRA `(.L_x_6922) ;  /* 0x0000097000007947 */ /* 0x000fea0003800000 */
.L_x_6930:
        /* <DEDUP_REMOVED lines=11> */
[----:B------:R-:W-:-:S10]  /*f7d0*/  HFMA2.MMA R0, -RZ, RZ, 0, 7.569789886474609375e-06 ;  /* 0x0000007fff007435 */ /* 0x000fd400000001ff */
        /* <DEDUP_REMOVED lines=8> */
.L_x_6935:
[----:B------:R-:W-:Y:S05]  /*f860*/  BSYNC B0 ;  /* 0x0000000000007941 */ /* 0x000fea0003800000 */
.L_x_6934:
[----:B------:R-:W-:-:S05]  /*f870*/  LOP3.LUT R5, R0, R5, RZ, 0xfc, !PT ;  /* 0x0000000500057212 */ /* 0x000fca00078efcff */
[----:B------:R0:W-:Y:S01]  /*f880*/  STG.E.U8 [R18.64], R5 ;  /* 0x0000000512007986 */ /* 0x0001e2000c101124 */
[----:B------:R-:W-:Y:S05]  /*f890*/  BRA `(.L_x_6922) ;  /* 0x000007f000007947 */ /* 0x000fea0003800000 */
.L_x_6933:
        /* <DEDUP_REMOVED lines=12> */
.L_x_6937:
[----:B------:R-:W-:Y:S01]  /*f960*/  IMAD.MOV.U32 R0, RZ, RZ, 0x7f ;  /* 0x0000007fff007424 */ /* 0x000fe200078e00ff */
[----:B------:R-:W-:-:S04]  /*f970*/  ISETP.GT.U32.AND P0, PT, R2, 0x7f800000, PT ;  /* 0x7f8000000200780c */ /* 0x000fc80003f04070 */
[----:B------:R-:W-:-:S04]  /*f980*/  SEL R0, R0, 0x7c, P0 ;  /* 0x0000007c00007807 */ /* 0x000fc80000000000 */
.L_x_6938:
[----:B------:R-:W-:Y:S05]  /*f990*/  BSYNC B0 ;  /* 0x0000000000007941 */ /* 0x000fea0003800000 */
.L_x_6936:
[----:B------:R-:W-:-:S04]  /*f9a0*/  LOP3.LUT R8, R8, 0x80000000, RZ, 0xc0, !PT ;  /* 0x8000000008087812 */ /* 0x000fc800078ec0ff */
[----:B------:R-:W-:-:S04]  /*f9b0*/  SHF.R.U32.HI R3, RZ, 0x18, R8 ;  /* 0x00000018ff037819 */ /* 0x000fc80000011608 */
[----:B------:R-:W-:-:S05]  /*f9c0*/  LOP3.LUT R3, R0, R3, RZ, 0xfc, !PT ;  /* 0x0000000300037212 */ /* 0x000fca00078efcff */
[----:B------:R0:W-:Y:S01]  /*f9d0*/  STG.E.U8 [R18.64], R3 ;  /* 0x0000000312007986 */ /* 0x0001e2000c101124 */
[----:B------:R-:W-:Y:S05]  /*f9e0*/  BRA `(.L_x_6922) ;  /* 0x000006a000007947 */ /* 0x000fea0003800000 */
.L_x_6932:
[----:B------:R-:W-:-:S05]  /*f9f0*/  F2FP.BF16.PACK_AB R8, RZ, R8 ;  /* 0x00000008ff08723e */ /* 0x000fca00000010ff */
[----:B------:R0:W-:Y:S01]  /*fa00*/  STG.E.U16 [R18.64], R8 ;  /* 0x0000000812007986 */ /* 0x0001e2000c101524 */
[----:B------:R-:W-:Y:S05]  /*fa10*/  BRA `(.L_x_6922) ;  /* 0x0000067000007947 */ /* 0x000fea0003800000 */
.L_x_6929:
        /* <DEDUP_REMOVED lines=11> */
.L_x_6941:
[----:B------:R-:W-:Y:S01]  /*fad0*/  LOP3.LUT R2, R8, 0x7fffffff, RZ, 0xc0, !PT ;  /* 0x7fffffff08027812 */ /* 0x000fe200078ec0ff */
[----:B------:R-:W-:Y:S01]  /*fae0*/  BSSY B0, `(.L_x_6942) ;  /* 0x0000013000007945 */ /* 0x000fe20003800000 */
[----:B------:R-:W-:Y:S02]  /*faf0*/  MOV R9, 0x80 ;  /* 0x0000008000097802 */ /* 0x000fe40000000f00 */
        /* <DEDUP_REMOVED lines=13> */
.L_x_6944:
[----:B------:R-:W-:-:S04]  /*fbd0*/  LOP3.LUT R8, R8, 0x80000000, RZ, 0xc0, !PT ;  /* 0x8000000008087812 */ /* 0x000fc800078ec0ff */
[----:B------:R-:W-:-:S04]  /*fbe0*/  SHF.R.U32.HI R3, RZ, 0x18, R8 ;  /* 0x00000018ff037819 */ /* 0x000fc80000011608 */
[----:B------:R-:W-:-:S04]  /*fbf0*/  LOP3.LUT R0, R0, R3, RZ, 0xfc, !PT ;  /* 0x0000000300007212 */ /* 0x000fc800078efcff */
[----:B------:R-:W-:Y:S02]  /*fc00*/  PRMT R9, R0, 0x7610, R9 ;  /* 0x0000761000097816 */ /* 0x000fe40000000009 */
.L_x_6943:
[----:B------:R-:W-:Y:S05]  /*fc10*/  BSYNC B0 ;  /* 0x0000000000007941 */ /* 0x000fea0003800000 */
.L_x_6942:
[----:B------:R0:W-:Y:S01]  /*fc20*/  STG.E.U8 [R18.64], R9 ;  /* 0x0000000912007986 */ /* 0x0001e2000c101124 */
[----:B------:R-:W-:Y:S05]  /*fc30*/  BRA `(.L_x_6922) ;  /* 0x0000045000007947 */ /* 0x000fea0003800000 */
.L_x_6940:
        /* <DEDUP_REMOVED lines=16> */
.L_x_6947:
[----:B------:R-:W-:-:S04]  /*fd40*/  LOP3.LUT R8, R8, 0x80000000, RZ, 0xc0, !PT ;  /* 0x8000000008087812 */ /* 0x000fc800078ec0ff */
[----:B------:R-:W-:-:S04]  /*fd50*/  SHF.R.U32.HI R3, RZ, 0x18, R8 ;  /* 0x00000018ff037819 */ /* 0x000fc80000011608 */
[----:B------:R-:W-:-:S04]  /*fd60*/  LOP3.LUT R0, R0, R3, RZ, 0xfc, !PT ;  /* 0x0000000300007212 */ /* 0x000fc800078efcff */
[----:B------:R-:W-:Y:S02]  /*fd70*/  PRMT R9, R0, 0x7610, R9 ;  /* 0x0000761000097816 */ /* 0x000fe40000000009 */
.L_x_6946:
[----:B------:R-:W-:Y:S05]  /*fd80*/  BSYNC B0 ;  /* 0x0000000000007941 */ /* 0x000fea0003800000 */
.L_x_6945:
[----:B------:R0:W-:Y:S01]  /*fd90*/  STG.E.U8 [R18.64], R9 ;  /* 0x0000000912007986 */ /* 0x0001e2000c101124 */
[----:B------:R-:W-:Y:S05]  /*fda0*/  BRA `(.L_x_6922) ;  /* 0x000002e000007947 */ /* 0x000fea0003800000 */
.L_x_6939:
        /* <DEDUP_REMOVED lines=12> */
[----:B------:R-:W-:Y:S01]  /*fe70*/  HFMA2.MMA R3, -RZ, RZ, 0, 1.5199184417724609375e-05 ;  /* 0x000000ffff037435 */ /* 0x000fe200000001ff */
        /* <DEDUP_REMOVED lines=8> */
.L_x_6921:
[----:B------:R-:W-:Y:S01]  /*ff00*/  MOV R0, 0x0 ;  /* 0x0000000000007802 */ /* 0x000fe20000000f00 */
[----:B------:R-:W-:Y:S01]  /*ff10*/  HFMA2.MMA R12, -RZ, RZ, 0, 5.9604644775390625e-08 ;  /* 0x00000001ff0c7435 */ /* 0x000fe200000001ff */
[----:B------:R-:W-:Y:S01]  /*ff20*/  IMAD.MOV.U32 R4, RZ, RZ, c[0x4][0x158] ;  /* 0x01005600ff047624 */ /* 0x000fe200078e00ff */
[----:B------:R-:W-:Y:S01]  /*ff30*/  MOV R5, c[0x4][0x15c] ;  /* 0x0100570000057a02 */ /* 0x000fe20000000f00 */
[----:B------:R0:W1:Y:S01]  /*ff40*/  LDC.64 R2, c[0x4][R0] ;  /* 0x0100000000027b82 */ /* 0x0000620000000a00 */
[----:B------:R-:W-:Y:S01]  /*ff50*/  IMAD.MOV.U32 R6, RZ, RZ, c[0x4][0x160] ;  /* 0x01005800ff067624 */ /* 0x000fe200078e00ff */
[----:B------:R-:W-:Y:S01]  /*ff60*/  MOV R7, c[0x4][0x164] ;  /* 0x0100590000077a02 */ /* 0x000fe20000000f00 */
[----:B------:R-:W-:Y:S01]  /*ff70*/  IMAD.MOV.U32 R8, RZ, RZ, 0x65 ;  /* 0x00000065ff087424 */ /* 0x000fe200078e00ff */
[----:B------:R-:W-:Y:S01]  /*ff80*/  MOV R10, c[0x4][0x20] ;  /* 0x01000800000a7a02 */ /* 0x000fe20000000f00 */
[----:B--2---:R-:W-:-:S02]  /*ff90*/  IMAD.MOV.U32 R11, RZ, RZ, c[0x4][0x24] ;  /* 0x01000900ff0b7624 */ /* 0x004fc400078e00ff */
[----:B------:R-:W-:Y:S02]  /*ffa0*/  IMAD.MOV.U32 R13, RZ, RZ, RZ ;  /* 0x000000ffff0d7224 */ /* 0x000fe400078e00ff */
        /* <DEDUP_REMOVED lines=8> */
[----:B------:R-:W-:Y:S05]  /*10030*/  BRA `(.L_x_6922) ;  /* 0x0000005000007947 */ /* 0x000fea0003800000 */
.L_x_6949:
[----:B------:R-:W0:Y:S02]  /*10040*/  F2I.U64.TRUNC R8, R8 ;  /* 0x0000000800087311 */ /* 0x000e24000020d800 */
[----:B0-----:R0:W-:Y:S01]  /*10050*/  STG.E.64 [R18.64], R8 ;  /* 0x0000000812007986 */ /* 0x0011e2000c101b24 */
[----:B------:R-:W-:Y:S05]  /*10060*/  BRA `(.L_x_6922) ;  /* 0x0000002000007947 */ /* 0x000fea0003800000 */
.L_x_6948:
[----:B------:R-:W0:Y:S02]  /*10070*/  F2I.FTZ.U32.TRUNC.NTZ R3, R8 ;  /* 0x0000000800037305 */ /* 0x000e24000021f000 */
[----:B0-----:R0:W-:Y:S02]  /*10080*/  STG.E [R18.64], R3 ;  /* 0x0000000312007986 */ /* 0x0011e4000c101924 */
.L_x_6922:
[----:B------:R-:W-:Y:S02]  /*10090*/  IADD3 R17, R17, 0x80, RZ ;  /* 0x0000008011117810 */ /* 0x000fe40007ffe0ff */
.L_x_6695:
[----:B------:R-:W-:Y:S05]  /*100a0*/  BSYNC B6 ;  /* 0x0000000000067941 */ /* 0x000fea0003800000 */
.L_x_6694:
[----:B------:R-:W-:-:S13]  /*100b0*/  ISETP.GE.AND P0, PT, R17, c[0x0][0x160], PT ;  /* 0x0000580011007a0c */ /* 0x000fda0003f06270 */
[----:B------:R-:W-:Y:S05]  /*100c0*/  @P0 EXIT ;  /* 0x000000000000094d */ /* 0x000fea0003800000 */
[----:B------:R-:W-:Y:S01]  /*100d0*/  ISETP.NE.AND P0, PT, RZ, c[0x0][0x168], PT ;  /* 0x00005a00ff007a0c */ /* 0x000fe20003f05270 */
[----:B------:R-:W-:Y:S01]  /*100e0*/  IMAD.MOV.U32 R16, RZ, RZ, RZ ;  /* 0x000000ffff107224 */ /* 0x000fe200078e00ff */
[----:B------:R-:W-:-:S11]  /*100f0*/  MOV R0, RZ ;  /* 0x000000ff00007202 */ /* 0x000fd60000000f00 */
[----:B------:R-:W-:Y:S05]  /*10100*/  @!P0 BRA `(.L_x_6950) ;  /* 0x00000e0000008947 */ /* 0x000fea0003800000 */
[----:B------:R-:W-:Y:S01]  /*10110*/  HFMA2.MMA R16, -RZ, RZ, 0, 0 ;  /* 0x00000000ff107435 */ /* 0x000fe200000001ff */
[----:B0-----:R-:W-:-:S05]  /*10120*/  IMAD.MOV.U32 R4, RZ, RZ, 0x1 ;  /* 0x00000001ff047424 */ /* 0x001fca00078e00ff */
[----:B------:R-:W-:-:S04]  /*10130*/  ISETP.NE.AND P0, PT, R4, c[0x0][0x168], PT ;  /* 0x00005a0004007a0c */ /* 0x000fc80003f05270 */
[----:B------:R-:W-:-:S05]  /*10140*/  IMAD.HI.U32 R2, R17, c[0x0][0x170], R16 ;  /* 0x00005c0011027a27 */ /* 0x000fca00078e0010 */
[----:B------:R-:W-:-:S04]  /*10150*/  SHF.R.U32.HI R3, RZ, c[0x0][0x174], R2 ;  /* 0x00005d00ff037a19 */ /* 0x000fc80000011602 */
[----:B------:R-:W-:-:S05]  /*10160*/  IADD3 R0, -R3, RZ, RZ ;  /* 0x000000ff03007210 */ /* 0x000fca0007ffe1ff */
        /* <DEDUP_REMOVED lines=207> */
[----:B------:R-:W-:-:S03]  /*10e60*/  @P0 IMAD.MOV.U32 R4, RZ, RZ, RZ ;  /* 0x000000ffff040224 */ /* 0x000fc600078e00ff */
[C---:B------:R-:W-:Y:S01]  /*10e70*/  IADD3 R7, -R5.reuse, RZ, RZ ;  /* 0x000000ff05077210 */ /* 0x040fe20007ffe1ff */
        /* <DEDUP_REMOVED lines=9> */
.L_x_6950:
        /* <DEDUP_REMOVED lines=18> */
[----:B------:R-:W-:Y:S01]  /*11030*/  HFMA2.MMA R5, -RZ, RZ, 0, 0 ;  /* 0x00000000ff057435 */ /* 0x000fe200000001ff */
[----:B---3--:R0:W1:Y:S01]  /*11040*/  I2F.S16 R4, R2 ;  /* 0x0000000200047306 */ /* 0x0080620000101400 */
[----:B------:R-:W-:Y:S07]  /*11050*/  BRA `(.L_x_6957) ;  /* 0x00000e2000007947 */ /* 0x000fee0003800000 */
.L_x_6955:
[----:B------:R-:W3:Y:S01]  /*11060*/  LDG.E.U8 R2, [R2.64] ;  /* 0x0000002402027981 */ /* 0x000ee2000c1e1100 */
[----:B------:R-:W-:Y:S01]  /*11070*/  IMAD.MOV.U32 R5, RZ, RZ, RZ ;  /* 0x000000ffff057224 */ /* 0x000fe200078e00ff */
[----:B---3--:R0:W1:Y:S01]  /*11080*/  I2F.U16 R4, R2 ;  /* 0x0000000200047306 */ /* 0x0080620000101000 */
[----:B------:R-:W-:Y:S05]  /*11090*/  BRA `(.L_x_6957) ;  /* 0x00000de000007947 */ /* 0x000fea0003800000 */
.L_x_6954:
[----:B------:R-:W-:-:S13]  /*110a0*/  ISETP.NE.AND P0, PT, R4, 0x2, PT ;  /* 0x000000020400780c */ /* 0x000fda0003f05270 */
[----:B------:R-:W-:Y:S05]  /*110b0*/  @!P0 BRA `(.L_x_6958) ;  /* 0x000000c000008947 */ /* 0x000fea0003800000 */
[----:B------:R-:W-:-:S13]  /*110c0*/  ISETP.NE.AND P0, PT, R4, 0x3, PT ;  /* 0x000000030400780c */ /* 0x000fda0003f05270 */
[----:B------:R-:W-:Y:S05]  /*110d0*/  @!P0 BRA `(.L_x_6959) ;  /* 0x0000006000008947 */ /* 0x000fea0003800000 */
[----:B------:R-:W-:-:S13]  /*110e0*/  ISETP.NE.AND P0, PT, R4, 0x4, PT ;  /* 0x000000040400780c */ /* 0x000fda0003f05270 */
[----:B------:R-:W-:Y:S05]  /*110f0*/  @P0 BRA `(.L_x_6956) ;  /* 0x00000bc000000947 */ /* 0x000fea0003800000 */
[----:B------:R-:W3:Y:S01]  /*11100*/  LDG.E.64 R2, [R2.64] ;  /* 0x0000002402027981 */ /* 0x000ee2000c1e1b00 */
[----:B------:R-:W-:Y:S01]  /*11110*/  MOV R5, RZ ;  /* 0x000000ff00057202 */ /* 0x000fe20000000f00 */
[----:B---3--:R0:W1:Y:S01]  /*11120*/  I2F.S64 R4, R2 ;  /* 0x0000000200047312 */ /* 0x0080620000301400 */
[----:B------:R-:W-:Y:S05]  /*11130*/  BRA `(.L_x_6957) ;  /* 0x00000d4000007947 */ /* 0x000fea0003800000 */
.L_x_6959:
[----:B------:R-:W3:Y:S01]  /*11140*/  LDG.E R2, [R2.64] ;  /* 0x0000002402027981 */ /* 0x000ee2000c1e1900 */
[----:B------:R-:W-:Y:S01]  /*11150*/  IMAD.MOV.U32 R5, RZ, RZ, RZ ;  /* 0x000000ffff057224 */ /* 0x000fe200078e00ff */
[----:B---3--:R0:W1:Y:S01]  /*11160*/  I2F R4, R2 ;  /* 0x0000000200047306 */ /* 0x0080620000201400 */
[----:B------:R-:W-:Y:S05]  /*11170*/  BRA `(.L_x_6957) ;  /* 0x00000d0000007947 */ /* 0x000fea0003800000 */
.L_x_6958:
[----:B------:R-:W3:Y:S01]  /*11180*/  LDG.E.U16 R2, [R2.64] ;  /* 0x0000002402027981 */ /* 0x000ee2000c1e1500 */
[----:B------:R-:W-:Y:S01]  /*11190*/  HFMA2.MMA R5, -RZ, RZ, 0, 0 ;  /* 0x00000000ff057435 */ /* 0x000fe200000001ff */
[----:B---3--:R0:W1:Y:S01]  /*111a0*/  I2F.S16 R4, R2 ;  /* 0x0000000200047306 */ /* 0x0080620000101400 */
[----:B------:R-:W-:Y:S07]  /*111b0*/  BRA `(.L_x_6957) ;  /* 0x00000cc000007947 */ /* 0x000fee0003800000 */
.L_x_6953:
        /* <DEDUP_REMOVED lines=9> */
.L_x_6961:
[----:B------:R-:W3:Y:S01]  /*11250*/  LDG.E.U16 R2, [R2.64] ;  /* 0x0000002402027981 */ /* 0x000ee2000c1e1500 */
[----:B------:R-:W-:Y:S01]  /*11260*/  MOV R5, RZ ;  /* 0x000000ff00057202 */ /* 0x000fe20000000f00 */
[----:B---3--:R-:W-:Y:S01]  /*11270*/  HADD2.F32 R4, -RZ, R2.H0_H0 ;  /* 0x20000002ff047230 */ /* 0x008fe20000004100 */
[----:B------:R-:W-:Y:S05]  /*11280*/  BRA `(.L_x_6957) ;  /* 0x00000bf000007947 */ /* 0x000fea0003800000 */
.L_x_6960:
        /* <DEDUP_REMOVED lines=8> */
.L_x_6963:
[----:B------:R-:W3:Y:S02]  /*11310*/  LDG.E R2, [R2.64] ;  /* 0x0000002402027981 */ /* 0x000ee4000c1e1900 */
[--C-:B---3--:R-:W-:Y:S02]  /*11320*/  HADD2.F32 R5, -RZ, R2.reuse.H1_H1 ;  /* 0x30000002ff057230 */ /* 0x108fe40000004100 */
[----:B------:R-:W-:Y:S01]  /*11330*/  HADD2.F32 R4, -RZ, R2.H0_H0 ;  /* 0x20000002ff047230 */ /* 0x000fe20000004100 */
[----:B------:R-:W-:Y:S05]  /*11340*/  BRA `(.L_x_6957) ;  /* 0x00000b3000007947 */ /* 0x000fea0003800000 */
.L_x_6962:
[----:B------:R-:W3:Y:S01]  /*11350*/  LDG.E.64 R2, [R2.64] ;  /* 0x0000002402027981 */ /* 0x000ee2000c1e1b00 */
[----:B------:R-:W-:Y:S01]  /*11360*/  IMAD.MOV.U32 R5, RZ, RZ, RZ ;  /* 0x000000ffff057224 */ /* 0x000fe200078e00ff */
[----:B---3--:R-:W0:Y:S01]  /*11370*/  F2F.F32.F64 R4, R2 ;  /* 0x0000000200047310 */ /* 0x008e220000301000 */
[----:B------:R-:W0:-:S14]  /*11380*/  DSETP.GEU.AND P0, PT, |R2|, c[0x2][0x0], PT ;  /* 0x008000000200762a */ /* 0x000e1c0003f0e200 */
[----:B0-----:R-:W-:Y:S01]  /*11390*/  @!P0 FMUL R4, R4, 1.175494350822287508e-38 ;  /* 0x0080000004048820 */ /* 0x001fe20000400000 */
[----:B------:R-:W-:Y:S05]  /*113a0*/  BRA `(.L_x_6957) ;  /* 0x00000ad000007947 */ /* 0x000fea0003800000 */
.L_x_6952:
        /* <DEDUP_REMOVED lines=13> */
.L_x_6966:
        /* <DEDUP_REMOVED lines=8> */
.L_x_6965:
        /* <DEDUP_REMOVED lines=27> */
.L_x_6968:
[----:B------:R-:W3:Y:S01]  /*116b0*/  LDG.E.U8 R2, [R2.64] ;  /* 0x0000002402027981 */ /* 0x000ee2000c1e1100 */
[----:B------:R-:W-:Y:S01]  /*116c0*/  HFMA2.MMA R5, -RZ, RZ, 0, 0 ;  /* 0x00000000ff057435 */ /* 0x000fe200000001ff */
[C---:B---3--:R-:W-:Y:S01]  /*116d0*/  SHF.L.U32 R0, R2.reuse, 0x19, RZ ;  /* 0x0000001902007819 */ /* 0x048fe200000006ff */
        /* <DEDUP_REMOVED lines=11> */
.L_x_6967:
[----:B------:R-:W3:Y:S01]  /*11790*/  LDG.E.U16 R2, [R2.64] ;  /* 0x0000002402027981 */ /* 0x000ee2000c1e1500 */
[----:B------:R-:W-:Y:S01]  /*117a0*/  IMAD.MOV.U32 R5, RZ, RZ, RZ ;  /* 0x000000ffff057224 */ /* 0x000fe200078e00ff */
[----:B---3--:R-:W-:Y:S01]  /*117b0*/  PRMT R4, RZ, 0x5410, R2 ;  /* 0x00005410ff047816 */ /* 0x008fe20000000002 */
[----:B------:R-:W-:Y:S05]  /*117c0*/  BRA `(.L_x_6957) ;  /* 0x000006b000007947 */ /* 0x000fea0003800000 */
.L_x_6964:
        /* <DEDUP_REMOVED lines=9> */
[----:B------:R-:W-:Y:S01]  /*11860*/  MOV R5, RZ ;  /* 0x000000ff00057202 */ /* 0x000fe20000000f00 */
[----:B---3--:R0:W1:Y:S01]  /*11870*/  I2F.U16 R4, R2 ;  /* 0x0000000200047306 */ /* 0x0080620000101000 */
[----:B------:R-:W-:Y:S05]  /*11880*/  BRA `(.L_x_6957) ;  /* 0x000005f000007947 */ /* 0x000fea0003800000 */
.L_x_6971:
        /* <DEDUP_REMOVED lines=20> */
.L_x_6973:
[----:B------:R-:W-:Y:S05]  /*119d0*/  BSYNC B0 ;  /* 0x0000000000007941 */ /* 0x000fea0003800000 */
.L_x_6972:
[----:B------:R-:W-:Y:S01]  /*119e0*/  IMAD.SHL.U32 R2, R2, 0x100000, RZ ;  /* 0x0010000002027824 */ /* 0x000fe200078e00ff */
[----:B------:R-:W-:-:S04]  /*119f0*/  LEA R3, R0, 0x3b800000, 0x17 ;  /* 0x3b80000000037811 */ /* 0x000fc800078eb8ff */
[----:B------:R-:W-:Y:S01]  /*11a00*/  LOP3.LUT R4, R3, R2, R4, 0xfe, !PT ;  /* 0x0000000203047212 */ /* 0x000fe200078efe04 */
[----:B------:R-:W-:Y:S05]  /*11a10*/  BRA `(.L_x_6957) ;  /* 0x0000046000007947 */ /* 0x000fea0003800000 */
.L_x_6970:
        /* <DEDUP_REMOVED lines=20> */
.L_x_6975:
[----:B------:R-:W-:Y:S05]  /*11b60*/  BSYNC B0 ;  /* 0x0000000000007941 */ /* 0x000fea0003800000 */
.L_x_6974:
[----:B------:R-:W-:Y:S02]  /*11b70*/  LEA R3, R0, 0x37800000, 0x17 ;  /* 0x3780000000037811 */ /* 0x000fe400078eb8ff */
[----:B------:R-:W-:-:S04]  /*11b80*/  SHF.L.U32 R2, R2, 0x15, RZ ;  /* 0x0000001502027819 */ /* 0x000fc800000006ff */
[----:B------:R-:W-:Y:S01]  /*11b90*/  LOP3.LUT R4, R3, R2, R4, 0xfe, !PT ;  /* 0x0000000203047212 */ /* 0x000fe200078efe04 */
[----:B------:R-:W-:Y:S05]  /*11ba0*/  BRA `(.L_x_6957) ;  /* 0x000002d000007947 */ /* 0x000fea0003800000 */
.L_x_6969:
        /* <DEDUP_REMOVED lines=14> */
.L_x_6979:
[----:B------:R-:W-:Y:S05]  /*11c90*/  BSYNC B0 ;  /* 0x0000000000007941 */ /* 0x000fea0003800000 */
.L_x_6978:
[----:B------:R-:W-:Y:S01]  /*11ca0*/  HFMA2.MMA R5, -RZ, RZ, 0, 0 ;  /* 0x00000000ff057435 */ /* 0x000fe200000001ff */
[----:B------:R-:W-:Y:S05]  /*11cb0*/  BRA `(.L_x_6957) ;  /* 0x000001c000007947 */ /* 0x000fea0003800000 */
.L_x_6956:
        /* <DEDUP_REMOVED lines=21> */
.L_x_6977:
[----:B------:R-:W3:Y:S01]  /*11e10*/  LDG.E.64 R2, [R2.64] ;  /* 0x0000002402027981 */ /* 0x000ee2000c1e1b00 */
[----:B------:R-:W-:Y:S01]  /*11e20*/  MOV R5, RZ ;  /* 0x000000ff00057202 */ /* 0x000fe20000000f00 */
[----:B---3--:R0:W1:Y:S01]  /*11e30*/  I2F.U64 R4, R2 ;  /* 0x0000000200047312 */ /* 0x0080620000301000 */
[----:B------:R-:W-:Y:S05]  /*11e40*/  BRA `(.L_x_6957) ;  /* 0x0000003000007947 */ /* 0x000fea0003800000 */
.L_x_6976:
[----:B------:R-:W3:Y:S01]  /*11e50*/  LDG.E R2, [R2.64] ;  /* 0x0000002402027981 */ /* 0x000ee2000c1e1900 */
[----:B------:R-:W-:Y:S01]  /*11e60*/  IMAD.MOV.U32 R5, RZ, RZ, RZ ;  /* 0x000000ffff057224 */ /* 0x000fe200078e00ff */
[----:B---3--:R0:W1:Y:S06]  /*11e70*/  I2F.U32 R4, R2 ;  /* 0x0000000200047306 */ /* 0x00806c0000201000 */
.L_x_6957:
[----:B------:R-:W-:Y:S05]  /*11e80*/  BSYNC B6 ;  /* 0x0000000000067941 */ /* 0x000fea0003800000 */
.L_x_6951:
        /* <DEDUP_REMOVED lines=108> */
.L_x_6988:
        /* <DEDUP_REMOVED lines=10> */
.L_x_6990:
[----:B------:R-:W-:-:S04]  /*125f0*/  FADD.FTZ R8, -R2, R9 ;  /* 0x0000000902087221 */ /* 0x000fc80000010100 */
[----:B------:R-:W-:Y:S02]  /*12600*/  FMUL.FTZ R8, R8, 0.5 ;  /* 0x3f00000008087820 */ /* 0x000fe40000410000 */
.L_x_6991:
[----:B------:R-:W-:Y:S05]  /*12610*/  BSYNC B2 ;  /* 0x0000000000027941 */ /* 0x000fea0003800000 */
.L_x_6989:
        /* <DEDUP_REMOVED lines=11> */
.L_x_6993:
[----:B------:R-:W-:-:S04]  /*126d0*/  FADD.FTZ R10, R6, -R15 ;  /* 0x8000000f060a7221 */ /* 0x000fc80000010000 */
[----:B------:R-:W-:Y:S02]  /*126e0*/  FMUL.FTZ R15, R10, 0.5 ;  /* 0x3f0000000a0f7820 */ /* 0x000fe40000410000 */
.L_x_6994:
[----:B------:R-:W-:Y:S05]  /*126f0*/  BSYNC B2 ;  /* 0x0000000000027941 */ /* 0x000fea0003800000 */
.L_x_6992:
[----:B------:R-:W-:Y:S01]  /*12700*/  FADD.FTZ R15, R15, R8 ;  /* 0x000000080f0f7221 */ /* 0x000fe20000010000 */
[----:B------:R-:W-:Y:S01]  /*12710*/  MOV R21, 0x3d39bf78 ;  /* 0x3d39bf7800157802 */ /* 0x000fe20000000f00 */
[----:B------:R-:W-:-:S04]  /*12720*/  FADD.FTZ R8, R11, 1 ;  /* 0x3f8000000b087421 */ /* 0x000fc80000010000 */
[----:B------:R-:W-:-:S06]  /*12730*/  FMUL.FTZ R8, R8, R15 ;  /* 0x0000000f08087220 */ /* 0x000fcc0000410000 */
[----:B------:R-:W0:Y:S02]  /*12740*/  MUFU.SQRT R8, R8 ;  /* 0x0000000800087308 */ /* 0x000e240000002000 */
[----:B0-----:R-:W-:Y:S01]  /*12750*/  FADD.FTZ R19, R15, R8 ;  /* 0x000000080f137221 */ /* 0x001fe20000010000 */
[----:B------:R-:W-:-:S03]  /*12760*/  HFMA2.MMA R15, -RZ, RZ, 1.625, 0 ;  /* 0x3e800000ff0f7435 */ /* 0x000fc600000001ff */
        /* <DEDUP_REMOVED lines=28> */
.L_x_6987:
[----:B------:R0:W1:Y:S02]  /*12930*/  MUFU.SQRT R8, R7 ;  /* 0x0000000700087308 */ /* 0x0000640000002000 */
.L_x_6986:
[----:B------:R-:W-:Y:S05]  /*12940*/  BSYNC B1 ;  /* 0x0000000000017941 */ /* 0x000fea0003800000 */
.L_x_6985:
        /* <DEDUP_REMOVED lines=24> */
.L_x_7001:
[----:B------:R-:W-:-:S04]  /*12ad0*/  FADD.FTZ R2, -R2, R9 ;  /* 0x0000000902027221 */ /* 0x000fc80000010100 */
[----:B------:R-:W-:Y:S02]  /*12ae0*/  FMUL.FTZ R2, R2, 0.5 ;  /* 0x3f00000002027820 */ /* 0x000fe40000410000 */
.L_x_7002:
[----:B------:R-:W-:Y:S05]  /*12af0*/  BSYNC B2 ;  /* 0x0000000000027941 */ /* 0x000fea0003800000 */
.L_x_7000:
        /* <DEDUP_REMOVED lines=10> */
.L_x_7004:
[----:B------:R-:W-:-:S04]  /*12ba0*/  FADD.FTZ R3, -R3, R6 ;  /* 0x0000000603037221 */ /* 0x000fc80000010100 */
[----:B------:R-:W-:Y:S02]  /*12bb0*/  FMUL.FTZ R3, R3, 0.5 ;  /* 0x3f00000003037820 */ /* 0x000fe40000410000 */
.L_x_7005:
[----:B------:R-:W-:Y:S05]  /*12bc0*/  BSYNC B2 ;  /* 0x0000000000027941 */ /* 0x000fea0003800000 */
.L_x_7003:
[----:B------:R-:W-:Y:S01]  /*12bd0*/  FADD.FTZ R2, R3, R2 ;  /* 0x0000000203027221 */ /* 0x000fe20000010000 */
[----:B------:R-:W-:Y:S01]  /*12be0*/  PLOP3.LUT P0, PT, PT, PT, PT, 0x80, 0x0 ;  /* 0x000000000000781c */ /* 0x000fe20003f0f070 */
[----:B------:R-:W-:-:S04]  /*12bf0*/  FADD.FTZ R11, R0, R11 ;  /* 0x0000000b000b7221 */ /* 0x000fc80000010000 */
[----:B------:R-:W-:-:S06]  /*12c00*/  FMUL.FTZ R11, R11, R2 ;  /* 0x000000020b0b7220 */ /* 0x000fcc0000410000 */
[----:B------:R-:W2:Y:S01]  /*12c10*/  MUFU.SQRT R11, R11 ;  /* 0x0000000b000b7308 */ /* 0x000ea20000002000 */
[----:B------:R-:W-:Y:S05]  /*12c20*/  BRA `(.L_x_6997) ;  /* 0x000001a000007947 */ /* 0x000fea0003800000 */
.L_x_6999:
        /* <DEDUP_REMOVED lines=15> */
.L_x_6998:
        /* <DEDUP_REMOVED lines=8> */
.L_x_6996:
[----:B------:R-:W-:Y:S01]  /*12da0*/  PLOP3.LUT P0, PT, PT, PT, PT, 0x80, 0x0 ;  /* 0x000000000000781c */ /* 0x000fe20003f0f070 */
[----:B------:R-:W-:Y:S02]  /*12db0*/  FMUL.FTZ R11, R11, 16777216 ;  /* 0x4b8000000b0b7820 */ /* 0x000fe40000410000 */
[----:B------:R-:W-:-:S05]  /*12dc0*/  FMUL.FTZ R0, R0, 16777216 ;  /* 0x4b80000000007820 */ /* 0x000fca0000410000 */
.L_x_6997:
[----:B------:R-:W-:Y:S05]  /*12dd0*/  BSYNC B1 ;  /* 0x0000000000017941 */ /* 0x000fea0003800000 */
.L_x_6995:
        /* <DEDUP_REMOVED lines=33> */
.L_x_7008:
        /* <DEDUP_REMOVED lines=25> */
[----:B------:R-:W-:-:S04]  /*13180*/  @!P1 FFMA.FTZ R0, R2, 0.93318945169448852539, R3 ;  /* 0x3f6ee58102009823 */ /* 0x000fc80000010003 */
[----:B------:R-:W-:Y:S01]  /*13190*/  @P0 FADD.FTZ R0, R0, R0 ;  /* 0x0000000000000221 */ /* 0x000fe20000010000 */
[----:B------:R-:W-:Y:S05]  /*131a0*/  BRA `(.L_x_7009) ;  /* 0x000006c000007947 */ /* 0x000fea0003800000 */
.L_x_7007:
        /* <DEDUP_REMOVED lines=17> */
[----:B------:R-:W-:Y:S01]  /*132c0*/  IMAD.MOV.U32 R14, RZ, RZ, R9 ;  /* 0x000000ffff0e7224 */ /* 0x000fe200078e0009 */
[----:B------:R-:W-:Y:S02]  /*132d0*/  MOV R2, 0x132f0 ;  /* 0x000132f000027802 */ /* 0x000fe40000000f00 */
[----:B-1----:R-:W-:Y:S05]  /*132e0*/  CALL.REL.NOINC `($__internal_12_$__cuda_sm3x_div_rn_ftz_f32_slowpath) ;  /* 0x0000231000007944 */ /* 0x002fea0003c00000 */
[----:B0-----:R-:W-:Y:S02]  /*132f0*/  MOV R0, R20 ;  /* 0x0000001400007202 */ /* 0x001fe40000000f00 */
.L_x_7012:
[----:B------:R-:W-:Y:S05]  /*13300*/  BSYNC B4 ;  /* 0x0000000000047941 */ /* 0x000fea0003800000 */
.L_x_7011:
        /* <DEDUP_REMOVED lines=18> */
.L_x_7014:
[----:B------:R-:W-:Y:S01]  /*13430*/  ISETP.GE.AND P0, PT, R4, RZ, PT ;  /* 0x000000ff0400720c */ /* 0x000fe20003f06270 */
[----:B------:R-:W-:-:S12]  /*13440*/  IMAD.MOV.U32 R3, RZ, RZ, 0x3fd774eb ;  /* 0x3fd774ebff037424 */ /* 0x000fd800078e00ff */
[----:B------:R-:W-:-:S04]  /*13450*/  @P0 FFMA.FTZ R0, R3, 0.93318945169448852539, -R0 ;  /* 0x3f6ee58103000823 */ /* 0x000fc80000010800 */
[----:B------:R-:W-:Y:S02]  /*13460*/  @!P0 FFMA.FTZ R0, R3, 0.93318945169448852539, R0 ;  /* 0x3f6ee58103008823 */ /* 0x000fe40000010000 */
.L_x_7015:
[----:B------:R-:W-:Y:S05]  /*13470*/  BSYNC B1 ;  /* 0x0000000000017941 */ /* 0x000fea0003800000 */
.L_x_7013:
[C---:B------:R-:W-:Y:S02]  /*13480*/  FSETP.NEU.FTZ.AND P0, PT, |R4|.reuse, |R11|, PT ;  /* 0x4000000b0400720b */ /* 0x040fe40003f1d200 */
[----:B------:R-:W-:Y:S02]  /*13490*/  FSETP.NEU.FTZ.AND P1, PT, R9, RZ, PT ;  /* 0x000000ff0900720b */ /* 0x000fe40003f3d000 */
[----:B------:R-:W-:Y:S02]  /*134a0*/  ISETP.GE.AND P2, PT, R4, RZ, PT ;  /* 0x000000ff0400720c */ /* 0x000fe40003f46270 */
[----:B------:R-:W-:-:S07]  /*134b0*/  MOV R2, 0x4016cbe4 ;  /* 0x4016cbe400027802 */ /* 0x000fce0000000f00 */
[----:B------:R-:W-:Y:S01]  /*134c0*/  @!P0 FSEL R0, R2, 0.78539818525314331055, !P2 ;  /* 0x3f490fdb02008808 */ /* 0x000fe20005000000 */
[----:B------:R-:W-:Y:S01]  /*134d0*/  FADD.FTZ R2, |R4|, |R11| ;  /* 0x4000000b04027221 */ /* 0x000fe20000010200 */
[----:B------:R-:W-:-:S04]  /*134e0*/  @!P1 FSEL R0, RZ, 3.1415927410125732422, P2 ;  /* 0x40490fdbff009808 */ /* 0x000fc80001000000 */
[----:B------:R-:W-:Y:S02]  /*134f0*/  FSETP.GTU.FTZ.AND P0, PT, |R2|, +INF , PT ;  /* 0x7f8000000200780b */ /* 0x000fe40003f1c200 */
[----:B------:R-:W-:-:S04]  /*13500*/  LOP3.LUT R11, R0, 0x80000000, R11, 0xb8, !PT ;  /* 0x80000000000b7812 */ /* 0x000fc800078eb80b */
[----:B------:R-:W-:Y:S01]  /*13510*/  FSEL R0, R2, R11, P0 ;  /* 0x0000000b02007208 */ /* 0x000fe20000000000 */
[----:B------:R-:W-:Y:S05]  /*13520*/  BRA `(.L_x_7009) ;  /* 0x0000034000007947 */ /* 0x000fea0003800000 */
.L_x_7010:
        /* <DEDUP_REMOVED lines=16> */
[----:B01----:R-:W-:Y:S05]  /*13630*/  CALL.REL.NOINC `($__internal_12_$__cuda_sm3x_div_rn_ftz_f32_slowpath) ;  /* 0x00001fc000007944 */ /* 0x003fea0003c00000 */
[----:B0-----:R-:W-:Y:S02]  /*13640*/  MOV R2, R20 ;  /* 0x0000001400027202 */ /* 0x001fe40000000f00 */
.L_x_7017:
[----:B------:R-:W-:Y:S05]  /*13650*/  BSYNC B4 ;  /* 0x0000000000047941 */ /* 0x000fea0003800000 */
.L_x_7016:
        /* <DEDUP_REMOVED lines=18> */
.L_x_7019:
[----:B------:R-:W-:Y:S01]  /*13780*/  ISETP.GE.AND P0, PT, R0, RZ, PT ;  /* 0x000000ff0000720c */ /* 0x000fe20003f06270 */
[----:B------:R-:W-:-:S12]  /*13790*/  IMAD.MOV.U32 R3, RZ, RZ, 0x3fd774eb ;  /* 0x3fd774ebff037424 */ /* 0x000fd800078e00ff */
[----:B------:R-:W-:-:S04]  /*137a0*/  @P0 FFMA.FTZ R2, R3, 0.93318945169448852539, -R2 ;  /* 0x3f6ee58103020823 */ /* 0x000fc80000010802 */
[----:B------:R-:W-:Y:S02]  /*137b0*/  @!P0 FFMA.FTZ R2, R3, 0.93318945169448852539, R2 ;  /* 0x3f6ee58103028823 */ /* 0x000fe40000010002 */
.L_x_7020:
[----:B------:R-:W-:Y:S05]  /*137c0*/  BSYNC B1 ;  /* 0x0000000000017941 */ /* 0x000fea0003800000 */
.L_x_7018:
[----:B------:R-:W-:Y:S02]  /*137d0*/  FSETP.NEU.FTZ.AND P0, PT, |R0|, |R11|, PT ;  /* 0x4000000b0000720b */ /* 0x000fe40003f1d200 */
[----:B------:R-:W-:Y:S02]  /*137e0*/  FSETP.NEU.FTZ.AND P1, PT, R6, RZ, PT ;  /* 0x000000ff0600720b */ /* 0x000fe40003f3d000 */
[----:B------:R-:W-:Y:S01]  /*137f0*/  ISETP.GE.AND P2, PT, R0, RZ, PT ;  /* 0x000000ff0000720c */ /* 0x000fe20003f46270 */
[----:B------:R-:W-:Y:S01]  /*13800*/  FADD.FTZ R0, |R11|, |R0| ;  /* 0x400000000b007221 */ /* 0x000fe20000010200 */
[----:B------:R-:W-:-:S07]  /*13810*/  MOV R3, 0x4016cbe4 ;  /* 0x4016cbe400037802 */ /* 0x000fce0000000f00 */
[----:B------:R-:W-:Y:S02]  /*13820*/  @!P0 FSEL R2, R3, 0.78539818525314331055, !P2 ;  /* 0x3f490fdb03028808 */ /* 0x000fe40005000000 */
[----:B------:R-:W-:Y:S02]  /*13830*/  @!P1 FSEL R2, RZ, 3.1415927410125732422, P2 ;  /* 0x40490fdbff029808 */ /* 0x000fe40001000000 */
[----:B------:R-:W-:Y:S02]  /*13840*/  FSETP.GTU.FTZ.AND P0, PT, |R0|, +INF , PT ;  /* 0x7f8000000000780b */ /* 0x000fe40003f1c200 */
[----:B------:R-:W-:-:S04]  /*13850*/  LOP3.LUT R11, R2, 0x80000000, R11, 0xb8, !PT ;  /* 0x80000000020b7812 */ /* 0x000fc800078eb80b */
[----:B------:R-:W-:Y:S02]  /*13860*/  FSEL R0, R0, R11, P0 ;  /* 0x0000000b00007208 */ /* 0x000fe40000000000 */
.L_x_7009:
[----:B------:R-:W-:Y:S05]  /*13870*/  BSYNC B3 ;  /* 0x0000000000037941 */ /* 0x000fea0003800000 */
.L_x_7006:
[----:B------:R-:W-:-:S13]  /*13880*/  ISETP.NE.AND P0, PT, R13, RZ, PT ;  /* 0x000000ff0d00720c */ /* 0x000fda0003f05270 */
[----:B-1----:R-:W-:Y:S01]  /*13890*/  @!P0 FADD.FTZ R8, -R8, -RZ ;  /* 0x800000ff08088221 */ /* 0x002fe20000010100 */
[----:B------:R-:W-:Y:S05]  /*138a0*/  BRA `(.L_x_7021) ;  /* 0x00000de000007947 */ /* 0x000fea0003800000 */
.L_x_6984:
[----:B------:R-:W-:Y:S02]  /*138b0*/  FADD.FTZ R0, -R4, 6.1232342629258392722e-17 ;  /* 0x248d313204007421 */ /* 0x000fe40000010100 */
[----:B------:R-:W-:Y:S02]  /*138c0*/  FADD.FTZ R8, -R5, -RZ ;  /* 0x800000ff05087221 */ /* 0x000fe40000010100 */
[----:B------:R-:W-:Y:S01]  /*138d0*/  FADD.FTZ R0, R0, 1.5707963705062866211 ;  /* 0x3fc90fdb00007421 */ /* 0x000fe20000010000 */
[----:B------:R-:W-:Y:S05]  /*138e0*/  BRA `(.L_x_7021) ;  /* 0x00000da000007947 */ /* 0x000fea0003800000 */
.L_x_6983:
[----:B------:R-:W-:Y:S02]  /*138f0*/  IMAD.MOV.U32 R0, RZ, RZ, RZ ;  /* 0x000000ffff007224 */ /* 0x000fe400078e00ff */
[----:B------:R-:W-:Y:S01]  /*13900*/  FADD.FTZ R8, -R5, -RZ ;  /* 0x800000ff05087221 */ /* 0x000fe20000010100 */
[----:B------:R-:W-:Y:S05]  /*13910*/  BRA `(.L_x_7021) ;  /* 0x00000d7000007947 */ /* 0x000fea0003800000 */
.L_x_6982:
        /* <DEDUP_REMOVED lines=23> */
[----:B------:R-:W-:Y:S05]  /*13a90*/  CALL.REL.NOINC `($__internal_12_$__cuda_sm3x_div_rn_ftz_f32_slowpath) ;  /* 0x00001b6000007944 */ /* 0x000fea0003c00000 */
[----:B0-----:R-:W-:Y:S02]  /*13aa0*/  IMAD.MOV.U32 R2, RZ, RZ, R20 ;  /* 0x000000ffff027224 */ /* 0x001fe400078e0014 */
.L_x_7026:
[----:B------:R-:W-:Y:S05]  /*13ab0*/  BSYNC B4 ;  /* 0x0000000000047941 */ /* 0x000fea0003800000 */
.L_x_7025:
        /* <DEDUP_REMOVED lines=18> */
.L_x_7028:
[----:B------:R-:W-:Y:S02]  /*13be0*/  ISETP.GE.AND P0, PT, R4, RZ, PT ;  /* 0x000000ff0400720c */ /* 0x000fe40003f06270 */
[----:B------:R-:W-:-:S11]  /*13bf0*/  MOV R3, 0x3fd774eb ;  /* 0x3fd774eb00037802 */ /* 0x000fd60000000f00 */
[----:B------:R-:W-:-:S04]  /*13c00*/  @P0 FFMA.FTZ R2, R3, 0.93318945169448852539, -R2 ;  /* 0x3f6ee58103020823 */ /* 0x000fc80000010802 */
[----:B------:R-:W-:Y:S02]  /*13c10*/  @!P0 FFMA.FTZ R2, R3, 0.93318945169448852539, R2 ;  /* 0x3f6ee58103028823 */ /* 0x000fe40000010002 */
.L_x_7029:
[----:B------:R-:W-:Y:S05]  /*13c20*/  BSYNC B1 ;  /* 0x0000000000017941 */ /* 0x000fea0003800000 */
.L_x_7027:
[----:B------:R-:W-:Y:S01]  /*13c30*/  FSETP.NEU.FTZ.AND P0, PT, R0, |R5|, PT ;  /* 0x400000050000720b */ /* 0x000fe20003f1d000 */
[----:B------:R-:W0:Y:S01]  /*13c40*/  MUFU.LG2 R8, R9 ;  /* 0x0000000900087308 */ /* 0x000e220000000c00 */
[----:B------:R-:W-:Y:S01]  /*13c50*/  FSETP.NEU.FTZ.AND P1, PT, R6, RZ, PT ;  /* 0x000000ff0600720b */ /* 0x000fe20003f3d000 */
[----:B------:R-:W-:Y:S01]  /*13c60*/  IMAD.MOV.U32 R3, RZ, RZ, 0x4016cbe4 ;  /* 0x4016cbe4ff037424 */ /* 0x000fe200078e00ff */
[----:B------:R-:W-:Y:S01]  /*13c70*/  ISETP.GE.AND P2, PT, R4, RZ, PT ;  /* 0x000000ff0400720c */ /* 0x000fe20003f46270 */
[----:B------:R-:W-:-:S08]  /*13c80*/  FADD.FTZ R0, R0, |R5| ;  /* 0x4000000500007221 */ /* 0x000fd00000010000 */
[----:B------:R-:W-:Y:S02]  /*13c90*/  @!P0 FSEL R2, R3, 0.78539818525314331055, !P2 ;  /* 0x3f490fdb03028808 */ /* 0x000fe40005000000 */
[----:B------:R-:W-:Y:S02]  /*13ca0*/  @!P1 FSEL R2, RZ, 3.1415927410125732422, P2 ;  /* 0x40490fdbff029808 */ /* 0x000fe40001000000 */
[----:B------:R-:W-:Y:S01]  /*13cb0*/  FSETP.GTU.FTZ.AND P0, PT, |R0|, +INF , PT ;  /* 0x7f8000000000780b */ /* 0x000fe20003f1c200 */
[----:B0-----:R-:W-:Y:S01]  /*13cc0*/  FMUL.FTZ.D2 R8, R8, 0.69314718246459960938 ;  /* 0x3f31721808087820 */ /* 0x001fe20000310000 */
[----:B------:R-:W-:-:S04]  /*13cd0*/  LOP3.LUT R3, R2, 0x80000000, R5, 0xb8, !PT ;  /* 0x8000000002037812 */ /* 0x000fc800078eb805 */
[----:B------:R-:W-:Y:S01]  /*13ce0*/  FSEL R0, R0, R3, P0 ;  /* 0x0000000300007208 */ /* 0x000fe20000000000 */
[----:B------:R-:W-:Y:S05]  /*13cf0*/  BRA `(.L_x_7030) ;  /* 0x0000084000007947 */ /* 0x000fea0003800000 */
.L_x_7024:
        /* <DEDUP_REMOVED lines=11> */
[----:B------:R-:W-:Y:S05]  /*13db0*/  CALL.REL.NOINC `($__internal_12_$__cuda_sm3x_div_rn_ftz_f32_slowpath) ;  /* 0x0000184000007944 */ /* 0x000fea0003c00000 */
[----:B0-----:R-:W-:Y:S02]  /*13dc0*/  IMAD.MOV.U32 R2, RZ, RZ, R20 ;  /* 0x000000ffff027224 */ /* 0x001fe400078e0014 */
.L_x_7032:
[----:B------:R-:W-:Y:S05]  /*13dd0*/  BSYNC B4 ;  /* 0x0000000000047941 */ /* 0x000fea0003800000 */
.L_x_7031:
        /* <DEDUP_REMOVED lines=18> */
.L_x_7034:
[----:B------:R-:W-:Y:S02]  /*13f00*/  ISETP.GE.AND P0, PT, R4, RZ, PT ;  /* 0x000000ff0400720c */ /* 0x000fe40003f06270 */
[----:B------:R-:W-:-:S11]  /*13f10*/  MOV R3, 0x3fd774eb ;  /* 0x3fd774eb00037802 */ /* 0x000fd60000000f00 */
[----:B------:R-:W-:-:S04]  /*13f20*/  @P0 FFMA.FTZ R2, R3, 0.93318945169448852539, -R2 ;  /* 0x3f6ee58103020823 */ /* 0x000fc80000010802 */
[----:B------:R-:W-:Y:S02]  /*13f30*/  @!P0 FFMA.FTZ R2, R3, 0.93318945169448852539, R2 ;  /* 0x3f6ee58103028823 */ /* 0x000fe40000010002 */
.L_x_7035:
[----:B------:R-:W-:Y:S05]  /*13f40*/  BSYNC B1 ;  /* 0x0000000000017941 */ /* 0x000fea0003800000 */
.L_x_7033:
        /* <DEDUP_REMOVED lines=27> */
.L_x_7023:
        /* <DEDUP_REMOVED lines=34> */
.L_x_7037:
[----:B------:R-:W-:Y:S05]  /*14320*/  BSYNC B4 ;  /* 0x0000000000047941 */ /* 0x000fea0003800000 */
.L_x_7036:
        /* <DEDUP_REMOVED lines=18> */
.L_x_7039:
[----:B------:R-:W-:Y:S01]  /*14450*/  ISETP.GE.AND P0, PT, R4, RZ, PT ;  /* 0x000000ff0400720c */ /* 0x000fe20003f06270 */
[----:B------:R-:W-:-:S12]  /*14460*/  IMAD.MOV.U32 R3, RZ, RZ, 0x3fd774eb ;  /* 0x3fd774ebff037424 */ /* 0x000fd800078e00ff */
[----:B------:R-:W-:-:S04]  /*14470*/  @P0 FFMA.FTZ R2, R3, 0.93318945169448852539, -R2 ;  /* 0x3f6ee58103020823 */ /* 0x000fc80000010802 */
[----:B------:R-:W-:Y:S02]  /*14480*/  @!P0 FFMA.FTZ R2, R3, 0.93318945169448852539, R2 ;  /* 0x3f6ee58103028823 */ /* 0x000fe40000010002 */
.L_x_7040:
[----:B------:R-:W-:Y:S05]  /*14490*/  BSYNC B1 ;  /* 0x0000000000017941 */ /* 0x000fea0003800000 */
.L_x_7038:
[----:B------:R-:W-:Y:S02]  /*144a0*/  FSETP.NEU.FTZ.AND P1, PT, R0, |R5|, PT ;  /* 0x400000050000720b */ /* 0x000fe40003f3d000 */
[----:B------:R-:W-:Y:S02]  /*144b0*/  FSETP.NEU.FTZ.AND P2, PT, R6, RZ, PT ;  /* 0x000000ff0600720b */ /* 0x000fe40003f5d000 */
[----:B------:R-:W-:Y:S02]  /*144c0*/  ISETP.GE.AND P0, PT, R4, RZ, PT ;  /* 0x000000ff0400720c */ /* 0x000fe40003f06270 */
[----:B------:R-:W-:-:S07]  /*144d0*/  MOV R3, 0x4016cbe4 ;  /* 0x4016cbe400037802 */ /* 0x000fce0000000f00 */
[----:B------:R-:W-:Y:S01]  /*144e0*/  @!P1 FSEL R2, R3, 0.78539818525314331055, !P0 ;  /* 0x3f490fdb03029808 */ /* 0x000fe20004000000 */
[----:B------:R-:W-:Y:S01]  /*144f0*/  FADD.FTZ R3, R0, |R5| ;  /* 0x4000000500037221 */ /* 0x000fe20000010000 */
[----:B------:R-:W-:-:S04]  /*14500*/  @!P2 FSEL R2, RZ, 3.1415927410125732422, P0 ;  /* 0x40490fdbff02a808 */ /* 0x000fc80000000000 */
[----:B------:R-:W-:Y:S02]  /*14510*/  FSETP.GTU.FTZ.AND P0, PT, |R3|, +INF , PT ;  /* 0x7f8000000300780b */ /* 0x000fe40003f1c200 */
[----:B------:R-:W-:-:S04]  /*14520*/  LOP3.LUT R2, R2, 0x80000000, R5, 0xb8, !PT ;  /* 0x8000000002027812 */ /* 0x000fc800078eb805 */
[----:B------:R-:W-:Y:S02]  /*14530*/  FSEL R0, R3, R2, P0 ;  /* 0x0000000203007208 */ /* 0x000fe40000000000 */
.L_x_7030:
[----:B------:R-:W-:Y:S05]  /*14540*/  BSYNC B3 ;  /* 0x0000000000037941 */ /* 0x000fea0003800000 */
.L_x_7022:
[----:B------:R-:W-:Y:S01]  /*14550*/  ISETP.NE.AND P0, PT, R13, RZ, PT ;  /* 0x000000ff0d00720c */ /* 0x000fe20003f05270 */
[----:B------:R-:W-:Y:S02]  /*14560*/  FADD.FTZ R8, R8, 0.69314718246459960938 ;  /* 0x3f31721808087421 */ /* 0x000fe40000010000 */
[----:B------:R-:W-:-:S10]  /*14570*/  FADD.FTZ R0, |R0|, -RZ ;  /* 0x800000ff00007221 */ /* 0x000fd40000010200 */
[----:B------:R-:W-:Y:S01]  /*14580*/  @!P0 FADD.FTZ R8, -R8, -RZ ;  /* 0x800000ff08088221 */ /* 0x000fe20000010100 */
[----:B------:R-:W-:Y:S05]  /*14590*/  BRA `(.L_x_7021) ;  /* 0x000000f000007947 */ /* 0x000fea0003800000 */
.L_x_6981:
        /* <DEDUP_REMOVED lines=15> */
.L_x_7021:
[----:B------:R-:W-:Y:S05]  /*14690*/  BSYNC B0 ;  /* 0x0000000000007941 */ /* 0x000fea0003800000 */
.L_x_6980:
[----:B------:R-:W-:Y:S01]  /*146a0*/  FSETP.GTU.FTZ.AND P0, PT, |R0|, +INF , PT ;  /* 0x7f8000000000780b */ /* 0x000fe20003f1c200 */
[----:B------:R-:W-:Y:S01]  /*146b0*/  BSSY B0, `(.L_x_7041) ;  /* 0x000000c000007945 */ /* 0x000fe20003800000 */
[----:B0-----:R-:W-:-:S11]  /*146c0*/  FADD.FTZ R2, |R8|, -RZ ;  /* 0x800000ff08027221 */ /* 0x001fd60000010200 */
[----:B------:R-:W-:Y:S05]  /*146d0*/  @P0 BRA `(.L_x_7042) ;  /* 0x0000006000000947 */ /* 0x000fea0003800000 */
[----:B------:R-:W-:Y:S02]  /*146e0*/  FSETP.GTU.FTZ.AND P0, PT, R2, +INF , PT ;  /* 0x7f8000000200780b */ /* 0x000fe40003f1c000 */
[----:B------:R-:W-:-:S11]  /*146f0*/  MOV R9, R8 ;  /* 0x0000000800097202 */ /* 0x000fd60000000f00 */
[----:B------:R-:W-:Y:S05]  /*14700*/  @P0 BRA `(.L_x_7043) ;  /* 0x0000006000000947 */ /* 0x000fea0003800000 */
[----:B------:R-:W-:Y:S01]  /*14710*/  LOP3.LUT R9, R0, 0x80000000, R5, 0xb8, !PT ;  /* 0x8000000000097812 */ /* 0x000fe200078eb805 */
[----:B------:R-:W-:Y:S01]  /*14720*/  IMAD.MOV.U32 R8, RZ, RZ, R2 ;  /* 0x000000ffff087224 */ /* 0x000fe200078e0002 */
[----:B------:R-:W-:Y:S05]  /*14730*/  BRA `(.L_x_7043) ;  /* 0x0000003000007947 */ /* 0x000fea0003800000 */
.L_x_7042:
[----:B------:R-:W-:Y:S02]  /*14740*/  FSETP.GTU.FTZ.AND P0, PT, R2, +INF , PT ;  /* 0x7f8000000200780b */ /* 0x000fe40003f1c000 */
[----:B------:R-:W-:-:S11]  /*14750*/  MOV R9, R0 ;  /* 0x0000000000097202 */ /* 0x000fd60000000f00 */
[----:B------:R-:W-:Y:S02]  /*14760*/  @!P0 IMAD.MOV.U32 R8, RZ, RZ, R2 ;  /* 0x000000ffff088224 */ /* 0x000fe400078e0002 */
.L_x_7043:
[----:B------:R-:W-:Y:S05]  /*14770*/  BSYNC B0 ;  /* 0x0000000000007941 */ /* 0x000fea0003800000 */
.L_x_7041:
        /* <DEDUP_REMOVED lines=15> */
.L_x_7047:
[----:B------:R-:W0:Y:S02]  /*14870*/  F2I.S64.TRUNC R8, R8 ;  /* 0x0000000800087311 */ /* 0x000e24000020d900 */
[----:B0-----:R-:W-:-:S05]  /*14880*/  MOV R3, R8 ;  /* 0x0000000800037202 */ /* 0x001fca0000000f00 */
[----:B------:R-:W-:Y:S01]  /*14890*/  STG.E.U8 [R16.64], R3 ;  /* 0x0000000310007986 */ /* 0x000fe2000c101124 */
[----:B------:R-:W-:Y:S05]  /*148a0*/  EXIT ;  /* 0x000000000000794d */ /* 0x000fea0003800000 */
.L_x_7046:
        /* <DEDUP_REMOVED lines=9> */
.L_x_7050:
[----:B------:R-:W0:Y:S02]  /*14940*/  F2I.FTZ.TRUNC.NTZ R3, R8 ;  /* 0x0000000800037305 */ /* 0x000e24000021f100 */
[----:B0-----:R-:W-:Y:S01]  /*14950*/  STG.E [R16.64], R3 ;  /* 0x0000000310007986 */ /* 0x001fe2000c101924 */
[----:B------:R-:W-:Y:S05]  /*14960*/  EXIT ;  /* 0x000000000000794d */ /* 0x000fea0003800000 */
.L_x_7049:
[----:B------:R-:W0:Y:S02]  /*14970*/  F2I.FTZ.TRUNC.NTZ R3, R8 ;  /* 0x0000000800037305 */ /* 0x000e24000021f100 */
[----:B0-----:R-:W-:Y:S01]  /*14980*/  STG.E.U16 [R16.64], R3 ;  /* 0x0000000310007986 */ /* 0x001fe2000c101524 */
[----:B------:R-:W-:Y:S05]  /*14990*/  EXIT ;  /* 0x000000000000794d */ /* 0x000fea0003800000 */
.L_x_7045:
        /* <DEDUP_REMOVED lines=8> */
.L_x_7052:
[----:B------:R-:W-:-:S05]  /*14a20*/  F2FP.PACK_AB R8, RZ, R8 ;  /* 0x00000008ff08723e */ /* 0x000fca00000000ff */
[----:B------:R-:W-:Y:S01]  /*14a30*/  STG.E.U16 [R16.64], R8 ;  /* 0x0000000810007986 */ /* 0x000fe2000c101524 */
[----:B------:R-:W-:Y:S05]  /*14a40*/  EXIT ;  /* 0x000000000000794d */ /* 0x000fea0003800000 */
.L_x_7051:
[----:B------:R-:W-:-:S13]  /*14a50*/  ISETP.NE.AND P0, PT, R0, 0x7, PT ;  /* 0x000000070000780c */ /* 0x000fda0003f05270 */
[----:B------:R-:W-:Y:S05]  /*14a60*/  @!P0 BRA `(.L_x_7053) ;  /* 0x0000009000008947 */ /* 0x000fea0003800000 */
[----:B------:R-:W-:-:S13]  /*14a70*/  ISETP.NE.AND P0, PT, R0, 0x8, PT ;  /* 0x000000080000780c */ /* 0x000fda0003f05270 */
[----:B------:R-:W-:Y:S05]  /*14a80*/  @!P0 BRA `(.L_x_7054) ;  /* 0x0000004000008947 */ /* 0x000fea0003800000 */
[----:B------:R-:W-:-:S13]  /*14a90*/  ISETP.NE.AND P0, PT, R0, 0x9, PT ;  /* 0x000000090000780c */ /* 0x000fda0003f05270 */
[----:B------:R-:W-:Y:S05]  /*14aa0*/  @P0 BRA `(.L_x_7048) ;  /* 0x000009b000000947 */ /* 0x000fea0003800000 */
[----:B------:R-:W-:Y:S01]  /*14ab0*/  STG.E.64 [R16.64], R8 ;  /* 0x0000000810007986 */ /* 0x000fe2000c101b24 */
[----:B------:R-:W-:Y:S05]  /*14ac0*/  EXIT ;  /* 0x000000000000794d */ /* 0x000fea0003800000 */
.L_x_7054:
[----:B------:R-:W-:-:S05]  /*14ad0*/  F2FP.PACK_AB R3, R9, R8 ;  /* 0x000000080903723e */ /* 0x000fca00000000ff */
[----:B------:R-:W-:Y:S01]  /*14ae0*/  STG.E [R16.64], R3 ;  /* 0x0000000310007986 */ /* 0x000fe2000c101924 */
[----:B------:R-:W-:Y:S05]  /*14af0*/  EXIT ;  /* 0x000000000000794d */ /* 0x000fea0003800000 */
.L_x_7053:
[----:B------:R-:W-:-:S06]  /*14b00*/  FMUL.FTZ R2, R8, 1 ;  /* 0x3f80000008027820 */ /* 0x000fcc0000410000 */
[----:B------:R-:W0:Y:S02]  /*14b10*/  F2F.F64.F32 R2, R2 ;  /* 0x0000000200027310 */ /* 0x000e240000201800 */
[----:B0-----:R-:W-:Y:S01]  /*14b20*/  STG.E.64 [R16.64], R2 ;  /* 0x0000000210007986 */ /* 0x001fe2000c101b24 */
[----:B------:R-:W-:Y:S05]  /*14b30*/  EXIT ;  /* 0x000000000000794d */ /* 0x000fea0003800000 */
.L_x_7044:
        /* <DEDUP_REMOVED lines=12> */
[----:B------:R-:W-:Y:S01]  /*14c00*/  STG.E.U8 [R16.64], R3 ;  /* 0x0000000310007986 */ /* 0x000fe2000c101124 */
[----:B------:R-:W-:Y:S05]  /*14c10*/  EXIT ;  /* 0x000000000000794d */ /* 0x000fea0003800000 */
.L_x_7057:
[----:B------:R-:W-:Y:S02]  /*14c20*/  FMUL.FTZ R6, R9, 1 ;  /* 0x3f80000009067820 */ /* 0x000fe40000410000 */
[----:B------:R-:W-:-:S04]  /*14c30*/  FMUL.FTZ R4, R8, 1 ;  /* 0x3f80000008047820 */ /* 0x000fc80000410000 */
[----:B------:R-:W-:Y:S08]  /*14c40*/  F2F.F64.F32 R6, R6 ;  /* 0x0000000600067310 */ /* 0x000ff00000201800 */
[----:B------:R-:W0:Y:S02]  /*14c50*/  F2F.F64.F32 R4, R4 ;  /* 0x0000000400047310 */ /* 0x000e240000201800 */
[----:B0-----:R-:W-:Y:S01]  /*14c60*/  STG.E.128 [R16.64], R4 ;  /* 0x0000000410007986 */ /* 0x001fe2000c101d24 */
[----:B------:R-:W-:Y:S05]  /*14c70*/  EXIT ;  /* 0x000000000000794d */ /* 0x000fea0003800000 */
.L_x_7056:
        /* <DEDUP_REMOVED lines=20> */
.L_x_7061:
[----:B------:R-:W-:Y:S05]  /*14dc0*/  BSYNC B0 ;  /* 0x0000000000007941 */ /* 0x000fea0003800000 */
.L_x_7060:
[----:B------:R-:W-:-:S05]  /*14dd0*/  LOP3.LUT R5, R0, R5, RZ, 0xfc, !PT ;  /* 0x0000000500057212 */ /* 0x000fca00078efcff */
[----:B------:R-:W-:Y:S01]  /*14de0*/  STG.E.U8 [R16.64], R5 ;  /* 0x0000000510007986 */ /* 0x000fe2000c101124 */
[----:B------:R-:W-:Y:S05]  /*14df0*/  EXIT ;  /* 0x000000000000794d */ /* 0x000fea0003800000 */
.L_x_7059:
        /* <DEDUP_REMOVED lines=12> */
.L_x_7063:
[----:B------:R-:W-:Y:S01]  /*14ec0*/  HFMA2.MMA R0, -RZ, RZ, 0, 7.569789886474609375e-06 ;  /* 0x0000007fff007435 */ /* 0x000fe200000001ff */
[----:B------:R-:W-:-:S09]  /*14ed0*/  ISETP.GT.U32.AND P0, PT, R2, 0x7f800000, PT ;  /* 0x7f8000000200780c */ /* 0x000fd20003f04070 */
[----:B------:R-:W-:Y:S02]  /*14ee0*/  SEL R0, R0, 0x7c, P0 ;  /* 0x0000007c00007807 */ /* 0x000fe40000000000 */
.L_x_7064:
[----:B------:R-:W-:Y:S05]  /*14ef0*/  BSYNC B0 ;  /* 0x0000000000007941 */ /* 0x000fea0003800000 */
.L_x_7062:
[----:B------:R-:W-:-:S04]  /*14f00*/  LOP3.LUT R8, R8, 0x80000000, RZ, 0xc0, !PT ;  /* 0x8000000008087812 */ /* 0x000fc800078ec0ff */
[----:B------:R-:W-:-:S04]  /*14f10*/  SHF.R.U32.HI R3, RZ, 0x18, R8 ;  /* 0x00000018ff037819 */ /* 0x000fc80000011608 */
[----:B------:R-:W-:-:S05]  /*14f20*/  LOP3.LUT R3, R0, R3, RZ, 0xfc, !PT ;  /* 0x0000000300037212 */ /* 0x000fca00078efcff */
[----:B------:R-:W-:Y:S01]  /*14f30*/  STG.E.U8 [R16.64], R3 ;  /* 0x0000000310007986 */ /* 0x000fe2000c101124 */
[----:B------:R-:W-:Y:S05]  /*14f40*/  EXIT ;  /* 0x000000000000794d */ /* 0x000fea0003800000 */
.L_x_7058:
[----:B------:R-:W-:-:S05]  /*14f50*/  F2FP.BF16.PACK_AB R8, RZ, R8 ;  /* 0x00000008ff08723e */ /* 0x000fca00000010ff */
[----:B------:R-:W-:Y:S01]  /*14f60*/  STG.E.U16 [R16.64], R8 ;  /* 0x0000000810007986 */ /* 0x000fe2000c101524 */
[----:B------:R-:W-:Y:S05]  /*14f70*/  EXIT ;  /* 0x000000000000794d */ /* 0x000fea0003800000 */
.L_x_7055:
        /* <DEDUP_REMOVED lines=11> */
.L_x_7067:
        /* <DEDUP_REMOVED lines=16> */
.L_x_7070:
[----:B------:R-:W-:-:S04]  /*15130*/  LOP3.LUT R8, R8, 0x80000000, RZ, 0xc0, !PT ;  /* 0x8000000008087812 */ /* 0x000fc800078ec0ff */
[----:B------:R-:W-:-:S04]  /*15140*/  SHF.R.U32.HI R3, RZ, 0x18, R8 ;  /* 0x00000018ff037819 */ /* 0x000fc80000011608 */
[----:B------:R-:W-:-:S04]  /*15150*/  LOP3.LUT R2, R2, R3, RZ, 0xfc, !PT ;  /* 0x0000000302027212 */ /* 0x000fc800078efcff */
[----:B------:R-:W-:Y:S02]  /*15160*/  PRMT R0, R2, 0x7610, R0 ;  /* 0x0000761002007816 */ /* 0x000fe40000000000 */
.L_x_7069:
[----:B------:R-:W-:Y:S05]  /*15170*/  BSYNC B0 ;  /* 0x0000000000007941 */ /* 0x000fea0003800000 */
.L_x_7068:
[----:B------:R-:W-:Y:S01]  /*15180*/  STG.E.U8 [R16.64], R0 ;  /* 0x0000000010007986 */ /* 0x000fe2000c101124 */
[----:B------:R-:W-:Y:S05]  /*15190*/  EXIT ;  /* 0x000000000000794d */ /* 0x000fea0003800000 */
.L_x_7066:
        /* <DEDUP_REMOVED lines=16> */
.L_x_7073:
[----:B------:R-:W-:-:S04]  /*152a0*/  LOP3.LUT R8, R8, 0x80000000, RZ, 0xc0, !PT ;  /* 0x8000000008087812 */ /* 0x000fc800078ec0ff */
[----:B------:R-:W-:-:S04]  /*152b0*/  SHF.R.U32.HI R3, RZ, 0x18, R8 ;  /* 0x00000018ff037819 */ /* 0x000fc80000011608 */
[----:B------:R-:W-:-:S04]  /*152c0*/  LOP3.LUT R2, R2, R3, RZ, 0xfc, !PT ;  /* 0x0000000302027212 */ /* 0x000fc800078efcff */
[----:B------:R-:W-:Y:S02]  /*152d0*/  PRMT R0, R2, 0x7610, R0 ;  /* 0x0000761002007816 */ /* 0x000fe40000000000 */
.L_x_7072:
[----:B------:R-:W-:Y:S05]  /*152e0*/  BSYNC B0 ;  /* 0x0000000000007941 */ /* 0x000fea0003800000 */
.L_x_7071:
[----:B------:R-:W-:Y:S01]  /*152f0*/  STG.E.U8 [R16.64], R0 ;  /* 0x0000000010007986 */ /* 0x000fe2000c101124 */
[----:B------:R-:W-:Y:S05]  /*15300*/  EXIT ;  /* 0x000000000000794d */ /* 0x000fea0003800000 */
.L_x_7065:
        /* <DEDUP_REMOVED lines=21> */
.L_x_7048:
[----:B------:R-:W-:Y:S01]  /*15460*/  MOV R0, 0x0 ;  /* 0x0000000000007802 */ /* 0x000fe20000000f00 */
[----:B------:R-:W-:Y:S01]  /*15470*/  HFMA2.MMA R8, -RZ, RZ, 0, 6.020069122314453125e-06 ;  /* 0x00000065ff087435 */ /* 0x000fe200000001ff */
        /* <DEDUP_REMOVED lines=17> */
[----:B------:R-:W-:Y:S05]  /*15590*/  EXIT ;  /* 0x000000000000794d */ /* 0x000fea0003800000 */
.L_x_7075:
[----:B------:R-:W0:Y:S02]  /*155a0*/  F2I.U64.TRUNC R8, R8 ;  /* 0x0000000800087311 */ /* 0x000e24000020d800 */
[----:B0-----:R-:W-:Y:S01]  /*155b0*/  STG.E.64 [R16.64], R8 ;  /* 0x0000000810007986 */ /* 0x001fe2000c101b24 */
[----:B------:R-:W-:Y:S05]  /*155c0*/  EXIT ;  /* 0x000000000000794d */ /* 0x000fea0003800000 */
.L_x_7074:
[----:B------:R-:W0:Y:S02]  /*155d0*/  F2I.FTZ.U32.TRUNC.NTZ R3, R8 ;  /* 0x0000000800037305 */ /* 0x000e24000021f000 */
[----:B0-----:R-:W-:Y:S01]  /*155e0*/  STG.E [R16.64], R3 ;  /* 0x0000000310007986 */ /* 0x001fe2000c101924 */
[----:B------:R-:W-:Y:S05]  /*155f0*/  EXIT ;  /* 0x000000000000794d */ /* 0x000fea0003800000 */
        .weak           $__internal_12_$__cuda_sm3x_div_rn_ftz_f32_slowpath
        .type           $__internal_12_$__cuda_sm3x_div_rn_ftz_f32_slowpath,@function
        .size           $__internal_12_$__cuda_sm3x_div_rn_ftz_f32_slowpath,(.L_x_16509 - $__internal_12_$__cuda_sm3x_div_rn_ftz_f32_slowpath)
$__internal_12_$__cuda_sm3x_div_rn_ftz_f32_slowpath:
[----:B------:R-:W-:Y:S01]  /*15600*/  SHF.R.U32.HI R3, RZ, 0x17, R14 ;  /* 0x00000017ff037819 */ /* 0x000fe2000001160e */
[----:B------:R-:W-:Y:S01]  /*15610*/  BSSY B1, `(.L_x_7076) ;  /* 0x0000046000017945 */ /* 0x000fe20003800000 */
[----:B------:R-:W-:Y:S01]  /*15620*/  SHF.R.U32.HI R12, RZ, 0x17, R15 ;  /* 0x00000017ff0c7819 */ /* 0x000fe2000001160f */
[----:B------:R-:W-:Y:S01]  /*15630*/  BSSY B2, `(.L_x_7077) ;  /* 0x000001d000027945 */ /* 0x000fe20003800000 */
[----:B------:R-:W-:-:S02]  /*15640*/  LOP3.LUT R3, R3, 0xff, RZ, 0xc0, !PT ;  /* 0x000000ff03037812 */ /* 0x000fc400078ec0ff */
[----:B------:R-:W-:Y:S02]  /*15650*/  LOP3.LUT R12, R12, 0xff, RZ, 0xc0, !PT ;  /* 0x000000ff0c0c7812 */ /* 0x000fe400078ec0ff */
[----:B------:R-:W-:Y:S02]  /*15660*/  IADD3 R20, R3, -0x1, RZ ;  /* 0xffffffff03147810 */ /* 0x000fe40007ffe0ff */
        /* <DEDUP_REMOVED lines=25> */
.L_x_7078:
[----:B------:R-:W-:Y:S05]  /*15800*/  BSYNC B2 ;  /* 0x0000000000027941 */ /* 0x000fea0003800000 */
.L_x_7077:
        /* <DEDUP_REMOVED lines=27> */
.L_x_7084:
[----:B------:R-:W-:Y:S02]  /*159c0*/  IMAD R20, R3, 0x800000, R20 ;  /* 0x0080000003147824 */ /* 0x000fe400078e0214 */
.L_x_7085:
[----:B------:R-:W-:Y:S05]  /*159d0*/  BSYNC B2 ;  /* 0x0000000000027941 */ /* 0x000fea0003800000 */
.L_x_7083:
[----:B------:R-:W-:Y:S05]  /*159e0*/  BRA `(.L_x_7086) ;  /* 0x0000008000007947 */ /* 0x000fea0003800000 */
.L_x_7082:
[----:B------:R-:W-:-:S04]  /*159f0*/  LOP3.LUT R15, R14, 0x80000000, R15, 0x48, !PT ;  /* 0x800000000e0f7812 */ /* 0x000fc800078e480f */
[----:B------:R-:W-:Y:S01]  /*15a00*/  LOP3.LUT R20, R15, 0x7f800000, RZ, 0xfc, !PT ;  /* 0x7f8000000f147812 */ /* 0x000fe200078efcff */
[----:B------:R-:W-:Y:S05]  /*15a10*/  BRA `(.L_x_7086) ;  /* 0x0000005000007947 */ /* 0x000fea0003800000 */
.L_x_7081:
[----:B------:R-:W-:Y:S01]  /*15a20*/  LOP3.LUT R20, R14, 0x80000000, R15, 0x48, !PT ;  /* 0x800000000e147812 */ /* 0x000fe200078e480f */
[----:B------:R-:W-:Y:S05]  /*15a30*/  BRA `(.L_x_7086) ;  /* 0x0000003000007947 */ /* 0x000fea0003800000 */
.L_x_7080:
[----:B------:R-:W0:Y:S01]  /*15a40*/  MUFU.RSQ R20, -QNAN ;  /* 0xffc0000000147908 */ /* 0x000e220000001400 */
[----:B------:R-:W-:Y:S05]  /*15a50*/  BRA `(.L_x_7086) ;  /* 0x0000001000007947 */ /* 0x000fea0003800000 */
.L_x_7079:
[----:B------:R-:W-:Y:S02]  /*15a60*/  FADD.FTZ R20, R15, R14 ;  /* 0x0000000e0f147221 */ /* 0x000fe40000010000 */
.L_x_7086:
[----:B------:R-:W-:Y:S05]  /*15a70*/  BSYNC B1 ;  /* 0x0000000000017941 */ /* 0x000fea0003800000 */
.L_x_7076:
[----:B------:R-:W-:-:S04]  /*15a80*/  MOV R3, 0x0 ;  /* 0x0000000000037802 */ /* 0x000fc80000000f00 */
[----:B------:R-:W-:Y:S05]  /*15a90*/  RET.REL.NODEC R2 `(_ZN2at6native18elementwise_kernelILi128ELi4EZNS0_15gpu_kernel_implIZZZNS0_17acosh_kernel_cudaERNS_18TensorIteratorBaseEENKUlvE_clEvENKUlvE0_clEvEUlN3c107complexIfEEE_EEvS4_RKT_EUliE_EEviT1_) ;  /* 0xfffea56002007950 */ /* 0x000fea0003c3ffff */
.L_x_7087:
        /* <DEDUP_REMOVED lines=14> */
.L_x_16509:


//--------------------- .text._ZN2at6native27unrolled_elementwise_kernelIZZZNS0_17acosh_kernel_cudaERNS_18TensorIteratorBaseEENKUlvE_clEvENKUlvE0_clEvEUlN3c107complexIfEEE_St5arrayIPcLm2EELi4E23TrivialOffsetCalculatorILi1EjESE_NS0_6memory12LoadWithCastILi1EEENSF_13StoreWithCastILi1EEEEEviT_T0_T2_T3_T4_T5_ --------------------------
	.section	.text._ZN2at6native27unrolled_elementwise_kernelIZZZNS0_17acosh_kernel_cudaERNS_18TensorIteratorBaseEENKUlvE_clEvENKUlvE0_clEvEUlN3c107complexIfEEE_St5arrayIPcLm2EELi4E23TrivialOffsetCalculatorILi1EjESE_NS0_6memory12LoadWithCastILi1EEENSF_13StoreWithCastILi1EEEEEviT_T0_T2_T3_T4_T5_,"ax",@progbits
	.sectioninfo	@"SHI_REGISTERS=34"
	.align	128
        .global         _ZN2at6native27unrolled_elementwise_kernelIZZZNS0_17acosh_kernel_cudaERNS_18TensorIteratorBaseEENKUlvE_clEvENKUlvE0_clEvEUlN3c107complexIfEEE_St5arrayIPcLm2EELi4E23TrivialOffsetCalculatorILi1EjESE_NS0_6memory12LoadWithCastILi1EEENSF_13StoreWithCastILi1EEEEEviT_T0_T2_T3_T4_T5_
        .type           _ZN2at6native27unrolled_elementwise_kernelIZZZNS0_17acosh_kernel_cudaERNS_18TensorIteratorBaseEENKUlvE_clEvENKUlvE0_clEvEUlN3c107complexIfEEE_St5arrayIPcLm2EELi4E23TrivialOffsetCalculatorILi1EjESE_NS0_6memory12LoadWithCastILi1EEENSF_13StoreWithCastILi1EEEEEviT_T0_T2_T3_T4_T5_,@function
        .size           _ZN2at6native27unrolled_elementwise_kernelIZZZNS0_17acosh_kernel_cudaERNS_18TensorIteratorBaseEENKUlvE_clEvENKUlvE0_clEvEUlN3c107complexIfEEE_St5arrayIPcLm2EELi4E23TrivialOffsetCalculatorILi1EjESE_NS0_6memory12LoadWithCastILi1EEENSF_13StoreWithCastILi1EEEEEviT_T0_T2_T3_T4_T5_,(.L_x_16510 - _ZN2at6native27unrolled_elementwise_kernelIZZZNS0_17acosh_kernel_cudaERNS_18TensorIteratorBaseEENKUlvE_clEvENKUlvE0_clEvEUlN3c107complexIfEEE_St5arrayIPcLm2EELi4E23TrivialOffsetCalculatorILi1EjESE_NS0_6memory12LoadWithCastILi1EEENSF_13StoreWithCastILi1EEEEEviT_T0_T2_T3_T4_T5_)
        .other          _ZN2at6native27unrolled_elementwise_kernelIZZZNS0_17acosh_kernel_cudaERNS_18TensorIteratorBaseEENKUlvE_clEvENKUlvE0_clEvEUlN3c107complexIfEEE_St5arrayIPcLm2EELi4E23TrivialOffsetCalculatorILi1EjESE_NS0_6memory12LoadWithCastILi1EEENSF_13StoreWithCastILi1EEEEEviT_T0_T2_T3_T4_T5_,@"STO_CUDA_ENTRY STV_DEFAULT"
_ZN2at6native27unrolled_elementwise_kernelIZZZNS0_17acosh_kernel_cudaERNS_18TensorIteratorBaseEENKUlvE_clEvENKUlvE0_clEvEUlN3c107complexIfEEE_St5arrayIPcLm2EELi4E23TrivialOffsetCalculatorILi1EjESE_NS0_6memory12LoadWithCastILi1EEENSF_13StoreWithCastILi1EEEEEviT_T0_T2_T3_T4_T5_:
.text._ZN2at6native27unrolled_elementwise_kernelIZZZNS0_17acosh_kernel_cudaERNS_18TensorIteratorBaseEENKUlvE_clEvENKUlvE0_clEvEUlN3c107complexIfEEE_St5arrayIPcLm2EELi4E23TrivialOffsetCalculatorILi1EjESE_NS0_6memory12LoadWithCastILi1EEENSF_13StoreWithCastILi1EEEEEviT_T0_T2_T3_T4_T5_:
[----:B------:R-:W-:Y:S02]  /*0000*/  IMAD.MOV.U32 R1, RZ, RZ, c[0x0][0x28] ;  /* 0x00000a00ff017624 */ /* 0x000fe400078e00ff */
[----:B------:R-:W0:Y:S01]  /*0010*/  S2R R31, SR_CTAID.X ;  /* 0x00000000001f7919 */ /* 0x000e220000002500 */
[----:B------:R-:W-:Y:S01]  /*0020*/  IMAD.MOV.U32 R30, RZ, RZ, -0x200 ;  /* 0xfffffe00ff1e7424 */ /* 0x000fe200078e00ff */
[----:B------:R-:W1:Y:S01]  /*0030*/  LDC.U8 R25, c[0x0][0x17c] ;  /* 0x00005f00ff197b82 */ /* 0x000e620000000000 */
[----:B------:R-:W-:Y:S01]  /*0040*/  ULDC.64 UR36, c[0x0][0x118] ;  /* 0x0000460000247ab9 */ /* 0x000fe20000000a00 */
[----:B------:R-:W2:Y:S01]  /*0050*/  S2R R24, SR_TID.X ;  /* 0x0000000000187919 */ /* 0x000ea20000002100 */
[----:B------:R-:W-:Y:S01]  /*0060*/  BSSY B6, `(.L_x_7088) ;  /* 0x0000100000067945 */ /* 0x000fe20003800000 */
[----:B------:R-:W-:Y:S01]  /*0070*/  IMAD.MOV.U32 R27, RZ, RZ, RZ ;  /* 0x000000ffff1b7224 */ /* 0x000fe200078e00ff */
[----:B------:R-:W-:Y:S01]  /*0080*/  CS2R R16, SRZ ;  /* 0x0000000000107805 */ /* 0x000fe2000001ff00 */
[----:B0-----:R-:W-:-:S05]  /*0090*/  IMAD R30, R31, R30, c[0x0][0x160] ;  /* 0x000058001f1e7624 */ /* 0x001fca00078e021e */
[----:B--2---:R-:W-:-:S04]  /*00a0*/  ISETP.GE.AND P0, PT, R24, R30, PT ;  /* 0x0000001e1800720c */ /* 0x004fc80003f06270 */
[----:B------:R-:W-:-:S09]  /*00b0*/  P2R R28, PR, RZ, 0x1 ;  /* 0x00000001ff1c7803 */ /* 0x000fd20000000000 */
[----:B------:R-:W-:Y:S05]  /*00c0*/  @P0 BRA `(.L_x_7089) ;  /* 0x00000f9000000947 */ /* 0x000fea0003800000 */
[----:B-1----:R-:W-:Y:S01]  /*00d0*/  IMAD R0, R31, 0x200, R24 ;  /* 0x000002001f007824 */ /* 0x002fe200078e0218 */
[----:B------:R-:W-:Y:S01]  /*00e0*/  PRMT R3, R25, 0x9910, RZ ;  /* 0x0000991019037816 */ /* 0x000fe200000000ff */
[----:B------:R-:W-:Y:S02]  /*00f0*/  BSSY B7, `(.L_x_7090) ;  /* 0x00000f5000077945 */ /* 0x000fe40003800000 */
        /* <DEDUP_REMOVED lines=15> */
[----:B------:R-:W-:Y:S01]  /*01f0*/  HFMA2.MMA R17, -RZ, RZ, 0, 0 ;  /* 0x00000000ff117435 */ /* 0x000fe200000001ff */
[----:B--2---:R0:W1:Y:S01]  /*0200*/  I2F.S16 R16, R2 ;  /* 0x0000000200107306 */ /* 0x0040620000101400 */
[----:B------:R-:W-:Y:S07]  /*0210*/  BRA `(.L_x_7096) ;  /* 0x00000e2000007947 */ /* 0x000fee0003800000 */
.L_x_7094:
[----:B------:R-:W2:Y:S01]  /*0220*/  LDG.E.U8 R2, [R2.64] ;  /* 0x0000002402027981 */ /* 0x000ea2000c1e1100 */
[----:B------:R-:W-:Y:S01]  /*0230*/  IMAD.MOV.U32 R17, RZ, RZ, RZ ;  /* 0x000000ffff117224 */ /* 0x000fe200078e00ff */
[----:B--2---:R0:W1:Y:S01]  /*0240*/  I2F.U16 R16, R2 ;  /* 0x0000000200107306 */ /* 0x0040620000101000 */
[----:B------:R-:W-:Y:S05]  /*0250*/  BRA `(.L_x_7096) ;  /* 0x00000de000007947 */ /* 0x000fea0003800000 */
.L_x_7093:
[----:B------:R-:W-:-:S13]  /*0260*/  ISETP.NE.AND P0, PT, R0, 0x2, PT ;  /* 0x000000020000780c */ /* 0x000fda0003f05270 */
[----:B------:R-:W-:Y:S05]  /*0270*/  @!P0 BRA `(.L_x_7097) ;  /* 0x000000c000008947 */ /* 0x000fea0003800000 */
[----:B------:R-:W-:-:S13]  /*0280*/  ISETP.NE.AND P0, PT, R0, 0x3, PT ;  /* 0x000000030000780c */ /* 0x000fda0003f05270 */
[----:B------:R-:W-:Y:S05]  /*0290*/  @!P0 BRA `(.L_x_7098) ;  /* 0x0000006000008947 */ /* 0x000fea0003800000 */
[----:B------:R-:W-:-:S13]  /*02a0*/  ISETP.NE.AND P0, PT, R0, 0x4, PT ;  /* 0x000000040000780c */ /* 0x000fda0003f05270 */
[----:B------:R-:W-:Y:S05]  /*02b0*/  @P0 BRA `(.L_x_7095) ;  /* 0x00000bc000000947 */ /* 0x000fea0003800000 */
[----:B------:R-:W2:Y:S01]  /*02c0*/  LDG.E.64 R2, [R2.64] ;  /* 0x0000002402027981 */ /* 0x000ea2000c1e1b00 */
[----:B------:R-:W-:Y:S01]  /*02d0*/  IMAD.MOV.U32 R17, RZ, RZ, RZ ;  /* 0x000000ffff117224 */ /* 0x000fe200078e00ff */
[----:B--2---:R0:W1:Y:S01]  /*02e0*/  I2F.S64 R16, R2 ;  /* 0x0000000200107312 */ /* 0x0040620000301400 */
[----:B------:R-:W-:Y:S05]  /*02f0*/  BRA `(.L_x_7096) ;  /* 0x00000d4000007947 */ /* 0x000fea0003800000 */
.L_x_7098:
[----:B------:R-:W2:Y:S01]  /*0300*/  LDG.E R2, [R2.64] ;  /* 0x0000002402027981 */ /* 0x000ea2000c1e1900 */
[----:B------:R-:W-:Y:S01]  /*0310*/  IMAD.MOV.U32 R17, RZ, RZ, RZ ;  /* 0x000000ffff117224 */ /* 0x000fe200078e00ff */
[----:B--2---:R0:W1:Y:S01]  /*0320*/  I2F R16, R2 ;  /* 0x0000000200107306 */ /* 0x0040620000201400 */
[----:B------:R-:W-:Y:S05]  /*0330*/  BRA `(.L_x_7096) ;  /* 0x00000d0000007947 */ /* 0x000fea0003800000 */
.L_x_7097:
[----:B------:R-:W2:Y:S01]  /*0340*/  LDG.E.U16 R2, [R2.64] ;  /* 0x0000002402027981 */ /* 0x000ea2000c1e1500 */
[----:B------:R-:W-:Y:S01]  /*0350*/  IMAD.MOV.U32 R17, RZ, RZ, RZ ;  /* 0x000000ffff117224 */ /* 0x000fe200078e00ff */
[----:B--2---:R0:W1:Y:S01]  /*0360*/  I2F.S16 R16, R2 ;  /* 0x0000000200107306 */ /* 0x0040620000101400 */
[----:B------:R-:W-:Y:S05]  /*0370*/  BRA `(.L_x_7096) ;  /* 0x00000cc000007947 */ /* 0x000fea0003800000 */
.L_x_7092:
        /* <DEDUP_REMOVED lines=9> */
.L_x_7100:
[----:B------:R-:W2:Y:S01]  /*0410*/  LDG.E.U16 R2, [R2.64] ;  /* 0x0000002402027981 */ /* 0x000ea2000c1e1500 */
[----:B------:R-:W-:Y:S01]  /*0420*/  IMAD.MOV.U32 R17, RZ, RZ, RZ ;  /* 0x000000ffff117224 */ /* 0x000fe200078e00ff */
[----:B--2---:R-:W-:Y:S01]  /*0430*/  HADD2.F32 R16, -RZ, R2.H0_H0 ;  /* 0x20000002ff107230 */ /* 0x004fe20000004100 */
[----:B------:R-:W-:Y:S05]  /*0440*/  BRA `(.L_x_7096) ;  /* 0x00000bf000007947 */ /* 0x000fea0003800000 */
.L_x_7099:
        /* <DEDUP_REMOVED lines=8> */
.L_x_7102:
[----:B------:R-:W2:Y:S02]  /*04d0*/  LDG.E R2, [R2.64] ;  /* 0x0000002402027981 */ /* 0x000ea4000c1e1900 */
[--C-:B--2---:R-:W-:Y:S02]  /*04e0*/  HADD2.F32 R17, -RZ, R2.reuse.H1_H1 ;  /* 0x30000002ff117230 */ /* 0x104fe40000004100 */
[----:B------:R-:W-:Y:S01]  /*04f0*/  HADD2.F32 R16, -RZ, R2.H0_H0 ;  /* 0x20000002ff107230 */ /* 0x000fe20000004100 */
[----:B------:R-:W-:Y:S05]  /*0500*/  BRA `(.L_x_7096) ;  /* 0x00000b3000007947 */ /* 0x000fea0003800000 */
.L_x_7101:
[----:B------:R-:W2:Y:S01]  /*0510*/  LDG.E.64 R2, [R2.64] ;  /* 0x0000002402027981 */ /* 0x000ea2000c1e1b00 */
[----:B------:R-:W-:Y:S01]  /*0520*/  MOV R17, RZ ;  /* 0x000000ff00117202 */ /* 0x000fe20000000f00 */
[----:B--2---:R-:W0:Y:S01]  /*0530*/  F2F.F32.F64 R16, R2 ;  /* 0x0000000200107310 */ /* 0x004e220000301000 */
[----:B------:R-:W0:-:S14]  /*0540*/  DSETP.GEU.AND P0, PT, |R2|, c[0x2][0x0], PT ;  /* 0x008000000200762a */ /* 0x000e1c0003f0e200 */
[----:B0-----:R-:W-:Y:S01]  /*0550*/  @!P0 FMUL R16, R16, 1.175494350822287508e-38 ;  /* 0x0080000010108820 */ /* 0x001fe20000400000 */
[----:B------:R-:W-:Y:S05]  /*0560*/  BRA `(.L_x_7096) ;  /* 0x00000ad000007947 */ /* 0x000fea0003800000 */
.L_x_7091:
        /* <DEDUP_REMOVED lines=11> */
[----:B------:R-:W-:Y:S01]  /*0620*/  FSEL R16, RZ, 1, !P0 ;  /* 0x3f800000ff107808 */ /* 0x000fe20004000000 */
[----:B------:R-:W-:Y:S05]  /*0630*/  BRA `(.L_x_7096) ;  /* 0x00000a0000007947 */ /* 0x000fea0003800000 */
.L_x_7105:
        /* <DEDUP_REMOVED lines=8> */
.L_x_7104:
        /* <DEDUP_REMOVED lines=8> */
[----:B------:R-:W-:Y:S02]  /*0740*/  IMAD.MOV.U32 R17, RZ, RZ, RZ ;  /* 0x000000ffff117224 */ /* 0x000fe400078e00ff */
[----:B--2---:R-:W-:-:S05]  /*0750*/  IMAD.SHL.U32 R16, R16, 0x1000000, RZ ;  /* 0x0100000010107824 */ /* 0x004fca00078e00ff */
[----:B------:R-:W-:-:S04]  /*0760*/  LOP3.LUT R0, R16, 0x7f000000, RZ, 0xc0, !PT ;  /* 0x7f00000010007812 */ /* 0x000fc800078ec0ff */
[----:B------:R-:W0:Y:S01]  /*0770*/  FLO.U32 R4, R0 ;  /* 0x0000000000047300 */ /* 0x000e2200000e0000 */
[----:B------:R-:W-:-:S04]  /*0780*/  IADD3 R2, R0, -0x1, RZ ;  /* 0xffffffff00027810 */ /* 0x000fc80007ffe0ff */
[----:B------:R-:W-:Y:S02]  /*0790*/  SHF.R.S32.HI R2, RZ, 0x1f, R2 ;  /* 0x0000001fff027819 */ /* 0x000fe40000011402 */
[----:B0-----:R-:W-:-:S04]  /*07a0*/  IADD3 R4, -R4, 0x1f, RZ ;  /* 0x0000001f04047810 */ /* 0x001fc80007ffe1ff */
[C---:B------:R-:W-:Y:S02]  /*07b0*/  ISETP.GT.U32.AND P0, PT, R4.reuse, 0x4, PT ;  /* 0x000000040400780c */ /* 0x040fe40003f04070 */
[----:B------:R-:W-:-:S04]  /*07c0*/  IADD3 R4, R4, -0x4, RZ ;  /* 0xfffffffc04047810 */ /* 0x000fc80007ffe0ff */
[----:B------:R-:W-:Y:S02]  /*07d0*/  SEL R5, R4, RZ, P0 ;  /* 0x000000ff04057207 */ /* 0x000fe40000000000 */
[----:B------:R-:W-:-:S03]  /*07e0*/  IADD3 R4, R0, 0x1000000, RZ ;  /* 0x0100000000047810 */ /* 0x000fc60007ffe0ff */
[----:B------:R-:W-:Y:S01]  /*07f0*/  IMAD R6, R5, R6, 0x3c000000 ;  /* 0x3c00000005067424 */ /* 0x000fe200078e0206 */
[----:B------:R-:W-:Y:S02]  /*0800*/  SHF.L.U32 R5, R0, R5, RZ ;  /* 0x0000000500057219 */ /* 0x000fe400000006ff */
[----:B------:R-:W-:Y:S02]  /*0810*/  SHF.R.S32.HI R4, RZ, 0x8, R4 ;  /* 0x00000008ff047819 */ /* 0x000fe40000011404 */
[----:B------:R-:W-:-:S04]  /*0820*/  LEA.HI R5, R5, R6, RZ, 0x1c ;  /* 0x0000000605057211 */ /* 0x000fc800078fe0ff */
[----:B------:R-:W-:-:S04]  /*0830*/  LOP3.LUT R5, R5, 0x7f800000, R4, 0xf8, !PT ;  /* 0x7f80000005057812 */ /* 0x000fc800078ef804 */
[----:B------:R-:W-:-:S04]  /*0840*/  LOP3.LUT R5, R5, R2, RZ, 0x30, !PT ;  /* 0x0000000205057212 */ /* 0x000fc800078e30ff */
[----:B------:R-:W-:Y:S01]  /*0850*/  LOP3.LUT R16, R5, 0x80000000, R16, 0xf8, !PT ;  /* 0x8000000005107812 */ /* 0x000fe200078ef810 */
[----:B------:R-:W-:Y:S05]  /*0860*/  BRA `(.L_x_7096) ;  /* 0x000007d000007947 */ /* 0x000fea0003800000 */
.L_x_7107:
        /* <DEDUP_REMOVED lines=14> */
.L_x_7106:
[----:B------:R-:W2:Y:S01]  /*0950*/  LDG.E.U16 R2, [R2.64] ;  /* 0x0000002402027981 */ /* 0x000ea2000c1e1500 */
[----:B------:R-:W-:Y:S01]  /*0960*/  IMAD.MOV.U32 R17, RZ, RZ, RZ ;  /* 0x000000ffff117224 */ /* 0x000fe200078e00ff */
[----:B--2---:R-:W-:Y:S01]  /*0970*/  PRMT R16, RZ, 0x5410, R2 ;  /* 0x00005410ff107816 */ /* 0x004fe20000000002 */
[----:B------:R-:W-:Y:S05]  /*0980*/  BRA `(.L_x_7096) ;  /* 0x000006b000007947 */ /* 0x000fea0003800000 */
.L_x_7103:
        /* <DEDUP_REMOVED lines=12> */
.L_x_7110:
        /* <DEDUP_REMOVED lines=20> */
.L_x_7112:
[----:B------:R-:W-:Y:S05]  /*0b90*/  BSYNC B0 ;  /* 0x0000000000007941 */ /* 0x000fea0003800000 */
.L_x_7111:
[----:B------:R-:W-:Y:S02]  /*0ba0*/  LEA R3, R0, 0x3b800000, 0x17 ;  /* 0x3b80000000037811 */ /* 0x000fe400078eb8ff */
[----:B------:R-:W-:-:S04]  /*0bb0*/  SHF.L.U32 R2, R2, 0x14, RZ ;  /* 0x0000001402027819 */ /* 0x000fc800000006ff */
[----:B------:R-:W-:Y:S01]  /*0bc0*/  LOP3.LUT R16, R3, R2, R16, 0xfe, !PT ;  /* 0x0000000203107212 */ /* 0x000fe200078efe10 */
[----:B------:R-:W-:Y:S05]  /*0bd0*/  BRA `(.L_x_7096) ;  /* 0x0000046000007947 */ /* 0x000fea0003800000 */
.L_x_7109:
        /* <DEDUP_REMOVED lines=20> */
.L_x_7114:
[----:B------:R-:W-:Y:S05]  /*0d20*/  BSYNC B0 ;  /* 0x0000000000007941 */ /* 0x000fea0003800000 */
.L_x_7113:
[----:B------:R-:W-:Y:S01]  /*0d30*/  IMAD.SHL.U32 R2, R2, 0x200000, RZ ;  /* 0x0020000002027824 */ /* 0x000fe200078e00ff */
[----:B------:R-:W-:-:S04]  /*0d40*/  LEA R3, R0, 0x37800000, 0x17 ;  /* 0x3780000000037811 */ /* 0x000fc800078eb8ff */
[----:B------:R-:W-:Y:S01]  /*0d50*/  LOP3.LUT R16, R3, R2, R16, 0xfe, !PT ;  /* 0x0000000203107212 */ /* 0x000fe200078efe10 */
[----:B------:R-:W-:Y:S05]  /*0d60*/  BRA `(.L_x_7096) ;  /* 0x000002d000007947 */ /* 0x000fea0003800000 */
.L_x_7108:
        /* <DEDUP_REMOVED lines=14> */
.L_x_7118:
[----:B------:R-:W-:Y:S05]  /*0e50*/  BSYNC B0 ;  /* 0x0000000000007941 */ /* 0x000fea0003800000 */
.L_x_7117:
[----:B------:R-:W-:Y:S01]  /*0e60*/  MOV R17, RZ ;  /* 0x000000ff00117202 */ /* 0x000fe20000000f00 */
[----:B------:R-:W-:Y:S05]  /*0e70*/  BRA `(.L_x_7096) ;  /* 0x000001c000007947 */ /* 0x000fea0003800000 */
.L_x_7095:
[----:B------:R-:W-:Y:S01]  /*0e80*/  MOV R2, 0x0 ;  /* 0x0000000000027802 */ /* 0x000fe20000000f00 */
[----:B------:R-:W-:Y:S01]  /*0e90*/  IMAD.MOV.U32 R4, RZ, RZ, c[0x4][0x158] ;  /* 0x01005600ff047624 */ /* 0x000fe200078e00ff */
[----:B------:R-:W-:Y:S01]  /*0ea0*/  MOV R11, c[0x4][0x1c] ;  /* 0x01000700000b7a02 */ /* 0x000fe20000000f00 */
[----:B------:R-:W-:Y:S02]  /*0eb0*/  IMAD.MOV.U32 R5, RZ, RZ, c[0x4][0x15c] ;  /* 0x01005700ff057624 */ /* 0x000fe400078e00ff */
[----:B------:R-:W-:Y:S01]  /*0ec0*/  IMAD.MOV.U32 R6, RZ, RZ, c[0x4][0x160] ;  /* 0x01005800ff067624 */ /* 0x000fe200078e00ff */
[----:B------:R-:W0:Y:S01]  /*0ed0*/  LDC.64 R2, c[0x4][R2] ;  /* 0x0100000002027b82 */ /* 0x000e220000000a00 */
[----:B------:R-:W-:-:S02]  /*0ee0*/  IMAD.MOV.U32 R7, RZ, RZ, c[0x4][0x164] ;  /* 0x01005900ff077624 */ /* 0x000fc400078e00ff */
[----:B------:R-:W-:Y:S02]  /*0ef0*/  IMAD.MOV.U32 R8, RZ, RZ, 0x4e ;  /* 0x0000004eff087424 */ /* 0x000fe400078e00ff */
        /* <DEDUP_REMOVED lines=13> */
.L_x_7116:
[----:B------:R-:W2:Y:S01]  /*0fd0*/  LDG.E.64 R2, [R2.64] ;  /* 0x0000002402027981 */ /* 0x000ea2000c1e1b00 */
[----:B------:R-:W-:Y:S01]  /*0fe0*/  IMAD.MOV.U32 R17, RZ, RZ, RZ ;  /* 0x000000ffff117224 */ /* 0x000fe200078e00ff */
[----:B--2---:R0:W1:Y:S01]  /*0ff0*/  I2F.U64 R16, R2 ;  /* 0x0000000200107312 */ /* 0x0040620000301000 */
[----:B------:R-:W-:Y:S05]  /*1000*/  BRA `(.L_x_7096) ;  /* 0x0000003000007947 */ /* 0x000fea0003800000 */
.L_x_7115:
[----:B------:R-:W2:Y:S01]  /*1010*/  LDG.E R2, [R2.64] ;  /* 0x0000002402027981 */ /* 0x000ea2000c1e1900 */
[----:B------:R-:W-:Y:S01]  /*1020*/  IMAD.MOV.U32 R17, RZ, RZ, RZ ;  /* 0x000000ffff117224 */ /* 0x000fe200078e00ff */
[----:B--2---:R0:W1:Y:S06]  /*1030*/  I2F.U32 R16, R2 ;  /* 0x0000000200107306 */ /* 0x00406c0000201000 */
.L_x_7096:
[----:B------:R-:W-:Y:S05]  /*1040*/  BSYNC B7 ;  /* 0x0000000000077941 */ /* 0x000fea0003800000 */
.L_x_7090:
[----:B------:R-:W-:Y:S02]  /*1050*/  IADD3 R24, R24, 0x80, RZ ;  /* 0x0000008018187810 */ /* 0x000fe40007ffe0ff */
.L_x_7089:
[----:B-1----:R-:W-:Y:S05]  /*1060*/  BSYNC B6 ;  /* 0x0000000000067941 */ /* 0x002fea0003800000 */
.L_x_7088:
[----:B------:R-:W-:Y:S01]  /*1070*/  ISETP.GE.AND P0, PT, R24, R30, PT ;  /* 0x0000001e1800720c */ /* 0x000fe20003f06270 */
[----:B------:R-:W-:Y:S01]  /*1080*/  BSSY B6, `(.L_x_7119) ;  /* 0x00000fc000067945 */ /* 0x000fe20003800000 */
[----:B------:R-:W-:-:S11]  /*1090*/  IMAD.MOV.U32 R26, RZ, RZ, RZ ;  /* 0x000000ffff1a7224 */ /* 0x000fd600078e00ff */
[----:B------:R-:W-:Y:S05]  /*10a0*/  @P0 BRA `(.L_x_7120) ;  /* 0x00000f9000000947 */ /* 0x000fea0003800000 */
[----:B------:R-:W-:Y:S01]  /*10b0*/  IMAD R0, R31, 0x200, R24 ;  /* 0x000002001f007824 */ /* 0x000fe200078e0218 */
[----:B0-----:R-:W-:Y:S01]  /*10c0*/  PRMT R3, R25, 0x9910, RZ ;  /* 0x0000991019037816 */ /* 0x001fe200000000ff */
[----:B------:R-:W-:Y:S02]  /*10d0*/  BSSY B7, `(.L_x_7121) ;  /* 0x00000f5000077945 */ /* 0x000fe40003800000 */
[----:B------:R-:W-:Y:S01]  /*10e0*/  IMAD R2, R0, c[0x0][0x180], RZ ;  /* 0x0000600000027a24 */ /* 0x000fe200078e02ff */
[----:B------:R-:W-:-:S04]  /*10f0*/  MOV R0, R3 ;  /* 0x0000000300007202 */ /* 0x000fc80000000f00 */
[----:B------:R-:W-:Y:S02]  /*1100*/  ISETP.GT.AND P1, PT, R0, 0x9, PT ;  /* 0x000000090000780c */ /* 0x000fe40003f24270 */
[----:B------:R-:W-:-:S05]  /*1110*/  IADD3 R2, P0, R2, c[0x0][0x170], RZ ;  /* 0x00005c0002027a10 */ /* 0x000fca0007f1e0ff */
[----:B------:R-:W-:-:S06]  /*1120*/  IMAD.X R3, RZ, RZ, c[0x0][0x174], P0 ;  /* 0x00005d00ff037624 */ /* 0x000fcc00000e06ff */
        /* <DEDUP_REMOVED lines=13> */
.L_x_7125:
[----:B------:R-:W2:Y:S01]  /*1200*/  LDG.E.U8 R2, [R2.64] ;  /* 0x0000002402027981 */ /* 0x000ea2000c1e1100 */
[----:B------:R-:W-:Y:S01]  /*1210*/  IMAD.MOV.U32 R27, RZ, RZ, RZ ;  /* 0x000000ffff1b7224 */ /* 0x000fe200078e00ff */
[----:B--2---:R0:W1:Y:S01]  /*1220*/  I2F.U16 R26, R2 ;  /* 0x00000002001a7306 */ /* 0x0040620000101000 */
[----:B------:R-:W-:Y:S05]  /*1230*/  BRA `(.L_x_7127) ;  /* 0x00000de000007947 */ /* 0x000fea0003800000 */
.L_x_7124:
        /* <DEDUP_REMOVED lines=10> */
.L_x_7129:
[----:B------:R-:W2:Y:S01]  /*12e0*/  LDG.E R2, [R2.64] ;  /* 0x0000002402027981 */ /* 0x000ea2000c1e1900 */
[----:B------:R-:W-:Y:S01]  /*12f0*/  IMAD.MOV.U32 R27, RZ, RZ, RZ ;  /* 0x000000ffff1b7224 */ /* 0x000fe200078e00ff */
[----:B--2---:R0:W1:Y:S01]  /*1300*/  I2F R26, R2 ;  /* 0x00000002001a7306 */ /* 0x0040620000201400 */
[----:B------:R-:W-:Y:S05]  /*1310*/  BRA `(.L_x_7127) ;  /* 0x00000d0000007947 */ /* 0x000fea0003800000 */
.L_x_7128:
[----:B------:R-:W2:Y:S01]  /*1320*/  LDG.E.U16 R2, [R2.64] ;  /* 0x0000002402027981 */ /* 0x000ea2000c1e1500 */
[----:B------:R-:W-:Y:S01]  /*1330*/  IMAD.MOV.U32 R27, RZ, RZ, RZ ;  /* 0x000000ffff1b7224 */ /* 0x000fe200078e00ff */
[----:B--2---:R0:W1:Y:S01]  /*1340*/  I2F.S16 R26, R2 ;  /* 0x00000002001a7306 */ /* 0x0040620000101400 */
[----:B------:R-:W-:Y:S05]  /*1350*/  BRA `(.L_x_7127) ;  /* 0x00000cc000007947 */ /* 0x000fea0003800000 */
.L_x_7123:
        /* <DEDUP_REMOVED lines=9> */
.L_x_7131:
[----:B------:R-:W2:Y:S01]  /*13f0*/  LDG.E.U16 R2, [R2.64] ;  /* 0x0000002402027981 */ /* 0x000ea2000c1e1500 */
[----:B------:R-:W-:Y:S01]  /*1400*/  IMAD.MOV.U32 R27, RZ, RZ, RZ ;  /* 0x000000ffff1b7224 */ /* 0x000fe200078e00ff */
[----:B--2---:R-:W-:Y:S01]  /*1410*/  HADD2.F32 R26, -RZ, R2.H0_H0 ;  /* 0x20000002ff1a7230 */ /* 0x004fe20000004100 */
[----:B------:R-:W-:Y:S05]  /*1420*/  BRA `(.L_x_7127) ;  /* 0x00000bf000007947 */ /* 0x000fea0003800000 */
.L_x_7130:
        /* <DEDUP_REMOVED lines=8> */
.L_x_7133:
[----:B------:R-:W2:Y:S02]  /*14b0*/  LDG.E R2, [R2.64] ;  /* 0x0000002402027981 */ /* 0x000ea4000c1e1900 */
[--C-:B--2---:R-:W-:Y:S02]  /*14c0*/  HADD2.F32 R27, -RZ, R2.reuse.H1_H1 ;  /* 0x30000002ff1b7230 */ /* 0x104fe40000004100 */
[----:B------:R-:W-:Y:S01]  /*14d0*/  HADD2.F32 R26, -RZ, R2.H0_H0 ;  /* 0x20000002ff1a7230 */ /* 0x000fe20000004100 */
[----:B------:R-:W-:Y:S05]  /*14e0*/  BRA `(.L_x_7127) ;  /* 0x00000b3000007947 */ /* 0x000fea0003800000 */
.L_x_7132:
[----:B------:R-:W2:Y:S01]  /*14f0*/  LDG.E.64 R2, [R2.64] ;  /* 0x0000002402027981 */ /* 0x000ea2000c1e1b00 */
[----:B------:R-:W-:Y:S01]  /*1500*/  IMAD.MOV.U32 R27, RZ, RZ, RZ ;  /* 0x000000ffff1b7224 */ /* 0x000fe200078e00ff */
[----:B--2---:R-:W0:Y:S01]  /*1510*/  F2F.F32.F64 R26, R2 ;  /* 0x00000002001a7310 */ /* 0x004e220000301000 */
[----:B------:R-:W0:-:S14]  /*1520*/  DSETP.GEU.AND P0, PT, |R2|, c[0x2][0x0], PT ;  /* 0x008000000200762a */ /* 0x000e1c0003f0e200 */
[----:B0-----:R-:W-:Y:S01]  /*1530*/  @!P0 FMUL R26, R26, 1.175494350822287508e-38 ;  /* 0x008000001a1a8820 */ /* 0x001fe20000400000 */
[----:B------:R-:W-:Y:S05]  /*1540*/  BRA `(.L_x_7127) ;  /* 0x00000ad000007947 */ /* 0x000fea0003800000 */
.L_x_7122:
        /* <DEDUP_REMOVED lines=13> */
.L_x_7136:
        /* <DEDUP_REMOVED lines=8> */
.L_x_7135:
        /* <DEDUP_REMOVED lines=27> */
.L_x_7138:
[----:B------:R-:W2:Y:S01]  /*1850*/  LDG.E.U8 R2, [R2.64] ;  /* 0x0000002402027981 */ /* 0x000ea2000c1e1100 */
[----:B------:R-:W-:Y:S01]  /*1860*/  IMAD.MOV.U32 R27, RZ, RZ, RZ ;  /* 0x000000ffff1b7224 */ /* 0x000fe200078e00ff */
[C---:B--2---:R-:W-:Y:S01]  /*1870*/  SHF.L.U32 R0, R2.reuse, 0x19, RZ ;  /* 0x0000001902007819 */ /* 0x044fe200000006ff */
        /* <DEDUP_REMOVED lines=11> */
.L_x_7137:
[----:B------:R-:W2:Y:S01]  /*1930*/  LDG.E.U16 R2, [R2.64] ;  /* 0x0000002402027981 */ /* 0x000ea2000c1e1500 */
[----:B------:R-:W-:Y:S01]  /*1940*/  IMAD.MOV.U32 R27, RZ, RZ, RZ ;  /* 0x000000ffff1b7224 */ /* 0x000fe200078e00ff */
[----:B--2---:R-:W-:Y:S01]  /*1950*/  PRMT R26, RZ, 0x5410, R2 ;  /* 0x00005410ff1a7816 */ /* 0x004fe20000000002 */
[----:B------:R-:W-:Y:S05]  /*1960*/  BRA `(.L_x_7127) ;  /* 0x000006b000007947 */ /* 0x000fea0003800000 */
.L_x_7134:
        /* <DEDUP_REMOVED lines=12> */
.L_x_7141:
[----:B------:R-:W2:Y:S01]  /*1a30*/  LDG.E.U8 R2, [R2.64] ;  /* 0x0000002402027981 */ /* 0x000ea2000c1e1100 */
[----:B------:R-:W-:Y:S01]  /*1a40*/  CS2R R26, SRZ ;  /* 0x00000000001a7805 */ /* 0x000fe2000001ff00 */
        /* <DEDUP_REMOVED lines=18> */
.L_x_7143:
[----:B------:R-:W-:Y:S05]  /*1b70*/  BSYNC B0 ;  /* 0x0000000000007941 */ /* 0x000fea0003800000 */
.L_x_7142:
[----:B------:R-:W-:Y:S01]  /*1b80*/  IMAD.SHL.U32 R2, R2, 0x100000, RZ ;  /* 0x0010000002027824 */ /* 0x000fe200078e00ff */
[----:B------:R-:W-:-:S04]  /*1b90*/  LEA R3, R0, 0x3b800000, 0x17 ;  /* 0x3b80000000037811 */ /* 0x000fc800078eb8ff */
[----:B------:R-:W-:Y:S01]  /*1ba0*/  LOP3.LUT R26, R3, R2, R26, 0xfe, !PT ;  /* 0x00000002031a7212 */ /* 0x000fe200078efe1a */
[----:B------:R-:W-:Y:S05]  /*1bb0*/  BRA `(.L_x_7127) ;  /* 0x0000046000007947 */ /* 0x000fea0003800000 */
.L_x_7140:
        /* <DEDUP_REMOVED lines=20> */
.L_x_7145:
[----:B------:R-:W-:Y:S05]  /*1d00*/  BSYNC B0 ;  /* 0x0000000000007941 */ /* 0x000fea0003800000 */
.L_x_7144:
[----:B------:R-:W-:Y:S01]  /*1d10*/  IMAD.SHL.U32 R2, R2, 0x200000, RZ ;  /* 0x0020000002027824 */ /* 0x000fe200078e00ff */
[----:B------:R-:W-:-:S04]  /*1d20*/  LEA R3, R0, 0x37800000, 0x17 ;  /* 0x3780000000037811 */ /* 0x000fc800078eb8ff */
[----:B------:R-:W-:Y:S01]  /*1d30*/  LOP3.LUT R26, R3, R2, R26, 0xfe, !PT ;  /* 0x00000002031a7212 */ /* 0x000fe200078efe1a */
[----:B------:R-:W-:Y:S05]  /*1d40*/  BRA `(.L_x_7127) ;  /* 0x000002d000007947 */ /* 0x000fea0003800000 */
.L_x_7139:
        /* <DEDUP_REMOVED lines=14> */
.L_x_7149:
[----:B------:R-:W-:Y:S05]  /*1e30*/  BSYNC B0 ;  /* 0x0000000000007941 */ /* 0x000fea0003800000 */
.L_x_7148:
[----:B------:R-:W-:Y:S01]  /*1e40*/  IMAD.MOV.U32 R27, RZ, RZ, RZ ;  /* 0x000000ffff1b7224 */ /* 0x000fe200078e00ff */
[----:B------:R-:W-:Y:S05]  /*1e50*/  BRA `(.L_x_7127) ;  /* 0x000001c000007947 */ /* 0x000fea0003800000 */
.L_x_7126:
[----:B------:R-:W-:Y:S01]  /*1e60*/  MOV R2, 0x0 ;  /* 0x0000000000027802 */ /* 0x000fe20000000f00 */
[----:B------:R-:W-:Y:S01]  /*1e70*/  HFMA2.MMA R8, -RZ, RZ, 0, 4.64916229248046875e-06 ;  /* 0x0000004eff087435 */ /* 0x000fe200000001ff */
[----:B------:R-:W-:Y:S02]  /*1e80*/  IMAD.MOV.U32 R4, RZ, RZ, c[0x4][0x158] ;  /* 0x01005600ff047624 */ /* 0x000fe400078e00ff */
[----:B------:R-:W-:Y:S02]  /*1e90*/  IMAD.MOV.U32 R5, RZ, RZ, c[0x4][0x15c] ;  /* 0x01005700ff057624 */ /* 0x000fe400078e00ff */
[----:B------:R-:W0:Y:S01]  /*1ea0*/  LDC.64 R2, c[0x4][R2] ;  /* 0x0100000002027b82 */ /* 0x000e220000000a00 */
[----:B------:R-:W-:Y:S02]  /*1eb0*/  IMAD.MOV.U32 R6, RZ, RZ, c[0x4][0x160] ;  /* 0x01005800ff067624 */ /* 0x000fe400078e00ff */
[----:B------:R-:W-:-:S02]  /*1ec0*/  IMAD.MOV.U32 R7, RZ, RZ, c[0x4][0x164] ;  /* 0x01005900ff077624 */ /* 0x000fc400078e00ff */
        /* <DEDUP_REMOVED lines=14> */
.L_x_7147:
[----:B------:R-:W2:Y:S01]  /*1fb0*/  LDG.E.64 R2, [R2.64] ;  /* 0x0000002402027981 */ /* 0x000ea2000c1e1b00 */
[----:B------:R-:W-:Y:S01]  /*1fc0*/  IMAD.MOV.U32 R27, RZ, RZ, RZ ;  /* 0x000000ffff1b7224 */ /* 0x000fe200078e00ff */
[----:B--2---:R0:W1:Y:S01]  /*1fd0*/  I2F.U64 R26, R2 ;  /* 0x00000002001a7312 */ /* 0x0040620000301000 */
[----:B------:R-:W-:Y:S05]  /*1fe0*/  BRA `(.L_x_7127) ;  /* 0x0000003000007947 */ /* 0x000fea0003800000 */
.L_x_7146:
[----:B------:R-:W2:Y:S01]  /*1ff0*/  LDG.E R2, [R2.64] ;  /* 0x0000002402027981 */ /* 0x000ea2000c1e1900 */
[----:B------:R-:W-:Y:S01]  /*2000*/  IMAD.MOV.U32 R27, RZ, RZ, RZ ;  /* 0x000000ffff1b7224 */ /* 0x000fe200078e00ff */
[----:B--2---:R0:W1:Y:S06]  /*2010*/  I2F.U32 R26, R2 ;  /* 0x00000002001a7306 */ /* 0x00406c0000201000 */
.L_x_7127:
[----:B------:R-:W-:Y:S05]  /*2020*/  BSYNC B7 ;  /* 0x0000000000077941 */ /* 0x000fea0003800000 */
.L_x_7121:
[----:B------:R-:W-:Y:S02]  /*2030*/  IADD3 R24, R24, 0x80, RZ ;  /* 0x0000008018187810 */ /* 0x000fe40007ffe0ff */
.L_x_7120:
[----:B------:R-:W-:Y:S05]  /*2040*/  BSYNC B6 ;  /* 0x0000000000067941 */ /* 0x000fea0003800000 */
.L_x_7119:
[----:B------:R-:W-:Y:S01]  /*2050*/  ISETP.GE.AND P0, PT, R24, R30, PT ;  /* 0x0000001e1800720c */ /* 0x000fe20003f06270 */
[----:B------:R-:W-:Y:S01]  /*2060*/  BSSY B6, `(.L_x_7150) ;  /* 0x00000fd000067945 */ /* 0x000fe20003800000 */
[----:B------:R-:W-:Y:S01]  /*2070*/  MOV R23, RZ ;  /* 0x000000ff00177202 */ /* 0x000fe20000000f00 */
[----:B------:R-:W-:-:S10]  /*2080*/  CS2R R18, SRZ ;  /* 0x0000000000127805 */ /* 0x000fd4000001ff00 */
[----:B------:R-:W-:Y:S05]  /*2090*/  @P0 BRA `(.L_x_7151) ;  /* 0x00000f9000000947 */ /* 0x000fea0003800000 */
[----:B------:R-:W-:Y:S01]  /*20a0*/  IMAD R0, R31, 0x200, R24 ;  /* 0x000002001f007824 */ /* 0x000fe200078e0218 */
[----:B0-----:R-:W-:Y:S01]  /*20b0*/  PRMT R3, R25, 0x9910, RZ ;  /* 0x0000991019037816 */ /* 0x001fe200000000ff */
        /* <DEDUP_REMOVED lines=17> */
[----:B--2---:R0:W2:Y:S01]  /*21d0*/  I2F.S16 R18, R2 ;  /* 0x0000000200127306 */ /* 0x0040a20000101400 */
[----:B------:R-:W-:Y:S05]  /*21e0*/  BRA `(.L_x_7158) ;  /* 0x00000e2000007947 */ /* 0x000fea0003800000 */
.L_x_7156:
[----:B------:R-:W2:Y:S01]  /*21f0*/  LDG.E.U8 R2, [R2.64] ;  /* 0x0000002402027981 */ /* 0x000ea2000c1e1100 */
[----:B------:R-:W-:Y:S01]  /*2200*/  IMAD.MOV.U32 R19, RZ, RZ, RZ ;  /* 0x000000ffff137224 */ /* 0x000fe200078e00ff */
[----:B--2---:R0:W2:Y:S01]  /*2210*/  I2F.U16 R18, R2 ;  /* 0x0000000200127306 */ /* 0x0040a20000101000 */
[----:B------:R-:W-:Y:S05]  /*2220*/  BRA `(.L_x_7158) ;  /* 0x00000de000007947 */ /* 0x000fea0003800000 */
.L_x_7155:
        /* <DEDUP_REMOVED lines=8> */
[----:B--2---:R0:W2:Y:S01]  /*22b0*/  I2F.S64 R18, R2 ;  /* 0x0000000200127312 */ /* 0x0040a20000301400 */
[----:B------:R-:W-:Y:S05]  /*22c0*/  BRA `(.L_x_7158) ;  /* 0x00000d4000007947 */ /* 0x000fea0003800000 */
.L_x_7160:
[----:B------:R-:W2:Y:S01]  /*22d0*/  LDG.E R2, [R2.64] ;  /* 0x0000002402027981 */ /* 0x000ea2000c1e1900 */
[----:B------:R-:W-:Y:S01]  /*22e0*/  HFMA2.MMA R19, -RZ, RZ, 0, 0 ;  /* 0x00000000ff137435 */ /* 0x000fe200000001ff */
[----:B--2---:R0:W2:Y:S01]  /*22f0*/  I2F R18, R2 ;  /* 0x0000000200127306 */ /* 0x0040a20000201400 */
[----:B------:R-:W-:Y:S07]  /*2300*/  BRA `(.L_x_7158) ;  /* 0x00000d0000007947 */ /* 0x000fee0003800000 */
.L_x_7159:
[----:B------:R-:W2:Y:S01]  /*2310*/  LDG.E.U16 R2, [R2.64] ;  /* 0x0000002402027981 */ /* 0x000ea2000c1e1500 */
[----:B------:R-:W-:Y:S01]  /*2320*/  IMAD.MOV.U32 R19, RZ, RZ, RZ ;  /* 0x000000ffff137224 */ /* 0x000fe200078e00ff */
[----:B--2---:R0:W2:Y:S01]  /*2330*/  I2F.S16 R18, R2 ;  /* 0x0000000200127306 */ /* 0x0040a20000101400 */
[----:B------:R-:W-:Y:S05]  /*2340*/  BRA `(.L_x_7158) ;  /* 0x00000cc000007947 */ /* 0x000fea0003800000 */
.L_x_7154:
        /* <DEDUP_REMOVED lines=9> */
.L_x_7162:
[----:B------:R-:W2:Y:S01]  /*23e0*/  LDG.E.U16 R2, [R2.64] ;  /* 0x0000002402027981 */ /* 0x000ea2000c1e1500 */
[----:B------:R-:W-:Y:S01]  /*23f0*/  IMAD.MOV.U32 R19, RZ, RZ, RZ ;  /* 0x000000ffff137224 */ /* 0x000fe200078e00ff */
[----:B--2---:R-:W-:Y:S01]  /*2400*/  HADD2.F32 R18, -RZ, R2.H0_H0 ;  /* 0x20000002ff127230 */ /* 0x004fe20000004100 */
[----:B------:R-:W-:Y:S05]  /*2410*/  BRA `(.L_x_7158) ;  /* 0x00000bf000007947 */ /* 0x000fea0003800000 */
.L_x_7161:
        /* <DEDUP_REMOVED lines=8> */
.L_x_7164:
[----:B------:R-:W2:Y:S02]  /*24a0*/  LDG.E R2, [R2.64] ;  /* 0x0000002402027981 */ /* 0x000ea4000c1e1900 */
[--C-:B--2---:R-:W-:Y:S02]  /*24b0*/  HADD2.F32 R19, -RZ, R2.reuse.H1_H1 ;  /* 0x30000002ff137230 */ /* 0x104fe40000004100 */
[----:B------:R-:W-:Y:S01]  /*24c0*/  HADD2.F32 R18, -RZ, R2.H0_H0 ;  /* 0x20000002ff127230 */ /* 0x000fe20000004100 */
[----:B------:R-:W-:Y:S05]  /*24d0*/  BRA `(.L_x_7158) ;  /* 0x00000b3000007947 */ /* 0x000fea0003800000 */
.L_x_7163:
[----:B------:R-:W2:Y:S01]  /*24e0*/  LDG.E.64 R2, [R2.64] ;  /* 0x0000002402027981 */ /* 0x000ea2000c1e1b00 */
[----:B------:R-:W-:Y:S01]  /*24f0*/  IMAD.MOV.U32 R19, RZ, RZ, RZ ;  /* 0x000000ffff137224 */ /* 0x000fe200078e00ff */
[----:B--2---:R-:W0:Y:S01]  /*2500*/  F2F.F32.F64 R18, R2 ;  /* 0x0000000200127310 */ /* 0x004e220000301000 */
[----:B------:R-:W0:-:S14]  /*2510*/  DSETP.GEU.AND P0, PT, |R2|, c[0x2][0x0], PT ;  /* 0x008000000200762a */ /* 0x000e1c0003f0e200 */
[----:B0-----:R-:W-:Y:S01]  /*2520*/  @!P0 FMUL R18, R18, 1.175494350822287508e-38 ;  /* 0x0080000012128820 */ /* 0x001fe20000400000 */
[----:B------:R-:W-:Y:S05]  /*2530*/  BRA `(.L_x_7158) ;  /* 0x00000ad000007947 */ /* 0x000fea0003800000 */
.L_x_7153:
        /* <DEDUP_REMOVED lines=13> */
.L_x_7167:
[----:B------:R-:W2:Y:S02]  /*2610*/  LDG.E.128 R4, [R2.64] ;  /* 0x0000002402047981 */ /* 0x000ea4000c1e1d00 */
[----:B--2---:R-:W0:Y:S01]  /*2620*/  F2F.F32.F64 R19, R6 ;  /* 0x0000000600137310 */ /* 0x004e220000301000 */
[----:B------:R-:W0:-:S04]  /*2630*/  DSETP.GEU.AND P0, PT, |R6|, c[0x2][0x0], PT ;  /* 0x008000000600762a */ /* 0x000e080003f0e200 */
[----:B------:R-:W2:-:S03]  /*2640*/  DSETP.GEU.AND P1, PT, |R4|, c[0x2][0x0], PT ;  /* 0x008000000400762a */ /* 0x000e860003f2e200 */
[----:B------:R-:W2:Y:S07]  /*2650*/  F2F.F32.F64 R18, R4 ;  /* 0x0000000400127310 */ /* 0x000eae0000301000 */
[----:B0-----:R-:W-:-:S04]  /*2660*/  @!P0 FMUL R19, R19, 1.175494350822287508e-38 ;  /* 0x0080000013138820 */ /* 0x001fc80000400000 */
[----:B--2---:R-:W-:Y:S01]  /*2670*/  @!P1 FMUL R18, R18, 1.175494350822287508e-38 ;  /* 0x0080000012129820 */ /* 0x004fe20000400000 */
[----:B------:R-:W-:Y:S05]  /*2680*/  BRA `(.L_x_7158) ;  /* 0x0000098000007947 */ /* 0x000fea0003800000 */
.L_x_7166:
[----:B------:R-:W-:-:S13]  /*2690*/  ISETP.NE.AND P0, PT, R0, 0xf, PT ;  /* 0x0000000f0000780c */ /* 0x000fda0003f05270 */
[----:B------:R-:W-:Y:S05]  /*26a0*/  @!P0 BRA `(.L_x_7168) ;  /* 0x0000027000008947 */ /* 0x000fea0003800000 */
[----:B------:R-:W-:-:S13]  /*26b0*/  ISETP.NE.AND P0, PT, R0, 0x17, PT ;  /* 0x000000170000780c */ /* 0x000fda0003f05270 */
[----:B------:R-:W-:Y:S05]  /*26c0*/  @!P0 BRA `(.L_x_7169) ;  /* 0x0000017000008947 */ /* 0x000fea0003800000 */
[----:B------:R-:W-:-:S13]  /*26d0*/  ISETP.NE.AND P0, PT, R0, 0x18, PT ;  /* 0x000000180000780c */ /* 0x000fda0003f05270 */
[----:B------:R-:W-:Y:S05]  /*26e0*/  @P0 BRA `(.L_x_7157) ;  /* 0x0000076000000947 */ /* 0x000fea0003800000 */
[----:B------:R-:W2:Y:S01]  /*26f0*/  LDG.E.U8 R18, [R2.64] ;  /* 0x0000002402127981 */ /* 0x000ea2000c1e1100 */
[----:B------:R-:W-:Y:S01]  /*2700*/  MOV R6, 0xff800000 ;  /* 0xff80000000067802 */ /* 0x000fe20000000f00 */
        /* <DEDUP_REMOVED lines=19> */
.L_x_7169:
[----:B------:R-:W2:Y:S01]  /*2840*/  LDG.E.U8 R2, [R2.64] ;  /* 0x0000002402027981 */ /* 0x000ea2000c1e1100 */
[----:B------:R-:W-:Y:S02]  /*2850*/  IMAD.MOV.U32 R19, RZ, RZ, RZ ;  /* 0x000000ffff137224 */ /* 0x000fe400078e00ff */
        /* <DEDUP_REMOVED lines=12> */
.L_x_7168:
[----:B------:R-:W2:Y:S01]  /*2920*/  LDG.E.U16 R2, [R2.64] ;  /* 0x0000002402027981 */ /* 0x000ea2000c1e1500 */
[----:B------:R-:W-:Y:S01]  /*2930*/  HFMA2.MMA R19, -RZ, RZ, 0, 0 ;  /* 0x00000000ff137435 */ /* 0x000fe200000001ff */
[----:B--2---:R-:W-:Y:S01]  /*2940*/  PRMT R18, RZ, 0x5410, R2 ;  /* 0x00005410ff127816 */ /* 0x004fe20000000002 */
[----:B------:R-:W-:Y:S05]  /*2950*/  BRA `(.L_x_7158) ;  /* 0x000006b000007947 */ /* 0x000fea0003800000 */
.L_x_7165:
        /* <DEDUP_REMOVED lines=10> */
[----:B--2---:R0:W2:Y:S01]  /*2a00*/  I2F.U16 R18, R2 ;  /* 0x0000000200127306 */ /* 0x0040a20000101000 */
[----:B------:R-:W-:Y:S05]  /*2a10*/  BRA `(.L_x_7158) ;  /* 0x000005f000007947 */ /* 0x000fea0003800000 */
.L_x_7172:
        /* <DEDUP_REMOVED lines=20> */
.L_x_7174:
[----:B------:R-:W-:Y:S05]  /*2b60*/  BSYNC B0 ;  /* 0x0000000000007941 */ /* 0x000fea0003800000 */
.L_x_7173:
[----:B------:R-:W-:Y:S01]  /*2b70*/  IMAD.SHL.U32 R2, R2, 0x100000, RZ ;  /* 0x0010000002027824 */ /* 0x000fe200078e00ff */
[----:B------:R-:W-:-:S04]  /*2b80*/  LEA R3, R0, 0x3b800000, 0x17 ;  /* 0x3b80000000037811 */ /* 0x000fc800078eb8ff */
[----:B------:R-:W-:Y:S01]  /*2b90*/  LOP3.LUT R18, R3, R2, R18, 0xfe, !PT ;  /* 0x0000000203127212 */ /* 0x000fe200078efe12 */
[----:B------:R-:W-:Y:S05]  /*2ba0*/  BRA `(.L_x_7158) ;  /* 0x0000046000007947 */ /* 0x000fea0003800000 */
.L_x_7171:
        /* <DEDUP_REMOVED lines=20> */
.L_x_7176:
[----:B------:R-:W-:Y:S05]  /*2cf0*/  BSYNC B0 ;  /* 0x0000000000007941 */ /* 0x000fea0003800000 */
.L_x_7175:
[----:B------:R-:W-:Y:S02]  /*2d00*/  LEA R3, R0, 0x37800000, 0x17 ;  /* 0x3780000000037811 */ /* 0x000fe400078eb8ff */
[----:B------:R-:W-:-:S04]  /*2d10*/  SHF.L.U32 R2, R2, 0x15, RZ ;  /* 0x0000001502027819 */ /* 0x000fc800000006ff */
[----:B------:R-:W-:Y:S01]  /*2d20*/  LOP3.LUT R18, R3, R2, R18, 0xfe, !PT ;  /* 0x0000000203127212 */ /* 0x000fe200078efe12 */
[----:B------:R-:W-:Y:S05]  /*2d30*/  BRA `(.L_x_7158) ;  /* 0x000002d000007947 */ /* 0x000fea0003800000 */
.L_x_7170:
        /* <DEDUP_REMOVED lines=14> */
.L_x_7180:
[----:B------:R-:W-:Y:S05]  /*2e20*/  BSYNC B0 ;  /* 0x0000000000007941 */ /* 0x000fea0003800000 */
.L_x_7179:
[----:B------:R-:W-:Y:S01]  /*2e30*/  IMAD.MOV.U32 R19, RZ, RZ, RZ ;  /* 0x000000ffff137224 */ /* 0x000fe200078e00ff */
[----:B------:R-:W-:Y:S05]  /*2e40*/  BRA `(.L_x_7158) ;  /* 0x000001c000007947 */ /* 0x000fea0003800000 */
.L_x_7157:
[----:B------:R-:W-:Y:S01]  /*2e50*/  MOV R14, 0x0 ;  /* 0x00000000000e7802 */ /* 0x000fe20000000f00 */
[----:B------:R-:W-:Y:S01]  /*2e60*/  IMAD.MOV.U32 R4, RZ, RZ, c[0x4][0x158] ;  /* 0x01005600ff047624 */ /* 0x000fe200078e00ff */
[----:B------:R-:W-:Y:S01]  /*2e70*/  MOV R6, c[0x4][0x160] ;  /* 0x0100580000067a02 */ /* 0x000fe20000000f00 */
[----:B------:R-:W-:Y:S02]  /*2e80*/  IMAD.MOV.U32 R5, RZ, RZ, c[0x4][0x15c] ;  /* 0x01005700ff057624 */ /* 0x000fe400078e00ff */
[----:B------:R-:W-:Y:S01]  /*2e90*/  IMAD.MOV.U32 R7, RZ, RZ, c[0x4][0x164] ;  /* 0x01005900ff077624 */ /* 0x000fe200078e00ff */
[----:B------:R-:W0:Y:S01]  /*2ea0*/  LDC.64 R14, c[0x4][R14] ;  /* 0x010000000e0e7b82 */ /* 0x000e220000000a00 */
        /* <DEDUP_REMOVED lines=15> */
.L_x_7178:
[----:B------:R-:W2:Y:S01]  /*2fa0*/  LDG.E.64 R2, [R2.64] ;  /* 0x0000002402027981 */ /* 0x000ea2000c1e1b00 */
[----:B------:R-:W-:Y:S01]  /*2fb0*/  HFMA2.MMA R19, -RZ, RZ, 0, 0 ;  /* 0x00000000ff137435 */ /* 0x000fe200000001ff */
[----:B--2---:R0:W2:Y:S01]  /*2fc0*/  I2F.U64 R18, R2 ;  /* 0x0000000200127312 */ /* 0x0040a20000301000 */
[----:B------:R-:W-:Y:S07]  /*2fd0*/  BRA `(.L_x_7158) ;  /* 0x0000003000007947 */ /* 0x000fee0003800000 */
.L_x_7177:
[----:B------:R-:W2:Y:S01]  /*2fe0*/  LDG.E R2, [R2.64] ;  /* 0x0000002402027981 */ /* 0x000ea2000c1e1900 */
[----:B------:R-:W-:Y:S01]  /*2ff0*/  IMAD.MOV.U32 R19, RZ, RZ, RZ ;  /* 0x000000ffff137224 */ /* 0x000fe200078e00ff */
[----:B--2---:R0:W2:Y:S06]  /*3000*/  I2F.U32 R18, R2 ;  /* 0x0000000200127306 */ /* 0x0040ac0000201000 */
.L_x_7158:
[----:B------:R-:W-:Y:S05]  /*3010*/  BSYNC B7 ;  /* 0x0000000000077941 */ /* 0x000fea0003800000 */
.L_x_7152:
[----:B------:R-:W-:Y:S02]  /*3020*/  IADD3 R24, R24, 0x80, RZ ;  /* 0x0000008018187810 */ /* 0x000fe40007ffe0ff */
.L_x_7151:
[----:B------:R-:W-:Y:S05]  /*3030*/  BSYNC B6 ;  /* 0x0000000000067941 */ /* 0x000fea0003800000 */
.L_x_7150:
[----:B------:R-:W-:Y:S01]  /*3040*/  ISETP.GE.AND P0, PT, R24, R30, PT ;  /* 0x0000001e1800720c */ /* 0x000fe20003f06270 */
[----:B------:R-:W-:Y:S01]  /*3050*/  BSSY B6, `(.L_x_7181) ;  /* 0x00000f8000067945 */ /* 0x000fe20003800000 */
[----:B------:R-:W-:-:S11]  /*3060*/  IMAD.MOV.U32 R22, RZ, RZ, RZ ;  /* 0x000000ffff167224 */ /* 0x000fd600078e00ff */
        /* <DEDUP_REMOVED lines=18> */
[----:B---3--:R0:W3:Y:S01]  /*3190*/  I2F.S16 R22, R2 ;  /* 0x0000000200167306 */ /* 0x0080e20000101400 */
[----:B------:R-:W-:Y:S05]  /*31a0*/  BRA `(.L_x_7182) ;  /* 0x00000e2000007947 */ /* 0x000fea0003800000 */
.L_x_7186:
[----:B------:R-:W3:Y:S01]  /*31b0*/  LDG.E.U8 R2, [R2.64] ;  /* 0x0000002402027981 */ /* 0x000ee2000c1e1100 */
[----:B------:R-:W-:Y:S01]  /*31c0*/  IMAD.MOV.U32 R23, RZ, RZ, RZ ;  /* 0x000000ffff177224 */ /* 0x000fe200078e00ff */
[----:B---3--:R0:W3:Y:S01]  /*31d0*/  I2F.U16 R22, R2 ;  /* 0x0000000200167306 */ /* 0x0080e20000101000 */
[----:B------:R-:W-:Y:S05]  /*31e0*/  BRA `(.L_x_7182) ;  /* 0x00000de000007947 */ /* 0x000fea0003800000 */
.L_x_7185:
        /* <DEDUP_REMOVED lines=8> */
[----:B---3--:R0:W3:Y:S01]  /*3270*/  I2F.S64 R22, R2 ;  /* 0x0000000200167312 */ /* 0x0080e20000301400 */
[----:B------:R-:W-:Y:S05]  /*3280*/  BRA `(.L_x_7182) ;  /* 0x00000d4000007947 */ /* 0x000fea0003800000 */
.L_x_7189:
[----:B------:R-:W3:Y:S01]  /*3290*/  LDG.E R2, [R2.64] ;  /* 0x0000002402027981 */ /* 0x000ee2000c1e1900 */
[----:B------:R-:W-:Y:S01]  /*32a0*/  IMAD.MOV.U32 R23, RZ, RZ, RZ ;  /* 0x000000ffff177224 */ /* 0x000fe200078e00ff */
[----:B---3--:R0:W3:Y:S01]  /*32b0*/  I2F R22, R2 ;  /* 0x0000000200167306 */ /* 0x0080e20000201400 */
[----:B------:R-:W-:Y:S05]  /*32c0*/  BRA `(.L_x_7182) ;  /* 0x00000d0000007947 */ /* 0x000fea0003800000 */
.L_x_7188:
[----:B------:R-:W3:Y:S01]  /*32d0*/  LDG.E.U16 R2, [R2.64] ;  /* 0x0000002402027981 */ /* 0x000ee2000c1e1500 */
[----:B------:R-:W-:Y:S01]  /*32e0*/  IMAD.MOV.U32 R23, RZ, RZ, RZ ;  /* 0x000000ffff177224 */ /* 0x000fe200078e00ff */
[----:B---3--:R0:W3:Y:S01]  /*32f0*/  I2F.S16 R22, R2 ;  /* 0x0000000200167306 */ /* 0x0080e20000101400 */
[----:B------:R-:W-:Y:S05]  /*3300*/  BRA `(.L_x_7182) ;  /* 0x00000cc000007947 */ /* 0x000fea0003800000 */
.L_x_7184:
        /* <DEDUP_REMOVED lines=9> */
.L_x_7191:
[----:B------:R-:W3:Y:S01]  /*33a0*/  LDG.E.U16 R2, [R2.64] ;  /* 0x0000002402027981 */ /* 0x000ee2000c1e1500 */
[----:B------:R-:W-:Y:S01]  /*33b0*/  IMAD.MOV.U32 R23, RZ, RZ, RZ ;  /* 0x000000ffff177224 */ /* 0x000fe200078e00ff */
[----:B---3--:R-:W-:Y:S01]  /*33c0*/  HADD2.F32 R22, -RZ, R2.H0_H0 ;  /* 0x20000002ff167230 */ /* 0x008fe20000004100 */
[----:B------:R-:W-:Y:S05]  /*33d0*/  BRA `(.L_x_7182) ;  /* 0x00000bf000007947 */ /* 0x000fea0003800000 */
.L_x_7190:
        /* <DEDUP_REMOVED lines=8> */
.L_x_7193:
[----:B------:R-:W3:Y:S02]  /*3460*/  LDG.E R2, [R2.64] ;  /* 0x0000002402027981 */ /* 0x000ee4000c1e1900 */
[--C-:B---3--:R-:W-:Y:S02]  /*3470*/  HADD2.F32 R23, -RZ, R2.reuse.H1_H1 ;  /* 0x30000002ff177230 */ /* 0x108fe40000004100 */
[----:B------:R-:W-:Y:S01]  /*3480*/  HADD2.F32 R22, -RZ, R2.H0_H0 ;  /* 0x20000002ff167230 */ /* 0x000fe20000004100 */
[----:B------:R-:W-:Y:S05]  /*3490*/  BRA `(.L_x_7182) ;  /* 0x00000b3000007947 */ /* 0x000fea0003800000 */
.L_x_7192:
[----:B------:R-:W3:Y:S01]  /*34a0*/  LDG.E.64 R2, [R2.64] ;  /* 0x0000002402027981 */ /* 0x000ee2000c1e1b00 */
[----:B------:R-:W-:Y:S01]  /*34b0*/  IMAD.MOV.U32 R23, RZ, RZ, RZ ;  /* 0x000000ffff177224 */ /* 0x000fe200078e00ff */
[----:B---3--:R-:W0:Y:S01]  /*34c0*/  F2F.F32.F64 R22, R2 ;  /* 0x0000000200167310 */ /* 0x008e220000301000 */
[----:B------:R-:W0:-:S14]  /*34d0*/  DSETP.GEU.AND P0, PT, |R2|, c[0x2][0x0], PT ;  /* 0x008000000200762a */ /* 0x000e1c0003f0e200 */
[----:B0-----:R-:W-:Y:S01]  /*34e0*/  @!P0 FMUL R22, R22, 1.175494350822287508e-38 ;  /* 0x0080000016168820 */ /* 0x001fe20000400000 */
[----:B------:R-:W-:Y:S05]  /*34f0*/  BRA `(.L_x_7182) ;  /* 0x00000ad000007947 */ /* 0x000fea0003800000 */
.L_x_7183:
        /* <DEDUP_REMOVED lines=13> */
.L_x_7196:
[----:B------:R-:W3:Y:S02]  /*35d0*/  LDG.E.128 R4, [R2.64] ;  /* 0x0000002402047981 */ /* 0x000ee4000c1e1d00 */
[----:B---3--:R-:W0:Y:S01]  /*35e0*/  F2F.F32.F64 R23, R6 ;  /* 0x0000000600177310 */ /* 0x008e220000301000 */
[----:B------:R-:W0:-:S04]  /*35f0*/  DSETP.GEU.AND P0, PT, |R6|, c[0x2][0x0], PT ;  /* 0x008000000600762a */ /* 0x000e080003f0e200 */
[----:B------:R-:W3:-:S03]  /*3600*/  DSETP.GEU.AND P1, PT, |R4|, c[0x2][0x0], PT ;  /* 0x008000000400762a */ /* 0x000ec60003f2e200 */
[----:B------:R-:W3:Y:S07]  /*3610*/  F2F.F32.F64 R22, R4 ;  /* 0x0000000400167310 */ /* 0x000eee0000301000 */
[----:B0-----:R-:W-:-:S04]  /*3620*/  @!P0 FMUL R23, R23, 1.175494350822287508e-38 ;  /* 0x0080000017178820 */ /* 0x001fc80000400000 */
[----:B---3--:R-:W-:Y:S01]  /*3630*/  @!P1 FMUL R22, R22, 1.175494350822287508e-38 ;  /* 0x0080000016169820 */ /* 0x008fe20000400000 */
[----:B------:R-:W-:Y:S05]  /*3640*/  BRA `(.L_x_7182) ;  /* 0x0000098000007947 */ /* 0x000fea0003800000 */
.L_x_7195:
        /* <DEDUP_REMOVED lines=8> */
[----:B------:R-:W-:Y:S01]  /*36d0*/  IMAD.MOV.U32 R23, RZ, RZ, RZ ;  /* 0x000000ffff177224 */ /* 0x000fe200078e00ff */
[----:B---3--:R-:W-:-:S04]  /*36e0*/  SHF.L.U32 R22, R22, 0x18, RZ ;  /* 0x0000001816167819 */ /* 0x008fc800000006ff */
        /* <DEDUP_REMOVED lines=17> */
.L_x_7198:
[----:B------:R-:W3:Y:S01]  /*3800*/  LDG.E.U8 R2, [R2.64] ;  /* 0x0000002402027981 */ /* 0x000ee2000c1e1100 */
[----:B------:R-:W-:Y:S01]  /*3810*/  MOV R23, RZ ;  /* 0x000000ff00177202 */ /* 0x000fe20000000f00 */
[C---:B---3--:R-:W-:Y:S02]  /*3820*/  IMAD.SHL.U32 R0, R2.reuse, 0x2000000, RZ ;  /* 0x0200000002007824 */ /* 0x048fe400078e00ff */
        /* <DEDUP_REMOVED lines=11> */
.L_x_7197:
[----:B------:R-:W3:Y:S01]  /*38e0*/  LDG.E.U16 R2, [R2.64] ;  /* 0x0000002402027981 */ /* 0x000ee2000c1e1500 */
[----:B------:R-:W-:Y:S01]  /*38f0*/  IMAD.MOV.U32 R23, RZ, RZ, RZ ;  /* 0x000000ffff177224 */ /* 0x000fe200078e00ff */
[----:B---3--:R-:W-:Y:S01]  /*3900*/  PRMT R22, RZ, 0x5410, R2 ;  /* 0x00005410ff167816 */ /* 0x008fe20000000002 */
[----:B------:R-:W-:Y:S05]  /*3910*/  BRA `(.L_x_7182) ;  /* 0x000006b000007947 */ /* 0x000fea0003800000 */
.L_x_7194:
        /* <DEDUP_REMOVED lines=10> */
[----:B---3--:R0:W3:Y:S01]  /*39c0*/  I2F.U16 R22, R2 ;  /* 0x0000000200167306 */ /* 0x0080e20000101000 */
[----:B------:R-:W-:Y:S05]  /*39d0*/  BRA `(.L_x_7182) ;  /* 0x000005f000007947 */ /* 0x000fea0003800000 */
.L_x_7201:
        /* <DEDUP_REMOVED lines=20> */
.L_x_7203:
[----:B------:R-:W-:Y:S05]  /*3b20*/  BSYNC B0 ;  /* 0x0000000000007941 */ /* 0x000fea0003800000 */
.L_x_7202:
[----:B------:R-:W-:Y:S01]  /*3b30*/  IMAD.SHL.U32 R2, R2, 0x100000, RZ ;  /* 0x0010000002027824 */ /* 0x000fe200078e00ff */
[----:B------:R-:W-:-:S04]  /*3b40*/  LEA R3, R0, 0x3b800000, 0x17 ;  /* 0x3b80000000037811 */ /* 0x000fc800078eb8ff */
[----:B------:R-:W-:Y:S01]  /*3b50*/  LOP3.LUT R22, R3, R2, R22, 0xfe, !PT ;  /* 0x0000000203167212 */ /* 0x000fe200078efe16 */
[----:B------:R-:W-:Y:S05]  /*3b60*/  BRA `(.L_x_7182) ;  /* 0x0000046000007947 */ /* 0x000fea0003800000 */
.L_x_7200:
        /* <DEDUP_REMOVED lines=20> */
.L_x_7205:
[----:B------:R-:W-:Y:S05]  /*3cb0*/  BSYNC B0 ;  /* 0x0000000000007941 */ /* 0x000fea0003800000 */
.L_x_7204:
[----:B------:R-:W-:Y:S01]  /*3cc0*/  IMAD.SHL.U32 R2, R2, 0x200000, RZ ;  /* 0x0020000002027824 */ /* 0x000fe200078e00ff */
[----:B------:R-:W-:-:S04]  /*3cd0*/  LEA R3, R0, 0x37800000, 0x17 ;  /* 0x3780000000037811 */ /* 0x000fc800078eb8ff */
[----:B------:R-:W-:Y:S01]  /*3ce0*/  LOP3.LUT R22, R3, R2, R22, 0xfe, !PT ;  /* 0x0000000203167212 */ /* 0x000fe200078efe16 */
[----:B------:R-:W-:Y:S05]  /*3cf0*/  BRA `(.L_x_7182) ;  /* 0x000002d000007947 */ /* 0x000fea0003800000 */
.L_x_7199:
        /* <DEDUP_REMOVED lines=14> */
.L_x_7209:
[----:B------:R-:W-:Y:S05]  /*3de0*/  BSYNC B0 ;  /* 0x0000000000007941 */ /* 0x000fea0003800000 */
.L_x_7208:
[----:B------:R-:W-:Y:S01]  /*3df0*/  IMAD.MOV.U32 R23, RZ, RZ, RZ ;  /* 0x000000ffff177224 */ /* 0x000fe200078e00ff */
[----:B------:R-:W-:Y:S05]  /*3e00*/  BRA `(.L_x_7182) ;  /* 0x000001c000007947 */ /* 0x000fea0003800000 */
.L_x_7187:
[----:B------:R-:W-:Y:S01]  /*3e10*/  MOV R2, 0x0 ;  /* 0x0000000000027802 */ /* 0x000fe20000000f00 */
[----:B------:R-:W-:Y:S01]  /*3e20*/  HFMA2.MMA R13, -RZ, RZ, 0, 0 ;  /* 0x00000000ff0d7435 */ /* 0x000fe200000001ff */
[----:B------:R-:W-:Y:S01]  /*3e30*/  IMAD.MOV.U32 R4, RZ, RZ, c[0x4][0x158] ;  /* 0x01005600ff047624 */ /* 0x000fe200078e00ff */
[----:B------:R-:W-:Y:S01]  /*3e40*/  MOV R5, c[0x4][0x15c] ;  /* 0x0100570000057a02 */ /* 0x000fe20000000f00 */
[----:B------:R-:W-:Y:S02]  /*3e50*/  IMAD.MOV.U32 R6, RZ, RZ, c[0x4][0x160] ;  /* 0x01005800ff067624 */ /* 0x000fe400078e00ff */
[----:B------:R-:W0:Y:S01]  /*3e60*/  LDC.64 R2, c[0x4][R2] ;  /* 0x0100000002027b82 */ /* 0x000e220000000a00 */
[----:B------:R-:W-:-:S02]  /*3e70*/  IMAD.MOV.U32 R7, RZ, RZ, c[0x4][0x164] ;  /* 0x01005900ff077624 */ /* 0x000fc400078e00ff */
[----:B------:R-:W-:Y:S02]  /*3e80*/  IMAD.MOV.U32 R8, RZ, RZ, 0x4e ;  /* 0x0000004eff087424 */ /* 0x000fe400078e00ff */
[----:B------:R-:W-:Y:S02]  /*3e90*/  IMAD.MOV.U32 R10, RZ, RZ, c[0x4][0x18] ;  /* 0x01000600ff0a7624 */ /* 0x000fe400078e00ff */
[----:B------:R-:W-:Y:S02]  /*3ea0*/  IMAD.MOV.U32 R11, RZ, RZ, c[0x4][0x1c] ;  /* 0x01000700ff0b7624 */ /* 0x000fe400078e00ff */
[----:B------:R-:W-:Y:S02]  /*3eb0*/  IMAD.MOV.U32 R12, RZ, RZ, 0x1 ;  /* 0x00000001ff0c7424 */ /* 0x000fe400078e00ff */
        /* <DEDUP_REMOVED lines=8> */
[----:B------:R-:W-:Y:S01]  /*3f40*/  CS2R R22, SRZ ;  /* 0x0000000000167805 */ /* 0x000fe2000001ff00 */
[----:B------:R-:W-:Y:S05]  /*3f50*/  BRA `(.L_x_7182) ;  /* 0x0000007000007947 */ /* 0x000fea0003800000 */
.L_x_7207:
[----:B------:R-:W3:Y:S01]  /*3f60*/  LDG.E.64 R2, [R2.64] ;  /* 0x0000002402027981 */ /* 0x000ee2000c1e1b00 */
[----:B------:R-:W-:Y:S01]  /*3f70*/  IMAD.MOV.U32 R23, RZ, RZ, RZ ;  /* 0x000000ffff177224 */ /* 0x000fe200078e00ff */
[----:B---3--:R0:W3:Y:S01]  /*3f80*/  I2F.U64 R22, R2 ;  /* 0x0000000200167312 */ /* 0x0080e20000301000 */
[----:B------:R-:W-:Y:S05]  /*3f90*/  BRA `(.L_x_7182) ;  /* 0x0000003000007947 */ /* 0x000fea0003800000 */
.L_x_7206:
[----:B------:R-:W3:Y:S01]  /*3fa0*/  LDG.E R2, [R2.64] ;  /* 0x0000002402027981 */ /* 0x000ee2000c1e1900 */
[----:B------:R-:W-:Y:S01]  /*3fb0*/  IMAD.MOV.U32 R23, RZ, RZ, RZ ;  /* 0x000000ffff177224 */ /* 0x000fe200078e00ff */
[----:B---3--:R0:W3:Y:S06]  /*3fc0*/  I2F.U32 R22, R2 ;  /* 0x0000000200167306 */ /* 0x0080ec0000201000 */
.L_x_7182:
[----:B------:R-:W-:Y:S05]  /*3fd0*/  BSYNC B6 ;  /* 0x0000000000067941 */ /* 0x000fea0003800000 */
.L_x_7181:
[----:B------:R-:W-:Y:S01]  /*3fe0*/  ISETP.NE.AND P0, PT, R28, RZ, PT ;  /* 0x000000ff1c00720c */ /* 0x000fe20003f05270 */
[----:B------:R-:W-:Y:S01]  /*3ff0*/  BSSY B1, `(.L_x_7210) ;  /* 0x000028e000017945 */ /* 0x000fe20003800000 */
[----:B------:R-:W-:Y:S01]  /*4000*/  IMAD.MOV.U32 R25, RZ, RZ, RZ ;  /* 0x000000ffff197224 */ /* 0x000fe200078e00ff */
[----:B------:R-:W-:-:S10]  /*4010*/  CS2R R10, SRZ ;  /* 0x00000000000a7805 */ /* 0x000fd4000001ff00 */
[----:B------:R-:W-:Y:S05]  /*4020*/  @P0 BRA `(.L_x_7211) ;  /* 0x000028a000000947 */ /* 0x000fea0003800000 */
[C---:B-----5:R-:W-:Y:S01]  /*4030*/  FSETP.GTU.FTZ.AND P0, PT, |R16|.reuse, +INF , PT ;  /* 0x7f8000001000780b */ /* 0x060fe20003f1c200 */
[----:B------:R-:W-:Y:S01]  /*4040*/  BSSY B0, `(.L_x_7212) ;  /* 0x000027c000007945 */ /* 0x000fe20003800000 */
[----:B------:R-:W-:Y:S01]  /*4050*/  FSETP.GTU.FTZ.AND P1, PT, |R17|, +INF , PT ;  /* 0x7f8000001100780b */ /* 0x000fe20003f3c200 */
[----:B0-----:R-:W-:-:S03]  /*4060*/  FADD.FTZ R2, |R16|, -RZ ;  /* 0x800000ff10027221 */ /* 0x001fc60000010200 */
        /* <DEDUP_REMOVED lines=41> */
[----:B------:R-:W4:Y:S01]  /*4300*/  MUFU.SQRT R14, R14 ;  /* 0x0000000e000e7308 */ /* 0x000f220000002000 */
[----:B0-----:R-:W-:Y:S01]  /*4310*/  @P0 FMUL.FTZ R5, R10, R7 ;  /* 0x000000070a050220 */ /* 0x001fe20000410000 */
        /* <DEDUP_REMOVED lines=60> */
.L_x_7220:
        /* <DEDUP_REMOVED lines=10> */
.L_x_7222:
[----:B------:R-:W-:-:S04]  /*4780*/  FADD.FTZ R6, -R0, R5 ;  /* 0x0000000500067221 */ /* 0x000fc80000010100 */
[----:B------:R-:W-:Y:S02]  /*4790*/  FMUL.FTZ R6, R6, 0.5 ;  /* 0x3f00000006067820 */ /* 0x000fe40000410000 */
.L_x_7223:
[----:B------:R-:W-:Y:S05]  /*47a0*/  BSYNC B3 ;  /* 0x0000000000037941 */ /* 0x000fea0003800000 */
.L_x_7221:
        /* <DEDUP_REMOVED lines=11> */
.L_x_7225:
[----:B------:R-:W-:-:S04]  /*4860*/  FADD.FTZ R8, R4, -R9 ;  /* 0x8000000904087221 */ /* 0x000fc80000010000 */
[----:B------:R-:W-:Y:S02]  /*4870*/  FMUL.FTZ R9, R8, 0.5 ;  /* 0x3f00000008097820 */ /* 0x000fe40000410000 */
.L_x_7226:
[----:B------:R-:W-:Y:S05]  /*4880*/  BSYNC B3 ;  /* 0x0000000000037941 */ /* 0x000fea0003800000 */
.L_x_7224:
        /* <DEDUP_REMOVED lines=35> */
.L_x_7219:
[----:B------:R0:W4:Y:S02]  /*4ac0*/  MUFU.SQRT R12, R11 ;  /* 0x0000000b000c7308 */ /* 0x0001240000002000 */
.L_x_7218:
[----:B------:R-:W-:Y:S05]  /*4ad0*/  BSYNC B2 ;  /* 0x0000000000027941 */ /* 0x000fea0003800000 */
.L_x_7217:
        /* <DEDUP_REMOVED lines=24> */
.L_x_7233:
[----:B------:R-:W-:-:S04]  /*4c60*/  FADD.FTZ R0, -R0, R5 ;  /* 0x0000000500007221 */ /* 0x000fc80000010100 */
[----:B------:R-:W-:Y:S02]  /*4c70*/  FMUL.FTZ R0, R0, 0.5 ;  /* 0x3f00000000007820 */ /* 0x000fe40000410000 */
.L_x_7234:
[----:B------:R-:W-:Y:S05]  /*4c80*/  BSYNC B3 ;  /* 0x0000000000037941 */ /* 0x000fea0003800000 */
.L_x_7232:
        /* <DEDUP_REMOVED lines=10> */
.L_x_7236:
[----:B------:R-:W-:-:S04]  /*4d30*/  FADD.FTZ R3, -R3, R4 ;  /* 0x0000000403037221 */ /* 0x000fc80000010100 */
[----:B------:R-:W-:Y:S02]  /*4d40*/  FMUL.FTZ R3, R3, 0.5 ;  /* 0x3f00000003037820 */ /* 0x000fe40000410000 */
.L_x_7237:
[----:B------:R-:W-:Y:S05]  /*4d50*/  BSYNC B3 ;  /* 0x0000000000037941 */ /* 0x000fea0003800000 */
.L_x_7235:
[----:B------:R-:W-:Y:S01]  /*4d60*/  FADD.FTZ R0, R3, R0 ;  /* 0x0000000003007221 */ /* 0x000fe20000010000 */
[----:B------:R-:W-:Y:S01]  /*4d70*/  PLOP3.LUT P0, PT, PT, PT, PT, 0x80, 0x0 ;  /* 0x000000000000781c */ /* 0x000fe20003f0f070 */
[----:B------:R-:W-:-:S04]  /*4d80*/  FADD.FTZ R7, R2, R7 ;  /* 0x0000000702077221 */ /* 0x000fc80000010000 */
[----:B------:R-:W-:-:S04]  /*4d90*/  FMUL.FTZ R0, R7, R0 ;  /* 0x0000000007007220 */ /* 0x000fc80000410000 */
[----:B------:R0:W4:Y:S01]  /*4da0*/  MUFU.SQRT R10, R0 ;  /* 0x00000000000a7308 */ /* 0x0001220000002000 */
[----:B------:R-:W-:Y:S05]  /*4db0*/  BRA `(.L_x_7229) ;  /* 0x000001a000007947 */ /* 0x000fea0003800000 */
.L_x_7231:
        /* <DEDUP_REMOVED lines=8> */
[----:B------:R-:W-:-:S04]  /*4e40*/  FMUL.FTZ R3, |R17|, 2.81474976710656000000e+14 ;  /* 0x5780000011037820 */ /* 0x000fc80000410200 */
[----:B------:R-:W5:Y:S01]  /*4e50*/  MUFU.SQRT R0, R0 ;  /* 0x0000000000007308 */ /* 0x000f620000002000 */
[C---:B------:R-:W-:Y:S02]  /*4e60*/  FMUL.FTZ R3, R2.reuse, R3 ;  /* 0x0000000302037220 */ /* 0x040fe40000410000 */
[----:B------:R-:W-:-:S05]  /*4e70*/  FMUL.FTZ R2, R2, 2.81474976710656000000e+14 ;  /* 0x5780000002027820 */ /* 0x000fca0000410000 */
[----:B----45:R-:W4:Y:S02]  /*4e80*/  MUFU.RCP R10, R0 ;  /* 0x00000000000a7308 */ /* 0x030f240000001000 */
[----:B----4-:R-:W-:Y:S01]  /*4e90*/  FMUL.FTZ R10, R3, R10 ;  /* 0x0000000a030a7220 */ /* 0x010fe20000410000 */
[----:B------:R-:W-:Y:S05]  /*4ea0*/  BRA `(.L_x_7229) ;  /* 0x000000b000007947 */ /* 0x000fea0003800000 */
.L_x_7230:
        /* <DEDUP_REMOVED lines=8> */
.L_x_7228:
[----:B------:R-:W-:Y:S01]  /*4f30*/  PLOP3.LUT P0, PT, PT, PT, PT, 0x80, 0x0 ;  /* 0x000000000000781c */ /* 0x000fe20003f0f070 */
[----:B------:R-:W-:Y:S02]  /*4f40*/  FMUL.FTZ R10, R7, 16777216 ;  /* 0x4b800000070a7820 */ /* 0x000fe40000410000 */
[----:B------:R-:W-:-:S05]  /*4f50*/  FMUL.FTZ R2, R2, 16777216 ;  /* 0x4b80000002027820 */ /* 0x000fca0000410000 */
.L_x_7229:
[----:B------:R-:W-:Y:S05]  /*4f60*/  BSYNC B2 ;  /* 0x0000000000027941 */ /* 0x000fea0003800000 */
.L_x_7227:
[----:B------:R-:W-:Y:S01]  /*4f70*/  BSSY B4, `(.L_x_7238) ;  /* 0x00000a7000047945 */ /* 0x000fe20003800000 */
[----:B------:R-:W-:Y:S05]  /*4f80*/  @P0 BRA `(.L_x_7239) ;  /* 0x000003b000000947 */ /* 0x000fea0003800000 */
[----:B------:R-:W-:-:S13]  /*4f90*/  ISETP.GT.AND P0, PT, R16, -0x1, PT ;  /* 0xffffffff1000780c */ /* 0x000fda0003f04270 */
[----:B------:R-:W-:Y:S05]  /*4fa0*/  @P0 BRA `(.L_x_7240) ;  /* 0x000001d000000947 */ /* 0x000fea0003800000 */
[----:B0-----:R-:W-:Y:S02]  /*4fb0*/  FADD.FTZ R0, -R6, -RZ ;  /* 0x800000ff06007221 */ /* 0x001fe40000010100 */
[----:B------:R-:W-:Y:S02]  /*4fc0*/  IMAD.MOV.U32 R2, RZ, RZ, 0x3f000000 ;  /* 0x3f000000ff027424 */ /* 0x000fe400078e00ff */
        /* <DEDUP_REMOVED lines=27> */
.L_x_7240:
[----:B0-----:R-:W-:Y:S01]  /*5180*/  IMAD.MOV.U32 R0, RZ, RZ, 0x3f000000 ;  /* 0x3f000000ff007424 */ /* 0x001fe200078e00ff */
[C---:B------:R-:W-:Y:S01]  /*5190*/  FSETP.GT.FTZ.AND P0, PT, |R6|.reuse, 0.56000000238418579102, PT ;  /* 0x3f0f5c290600780b */ /* 0x040fe20003f14200 */
[C---:B------:R-:W-:Y:S01]  /*51a0*/  FADD.FTZ R3, |R6|.reuse, -RZ ;  /* 0x800000ff06037221 */ /* 0x040fe20000010200 */
[----:B------:R-:W-:-:S03]  /*51b0*/  FSETP.NEU.FTZ.AND P1, PT, |R6|, 1, PT ;  /* 0x3f8000000600780b */ /* 0x000fc60003f3d200 */
[----:B------:R-:W-:-:S04]  /*51c0*/  FFMA.FTZ R0, -R3, R0, 0.5 ;  /* 0x3f00000003007423 */ /* 0x000fc80000010100 */
[----:B------:R-:W0:Y:S02]  /*51d0*/  MUFU.RSQ R5, R0 ;  /* 0x0000000000057308 */ /* 0x000e240000001400 */
        /* <DEDUP_REMOVED lines=22> */
.L_x_7239:
[----:B------:R-:W-:-:S13]  /*5340*/  ISETP.GT.AND P0, PT, R16, -0x1, PT ;  /* 0xffffffff1000780c */ /* 0x000fda0003f04270 */
[----:B------:R-:W-:Y:S05]  /*5350*/  @P0 BRA `(.L_x_7242) ;  /* 0x0000035000000947 */ /* 0x000fea0003800000 */
[----:B------:R-:W-:Y:S01]  /*5360*/  FADD.FTZ R2, -R2, -RZ ;  /* 0x800000ff02027221 */ /* 0x000fe20000010100 */
[----:B------:R-:W-:Y:S01]  /*5370*/  BSSY B5, `(.L_x_7243) ;  /* 0x0000011000057945 */ /* 0x000fe20003800000 */
[----:B----4-:R-:W-:Y:S02]  /*5380*/  FADD.FTZ R3, |R10|, -RZ ;  /* 0x800000ff0a037221 */ /* 0x010fe40000010200 */
[----:B0-----:R-:W-:Y:S01]  /*5390*/  FADD.FTZ R0, |R2|, -RZ ;  /* 0x800000ff02007221 */ /* 0x001fe20000010200 */
        /* <DEDUP_REMOVED lines=11> */
[----:B------:R-:W-:Y:S01]  /*5450*/  IMAD.MOV.U32 R6, RZ, RZ, R11 ;  /* 0x000000ffff067224 */ /* 0x000fe200078e000b */
[----:B------:R-:W-:Y:S02]  /*5460*/  MOV R0, 0x5480 ;  /* 0x0000548000007802 */ /* 0x000fe40000000f00 */
[----:B-123--:R-:W-:Y:S05]  /*5470*/  CALL.REL.NOINC `($__internal_13_$__cuda_sm3x_div_rn_ftz_f32_slowpath) ;  /* 0x0000ccc000007944 */ /* 0x00efea0003c00000 */
.L_x_7244:
[----:B------:R-:W-:Y:S05]  /*5480*/  BSYNC B5 ;  /* 0x0000000000057941 */ /* 0x000fea0003800000 */
.L_x_7243:
        /* <DEDUP_REMOVED lines=18> */
.L_x_7246:
[----:B------:R-:W-:Y:S01]  /*55b0*/  ISETP.GE.AND P0, PT, R2, RZ, PT ;  /* 0x000000ff0200720c */ /* 0x000fe20003f06270 */
[----:B------:R-:W-:-:S12]  /*55c0*/  IMAD.MOV.U32 R3, RZ, RZ, 0x3fd774eb ;  /* 0x3fd774ebff037424 */ /* 0x000fd800078e00ff */
[----:B------:R-:W-:-:S04]  /*55d0*/  @P0 FFMA.FTZ R0, R3, 0.93318945169448852539, -R0 ;  /* 0x3f6ee58103000823 */ /* 0x000fc80000010800 */
[----:B------:R-:W-:Y:S02]  /*55e0*/  @!P0 FFMA.FTZ R0, R3, 0.93318945169448852539, R0 ;  /* 0x3f6ee58103008823 */ /* 0x000fe40000010000 */
.L_x_7247:
[----:B------:R-:W-:Y:S05]  /*55f0*/  BSYNC B2 ;  /* 0x0000000000027941 */ /* 0x000fea0003800000 */
.L_x_7245:
[C---:B------:R-:W-:Y:S01]  /*5600*/  FSETP.NEU.FTZ.AND P0, PT, |R2|.reuse, |R10|, PT ;  /* 0x4000000a0200720b */ /* 0x040fe20003f1d200 */
        /* <DEDUP_REMOVED lines=10> */
.L_x_7242:
[----:B0-----:R-:W-:Y:S01]  /*56b0*/  FADD.FTZ R0, |R2|, -RZ ;  /* 0x800000ff02007221 */ /* 0x001fe20000010200 */
[C---:B----4-:R-:W-:Y:S01]  /*56c0*/  FSETP.GT.FTZ.AND P6, PT, |R10|.reuse, |R2|, PT ;  /* 0x400000020a00720b */ /* 0x050fe20003fd4200 */
        /* <DEDUP_REMOVED lines=15> */
.L_x_7249:
[----:B------:R-:W-:Y:S05]  /*57c0*/  BSYNC B5 ;  /* 0x0000000000057941 */ /* 0x000fea0003800000 */
.L_x_7248:
        /* <DEDUP_REMOVED lines=18> */
.L_x_7251:
[----:B------:R-:W-:Y:S01]  /*58f0*/  ISETP.GE.AND P0, PT, R2, RZ, PT ;  /* 0x000000ff0200720c */ /* 0x000fe20003f06270 */
[----:B------:R-:W-:-:S12]  /*5900*/  IMAD.MOV.U32 R3, RZ, RZ, 0x3fd774eb ;  /* 0x3fd774ebff037424 */ /* 0x000fd800078e00ff */
[----:B------:R-:W-:-:S04]  /*5910*/  @P0 FFMA.FTZ R0, R3, 0.93318945169448852539, -R0 ;  /* 0x3f6ee58103000823 */ /* 0x000fc80000010800 */
[----:B------:R-:W-:Y:S02]  /*5920*/  @!P0 FFMA.FTZ R0, R3, 0.93318945169448852539, R0 ;  /* 0x3f6ee58103008823 */ /* 0x000fe40000010000 */
.L_x_7252:
[----:B------:R-:W-:Y:S05]  /*5930*/  BSYNC B2 ;  /* 0x0000000000027941 */ /* 0x000fea0003800000 */
.L_x_7250:
        /* <DEDUP_REMOVED lines=10> */
.L_x_7241:
[----:B------:R-:W-:Y:S05]  /*59e0*/  BSYNC B4 ;  /* 0x0000000000047941 */ /* 0x000fea0003800000 */
.L_x_7238:
[----:B------:R-:W-:-:S04]  /*59f0*/  SHF.R.U32.HI R2, RZ, 0x1f, R17 ;  /* 0x0000001fff027819 */ /* 0x000fc80000011611 */
[----:B------:R-:W-:-:S13]  /*5a00*/  ISETP.NE.AND P0, PT, R2, RZ, PT ;  /* 0x000000ff0200720c */ /* 0x000fda0003f05270 */
[----:B----4-:R-:W-:-:S04]  /*5a10*/  @!P0 FADD.FTZ R12, -R12, -RZ ;  /* 0x800000ff0c0c8221 */ /* 0x010fc80000010100 */
[----:B------:R-:W-:Y:S01]  /*5a20*/  IMAD.MOV.U32 R10, RZ, RZ, R12 ;  /* 0x000000ffff0a7224 */ /* 0x000fe200078e000c */
[----:B------:R-:W-:Y:S05]  /*5a30*/  BRA `(.L_x_7253) ;  /* 0x00000dc000007947 */ /* 0x000fea0003800000 */
.L_x_7216:
[----:B------:R-:W-:Y:S02]  /*5a40*/  FADD.FTZ R0, -R16, 6.1232342629258392722e-17 ;  /* 0x248d313210007421 */ /* 0x000fe40000010100 */
[----:B------:R-:W-:Y:S02]  /*5a50*/  FADD.FTZ R10, -R17, -RZ ;  /* 0x800000ff110a7221 */ /* 0x000fe40000010100 */
[----:B------:R-:W-:Y:S01]  /*5a60*/  FADD.FTZ R0, R0, 1.5707963705062866211 ;  /* 0x3fc90fdb00007421 */ /* 0x000fe20000010000 */
[----:B------:R-:W-:Y:S05]  /*5a70*/  BRA `(.L_x_7253) ;  /* 0x00000d8000007947 */ /* 0x000fea0003800000 */
.L_x_7215:
[----:B------:R-:W-:Y:S02]  /*5a80*/  IMAD.MOV.U32 R0, RZ, RZ, RZ ;  /* 0x000000ffff007224 */ /* 0x000fe400078e00ff */
[----:B------:R-:W-:Y:S01]  /*5a90*/  FADD.FTZ R10, -R17, -RZ ;  /* 0x800000ff110a7221 */ /* 0x000fe20000010100 */
[----:B------:R-:W-:Y:S05]  /*5aa0*/  BRA `(.L_x_7253) ;  /* 0x00000d5000007947 */ /* 0x000fea0003800000 */
.L_x_7214:
        /* <DEDUP_REMOVED lines=24> */
.L_x_7258:
[----:B------:R-:W-:Y:S05]  /*5c30*/  BSYNC B5 ;  /* 0x0000000000057941 */ /* 0x000fea0003800000 */
.L_x_7257:
        /* <DEDUP_REMOVED lines=18> */
.L_x_7260:
[----:B------:R-:W-:Y:S01]  /*5d60*/  ISETP.GE.AND P0, PT, R16, RZ, PT ;  /* 0x000000ff1000720c */ /* 0x000fe20003f06270 */
[----:B------:R-:W-:-:S12]  /*5d70*/  IMAD.MOV.U32 R3, RZ, RZ, 0x3fd774eb ;  /* 0x3fd774ebff037424 */ /* 0x000fd800078e00ff */
[----:B------:R-:W-:-:S04]  /*5d80*/  @P0 FFMA.FTZ R0, R3, 0.93318945169448852539, -R0 ;  /* 0x3f6ee58103000823 */ /* 0x000fc80000010800 */
[----:B------:R-:W-:Y:S02]  /*5d90*/  @!P0 FFMA.FTZ R0, R3, 0.93318945169448852539, R0 ;  /* 0x3f6ee58103008823 */ /* 0x000fe40000010000 */
.L_x_7261:
[----:B------:R-:W-:Y:S05]  /*5da0*/  BSYNC B2 ;  /* 0x0000000000027941 */ /* 0x000fea0003800000 */
.L_x_7259:
        /* <DEDUP_REMOVED lines=13> */
.L_x_7256:
[----:B------:R-:W0:Y:S01]  /*5e80*/  MUFU.RCP R3, R10 ;  /* 0x0000000a00037308 */ /* 0x000e220000001000 */
[----:B------:R-:W-:Y:S07]  /*5e90*/  BSSY B5, `(.L_x_7263) ;  /* 0x000000b000057945 */ /* 0x000fee0003800000 */
        /* <DEDUP_REMOVED lines=10> */
.L_x_7264:
[----:B------:R-:W-:Y:S05]  /*5f40*/  BSYNC B5 ;  /* 0x0000000000057941 */ /* 0x000fea0003800000 */
.L_x_7263:
        /* <DEDUP_REMOVED lines=18> */
.L_x_7266:
[----:B------:R-:W-:Y:S01]  /*6070*/  ISETP.GE.AND P0, PT, R16, RZ, PT ;  /* 0x000000ff1000720c */ /* 0x000fe20003f06270 */
[----:B------:R-:W-:-:S12]  /*6080*/  IMAD.MOV.U32 R3, RZ, RZ, 0x3fd774eb ;  /* 0x3fd774ebff037424 */ /* 0x000fd800078e00ff */
[----:B------:R-:W-:-:S04]  /*6090*/  @P0 FFMA.FTZ R0, R3, 0.93318945169448852539, -R0 ;  /* 0x3f6ee58103000823 */ /* 0x000fc80000010800 */
[----:B------:R-:W-:Y:S02]  /*60a0*/  @!P0 FFMA.FTZ R0, R3, 0.93318945169448852539, R0 ;  /* 0x3f6ee58103008823 */ /* 0x000fe40000010000 */
.L_x_7267:
[----:B------:R-:W-:Y:S05]  /*60b0*/  BSYNC B2 ;  /* 0x0000000000027941 */ /* 0x000fea0003800000 */
.L_x_7265:
        /* <DEDUP_REMOVED lines=15> */
[----:B------:R-:W-:Y:S02]  /*61b0*/  IMAD.MOV.U32 R4, RZ, RZ, 0x4016cbe4 ;  /* 0x4016cbe4ff047424 */ /* 0x000fe400078e00ff */
[----:B------:R-:W-:Y:S01]  /*61c0*/  FADD.FTZ R5, R2, |R17| ;  /* 0x4000001102057221 */ /* 0x000fe20000010000 */
        /* <DEDUP_REMOVED lines=10> */
.L_x_7255:
        /* <DEDUP_REMOVED lines=27> */
[----:B------:R-:W4:Y:S01]  /*6420*/  FCHK P0, R7, R10 ;  /* 0x0000000a07007302 */ /* 0x000f220000000000 */
[----:B0-----:R-:W-:Y:S01]  /*6430*/  FFMA.FTZ R11, R4, 0.69314718246459960938, R11 ;  /* 0x3f317218040b7823 */ /* 0x001fe2000001000b */
[----:B----4-:R-:W-:Y:S06]  /*6440*/  @!P0 BRA `(.L_x_7269) ;  /* 0x0000003000008947 */ /* 0x010fec0003800000 */
[----:B------:R-:W-:Y:S02]  /*6450*/  MOV R6, R10 ;  /* 0x0000000a00067202 */ /* 0x000fe40000000f00 */
[----:B------:R-:W-:Y:S02]  /*6460*/  MOV R0, 0x6480 ;  /* 0x0000648000007802 */ /* 0x000fe40000000f00 */
[----:B-123--:R-:W-:Y:S05]  /*6470*/  CALL.REL.NOINC `($__internal_13_$__cuda_sm3x_div_rn_ftz_f32_slowpath) ;  /* 0x0000bcc000007944 */ /* 0x00efea0003c00000 */
.L_x_7269:
[----:B------:R-:W-:Y:S05]  /*6480*/  BSYNC B5 ;  /* 0x0000000000057941 */ /* 0x000fea0003800000 */
.L_x_7268:
        /* <DEDUP_REMOVED lines=18> */
.L_x_7271:
[----:B------:R-:W-:Y:S01]  /*65b0*/  ISETP.GE.AND P0, PT, R16, RZ, PT ;  /* 0x000000ff1000720c */ /* 0x000fe20003f06270 */
[----:B------:R-:W-:-:S12]  /*65c0*/  IMAD.MOV.U32 R3, RZ, RZ, 0x3fd774eb ;  /* 0x3fd774ebff037424 */ /* 0x000fd800078e00ff */
[----:B------:R-:W-:-:S04]  /*65d0*/  @P0 FFMA.FTZ R0, R3, 0.93318945169448852539, -R0 ;  /* 0x3f6ee58103000823 */ /* 0x000fc80000010800 */
[----:B------:R-:W-:Y:S02]  /*65e0*/  @!P0 FFMA.FTZ R0, R3, 0.93318945169448852539, R0 ;  /* 0x3f6ee58103008823 */ /* 0x000fe40000010000 */
.L_x_7272:
[----:B------:R-:W-:Y:S05]  /*65f0*/  BSYNC B2 ;  /* 0x0000000000027941 */ /* 0x000fea0003800000 */
.L_x_7270:
        /* <DEDUP_REMOVED lines=10> */
.L_x_7262:
[----:B------:R-:W-:Y:S05]  /*66a0*/  BSYNC B4 ;  /* 0x0000000000047941 */ /* 0x000fea0003800000 */
.L_x_7254:
[----:B------:R-:W-:Y:S01]  /*66b0*/  SHF.R.U32.HI R2, RZ, 0x1f, R17 ;  /* 0x0000001fff027819 */ /* 0x000fe20000011611 */
[----:B------:R-:W-:Y:S02]  /*66c0*/  FADD.FTZ R10, R11, 0.69314718246459960938 ;  /* 0x3f3172180b0a7421 */ /* 0x000fe40000010000 */
[----:B------:R-:W-:Y:S01]  /*66d0*/  FADD.FTZ R0, |R0|, -RZ ;  /* 0x800000ff00007221 */ /* 0x000fe20000010200 */
[----:B------:R-:W-:-:S13]  /*66e0*/  ISETP.NE.AND P0, PT, R2, RZ, PT ;  /* 0x000000ff0200720c */ /* 0x000fda0003f05270 */
[----:B------:R-:W-:Y:S01]  /*66f0*/  @!P0 FADD.FTZ R10, -R10, -RZ ;  /* 0x800000ff0a0a8221 */ /* 0x000fe20000010100 */
[----:B------:R-:W-:Y:S05]  /*6700*/  BRA `(.L_x_7253) ;  /* 0x000000f000007947 */ /* 0x000fea0003800000 */
.L_x_7213:
        /* <DEDUP_REMOVED lines=15> */
.L_x_7253:
[----:B------:R-:W-:Y:S05]  /*6800*/  BSYNC B0 ;  /* 0x0000000000007941 */ /* 0x000fea0003800000 */
.L_x_7212:
[----:B------:R-:W-:Y:S01]  /*6810*/  FSETP.GTU.FTZ.AND P0, PT, |R0|, +INF , PT ;  /* 0x7f8000000000780b */ /* 0x000fe20003f1c200 */
[----:B------:R-:W-:-:S12]  /*6820*/  FADD.FTZ R2, |R10|, -RZ ;  /* 0x800000ff0a027221 */ /* 0x000fd80000010200 */
[----:B------:R-:W-:Y:S05]  /*6830*/  @P0 BRA `(.L_x_7273) ;  /* 0x0000006000000947 */ /* 0x000fea0003800000 */
[----:B------:R-:W-:Y:S01]  /*6840*/  FSETP.GTU.FTZ.AND P0, PT, R2, +INF , PT ;  /* 0x7f8000000200780b */ /* 0x000fe20003f1c000 */
[----:B------:R-:W-:-:S12]  /*6850*/  IMAD.MOV.U32 R11, RZ, RZ, R10 ;  /* 0x000000ffff0b7224 */ /* 0x000fd800078e000a */
[----:B------:R-:W-:Y:S05]  /*6860*/  @P0 BRA `(.L_x_7211) ;  /* 0x0000006000000947 */ /* 0x000fea0003800000 */
[----:B------:R-:W-:Y:S01]  /*6870*/  LOP3.LUT R11, R0, 0x80000000, R17, 0xb8, !PT ;  /* 0x80000000000b7812 */ /* 0x000fe200078eb811 */
[----:B------:R-:W-:Y:S01]  /*6880*/  IMAD.MOV.U32 R10, RZ, RZ, R2 ;  /* 0x000000ffff0a7224 */ /* 0x000fe200078e0002 */
[----:B------:R-:W-:Y:S05]  /*6890*/  BRA `(.L_x_7211) ;  /* 0x0000003000007947 */ /* 0x000fea0003800000 */
.L_x_7273:
[----:B------:R-:W-:Y:S01]  /*68a0*/  FSETP.GTU.FTZ.AND P0, PT, R2, +INF , PT ;  /* 0x7f8000000200780b */ /* 0x000fe20003f1c000 */
[----:B------:R-:W-:-:S12]  /*68b0*/  IMAD.MOV.U32 R11, RZ, RZ, R0 ;  /* 0x000000ffff0b7224 */ /* 0x000fd800078e0000 */
[----:B------:R-:W-:Y:S02]  /*68c0*/  @!P0 IMAD.MOV.U32 R10, RZ, RZ, R2 ;  /* 0x000000ffff0a8224 */ /* 0x000fe400078e0002 */
.L_x_7211:
[----:B------:R-:W-:Y:S05]  /*68d0*/  BSYNC B1 ;  /* 0x0000000000017941 */ /* 0x000fea0003800000 */
.L_x_7210:
[----:B0-----:R-:W0:Y:S01]  /*68e0*/  S2R R2, SR_TID.X ;  /* 0x0000000000027919 */ /* 0x001e220000002100 */
[----:B------:R-:W-:Y:S01]  /*68f0*/  BSSY B1, `(.L_x_7274) ;  /* 0x000028f000017945 */ /* 0x000fe20003800000 */
[----:B------:R-:W-:Y:S01]  /*6900*/  IMAD.MOV.U32 R24, RZ, RZ, RZ ;  /* 0x000000ffff187224 */ /* 0x000fe200078e00ff */
[----:B0----5:R-:W-:-:S04]  /*6910*/  IADD3 R16, R2, 0x80, RZ ;  /* 0x0000008002107810 */ /* 0x021fc80007ffe0ff */
[----:B------:R-:W-:-:S13]  /*6920*/  ISETP.GE.AND P0, PT, R16, R30, PT ;  /* 0x0000001e1000720c */ /* 0x000fda0003f06270 */
[----:B------:R-:W-:Y:S05]  /*6930*/  @P0 BRA `(.L_x_7275) ;  /* 0x000028a000000947 */ /* 0x000fea0003800000 */
[C---:B-1----:R-:W-:Y:S01]  /*6940*/  FSETP.GTU.FTZ.AND P0, PT, |R26|.reuse, +INF , PT ;  /* 0x7f8000001a00780b */ /* 0x042fe20003f1c200 */
        /* <DEDUP_REMOVED lines=38> */
[----:B------:R-:W-:Y:S01]  /*6bb0*/  FSETP.NEU.FTZ.AND P1, PT, R6, +INF , PT ;  /* 0x7f8000000600780b */ /* 0x000fe20003f3d000 */
[----:B------:R-:W-:-:S02]  /*6bc0*/  FMUL.FTZ R8, R20, R17 ;  /* 0x0000001114087220 */ /* 0x000fc40000410000 */
[----:B------:R-:W-:Y:S02]  /*6bd0*/  FMUL.FTZ R17, R0, R17 ;  /* 0x0000001100117220 */ /* 0x000fe40000410000 */
[----:B------:R-:W-:Y:S01]  /*6be0*/  FMUL.FTZ R8, R8, R8 ;  /* 0x0000000808087220 */ /* 0x000fe20000410000 */
[----:B------:R-:W0:Y:S03]  /*6bf0*/  MUFU.SQRT R9, R9 ;  /* 0x0000000900097308 */ /* 0x000e260000002000 */
[----:B------:R-:W-:Y:S01]  /*6c00*/  FFMA.FTZ R17, R17, R17, R8 ;  /* 0x0000001111117223 */ /* 0x000fe20000010008 */
[----:B------:R-:W-:-:S05]  /*6c10*/  LOP3.LUT R8, R7, 0x800000, RZ, 0xfc, !PT ;  /* 0x0080000007087812 */ /* 0x000fca00078efcff */
        /* <DEDUP_REMOVED lines=62> */
.L_x_7284:
        /* <DEDUP_REMOVED lines=10> */
.L_x_7286:
[----:B------:R-:W-:-:S04]  /*70a0*/  FADD.FTZ R0, -R3, R6 ;  /* 0x0000000603007221 */ /* 0x000fc80000010100 */
[----:B------:R-:W-:Y:S02]  /*70b0*/  FMUL.FTZ R0, R0, 0.5 ;  /* 0x3f00000000007820 */ /* 0x000fe40000410000 */
.L_x_7287:
[----:B------:R-:W-:Y:S05]  /*70c0*/  BSYNC B3 ;  /* 0x0000000000037941 */ /* 0x000fea0003800000 */
.L_x_7285:
        /* <DEDUP_REMOVED lines=11> */
.L_x_7289:
[----:B------:R-:W-:-:S04]  /*7180*/  FADD.FTZ R7, R5, -R8 ;  /* 0x8000000805077221 */ /* 0x000fc80000010000 */
[----:B------:R-:W-:Y:S02]  /*7190*/  FMUL.FTZ R7, R7, 0.5 ;  /* 0x3f00000007077820 */ /* 0x000fe40000410000 */
.L_x_7290:
[----:B------:R-:W-:Y:S05]  /*71a0*/  BSYNC B3 ;  /* 0x0000000000037941 */ /* 0x000fea0003800000 */
.L_x_7288:
        /* <DEDUP_REMOVED lines=35> */
.L_x_7283:
[----:B------:R0:W1:Y:S02]  /*73e0*/  MUFU.SQRT R24, R14 ;  /* 0x0000000e00187308 */ /* 0x0000640000002000 */
.L_x_7282:
[----:B------:R-:W-:Y:S05]  /*73f0*/  BSYNC B2 ;  /* 0x0000000000027941 */ /* 0x000fea0003800000 */
.L_x_7281:
        /* <DEDUP_REMOVED lines=24> */
.L_x_7297:
[----:B------:R-:W-:-:S04]  /*7580*/  FADD.FTZ R3, -R3, R6 ;  /* 0x0000000603037221 */ /* 0x000fc80000010100 */
[----:B------:R-:W-:Y:S02]  /*7590*/  FMUL.FTZ R3, R3, 0.5 ;  /* 0x3f00000003037820 */ /* 0x000fe40000410000 */
.L_x_7298:
[----:B------:R-:W-:Y:S05]  /*75a0*/  BSYNC B3 ;  /* 0x0000000000037941 */ /* 0x000fea0003800000 */
.L_x_7296:
        /* <DEDUP_REMOVED lines=10> */
.L_x_7300:
[----:B------:R-:W-:-:S04]  /*7650*/  FADD.FTZ R4, -R4, R5 ;  /* 0x0000000504047221 */ /* 0x000fc80000010100 */
[----:B------:R-:W-:Y:S02]  /*7660*/  FMUL.FTZ R4, R4, 0.5 ;  /* 0x3f00000004047820 */ /* 0x000fe40000410000 */
.L_x_7301:
[----:B------:R-:W-:Y:S05]  /*7670*/  BSYNC B3 ;  /* 0x0000000000037941 */ /* 0x000fea0003800000 */
.L_x_7299:
[----:B------:R-:W-:Y:S01]  /*7680*/  FADD.FTZ R4, R4, R3 ;  /* 0x0000000304047221 */ /* 0x000fe20000010000 */
[----:B------:R-:W-:Y:S01]  /*7690*/  PLOP3.LUT P0, PT, PT, PT, PT, 0x80, 0x0 ;  /* 0x000000000000781c */ /* 0x000fe20003f0f070 */
[----:B------:R-:W-:-:S04]  /*76a0*/  FADD.FTZ R13, R12, R13 ;  /* 0x0000000d0c0d7221 */ /* 0x000fc80000010000 */
[----:B------:R-:W-:-:S06]  /*76b0*/  FMUL.FTZ R13, R13, R4 ;  /* 0x000000040d0d7220 */ /* 0x000fcc0000410000 */
[----:B------:R-:W4:Y:S01]  /*76c0*/  MUFU.SQRT R13, R13 ;  /* 0x0000000d000d7308 */ /* 0x000f220000002000 */
[----:B------:R-:W-:Y:S05]  /*76d0*/  BRA `(.L_x_7293) ;  /* 0x000001a000007947 */ /* 0x000fea0003800000 */
.L_x_7295:
        /* <DEDUP_REMOVED lines=15> */
.L_x_7294:
        /* <DEDUP_REMOVED lines=8> */
.L_x_7292:
[----:B------:R-:W-:Y:S01]  /*7850*/  PLOP3.LUT P0, PT, PT, PT, PT, 0x80, 0x0 ;  /* 0x000000000000781c */ /* 0x000fe20003f0f070 */
[----:B------:R-:W-:Y:S02]  /*7860*/  FMUL.FTZ R13, R13, 16777216 ;  /* 0x4b8000000d0d7820 */ /* 0x000fe40000410000 */
[----:B------:R-:W-:-:S05]  /*7870*/  FMUL.FTZ R12, R12, 16777216 ;  /* 0x4b8000000c0c7820 */ /* 0x000fca0000410000 */
.L_x_7293:
[----:B------:R-:W-:Y:S05]  /*7880*/  BSYNC B2 ;  /* 0x0000000000027941 */ /* 0x000fea0003800000 */
.L_x_7291:
        /* <DEDUP_REMOVED lines=10> */
[----:B----4-:R-:W4:Y:S02]  /*7930*/  MUFU.RSQ R6, R5 ;  /* 0x0000000500067308 */ /* 0x010f240000001400 */
[----:B----4-:R-:W-:Y:S02]  /*7940*/  FMUL.FTZ R7, R5, R6 ;  /* 0x0000000605077220 */ /* 0x010fe40000410000 */
        /* <DEDUP_REMOVED lines=22> */
.L_x_7304:
[----:B------:R-:W-:Y:S01]  /*7ab0*/  IMAD.MOV.U32 R4, RZ, RZ, 0x3f000000 ;  /* 0x3f000000ff047424 */ /* 0x000fe200078e00ff */
[C---:B------:R-:W-:Y:S01]  /*7ac0*/  FSETP.GT.FTZ.AND P0, PT, |R0|.reuse, 0.56000000238418579102, PT ;  /* 0x3f0f5c290000780b */ /* 0x040fe20003f14200 */
[C---:B------:R-:W-:Y:S01]  /*7ad0*/  FADD.FTZ R3, |R0|.reuse, -RZ ;  /* 0x800000ff00037221 */ /* 0x040fe20000010200 */
[----:B------:R-:W-:-:S03]  /*7ae0*/  FSETP.NEU.FTZ.AND P1, PT, |R0|, 1, PT ;  /* 0x3f8000000000780b */ /* 0x000fc60003f3d200 */
[----:B------:R-:W-:-:S04]  /*7af0*/  FFMA.FTZ R4, -R3, R4, 0.5 ;  /* 0x3f00000003047423 */ /* 0x000fc80000010104 */
[----:B------:R-:W5:Y:S02]  /*7b00*/  MUFU.RSQ R5, R4 ;  /* 0x0000000400057308 */ /* 0x000f640000001400 */
[----:B----45:R-:W-:Y:S02]  /*7b10*/  FMUL.FTZ R6, R4, R5 ;  /* 0x0000000504067220 */ /* 0x030fe40000410000 */
        /* <DEDUP_REMOVED lines=19> */
[----:B------:R-:W-:-:S04]  /*7c50*/  @P0 FADD.FTZ R3, R3, R3 ;  /* 0x0000000303030221 */ /* 0x000fc80000010000 */
[----:B------:R-:W-:Y:S01]  /*7c60*/  IMAD.MOV.U32 R0, RZ, RZ, R3 ;  /* 0x000000ffff007224 */ /* 0x000fe200078e0003 */
[----:B------:R-:W-:Y:S05]  /*7c70*/  BRA `(.L_x_7305) ;  /* 0x000006a000007947 */ /* 0x000fea0003800000 */
.L_x_7303:
        /* <DEDUP_REMOVED lines=20> */
.L_x_7308:
[----:B------:R-:W-:Y:S05]  /*7dc0*/  BSYNC B5 ;  /* 0x0000000000057941 */ /* 0x000fea0003800000 */
.L_x_7307:
        /* <DEDUP_REMOVED lines=18> */
.L_x_7310:
[----:B------:R-:W-:Y:S01]  /*7ef0*/  ISETP.GE.AND P0, PT, R12, RZ, PT ;  /* 0x000000ff0c00720c */ /* 0x000fe20003f06270 */
[----:B------:R-:W-:-:S12]  /*7f00*/  IMAD.MOV.U32 R3, RZ, RZ, 0x3fd774eb ;  /* 0x3fd774ebff037424 */ /* 0x000fd800078e00ff */
[----:B------:R-:W-:-:S04]  /*7f10*/  @P0 FFMA.FTZ R0, R3, 0.93318945169448852539, -R0 ;  /* 0x3f6ee58103000823 */ /* 0x000fc80000010800 */
[----:B------:R-:W-:Y:S02]  /*7f20*/  @!P0 FFMA.FTZ R0, R3, 0.93318945169448852539, R0 ;  /* 0x3f6ee58103008823 */ /* 0x000fe40000010000 */
.L_x_7311:
[----:B------:R-:W-:Y:S05]  /*7f30*/  BSYNC B2 ;  /* 0x0000000000027941 */ /* 0x000fea0003800000 */
.L_x_7309:
        /* <DEDUP_REMOVED lines=11> */
.L_x_7306:
        /* <DEDUP_REMOVED lines=16> */
[----:B-123--:R-:W-:Y:S05]  /*80f0*/  CALL.REL.NOINC `($__internal_13_$__cuda_sm3x_div_rn_ftz_f32_slowpath) ;  /* 0x0000a04000007944 */ /* 0x00efea0003c00000 */
.L_x_7313:
[----:B------:R-:W-:Y:S05]  /*8100*/  BSYNC B5 ;  /* 0x0000000000057941 */ /* 0x000fea0003800000 */
.L_x_7312:
        /* <DEDUP_REMOVED lines=18> */
.L_x_7315:
[----:B------:R-:W-:Y:S01]  /*8230*/  ISETP.GE.AND P0, PT, R12, RZ, PT ;  /* 0x000000ff0c00720c */ /* 0x000fe20003f06270 */
[----:B------:R-:W-:-:S12]  /*8240*/  IMAD.MOV.U32 R3, RZ, RZ, 0x3fd774eb ;  /* 0x3fd774ebff037424 */ /* 0x000fd800078e00ff */
[----:B------:R-:W-:-:S04]  /*8250*/  @P0 FFMA.FTZ R0, R3, 0.93318945169448852539, -R0 ;  /* 0x3f6ee58103000823 */ /* 0x000fc80000010800 */
[----:B------:R-:W-:Y:S02]  /*8260*/  @!P0 FFMA.FTZ R0, R3, 0.93318945169448852539, R0 ;  /* 0x3f6ee58103008823 */ /* 0x000fe40000010000 */
.L_x_7316:
[----:B------:R-:W-:Y:S05]  /*8270*/  BSYNC B2 ;  /* 0x0000000000027941 */ /* 0x000fea0003800000 */
.L_x_7314:
        /* <DEDUP_REMOVED lines=10> */
.L_x_7305:
[----:B------:R-:W-:Y:S05]  /*8320*/  BSYNC B4 ;  /* 0x0000000000047941 */ /* 0x000fea0003800000 */
.L_x_7302:
[----:B------:R-:W-:-:S13]  /*8330*/  ISETP.NE.AND P0, PT, R15, RZ, PT ;  /* 0x000000ff0f00720c */ /* 0x000fda0003f05270 */
[----:B-1----:R-:W-:Y:S01]  /*8340*/  @!P0 FADD.FTZ R24, -R24, -RZ ;  /* 0x800000ff18188221 */ /* 0x002fe20000010100 */
[----:B------:R-:W-:Y:S05]  /*8350*/  BRA `(.L_x_7317) ;  /* 0x00000db000007947 */ /* 0x000fea0003800000 */
.L_x_7280:
[----:B------:R-:W-:Y:S02]  /*8360*/  FADD.FTZ R0, -R26, 6.1232342629258392722e-17 ;  /* 0x248d31321a007421 */ /* 0x000fe40000010100 */
[----:B------:R-:W-:Y:S02]  /*8370*/  FADD.FTZ R24, -R27, -RZ ;  /* 0x800000ff1b187221 */ /* 0x000fe40000010100 */
[----:B------:R-:W-:Y:S01]  /*8380*/  FADD.FTZ R0, R0, 1.5707963705062866211 ;  /* 0x3fc90fdb00007421 */ /* 0x000fe20000010000 */
[----:B------:R-:W-:Y:S05]  /*8390*/  BRA `(.L_x_7317) ;  /* 0x00000d7000007947 */ /* 0x000fea0003800000 */
.L_x_7279:
[----:B------:R-:W-:Y:S02]  /*83a0*/  IMAD.MOV.U32 R0, RZ, RZ, RZ ;  /* 0x000000ffff007224 */ /* 0x000fe400078e00ff */
[----:B------:R-:W-:Y:S01]  /*83b0*/  FADD.FTZ R24, -R27, -RZ ;  /* 0x800000ff1b187221 */ /* 0x000fe20000010100 */
[----:B------:R-:W-:Y:S05]  /*83c0*/  BRA `(.L_x_7317) ;  /* 0x00000d4000007947 */ /* 0x000fea0003800000 */
.L_x_7278:
        /* <DEDUP_REMOVED lines=23> */
[----:B--23--:R-:W-:Y:S05]  /*8540*/  CALL.REL.NOINC `($__internal_13_$__cuda_sm3x_div_rn_ftz_f32_slowpath) ;  /* 0x00009bf000007944 */ /* 0x00cfea0003c00000 */
.L_x_7322:
[----:B------:R-:W-:Y:S05]  /*8550*/  BSYNC B5 ;  /* 0x0000000000057941 */ /* 0x000fea0003800000 */
.L_x_7321:
        /* <DEDUP_REMOVED lines=18> */
.L_x_7324:
[----:B------:R-:W-:Y:S01]  /*8680*/  ISETP.GE.AND P0, PT, R26, RZ, PT ;  /* 0x000000ff1a00720c */ /* 0x000fe20003f06270 */
[----:B------:R-:W-:-:S12]  /*8690*/  IMAD.MOV.U32 R3, RZ, RZ, 0x3fd774eb ;  /* 0x3fd774ebff037424 */ /* 0x000fd800078e00ff */
[----:B------:R-:W-:-:S04]  /*86a0*/  @P0 FFMA.FTZ R0, R3, 0.93318945169448852539, -R0 ;  /* 0x3f6ee58103000823 */ /* 0x000fc80000010800 */
[----:B------:R-:W-:Y:S02]  /*86b0*/  @!P0 FFMA.FTZ R0, R3, 0.93318945169448852539, R0 ;  /* 0x3f6ee58103008823 */ /* 0x000fe40000010000 */
.L_x_7325:
[----:B------:R-:W-:Y:S05]  /*86c0*/  BSYNC B2 ;  /* 0x0000000000027941 */ /* 0x000fea0003800000 */
.L_x_7323:
        /* <DEDUP_REMOVED lines=13> */
.L_x_7320:
        /* <DEDUP_REMOVED lines=12> */
.L_x_7328:
[----:B------:R-:W-:Y:S05]  /*8860*/  BSYNC B5 ;  /* 0x0000000000057941 */ /* 0x000fea0003800000 */
.L_x_7327:
        /* <DEDUP_REMOVED lines=18> */
.L_x_7330:
[----:B------:R-:W-:Y:S02]  /*8990*/  ISETP.GE.AND P0, PT, R26, RZ, PT ;  /* 0x000000ff1a00720c */ /* 0x000fe40003f06270 */
[----:B------:R-:W-:-:S11]  /*89a0*/  MOV R3, 0x3fd774eb ;  /* 0x3fd774eb00037802 */ /* 0x000fd60000000f00 */
[----:B------:R-:W-:-:S04]  /*89b0*/  @P0 FFMA.FTZ R0, R3, 0.93318945169448852539, -R0 ;  /* 0x3f6ee58103000823 */ /* 0x000fc80000010800 */
[----:B------:R-:W-:Y:S02]  /*89c0*/  @!P0 FFMA.FTZ R0, R3, 0.93318945169448852539, R0 ;  /* 0x3f6ee58103008823 */ /* 0x000fe40000010000 */
.L_x_7331:
[----:B------:R-:W-:Y:S05]  /*89d0*/  BSYNC B2 ;  /* 0x0000000000027941 */ /* 0x000fea0003800000 */
.L_x_7329:
        /* <DEDUP_REMOVED lines=27> */
.L_x_7319:
        /* <DEDUP_REMOVED lines=21> */
[----:B------:R-:W-:Y:S02]  /*8ce0*/  FFMA R0, R7, R8, RZ ;  /* 0x0000000807007223 */ /* 0x000fe400000000ff */
[----:B------:R-:W-:Y:S01]  /*8cf0*/  IMAD.MOV.U32 R5, RZ, RZ, 0x3f800000 ;  /* 0x3f800000ff057424 */ /* 0x000fe200078e00ff */
[----:B------:R-:W-:Y:S01]  /*8d00*/  FSEL R4, R4, +INF , P0 ;  /* 0x7f80000004047808 */ /* 0x000fe20000000000 */
[----:B------:R-:W-:-:S04]  /*8d10*/  FFMA R3, -R13, R0, R7 ;  /* 0x000000000d037223 */ /* 0x000fc80000000107 */
[----:B------:R-:W-:Y:S01]  /*8d20*/  FFMA R3, R8, R3, R0 ;  /* 0x0000000308037223 */ /* 0x000fe20000000000 */
[----:B------:R-:W0:Y:S08]  /*8d30*/  MUFU.LG2 R4, R4 ;  /* 0x0000000400047308 */ /* 0x000e300000000c00 */
[----:B------:R-:W1:Y:S01]  /*8d40*/  FCHK P0, R7, R13 ;  /* 0x0000000d07007302 */ /* 0x000e620000000000 */
[----:B0-----:R-:W-:Y:S01]  /*8d50*/  FFMA.FTZ R24, R4, 0.69314718246459960938, R5 ;  /* 0x3f31721804187823 */ /* 0x001fe20000010005 */
[----:B-1----:R-:W-:Y:S06]  /*8d60*/  @!P0 BRA `(.L_x_7333) ;  /* 0x0000003000008947 */ /* 0x002fec0003800000 */
[----:B------:R-:W-:Y:S01]  /*8d70*/  IMAD.MOV.U32 R6, RZ, RZ, R13 ;  /* 0x000000ffff067224 */ /* 0x000fe200078e000d */
[----:B------:R-:W-:-:S02]  /*8d80*/  MOV R0, 0x8da0 ;  /* 0x00008da000007802 */ /* 0x000fc40000000f00 */
[----:B--23--:R-:W-:Y:S05]  /*8d90*/  CALL.REL.NOINC `($__internal_13_$__cuda_sm3x_div_rn_ftz_f32_slowpath) ;  /* 0x000093a000007944 */ /* 0x00cfea0003c00000 */
.L_x_7333:
[----:B------:R-:W-:Y:S05]  /*8da0*/  BSYNC B5 ;  /* 0x0000000000057941 */ /* 0x000fea0003800000 */
.L_x_7332:
        /* <DEDUP_REMOVED lines=18> */
.L_x_7335:
[----:B------:R-:W-:Y:S01]  /*8ed0*/  ISETP.GE.AND P0, PT, R26, RZ, PT ;  /* 0x000000ff1a00720c */ /* 0x000fe20003f06270 */
[----:B------:R-:W-:-:S12]  /*8ee0*/  IMAD.MOV.U32 R3, RZ, RZ, 0x3fd774eb ;  /* 0x3fd774ebff037424 */ /* 0x000fd800078e00ff */
[----:B------:R-:W-:-:S04]  /*8ef0*/  @P0 FFMA.FTZ R0, R3, 0.93318945169448852539, -R0 ;  /* 0x3f6ee58103000823 */ /* 0x000fc80000010800 */
[----:B------:R-:W-:Y:S02]  /*8f00*/  @!P0 FFMA.FTZ R0, R3, 0.93318945169448852539, R0 ;  /* 0x3f6ee58103008823 */ /* 0x000fe40000010000 */
.L_x_7336:
[----:B------:R-:W-:Y:S05]  /*8f10*/  BSYNC B2 ;  /* 0x0000000000027941 */ /* 0x000fea0003800000 */
.L_x_7334:
[----:B------:R-:W-:Y:S01]  /*8f20*/  FSETP.NEU.FTZ.AND P1, PT, R12, |R27|, PT ;  /* 0x4000001b0c00720b */ /* 0x000fe20003f3d000 */
[----:B------:R-:W-:Y:S01]  /*8f30*/  HFMA2.MMA R3, -RZ, RZ, 2.04296875, -15.78125 ;  /* 0x4016cbe4ff037435 */ /* 0x000fe200000001ff */
        /* <DEDUP_REMOVED lines=8> */
.L_x_7326:
[----:B------:R-:W-:Y:S05]  /*8fc0*/  BSYNC B4 ;  /* 0x0000000000047941 */ /* 0x000fea0003800000 */
.L_x_7318:
[----:B------:R-:W-:Y:S01]  /*8fd0*/  ISETP.NE.AND P0, PT, R15, RZ, PT ;  /* 0x000000ff0f00720c */ /* 0x000fe20003f05270 */
[----:B------:R-:W-:Y:S02]  /*8fe0*/  FADD.FTZ R24, R24, 0.69314718246459960938 ;  /* 0x3f31721818187421 */ /* 0x000fe40000010000 */
[----:B------:R-:W-:-:S10]  /*8ff0*/  FADD.FTZ R0, |R0|, -RZ ;  /* 0x800000ff00007221 */ /* 0x000fd40000010200 */
[----:B------:R-:W-:Y:S01]  /*9000*/  @!P0 FADD.FTZ R24, -R24, -RZ ;  /* 0x800000ff18188221 */ /* 0x000fe20000010100 */
[----:B------:R-:W-:Y:S05]  /*9010*/  BRA `(.L_x_7317) ;  /* 0x000000f000007947 */ /* 0x000fea0003800000 */
.L_x_7277:
        /* <DEDUP_REMOVED lines=12> */
[----:B------:R-:W-:Y:S02]  /*90e0*/  @P0 IMAD.MOV.U32 R0, RZ, RZ, R24 ;  /* 0x000000ffff000224 */ /* 0x000fe400078e0018 */
[----:B------:R-:W-:Y:S02]  /*90f0*/  @!P0 IMAD.MOV.U32 R0, RZ, RZ, 0x3fc90fdb ;  /* 0x3fc90fdbff008424 */ /* 0x000fe400078e00ff */
[----:B------:R-:W-:Y:S02]  /*9100*/  @!P0 FADD.FTZ R24, R27, R27 ;  /* 0x0000001b1b188221 */ /* 0x000fe40000010000 */
.L_x_7317:
[----:B------:R-:W-:Y:S05]  /*9110*/  BSYNC B0 ;  /* 0x0000000000007941 */ /* 0x000fea0003800000 */
.L_x_7276:
        /* <DEDUP_REMOVED lines=9> */
.L_x_7337:
[----:B------:R-:W-:Y:S01]  /*91b0*/  FSETP.GTU.FTZ.AND P0, PT, R3, +INF , PT ;  /* 0x7f8000000300780b */ /* 0x000fe20003f1c000 */
[----:B------:R-:W-:-:S12]  /*91c0*/  IMAD.MOV.U32 R25, RZ, RZ, R0 ;  /* 0x000000ffff197224 */ /* 0x000fd800078e0000 */
[----:B------:R-:W-:Y:S02]  /*91d0*/  @!P0 MOV R24, R3 ;  /* 0x0000000300188202 */ /* 0x000fe40000000f00 */
.L_x_7275:
[----:B------:R-:W-:Y:S05]  /*91e0*/  BSYNC B1 ;  /* 0x0000000000017941 */ /* 0x000fea0003800000 */
.L_x_7274:
[----:B------:R-:W-:Y:S01]  /*91f0*/  IADD3 R3, R2, 0x100, RZ ;  /* 0x0000010002037810 */ /* 0x000fe20007ffe0ff */
[----:B------:R-:W-:Y:S01]  /*9200*/  BSSY B1, `(.L_x_7338) ;  /* 0x000028f000017945 */ /* 0x000fe20003800000 */
[----:B------:R-:W-:Y:S01]  /*9210*/  IMAD.MOV.U32 R27, RZ, RZ, RZ ;  /* 0x000000ffff1b7224 */ /* 0x000fe200078e00ff */
[----:B------:R-:W-:Y:S01]  /*9220*/  CS2R R28, SRZ ;  /* 0x00000000001c7805 */ /* 0x000fe2000001ff00 */
[----:B------:R-:W-:-:S13]  /*9230*/  ISETP.GE.AND P0, PT, R3, R30, PT ;  /* 0x0000001e0300720c */ /* 0x000fda0003f06270 */
[----:B------:R-:W-:Y:S05]  /*9240*/  @P0 BRA `(.L_x_7339) ;  /* 0x000028a000000947 */ /* 0x000fea0003800000 */
[C---:B--2---:R-:W-:Y:S01]  /*9250*/  FSETP.GTU.FTZ.AND P0, PT, |R18|.reuse, +INF , PT ;  /* 0x7f8000001200780b */ /* 0x044fe20003f1c200 */
[----:B------:R-:W-:Y:S01]  /*9260*/  BSSY B0, `(.L_x_7340) ;  /* 0x000027c000007945 */ /* 0x000fe20003800000 */
[----:B------:R-:W-:Y:S01]  /*9270*/  FSETP.GTU.FTZ.AND P1, PT, |R19|, +INF , PT ;  /* 0x7f8000001300780b */ /* 0x000fe20003f3c200 */
[----:B------:R-:W-:-:S03]  /*9280*/  FADD.FTZ R12, |R18|, -RZ ;  /* 0x800000ff120c7221 */ /* 0x000fc60000010200 */
        /* <DEDUP_REMOVED lines=26> */
[----:B------:R-:W-:Y:S02]  /*9430*/  FMUL.FTZ R8, R8, R8 ;  /* 0x0000000808087220 */ /* 0x000fe40000410000 */
[----:B------:R-:W-:Y:S02]  /*9440*/  FADD.FTZ R4, R12, -1 ;  /* 0xbf8000000c047421 */ /* 0x000fe40000010000 */
[----:B------:R-:W-:Y:S02]  /*9450*/  FFMA.FTZ R8, R9, R9, R8 ;  /* 0x0000000909087223 */ /* 0x000fe40000010008 */
[----:B------:R-:W-:-:S04]  /*9460*/  FADD.FTZ R9, |R4|, -RZ ;  /* 0x800000ff04097221 */ /* 0x000fc80000010200 */
[----:B------:R-:W0:Y:S01]  /*9470*/  MUFU.SQRT R8, R8 ;  /* 0x0000000800087308 */ /* 0x000e220000002000 */
[CC--:B------:R-:W-:Y:S02]  /*9480*/  IMNMX R13, R6.reuse, R9.reuse, !PT ;  /* 0x00000009060d7217 */ /* 0x0c0fe40007800200 */
[----:B------:R-:W-:Y:S02]  /*9490*/  IMNMX R6, R6, R9, PT ;  /* 0x0000000906067217 */ /* 0x000fe40003800200 */
[----:B------:R-:W-:Y:S02]  /*94a0*/  LOP3.LUT R9, R13, 0xfe000000, RZ, 0xc0, !PT ;  /* 0xfe0000000d097812 */ /* 0x000fe400078ec0ff */
[----:B------:R-:W-:Y:S02]  /*94b0*/  FSETP.NEU.FTZ.AND P1, PT, R6, RZ, PT ;  /* 0x000000ff0600720b */ /* 0x000fe40003f3d000 */
[C---:B------:R-:W-:Y:S02]  /*94c0*/  IADD3 R17, -R9.reuse, 0x7e800000, RZ ;  /* 0x7e80000009117810 */ /* 0x040fe40007ffe1ff */
[----:B------:R-:W-:Y:S01]  /*94d0*/  LOP3.LUT R9, R9, 0x800000, RZ, 0xfc, !PT ;  /* 0x0080000009097812 */ /* 0x000fe200078efcff */
[----:B0-----:R-:W-:Y:S01]  /*94e0*/  @P0 FMUL.FTZ R0, R8, R7 ;  /* 0x0000000708000220 */ /* 0x001fe20000410000 */
[----:B------:R-:W-:Y:S01]  /*94f0*/  FSETP.NEU.FTZ.AND P0, PT, R5, +INF , PT ;  /* 0x7f8000000500780b */ /* 0x000fe20003f1d000 */
[----:B------:R-:W-:-:S02]  /*9500*/  FMUL.FTZ R7, R6, R17 ;  /* 0x0000001106077220 */ /* 0x000fc40000410000 */
[----:B------:R-:W-:Y:S02]  /*9510*/  FMUL.FTZ R17, R13, R17 ;  /* 0x000000110d117220 */ /* 0x000fe40000410000 */
[----:B------:R-:W-:-:S04]  /*9520*/  FMUL.FTZ R20, R7, R7 ;  /* 0x0000000707147220 */ /* 0x000fc80000410000 */
[----:B------:R-:W-:-:S06]  /*9530*/  FFMA.FTZ R20, R17, R17, R20 ;  /* 0x0000001111147223 */ /* 0x000fcc0000010014 */
[----:B------:R-:W0:Y:S02]  /*9540*/  MUFU.SQRT R20, R20 ;  /* 0x0000001400147308 */ /* 0x000e240000002000 */
[----:B0-----:R-:W-:Y:S01]  /*9550*/  @P1 FMUL.FTZ R13, R20, R9 ;  /* 0x00000009140d1220 */ /* 0x001fe20000410000 */
[----:B------:R-:W-:Y:S02]  /*9560*/  FSETP.NEU.FTZ.AND P1, PT, R6, +INF , PT ;  /* 0x7f8000000600780b */ /* 0x000fe40003f3d000 */
[----:B------:R-:W-:Y:S02]  /*9570*/  FSEL R6, R0, +INF , P0 ;  /* 0x7f80000000067808 */ /* 0x000fe40000000000 */
        /* <DEDUP_REMOVED lines=32> */
[----:B------:R-:W-:-:S05]  /*9780*/  IADD3 R8, -R9, 0x40800000, RZ ;  /* 0x4080000009087810 */ /* 0x000fca0007ffe1ff */
[----:B------:R-:W-:Y:S02]  /*9790*/  FFMA.FTZ R17, R8, R17, -1 ;  /* 0xbf80000008117423 */ /* 0x000fe40000010011 */
[----:B------:R-:W-:Y:S02]  /*97a0*/  IMAD.IADD R8, R0, 0x1, -R9 ;  /* 0x0000000100087824 */ /* 0x000fe400078e0a09 */
[----:B------:R-:W0:Y:S02]  /*97b0*/  I2F R9, R9 ;  /* 0x0000000900097306 */ /* 0x000e240000201400 */
[----:B------:R-:W-:Y:S02]  /*97c0*/  FADD.FTZ R8, R8, R17 ;  /* 0x0000001108087221 */ /* 0x000fe40000010000 */
[----:B------:R-:W-:-:S04]  /*97d0*/  IMAD.MOV.U32 R17, RZ, RZ, 0x3d39bf78 ;  /* 0x3d39bf78ff117424 */ /* 0x000fc800078e00ff */
[----:B------:R-:W-:-:S04]  /*97e0*/  FFMA.FTZ R7, R8, -R17, 0.10546888411045074463 ;  /* 0x3dd8001208077423 */ /* 0x000fc80000010811 */
[----:B------:R-:W-:-:S04]  /*97f0*/  FFMA.FTZ R7, R8, R7, -0.13229703903198242188 ;  /* 0xbe0778e008077423 */ /* 0x000fc80000010007 */
[C---:B------:R-:W-:Y:S02]  /*9800*/  FFMA.FTZ R7, R8.reuse, R7, 0.14491446316242218018 ;  /* 0x3e14647508077423 */ /* 0x040fe40000010007 */
[----:B0-----:R-:W-:Y:S02]  /*9810*/  FMUL.FTZ R28, R9, 1.1920928955078125e-07 ;  /* 0x34000000091c7820 */ /* 0x001fe40000410000 */
        /* <DEDUP_REMOVED lines=15> */
.L_x_7348:
        /* <DEDUP_REMOVED lines=10> */
.L_x_7350:
[----:B------:R-:W-:-:S04]  /*99b0*/  FADD.FTZ R0, -R3, R6 ;  /* 0x0000000603007221 */ /* 0x000fc80000010100 */
[----:B------:R-:W-:Y:S02]  /*99c0*/  FMUL.FTZ R0, R0, 0.5 ;  /* 0x3f00000000007820 */ /* 0x000fe40000410000 */
.L_x_7351:
[----:B------:R-:W-:Y:S05]  /*99d0*/  BSYNC B3 ;  /* 0x0000000000037941 */ /* 0x000fea0003800000 */
.L_x_7349:
        /* <DEDUP_REMOVED lines=11> */
.L_x_7353:
[----:B------:R-:W-:-:S04]  /*9a90*/  FADD.FTZ R7, R5, -R8 ;  /* 0x8000000805077221 */ /* 0x000fc80000010000 */
[----:B------:R-:W-:Y:S02]  /*9aa0*/  FMUL.FTZ R7, R7, 0.5 ;  /* 0x3f00000007077820 */ /* 0x000fe40000410000 */
.L_x_7354:
[----:B------:R-:W-:Y:S05]  /*9ab0*/  BSYNC B3 ;  /* 0x0000000000037941 */ /* 0x000fea0003800000 */
.L_x_7352:
[----:B------:R-:W-:Y:S02]  /*9ac0*/  FADD.FTZ R7, R7, R0 ;  /* 0x0000000007077221 */ /* 0x000fe40000010000 */
[----:B------:R-:W-:Y:S02]  /*9ad0*/  FADD.FTZ R0, R13, 1 ;  /* 0x3f8000000d007421 */ /* 0x000fe40000010000 */
[----:B------:R-:W-:Y:S02]  /*9ae0*/  IMAD.MOV.U32 R20, RZ, RZ, 0x3e800000 ;  /* 0x3e800000ff147424 */ /* 0x000fe400078e00ff */
[----:B------:R-:W-:-:S04]  /*9af0*/  FMUL.FTZ R8, R0, R7 ;  /* 0x0000000700087220 */ /* 0x000fc80000410000 */
[----:B------:R-:W0:Y:S02]  /*9b00*/  MUFU.SQRT R0, R8 ;  /* 0x0000000800007308 */ /* 0x000e240000002000 */
[----:B0-----:R-:W-:-:S04]  /*9b10*/  FADD.FTZ R0, R7, R0 ;  /* 0x0000000007007221 */ /* 0x001fc80000010000 */
[C---:B------:R-:W-:Y:S01]  /*9b20*/  FADD.FTZ.RZ R7, R0.reuse, 1 ;  /* 0x3f80000000077421 */ /* 0x040fe2000001c000 */
[----:B------:R-:W-:-:S04]  /*9b30*/  ISETP.GE.U32.AND P0, PT, R0, 0x7f800000, PT ;  /* 0x7f8000000000780c */ /* 0x000fc80003f06070 */
[----:B------:R-:W-:-:S04]  /*9b40*/  IADD3 R7, R7, -0x3f400000, RZ ;  /* 0xc0c0000007077810 */ /* 0x000fc80007ffe0ff */
[----:B------:R-:W-:-:S04]  /*9b50*/  LOP3.LUT R7, R7, 0xff800000, RZ, 0xc0, !PT ;  /* 0xff80000007077812 */ /* 0x000fc800078ec0ff */
[----:B------:R-:W-:-:S05]  /*9b60*/  IADD3 R9, -R7, 0x40800000, RZ ;  /* 0x4080000007097810 */ /* 0x000fca0007ffe1ff */
[----:B------:R-:W-:Y:S01]  /*9b70*/  FFMA.FTZ R20, R9, R20, -1 ;  /* 0xbf80000009147423 */ /* 0x000fe20000010014 */
[----:B------:R-:W-:Y:S02]  /*9b80*/  IADD3 R9, R0, -R7, RZ ;  /* 0x8000000700097210 */ /* 0x000fe40007ffe0ff */
[----:B------:R-:W0:Y:S03]  /*9b90*/  I2F R7, R7 ;  /* 0x0000000700077306 */ /* 0x000e260000201400 */
[----:B------:R-:W-:Y:S02]  /*9ba0*/  FADD.FTZ R9, R9, R20 ;  /* 0x0000001409097221 */ /* 0x000fe40000010000 */
[----:B------:R-:W-:-:S04]  /*9bb0*/  IMAD.MOV.U32 R20, RZ, RZ, 0x3d39bf78 ;  /* 0x3d39bf78ff147424 */ /* 0x000fc800078e00ff */
        /* <DEDUP_REMOVED lines=19> */
.L_x_7347:
[----:B------:R0:W2:Y:S02]  /*9cf0*/  MUFU.SQRT R28, R14 ;  /* 0x0000000e001c7308 */ /* 0x0000a40000002000 */
.L_x_7346:
[----:B------:R-:W-:Y:S05]  /*9d00*/  BSYNC B2 ;  /* 0x0000000000027941 */ /* 0x000fea0003800000 */
.L_x_7345:
        /* <DEDUP_REMOVED lines=24> */
.L_x_7361:
[----:B------:R-:W-:-:S04]  /*9e90*/  FADD.FTZ R3, -R3, R6 ;  /* 0x0000000603037221 */ /* 0x000fc80000010100 */
[----:B------:R-:W-:Y:S02]  /*9ea0*/  FMUL.FTZ R3, R3, 0.5 ;  /* 0x3f00000003037820 */ /* 0x000fe40000410000 */
.L_x_7362:
[----:B------:R-:W-:Y:S05]  /*9eb0*/  BSYNC B3 ;  /* 0x0000000000037941 */ /* 0x000fea0003800000 */
.L_x_7360:
        /* <DEDUP_REMOVED lines=10> */
.L_x_7364:
[----:B------:R-:W-:-:S04]  /*9f60*/  FADD.FTZ R4, -R4, R5 ;  /* 0x0000000504047221 */ /* 0x000fc80000010100 */
[----:B------:R-:W-:Y:S02]  /*9f70*/  FMUL.FTZ R4, R4, 0.5 ;  /* 0x3f00000004047820 */ /* 0x000fe40000410000 */
.L_x_7365:
[----:B------:R-:W-:Y:S05]  /*9f80*/  BSYNC B3 ;  /* 0x0000000000037941 */ /* 0x000fea0003800000 */
.L_x_7363:
[----:B------:R-:W-:Y:S01]  /*9f90*/  FADD.FTZ R4, R4, R3 ;  /* 0x0000000304047221 */ /* 0x000fe20000010000 */
[----:B------:R-:W-:Y:S01]  /*9fa0*/  PLOP3.LUT P0, PT, PT, PT, PT, 0x80, 0x0 ;  /* 0x000000000000781c */ /* 0x000fe20003f0f070 */
[----:B------:R-:W-:-:S04]  /*9fb0*/  FADD.FTZ R13, R12, R13 ;  /* 0x0000000d0c0d7221 */ /* 0x000fc80000010000 */
[----:B------:R-:W-:-:S06]  /*9fc0*/  FMUL.FTZ R13, R13, R4 ;  /* 0x000000040d0d7220 */ /* 0x000fcc0000410000 */
[----:B------:R-:W4:Y:S01]  /*9fd0*/  MUFU.SQRT R13, R13 ;  /* 0x0000000d000d7308 */ /* 0x000f220000002000 */
[----:B------:R-:W-:Y:S05]  /*9fe0*/  BRA `(.L_x_7357) ;  /* 0x000001a000007947 */ /* 0x000fea0003800000 */
.L_x_7359:
        /* <DEDUP_REMOVED lines=15> */
.L_x_7358:
        /* <DEDUP_REMOVED lines=8> */
.L_x_7356:
[----:B------:R-:W-:Y:S01]  /*a160*/  PLOP3.LUT P0, PT, PT, PT, PT, 0x80, 0x0 ;  /* 0x000000000000781c */ /* 0x000fe20003f0f070 */
[----:B------:R-:W-:Y:S02]  /*a170*/  FMUL.FTZ R13, R13, 16777216 ;  /* 0x4b8000000d0d7820 */ /* 0x000fe40000410000 */
[----:B------:R-:W-:-:S05]  /*a180*/  FMUL.FTZ R12, R12, 16777216 ;  /* 0x4b8000000c0c7820 */ /* 0x000fca0000410000 */
.L_x_7357:
[----:B------:R-:W-:Y:S05]  /*a190*/  BSYNC B2 ;  /* 0x0000000000027941 */ /* 0x000fea0003800000 */
.L_x_7355:
        /* <DEDUP_REMOVED lines=31> */
[----:B------:R-:W-:-:S05]  /*a390*/  @P0 FADD.FTZ R3, R3, R3 ;  /* 0x0000000303030221 */ /* 0x000fca0000010000 */
[----:B------:R-:W-:Y:S01]  /*a3a0*/  MOV R0, R3 ;  /* 0x0000000300007202 */ /* 0x000fe20000000f00 */
[----:B------:R-:W-:Y:S05]  /*a3b0*/  BRA `(.L_x_7369) ;  /* 0x0000087000007947 */ /* 0x000fea0003800000 */
.L_x_7368:
        /* <DEDUP_REMOVED lines=29> */
.L_x_7367:
        /* <DEDUP_REMOVED lines=20> */
.L_x_7372:
[----:B------:R-:W-:Y:S05]  /*a6d0*/  BSYNC B5 ;  /* 0x0000000000057941 */ /* 0x000fea0003800000 */
.L_x_7371:
        /* <DEDUP_REMOVED lines=18> */
.L_x_7374:
[----:B------:R-:W-:Y:S01]  /*a800*/  ISETP.GE.AND P0, PT, R12, RZ, PT ;  /* 0x000000ff0c00720c */ /* 0x000fe20003f06270 */
[----:B------:R-:W-:-:S12]  /*a810*/  IMAD.MOV.U32 R3, RZ, RZ, 0x3fd774eb ;  /* 0x3fd774ebff037424 */ /* 0x000fd800078e00ff */
[----:B------:R-:W-:-:S04]  /*a820*/  @P0 FFMA.FTZ R0, R3, 0.93318945169448852539, -R0 ;  /* 0x3f6ee58103000823 */ /* 0x000fc80000010800 */
[----:B------:R-:W-:Y:S02]  /*a830*/  @!P0 FFMA.FTZ R0, R3, 0.93318945169448852539, R0 ;  /* 0x3f6ee58103008823 */ /* 0x000fe40000010000 */
.L_x_7375:
[----:B------:R-:W-:Y:S05]  /*a840*/  BSYNC B2 ;  /* 0x0000000000027941 */ /* 0x000fea0003800000 */
.L_x_7373:
        /* <DEDUP_REMOVED lines=11> */
.L_x_7370:
        /* <DEDUP_REMOVED lines=17> */
.L_x_7377:
[----:B------:R-:W-:Y:S05]  /*aa10*/  BSYNC B5 ;  /* 0x0000000000057941 */ /* 0x000fea0003800000 */
.L_x_7376:
        /* <DEDUP_REMOVED lines=18> */
.L_x_7379:
[----:B------:R-:W-:Y:S01]  /*ab40*/  ISETP.GE.AND P0, PT, R12, RZ, PT ;  /* 0x000000ff0c00720c */ /* 0x000fe20003f06270 */
[----:B------:R-:W-:-:S12]  /*ab50*/  IMAD.MOV.U32 R3, RZ, RZ, 0x3fd774eb ;  /* 0x3fd774ebff037424 */ /* 0x000fd800078e00ff */
[----:B------:R-:W-:-:S04]  /*ab60*/  @P0 FFMA.FTZ R0, R3, 0.93318945169448852539, -R0 ;  /* 0x3f6ee58103000823 */ /* 0x000fc80000010800 */
[----:B------:R-:W-:Y:S02]  /*ab70*/  @!P0 FFMA.FTZ R0, R3, 0.93318945169448852539, R0 ;  /* 0x3f6ee58103008823 */ /* 0x000fe40000010000 */
.L_x_7380:
[----:B------:R-:W-:Y:S05]  /*ab80*/  BSYNC B2 ;  /* 0x0000000000027941 */ /* 0x000fea0003800000 */
.L_x_7378:
        /* <DEDUP_REMOVED lines=10> */
.L_x_7369:
[----:B------:R-:W-:Y:S05]  /*ac30*/  BSYNC B4 ;  /* 0x0000000000047941 */ /* 0x000fea0003800000 */
.L_x_7366:
[----:B------:R-:W-:-:S13]  /*ac40*/  ISETP.NE.AND P0, PT, R15, RZ, PT ;  /* 0x000000ff0f00720c */ /* 0x000fda0003f05270 */
[----:B--2---:R-:W-:Y:S01]  /*ac50*/  @!P0 FADD.FTZ R28, -R28, -RZ ;  /* 0x800000ff1c1c8221 */ /* 0x004fe20000010100 */
[----:B------:R-:W-:Y:S05]  /*ac60*/  BRA `(.L_x_7381) ;  /* 0x00000db000007947 */ /* 0x000fea0003800000 */
.L_x_7344:
[----:B------:R-:W-:Y:S02]  /*ac70*/  FADD.FTZ R0, -R18, 6.1232342629258392722e-17 ;  /* 0x248d313212007421 */ /* 0x000fe40000010100 */
[----:B------:R-:W-:Y:S02]  /*ac80*/  FADD.FTZ R28, -R19, -RZ ;  /* 0x800000ff131c7221 */ /* 0x000fe40000010100 */
[----:B------:R-:W-:Y:S01]  /*ac90*/  FADD.FTZ R0, R0, 1.5707963705062866211 ;  /* 0x3fc90fdb00007421 */ /* 0x000fe20000010000 */
[----:B------:R-:W-:Y:S05]  /*aca0*/  BRA `(.L_x_7381) ;  /* 0x00000d7000007947 */ /* 0x000fea0003800000 */
.L_x_7343:
[----:B------:R-:W-:Y:S02]  /*acb0*/  IMAD.MOV.U32 R0, RZ, RZ, RZ ;  /* 0x000000ffff007224 */ /* 0x000fe400078e00ff */
[----:B------:R-:W-:Y:S01]  /*acc0*/  FADD.FTZ R28, -R19, -RZ ;  /* 0x800000ff131c7221 */ /* 0x000fe20000010100 */
[----:B------:R-:W-:Y:S05]  /*acd0*/  BRA `(.L_x_7381) ;  /* 0x00000d4000007947 */ /* 0x000fea0003800000 */
.L_x_7342:
        /* <DEDUP_REMOVED lines=23> */
[----:B-1-3--:R-:W-:Y:S05]  /*ae50*/  CALL.REL.NOINC `($__internal_13_$__cuda_sm3x_div_rn_ftz_f32_slowpath) ;  /* 0x000072e000007944 */ /* 0x00afea0003c00000 */
.L_x_7386:
[----:B------:R-:W-:Y:S05]  /*ae60*/  BSYNC B5 ;  /* 0x0000000000057941 */ /* 0x000fea0003800000 */
.L_x_7385:
        /* <DEDUP_REMOVED lines=18> */
.L_x_7388:
[----:B------:R-:W-:Y:S01]  /*af90*/  ISETP.GE.AND P0, PT, R18, RZ, PT ;  /* 0x000000ff1200720c */ /* 0x000fe20003f06270 */
[----:B------:R-:W-:-:S12]  /*afa0*/  IMAD.MOV.U32 R3, RZ, RZ, 0x3fd774eb ;  /* 0x3fd774ebff037424 */ /* 0x000fd800078e00ff */
[----:B------:R-:W-:-:S04]  /*afb0*/  @P0 FFMA.FTZ R0, R3, 0.93318945169448852539, -R0 ;  /* 0x3f6ee58103000823 */ /* 0x000fc80000010800 */
[----:B------:R-:W-:Y:S02]  /*afc0*/  @!P0 FFMA.FTZ R0, R3, 0.93318945169448852539, R0 ;  /* 0x3f6ee58103008823 */ /* 0x000fe40000010000 */
.L_x_7389:
[----:B------:R-:W-:Y:S05]  /*afd0*/  BSYNC B2 ;  /* 0x0000000000027941 */ /* 0x000fea0003800000 */
.L_x_7387:
        /* <DEDUP_REMOVED lines=13> */
.L_x_7384:
[----:B------:R-:W0:Y:S01]  /*b0b0*/  MUFU.RCP R0, R13 ;  /* 0x0000000d00007308 */ /* 0x000e220000001000 */
[----:B------:R-:W-:Y:S07]  /*b0c0*/  BSSY B5, `(.L_x_7391) ;  /* 0x000000b000057945 */ /* 0x000fee0003800000 */
        /* <DEDUP_REMOVED lines=9> */
[----:B-1-3--:R-:W-:Y:S05]  /*b160*/  CALL.REL.NOINC `($__internal_13_$__cuda_sm3x_div_rn_ftz_f32_slowpath) ;  /* 0x00006fd000007944 */ /* 0x00afea0003c00000 */
.L_x_7392:
[----:B------:R-:W-:Y:S05]  /*b170*/  BSYNC B5 ;  /* 0x0000000000057941 */ /* 0x000fea0003800000 */
.L_x_7391:
        /* <DEDUP_REMOVED lines=18> */
.L_x_7394:
[----:B------:R-:W-:Y:S01]  /*b2a0*/  ISETP.GE.AND P0, PT, R18, RZ, PT ;  /* 0x000000ff1200720c */ /* 0x000fe20003f06270 */
[----:B------:R-:W-:-:S12]  /*b2b0*/  IMAD.MOV.U32 R3, RZ, RZ, 0x3fd774eb ;  /* 0x3fd774ebff037424 */ /* 0x000fd800078e00ff */
[----:B------:R-:W-:-:S04]  /*b2c0*/  @P0 FFMA.FTZ R0, R3, 0.93318945169448852539, -R0 ;  /* 0x3f6ee58103000823 */ /* 0x000fc80000010800 */
[----:B------:R-:W-:Y:S02]  /*b2d0*/  @!P0 FFMA.FTZ R0, R3, 0.93318945169448852539, R0 ;  /* 0x3f6ee58103008823 */ /* 0x000fe40000010000 */
.L_x_7395:
[----:B------:R-:W-:Y:S05]  /*b2e0*/  BSYNC B2 ;  /* 0x0000000000027941 */ /* 0x000fea0003800000 */
.L_x_7393:
        /* <DEDUP_REMOVED lines=27> */
.L_x_7383:
        /* <DEDUP_REMOVED lines=27> */
[----:B------:R-:W2:Y:S01]  /*b650*/  FCHK P0, R7, R13 ;  /* 0x0000000d07007302 */ /* 0x000ea20000000000 */
[----:B0-----:R-:W-:Y:S01]  /*b660*/  FFMA.FTZ R28, R4, 0.69314718246459960938, R5 ;  /* 0x3f317218041c7823 */ /* 0x001fe20000010005 */
[----:B--2---:R-:W-:Y:S06]  /*b670*/  @!P0 BRA `(.L_x_7397) ;  /* 0x0000003000008947 */ /* 0x004fec0003800000 */
[----:B------:R-:W-:Y:S01]  /*b680*/  IMAD.MOV.U32 R6, RZ, RZ, R13 ;  /* 0x000000ffff067224 */ /* 0x000fe200078e000d */
[----:B------:R-:W-:-:S02]  /*b690*/  MOV R0, 0xb6b0 ;  /* 0x0000b6b000007802 */ /* 0x000fc40000000f00 */
[----:B-1-3--:R-:W-:Y:S05]  /*b6a0*/  CALL.REL.NOINC `($__internal_13_$__cuda_sm3x_div_rn_ftz_f32_slowpath) ;  /* 0x00006a9000007944 */ /* 0x00afea0003c00000 */
.L_x_7397:
[----:B------:R-:W-:Y:S05]  /*b6b0*/  BSYNC B5 ;  /* 0x0000000000057941 */ /* 0x000fea0003800000 */
.L_x_7396:
        /* <DEDUP_REMOVED lines=18> */
.L_x_7399:
[----:B------:R-:W-:Y:S01]  /*b7e0*/  ISETP.GE.AND P0, PT, R18, RZ, PT ;  /* 0x000000ff1200720c */ /* 0x000fe20003f06270 */
[----:B------:R-:W-:-:S12]  /*b7f0*/  IMAD.MOV.U32 R3, RZ, RZ, 0x3fd774eb ;  /* 0x3fd774ebff037424 */ /* 0x000fd800078e00ff */
[----:B------:R-:W-:-:S04]  /*b800*/  @P0 FFMA.FTZ R0, R3, 0.93318945169448852539, -R0 ;  /* 0x3f6ee58103000823 */ /* 0x000fc80000010800 */
[----:B------:R-:W-:Y:S02]  /*b810*/  @!P0 FFMA.FTZ R0, R3, 0.93318945169448852539, R0 ;  /* 0x3f6ee58103008823 */ /* 0x000fe40000010000 */
.L_x_7400:
[----:B------:R-:W-:Y:S05]  /*b820*/  BSYNC B2 ;  /* 0x0000000000027941 */ /* 0x000fea0003800000 */
.L_x_7398:
        /* <DEDUP_REMOVED lines=10> */
.L_x_7390:
[----:B------:R-:W-:Y:S05]  /*b8d0*/  BSYNC B4 ;  /* 0x0000000000047941 */ /* 0x000fea0003800000 */
.L_x_7382:
[----:B------:R-:W-:Y:S01]  /*b8e0*/  ISETP.NE.AND P0, PT, R15, RZ, PT ;  /* 0x000000ff0f00720c */ /* 0x000fe20003f05270 */
[----:B------:R-:W-:Y:S02]  /*b8f0*/  FADD.FTZ R28, R28, 0.69314718246459960938 ;  /* 0x3f3172181c1c7421 */ /* 0x000fe40000010000 */
[----:B------:R-:W-:-:S10]  /*b900*/  FADD.FTZ R0, |R0|, -RZ ;  /* 0x800000ff00007221 */ /* 0x000fd40000010200 */
[----:B------:R-:W-:Y:S01]  /*b910*/  @!P0 FADD.FTZ R28, -R28, -RZ ;  /* 0x800000ff1c1c8221 */ /* 0x000fe20000010100 */
[----:B------:R-:W-:Y:S05]  /*b920*/  BRA `(.L_x_7381) ;  /* 0x000000f000007947 */ /* 0x000fea0003800000 */
.L_x_7341:
        /* <DEDUP_REMOVED lines=15> */
.L_x_7381:
[----:B------:R-:W-:Y:S05]  /*ba20*/  BSYNC B0 ;  /* 0x0000000000007941 */ /* 0x000fea0003800000 */
.L_x_7340:
[----:B------:R-:W-:Y:S01]  /*ba30*/  FSETP.GTU.FTZ.AND P0, PT, |R0|, +INF , PT ;  /* 0x7f8000000000780b */ /* 0x000fe20003f1c200 */
[----:B------:R-:W-:-:S12]  /*ba40*/  FADD.FTZ R3, |R28|, -RZ ;  /* 0x800000ff1c037221 */ /* 0x000fd80000010200 */
[----:B------:R-:W-:Y:S05]  /*ba50*/  @P0 BRA `(.L_x_7401) ;  /* 0x0000006000000947 */ /* 0x000fea0003800000 */
[----:B------:R-:W-:Y:S02]  /*ba60*/  FSETP.GTU.FTZ.AND P0, PT, R3, +INF , PT ;  /* 0x7f8000000300780b */ /* 0x000fe40003f1c000 */
[----:B------:R-:W-:-:S11]  /*ba70*/  MOV R29, R28 ;  /* 0x0000001c001d7202 */ /* 0x000fd60000000f00 */
[----:B------:R-:W-:Y:S05]  /*ba80*/  @P0 BRA `(.L_x_7339) ;  /* 0x0000006000000947 */ /* 0x000fea0003800000 */
[----:B------:R-:W-:Y:S01]  /*ba90*/  LOP3.LUT R29, R0, 0x80000000, R19, 0xb8, !PT ;  /* 0x80000000001d7812 */ /* 0x000fe200078eb813 */
[----:B------:R-:W-:Y:S01]  /*baa0*/  IMAD.MOV.U32 R28, RZ, RZ, R3 ;  /* 0x000000ffff1c7224 */ /* 0x000fe200078e0003 */
[----:B------:R-:W-:Y:S05]  /*bab0*/  BRA `(.L_x_7339) ;  /* 0x0000003000007947 */ /* 0x000fea0003800000 */
.L_x_7401:
[----:B------:R-:W-:Y:S01]  /*bac0*/  FSETP.GTU.FTZ.AND P0, PT, R3, +INF , PT ;  /* 0x7f8000000300780b */ /* 0x000fe20003f1c000 */
[----:B------:R-:W-:-:S12]  /*bad0*/  IMAD.MOV.U32 R29, RZ, RZ, R0 ;  /* 0x000000ffff1d7224 */ /* 0x000fd800078e0000 */
[----:B------:R-:W-:Y:S02]  /*bae0*/  @!P0 IMAD.MOV.U32 R28, RZ, RZ, R3 ;  /* 0x000000ffff1c8224 */ /* 0x000fe400078e0003 */
.L_x_7339:
[----:B------:R-:W-:Y:S05]  /*baf0*/  BSYNC B1 ;  /* 0x0000000000017941 */ /* 0x000fea0003800000 */
.L_x_7338:
[----:B------:R-:W-:Y:S01]  /*bb00*/  IADD3 R3, R2, 0x180, RZ ;  /* 0x0000018002037810 */ /* 0x000fe20007ffe0ff */
[----:B------:R-:W-:Y:S01]  /*bb10*/  BSSY B1, `(.L_x_7402) ;  /* 0x000028e000017945 */ /* 0x000fe20003800000 */
[----:B-1----:R-:W-:Y:S02]  /*bb20*/  IMAD.MOV.U32 R26, RZ, RZ, RZ ;  /* 0x000000ffff1a7224 */ /* 0x002fe400078e00ff */
[----:B------:R-:W-:-:S13]  /*bb30*/  ISETP.GE.AND P0, PT, R3, R30, PT ;  /* 0x0000001e0300720c */ /* 0x000fda0003f06270 */
[----:B------:R-:W-:Y:S05]  /*bb40*/  @P0 BRA `(.L_x_7403) ;  /* 0x000028a000000947 */ /* 0x000fea0003800000 */
[C---:B---3--:R-:W-:Y:S01]  /*bb50*/  FSETP.GTU.FTZ.AND P0, PT, |R22|.reuse, +INF , PT ;  /* 0x7f8000001600780b */ /* 0x048fe20003f1c200 */
        /* <DEDUP_REMOVED lines=23> */
[----:B--2---:R-:W-:Y:S01]  /*bcd0*/  FADD.FTZ R18, |R4|, -RZ ;  /* 0x800000ff04127221 */ /* 0x004fe20000010200 */
        /* <DEDUP_REMOVED lines=51> */
[----:B------:R-:W-:Y:S01]  /*c010*/  HFMA2.MMA R19, -RZ, RZ, 1.3056640625, -1.8671875 ;  /* 0x3d39bf78ff137435 */ /* 0x000fe200000001ff */
        /* <DEDUP_REMOVED lines=31> */
.L_x_7412:
        /* <DEDUP_REMOVED lines=10> */
.L_x_7414:
[----:B------:R-:W-:-:S04]  /*c2b0*/  FADD.FTZ R0, -R3, R6 ;  /* 0x0000000603007221 */ /* 0x000fc80000010100 */
[----:B------:R-:W-:Y:S02]  /*c2c0*/  FMUL.FTZ R0, R0, 0.5 ;  /* 0x3f00000000007820 */ /* 0x000fe40000410000 */
.L_x_7415:
[----:B------:R-:W-:Y:S05]  /*c2d0*/  BSYNC B3 ;  /* 0x0000000000037941 */ /* 0x000fea0003800000 */
.L_x_7413:
        /* <DEDUP_REMOVED lines=11> */
.L_x_7417:
[----:B------:R-:W-:-:S04]  /*c390*/  FADD.FTZ R7, R5, -R8 ;  /* 0x8000000805077221 */ /* 0x000fc80000010000 */
[----:B------:R-:W-:Y:S02]  /*c3a0*/  FMUL.FTZ R7, R7, 0.5 ;  /* 0x3f00000007077820 */ /* 0x000fe40000410000 */
.L_x_7418:
[----:B------:R-:W-:Y:S05]  /*c3b0*/  BSYNC B3 ;  /* 0x0000000000037941 */ /* 0x000fea0003800000 */
.L_x_7416:
        /* <DEDUP_REMOVED lines=35> */
.L_x_7411:
[----:B------:R0:W1:Y:S02]  /*c5f0*/  MUFU.SQRT R26, R14 ;  /* 0x0000000e001a7308 */ /* 0x0000640000002000 */
.L_x_7410:
[----:B------:R-:W-:Y:S05]  /*c600*/  BSYNC B2 ;  /* 0x0000000000027941 */ /* 0x000fea0003800000 */
.L_x_7409:
        /* <DEDUP_REMOVED lines=24> */
.L_x_7425:
[----:B------:R-:W-:-:S04]  /*c790*/  FADD.FTZ R3, -R3, R6 ;  /* 0x0000000603037221 */ /* 0x000fc80000010100 */
[----:B------:R-:W-:Y:S02]  /*c7a0*/  FMUL.FTZ R3, R3, 0.5 ;  /* 0x3f00000003037820 */ /* 0x000fe40000410000 */
.L_x_7426:
[----:B------:R-:W-:Y:S05]  /*c7b0*/  BSYNC B3 ;  /* 0x0000000000037941 */ /* 0x000fea0003800000 */
.L_x_7424:
        /* <DEDUP_REMOVED lines=10> */
.L_x_7428:
[----:B------:R-:W-:-:S04]  /*c860*/  FADD.FTZ R4, -R4, R5 ;  /* 0x0000000504047221 */ /* 0x000fc80000010100 */
[----:B------:R-:W-:Y:S02]  /*c870*/  FMUL.FTZ R4, R4, 0.5 ;  /* 0x3f00000004047820 */ /* 0x000fe40000410000 */
.L_x_7429:
[----:B------:R-:W-:Y:S05]  /*c880*/  BSYNC B3 ;  /* 0x0000000000037941 */ /* 0x000fea0003800000 */
.L_x_7427:
[----:B------:R-:W-:Y:S01]  /*c890*/  FADD.FTZ R4, R4, R3 ;  /* 0x0000000304047221 */ /* 0x000fe20000010000 */
[----:B------:R-:W-:Y:S01]  /*c8a0*/  PLOP3.LUT P0, PT, PT, PT, PT, 0x80, 0x0 ;  /* 0x000000000000781c */ /* 0x000fe20003f0f070 */
[----:B------:R-:W-:-:S04]  /*c8b0*/  FADD.FTZ R13, R12, R13 ;  /* 0x0000000d0c0d7221 */ /* 0x000fc80000010000 */
[----:B------:R-:W-:-:S06]  /*c8c0*/  FMUL.FTZ R13, R13, R4 ;  /* 0x000000040d0d7220 */ /* 0x000fcc0000410000 */
[----:B------:R-:W2:Y:S01]  /*c8d0*/  MUFU.SQRT R13, R13 ;  /* 0x0000000d000d7308 */ /* 0x000ea20000002000 */
[----:B------:R-:W-:Y:S05]  /*c8e0*/  BRA `(.L_x_7421) ;  /* 0x000001a000007947 */ /* 0x000fea0003800000 */
.L_x_7423:
        /* <DEDUP_REMOVED lines=15> */
.L_x_7422:
        /* <DEDUP_REMOVED lines=8> */
.L_x_7420:
[----:B------:R-:W-:Y:S01]  /*ca60*/  PLOP3.LUT P0, PT, PT, PT, PT, 0x80, 0x0 ;  /* 0x000000000000781c */ /* 0x000fe20003f0f070 */
[----:B------:R-:W-:Y:S02]  /*ca70*/  FMUL.FTZ R13, R13, 16777216 ;  /* 0x4b8000000d0d7820 */ /* 0x000fe40000410000 */
[----:B------:R-:W-:-:S05]  /*ca80*/  FMUL.FTZ R12, R12, 16777216 ;  /* 0x4b8000000c0c7820 */ /* 0x000fca0000410000 */
.L_x_7421:
[----:B------:R-:W-:Y:S05]  /*ca90*/  BSYNC B2 ;  /* 0x0000000000027941 */ /* 0x000fea0003800000 */
.L_x_7419:
        /* <DEDUP_REMOVED lines=34> */
.L_x_7432:
        /* <DEDUP_REMOVED lines=26> */
[----:B------:R-:W-:-:S04]  /*ce60*/  @P0 FADD.FTZ R3, R3, R3 ;  /* 0x0000000303030221 */ /* 0x000fc80000010000 */
[----:B------:R-:W-:Y:S01]  /*ce70*/  IMAD.MOV.U32 R0, RZ, RZ, R3 ;  /* 0x000000ffff007224 */ /* 0x000fe200078e0003 */
[----:B------:R-:W-:Y:S05]  /*ce80*/  BRA `(.L_x_7433) ;  /* 0x000006a000007947 */ /* 0x000fea0003800000 */
.L_x_7431:
        /* <DEDUP_REMOVED lines=19> */
[----:B-1----:R-:W-:Y:S05]  /*cfc0*/  CALL.REL.NOINC `($__internal_13_$__cuda_sm3x_div_rn_ftz_f32_slowpath) ;  /* 0x0000517000007944 */ /* 0x002fea0003c00000 */
.L_x_7436:
[----:B------:R-:W-:Y:S05]  /*cfd0*/  BSYNC B5 ;  /* 0x0000000000057941 */ /* 0x000fea0003800000 */
.L_x_7435:
        /* <DEDUP_REMOVED lines=18> */
.L_x_7438:
[----:B------:R-:W-:Y:S01]  /*d100*/  ISETP.GE.AND P0, PT, R12, RZ, PT ;  /* 0x000000ff0c00720c */ /* 0x000fe20003f06270 */
[----:B------:R-:W-:-:S12]  /*d110*/  IMAD.MOV.U32 R3, RZ, RZ, 0x3fd774eb ;  /* 0x3fd774ebff037424 */ /* 0x000fd800078e00ff */
[----:B------:R-:W-:-:S04]  /*d120*/  @P0 FFMA.FTZ R0, R3, 0.93318945169448852539, -R0 ;  /* 0x3f6ee58103000823 */ /* 0x000fc80000010800 */
[----:B------:R-:W-:Y:S02]  /*d130*/  @!P0 FFMA.FTZ R0, R3, 0.93318945169448852539, R0 ;  /* 0x3f6ee58103008823 */ /* 0x000fe40000010000 */
.L_x_7439:
[----:B------:R-:W-:Y:S05]  /*d140*/  BSYNC B2 ;  /* 0x0000000000027941 */ /* 0x000fea0003800000 */
.L_x_7437:
        /* <DEDUP_REMOVED lines=11> */
.L_x_7434:
        /* <DEDUP_REMOVED lines=17> */
.L_x_7441:
[----:B------:R-:W-:Y:S05]  /*d310*/  BSYNC B5 ;  /* 0x0000000000057941 */ /* 0x000fea0003800000 */
.L_x_7440:
        /* <DEDUP_REMOVED lines=18> */
.L_x_7443:
[----:B------:R-:W-:Y:S01]  /*d440*/  ISETP.GE.AND P0, PT, R12, RZ, PT ;  /* 0x000000ff0c00720c */ /* 0x000fe20003f06270 */
[----:B------:R-:W-:-:S12]  /*d450*/  IMAD.MOV.U32 R3, RZ, RZ, 0x3fd774eb ;  /* 0x3fd774ebff037424 */ /* 0x000fd800078e00ff */
[----:B------:R-:W-:-:S04]  /*d460*/  @P0 FFMA.FTZ R0, R3, 0.93318945169448852539, -R0 ;  /* 0x3f6ee58103000823 */ /* 0x000fc80000010800 */
[----:B------:R-:W-:Y:S02]  /*d470*/  @!P0 FFMA.FTZ R0, R3, 0.93318945169448852539, R0 ;  /* 0x3f6ee58103008823 */ /* 0x000fe40000010000 */
.L_x_7444:
[----:B------:R-:W-:Y:S05]  /*d480*/  BSYNC B2 ;  /* 0x0000000000027941 */ /* 0x000fea0003800000 */
.L_x_7442:
        /* <DEDUP_REMOVED lines=10> */
.L_x_7433:
[----:B------:R-:W-:Y:S05]  /*d530*/  BSYNC B4 ;  /* 0x0000000000047941 */ /* 0x000fea0003800000 */
.L_x_7430:
[----:B------:R-:W-:-:S13]  /*d540*/  ISETP.NE.AND P0, PT, R15, RZ, PT ;  /* 0x000000ff0f00720c */ /* 0x000fda0003f05270 */
[----:B-1----:R-:W-:Y:S01]  /*d550*/  @!P0 FADD.FTZ R26, -R26, -RZ ;  /* 0x800000ff1a1a8221 */ /* 0x002fe20000010100 */
[----:B------:R-:W-:Y:S05]  /*d560*/  BRA `(.L_x_7445) ;  /* 0x00000db000007947 */ /* 0x000fea0003800000 */
.L_x_7408:
[----:B------:R-:W-:Y:S02]  /*d570*/  FADD.FTZ R0, -R22, 6.1232342629258392722e-17 ;  /* 0x248d313216007421 */ /* 0x000fe40000010100 */
[----:B------:R-:W-:Y:S02]  /*d580*/  FADD.FTZ R26, -R23, -RZ ;  /* 0x800000ff171a7221 */ /* 0x000fe40000010100 */
[----:B------:R-:W-:Y:S01]  /*d590*/  FADD.FTZ R0, R0, 1.5707963705062866211 ;  /* 0x3fc90fdb00007421 */ /* 0x000fe20000010000 */
[----:B------:R-:W-:Y:S05]  /*d5a0*/  BRA `(.L_x_7445) ;  /* 0x00000d7000007947 */ /* 0x000fea0003800000 */
.L_x_7407:
[----:B------:R-:W-:Y:S01]  /*d5b0*/  MOV R0, RZ ;  /* 0x000000ff00007202 */ /* 0x000fe20000000f00 */
[----:B------:R-:W-:Y:S01]  /*d5c0*/  FADD.FTZ R26, -R23, -RZ ;  /* 0x800000ff171a7221 */ /* 0x000fe20000010100 */
[----:B------:R-:W-:Y:S05]  /*d5d0*/  BRA `(.L_x_7445) ;  /* 0x00000d4000007947 */ /* 0x000fea0003800000 */
.L_x_7406:
        /* <DEDUP_REMOVED lines=23> */
[----:B--2---:R-:W-:Y:S05]  /*d750*/  CALL.REL.NOINC `($__internal_13_$__cuda_sm3x_div_rn_ftz_f32_slowpath) ;  /* 0x000049e000007944 */ /* 0x004fea0003c00000 */
.L_x_7450:
[----:B------:R-:W-:Y:S05]  /*d760*/  BSYNC B5 ;  /* 0x0000000000057941 */ /* 0x000fea0003800000 */
.L_x_7449:
        /* <DEDUP_REMOVED lines=18> */
.L_x_7452:
[----:B------:R-:W-:Y:S01]  /*d890*/  ISETP.GE.AND P0, PT, R22, RZ, PT ;  /* 0x000000ff1600720c */ /* 0x000fe20003f06270 */
[----:B------:R-:W-:-:S12]  /*d8a0*/  IMAD.MOV.U32 R3, RZ, RZ, 0x3fd774eb ;  /* 0x3fd774ebff037424 */ /* 0x000fd800078e00ff */
[----:B------:R-:W-:-:S04]  /*d8b0*/  @P0 FFMA.FTZ R0, R3, 0.93318945169448852539, -R0 ;  /* 0x3f6ee58103000823 */ /* 0x000fc80000010800 */
[----:B------:R-:W-:Y:S02]  /*d8c0*/  @!P0 FFMA.FTZ R0, R3, 0.93318945169448852539, R0 ;  /* 0x3f6ee58103008823 */ /* 0x000fe40000010000 */
.L_x_7453:
[----:B------:R-:W-:Y:S05]  /*d8d0*/  BSYNC B2 ;  /* 0x0000000000027941 */ /* 0x000fea0003800000 */
.L_x_7451:
        /* <DEDUP_REMOVED lines=13> */
.L_x_7448:
        /* <DEDUP_REMOVED lines=11> */
[----:B--2---:R-:W-:Y:S05]  /*da60*/  CALL.REL.NOINC `($__internal_13_$__cuda_sm3x_div_rn_ftz_f32_slowpath) ;  /* 0x000046d000007944 */ /* 0x004fea0003c00000 */
.L_x_7456:
[----:B------:R-:W-:Y:S05]  /*da70*/  BSYNC B5 ;  /* 0x0000000000057941 */ /* 0x000fea0003800000 */
.L_x_7455:
        /* <DEDUP_REMOVED lines=18> */
.L_x_7458:
[----:B------:R-:W-:Y:S01]  /*dba0*/  ISETP.GE.AND P0, PT, R22, RZ, PT ;  /* 0x000000ff1600720c */ /* 0x000fe20003f06270 */
[----:B------:R-:W-:-:S12]  /*dbb0*/  IMAD.MOV.U32 R3, RZ, RZ, 0x3fd774eb ;  /* 0x3fd774ebff037424 */ /* 0x000fd800078e00ff */
[----:B------:R-:W-:-:S04]  /*dbc0*/  @P0 FFMA.FTZ R0, R3, 0.93318945169448852539, -R0 ;  /* 0x3f6ee58103000823 */ /* 0x000fc80000010800 */
[----:B------:R-:W-:Y:S02]  /*dbd0*/  @!P0 FFMA.FTZ R0, R3, 0.93318945169448852539, R0 ;  /* 0x3f6ee58103008823 */ /* 0x000fe40000010000 */
.L_x_7459:
[----:B------:R-:W-:Y:S05]  /*dbe0*/  BSYNC B2 ;  /* 0x0000000000027941 */ /* 0x000fea0003800000 */
.L_x_7457:
        /* <DEDUP_REMOVED lines=27> */
.L_x_7447:
        /* <DEDUP_REMOVED lines=32> */
[----:B--2---:R-:W-:Y:S05]  /*dfa0*/  CALL.REL.NOINC `($__internal_13_$__cuda_sm3x_div_rn_ftz_f32_slowpath) ;  /* 0x0000419000007944 */ /* 0x004fea0003c00000 */
.L_x_7461:
[----:B------:R-:W-:Y:S05]  /*dfb0*/  BSYNC B5 ;  /* 0x0000000000057941 */ /* 0x000fea0003800000 */
.L_x_7460:
        /* <DEDUP_REMOVED lines=18> */
.L_x_7463:
[----:B------:R-:W-:Y:S01]  /*e0e0*/  ISETP.GE.AND P0, PT, R22, RZ, PT ;  /* 0x000000ff1600720c */ /* 0x000fe20003f06270 */
[----:B------:R-:W-:-:S12]  /*e0f0*/  IMAD.MOV.U32 R3, RZ, RZ, 0x3fd774eb ;  /* 0x3fd774ebff037424 */ /* 0x000fd800078e00ff */
[----:B------:R-:W-:-:S04]  /*e100*/  @P0 FFMA.FTZ R0, R3, 0.93318945169448852539, -R0 ;  /* 0x3f6ee58103000823 */ /* 0x000fc80000010800 */
[----:B------:R-:W-:Y:S02]  /*e110*/  @!P0 FFMA.FTZ R0, R3, 0.93318945169448852539, R0 ;  /* 0x3f6ee58103008823 */ /* 0x000fe40000010000 */
.L_x_7464:
[----:B------:R-:W-:Y:S05]  /*e120*/  BSYNC B2 ;  /* 0x0000000000027941 */ /* 0x000fea0003800000 */
.L_x_7462:
        /* <DEDUP_REMOVED lines=10> */
.L_x_7454:
[----:B------:R-:W-:Y:S05]  /*e1d0*/  BSYNC B4 ;  /* 0x0000000000047941 */ /* 0x000fea0003800000 */
.L_x_7446:
[----:B------:R-:W-:Y:S01]  /*e1e0*/  ISETP.NE.AND P0, PT, R15, RZ, PT ;  /* 0x000000ff0f00720c */ /* 0x000fe20003f05270 */
[----:B------:R-:W-:Y:S02]  /*e1f0*/  FADD.FTZ R26, R26, 0.69314718246459960938 ;  /* 0x3f3172181a1a7421 */ /* 0x000fe40000010000 */
[----:B------:R-:W-:-:S10]  /*e200*/  FADD.FTZ R0, |R0|, -RZ ;  /* 0x800000ff00007221 */ /* 0x000fd40000010200 */
[----:B------:R-:W-:Y:S01]  /*e210*/  @!P0 FADD.FTZ R26, -R26, -RZ ;  /* 0x800000ff1a1a8221 */ /* 0x000fe20000010100 */
[----:B------:R-:W-:Y:S05]  /*e220*/  BRA `(.L_x_7445) ;  /* 0x000000f000007947 */ /* 0x000fea0003800000 */
.L_x_7405:
        /* <DEDUP_REMOVED lines=11> */
[----:B------:R-:W-:-:S05]  /*e2e0*/  @P0 FADD.FTZ R26, R22, R3 ;  /* 0x00000003161a0221 */ /* 0x000fca0000010000 */
[----:B------:R-:W-:Y:S01]  /*e2f0*/  @P0 MOV R0, R26 ;  /* 0x0000001a00000202 */ /* 0x000fe20000000f00 */
[----:B------:R-:W-:Y:S02]  /*e300*/  @!P0 IMAD.MOV.U32 R0, RZ, RZ, 0x3fc90fdb ;  /* 0x3fc90fdbff008424 */ /* 0x000fe400078e00ff */
[----:B------:R-:W-:Y:S02]  /*e310*/  @!P0 FADD.FTZ R26, R23, R23 ;  /* 0x00000017171a8221 */ /* 0x000fe40000010000 */
.L_x_7445:
[----:B------:R-:W-:Y:S05]  /*e320*/  BSYNC B0 ;  /* 0x0000000000007941 */ /* 0x000fea0003800000 */
.L_x_7404:
        /* <DEDUP_REMOVED lines=9> */
.L_x_7465:
[----:B------:R-:W-:Y:S01]  /*e3c0*/  FSETP.GTU.FTZ.AND P0, PT, R3, +INF , PT ;  /* 0x7f8000000300780b */ /* 0x000fe20003f1c000 */
[----:B------:R-:W-:-:S12]  /*e3d0*/  IMAD.MOV.U32 R27, RZ, RZ, R0 ;  /* 0x000000ffff1b7224 */ /* 0x000fd800078e0000 */
[----:B------:R-:W-:Y:S02]  /*e3e0*/  @!P0 IMAD.MOV.U32 R26, RZ, RZ, R3 ;  /* 0x000000ffff1a8224 */ /* 0x000fe400078e0003 */
.L_x_7403:
[----:B------:R-:W-:Y:S05]  /*e3f0*/  BSYNC B1 ;  /* 0x0000000000017941 */ /* 0x000fea0003800000 */
.L_x_7402:
[----:B------:R-:W1:Y:S01]  /*e400*/  LDC.U8 R17, c[0x0][0x184] ;  /* 0x00006100ff117b82 */ /* 0x000e620000000000 */
[----:B------:R-:W-:Y:S01]  /*e410*/  ISETP.GE.AND P0, PT, R2, R30, PT ;  /* 0x0000001e0200720c */ /* 0x000fe20003f06270 */
[----:B------:R-:W-:Y:S01]  /*e420*/  BSSY B7, `(.L_x_7466) ;  /* 0x00002e4000077945 */ /* 0x000fe20003800000 */
[----:B------:R-:W-:Y:S11]  /*e430*/  BSSY B6, `(.L_x_7467) ;  /* 0x00001f6000067945 */ /* 0x000ff60003800000 */
[----:B------:R-:W-:Y:S05]  /*e440*/  @P0 BRA `(.L_x_7468) ;  /* 0x00001f1000000947 */ /* 0x000fea0003800000 */
[----:B------:R-:W4:Y:S01]  /*e450*/  S2R R0, SR_TID.X ;  /* 0x0000000000007919 */ /* 0x000f220000002100 */
[----:B-1----:R-:W-:-:S02]  /*e460*/  PRMT R2, R17, 0x9910, RZ ;  /* 0x0000991011027816 */ /* 0x002fc400000000ff */
[----:B----4-:R-:W-:-:S05]  /*e470*/  LEA R0, R31, R0, 0x9 ;  /* 0x000000001f007211 */ /* 0x010fca00078e48ff */
        /* <DEDUP_REMOVED lines=14> */
[----:B------:R-:W1:Y:S01]  /*e560*/  F2I.FTZ.TRUNC.NTZ R3, R10 ;  /* 0x0000000a00037305 */ /* 0x000e62000021f100 */
[----:B------:R-:W-:Y:S01]  /*e570*/  IMAD.MOV.U32 R2, RZ, RZ, R16 ;  /* 0x000000ffff027224 */ /* 0x000fe200078e0010 */
[----:B-1----:R1:W-:Y:S01]  /*e580*/  STG.E.U8 [R8.64], R3 ;  /* 0x0000000308007986 */ /* 0x0023e2000c101124 */
[----:B------:R-:W-:Y:S05]  /*e590*/  BRA `(.L_x_7474) ;  /* 0x00000ed000007947 */ /* 0x000fea0003800000 */
.L_x_7472:
[----:B------:R-:W1:Y:S01]  /*e5a0*/  F2I.S64.TRUNC R10, R10 ;  /* 0x0000000a000a7311 */ /* 0x000e62000020d900 */
[----:B------:R-:W-:Y:S02]  /*e5b0*/  IMAD.MOV.U32 R2, RZ, RZ, R16 ;  /* 0x000000ffff027224 */ /* 0x000fe400078e0010 */
[----:B-1----:R-:W-:-:S05]  /*e5c0*/  IMAD.MOV.U32 R3, RZ, RZ, R10 ;  /* 0x000000ffff037224 */ /* 0x002fca00078e000a */
[----:B------:R1:W-:Y:S01]  /*e5d0*/  STG.E.U8 [R8.64], R3 ;  /* 0x0000000308007986 */ /* 0x0003e2000c101124 */
[----:B------:R-:W-:Y:S05]  /*e5e0*/  BRA `(.L_x_7474) ;  /* 0x00000e8000007947 */ /* 0x000fea0003800000 */
.L_x_7471:
[----:B------:R-:W-:-:S13]  /*e5f0*/  ISETP.NE.AND P0, PT, R0, 0x2, PT ;  /* 0x000000020000780c */ /* 0x000fda0003f05270 */
[----:B------:R-:W-:Y:S05]  /*e600*/  @!P0 BRA `(.L_x_7475) ;  /* 0x000000c000008947 */ /* 0x000fea0003800000 */
[----:B------:R-:W-:-:S13]  /*e610*/  ISETP.NE.AND P0, PT, R0, 0x3, PT ;  /* 0x000000030000780c */ /* 0x000fda0003f05270 */
[----:B------:R-:W-:Y:S05]  /*e620*/  @!P0 BRA `(.L_x_7476) ;  /* 0x0000006000008947 */ /* 0x000fea0003800000 */
[----:B------:R-:W-:-:S13]  /*e630*/  ISETP.NE.AND P0, PT, R0, 0x4, PT ;  /* 0x000000040000780c */ /* 0x000fda0003f05270 */
[----:B------:R-:W-:Y:S05]  /*e640*/  @P0 BRA `(.L_x_7473) ;  /* 0x00000c6000000947 */ /* 0x000fea0003800000 */
[----:B------:R-:W1:Y:S01]  /*e650*/  F2I.S64.TRUNC R10, R10 ;  /* 0x0000000a000a7311 */ /* 0x000e62000020d900 */
[----:B------:R-:W-:Y:S01]  /*e660*/  MOV R2, R16 ;  /* 0x0000001000027202 */ /* 0x000fe20000000f00 */
[----:B-1----:R1:W-:Y:S01]  /*e670*/  STG.E.64 [R8.64], R10 ;  /* 0x0000000a08007986 */ /* 0x0023e2000c101b24 */
[----:B------:R-:W-:Y:S05]  /*e680*/  BRA `(.L_x_7474) ;  /* 0x00000de000007947 */ /* 0x000fea0003800000 */
.L_x_7476:
[----:B------:R-:W1:Y:S01]  /*e690*/  F2I.FTZ.TRUNC.NTZ R3, R10 ;  /* 0x0000000a00037305 */ /* 0x000e62000021f100 */
[----:B------:R-:W-:Y:S01]  /*e6a0*/  IMAD.MOV.U32 R2, RZ, RZ, R16 ;  /* 0x000000ffff027224 */ /* 0x000fe200078e0010 */
[----:B-1----:R1:W-:Y:S01]  /*e6b0*/  STG.E [R8.64], R3 ;  /* 0x0000000308007986 */ /* 0x0023e2000c101924 */
[----:B------:R-:W-:Y:S05]  /*e6c0*/  BRA `(.L_x_7474) ;  /* 0x00000da000007947 */ /* 0x000fea0003800000 */
.L_x_7475:
[----:B------:R-:W1:Y:S01]  /*e6d0*/  F2I.FTZ.TRUNC.NTZ R3, R10 ;  /* 0x0000000a00037305 */ /* 0x000e62000021f100 */
[----:B------:R-:W-:Y:S01]  /*e6e0*/  IMAD.MOV.U32 R2, RZ, RZ, R16 ;  /* 0x000000ffff027224 */ /* 0x000fe200078e0010 */
[----:B-1----:R1:W-:Y:S01]  /*e6f0*/  STG.E.U16 [R8.64], R3 ;  /* 0x0000000308007986 */ /* 0x0023e2000c101524 */
[----:B------:R-:W-:Y:S05]  /*e700*/  BRA `(.L_x_7474) ;  /* 0x00000d6000007947 */ /* 0x000fea0003800000 */
.L_x_7470:
        /* <DEDUP_REMOVED lines=9> */
.L_x_7478:
[----:B------:R-:W-:Y:S01]  /*e7a0*/  F2FP.PACK_AB R10, RZ, R10 ;  /* 0x0000000aff0a723e */ /* 0x000fe200000000ff */
[----:B------:R-:W-:-:S04]  /*e7b0*/  IMAD.MOV.U32 R2, RZ, RZ, R16 ;  /* 0x000000ffff027224 */ /* 0x000fc800078e0010 */
[----:B------:R1:W-:Y:S01]  /*e7c0*/  STG.E.U16 [R8.64], R10 ;  /* 0x0000000a08007986 */ /* 0x0003e2000c101524 */
[----:B------:R-:W-:Y:S05]  /*e7d0*/  BRA `(.L_x_7474) ;  /* 0x00000c9000007947 */ /* 0x000fea0003800000 */
.L_x_7477:
[----:B------:R-:W-:-:S13]  /*e7e0*/  ISETP.NE.AND P0, PT, R0, 0x7, PT ;  /* 0x000000070000780c */ /* 0x000fda0003f05270 */
[----:B------:R-:W-:Y:S05]  /*e7f0*/  @!P0 BRA `(.L_x_7479) ;  /* 0x000000b000008947 */ /* 0x000fea0003800000 */
[----:B------:R-:W-:-:S13]  /*e800*/  ISETP.NE.AND P0, PT, R0, 0x8, PT ;  /* 0x000000080000780c */ /* 0x000fda0003f05270 */
[----:B------:R-:W-:Y:S05]  /*e810*/  @!P0 BRA `(.L_x_7480) ;  /* 0x0000005000008947 */ /* 0x000fea0003800000 */
[----:B------:R-:W-:-:S13]  /*e820*/  ISETP.NE.AND P0, PT, R0, 0x9, PT ;  /* 0x000000090000780c */ /* 0x000fda0003f05270 */
[----:B------:R-:W-:Y:S05]  /*e830*/  @P0 BRA `(.L_x_7473) ;  /* 0x00000a7000000947 */ /* 0x000fea0003800000 */
[----:B------:R1:W-:Y:S01]  /*e840*/  STG.E.64 [R8.64], R10 ;  /* 0x0000000a08007986 */ /* 0x0003e2000c101b24 */
[----:B------:R-:W-:Y:S01]  /*e850*/  IMAD.MOV.U32 R2, RZ, RZ, R16 ;  /* 0x000000ffff027224 */ /* 0x000fe200078e0010 */
[----:B------:R-:W-:Y:S05]  /*e860*/  BRA `(.L_x_7474) ;  /* 0x00000c0000007947 */ /* 0x000fea0003800000 */
.L_x_7480:
[----:B------:R-:W-:Y:S02]  /*e870*/  F2FP.PACK_AB R3, R11, R10 ;  /* 0x0000000a0b03723e */ /* 0x000fe400000000ff */
[----:B------:R-:W-:-:S03]  /*e880*/  MOV R2, R16 ;  /* 0x0000001000027202 */ /* 0x000fc60000000f00 */
[----:B------:R1:W-:Y:S01]  /*e890*/  STG.E [R8.64], R3 ;  /* 0x0000000308007986 */ /* 0x0003e2000c101924 */
[----:B------:R-:W-:Y:S05]  /*e8a0*/  BRA `(.L_x_7474) ;  /* 0x00000bc000007947 */ /* 0x000fea0003800000 */
.L_x_7479:
[----:B------:R-:W-:Y:S02]  /*e8b0*/  FMUL.FTZ R4, R10, 1 ;  /* 0x3f8000000a047820 */ /* 0x000fe40000410000 */
[----:B------:R-:W-:-:S04]  /*e8c0*/  IMAD.MOV.U32 R2, RZ, RZ, R16 ;  /* 0x000000ffff027224 */ /* 0x000fc800078e0010 */
[----:B------:R-:W1:Y:S02]  /*e8d0*/  F2F.F64.F32 R4, R4 ;  /* 0x0000000400047310 */ /* 0x000e640000201800 */
[----:B-1----:R1:W-:Y:S01]  /*e8e0*/  STG.E.64 [R8.64], R4 ;  /* 0x0000000408007986 */ /* 0x0023e2000c101b24 */
[----:B------:R-:W-:Y:S05]  /*e8f0*/  BRA `(.L_x_7474) ;  /* 0x00000b7000007947 */ /* 0x000fea0003800000 */
.L_x_7469:
        /* <DEDUP_REMOVED lines=9> */
[----:B------:R-:W-:Y:S01]  /*e990*/  IMAD.MOV.U32 R2, RZ, RZ, R16 ;  /* 0x000000ffff027224 */ /* 0x000fe200078e0010 */
[----:B------:R-:W-:-:S04]  /*e9a0*/  FSETP.NEU.FTZ.AND P1, PT, R11, RZ, PT ;  /* 0x000000ff0b00720b */ /* 0x000fc80003f3d000 */
[----:B------:R-:W-:-:S04]  /*e9b0*/  PLOP3.LUT P0, PT, P0, P1, PT, 0xa8, 0x0 ;  /* 0x000000000000781c */ /* 0x000fc80000703570 */
[----:B------:R-:W-:-:S05]  /*e9c0*/  SEL R3, RZ, 0x1, !P0 ;  /* 0x00000001ff037807 */ /* 0x000fca0004000000 */
[----:B------:R1:W-:Y:S01]  /*e9d0*/  STG.E.U8 [R8.64], R3 ;  /* 0x0000000308007986 */ /* 0x0003e2000c101124 */
[----:B------:R-:W-:Y:S05]  /*e9e0*/  BRA `(.L_x_7474) ;  /* 0x00000a8000007947 */ /* 0x000fea0003800000 */
.L_x_7483:
[----:B------:R-:W-:Y:S02]  /*e9f0*/  FMUL.FTZ R6, R11, 1 ;  /* 0x3f8000000b067820 */ /* 0x000fe40000410000 */
[----:B------:R-:W-:Y:S02]  /*ea00*/  FMUL.FTZ R4, R10, 1 ;  /* 0x3f8000000a047820 */ /* 0x000fe40000410000 */
[----:B------:R-:W-:Y:S02]  /*ea10*/  IMAD.MOV.U32 R2, RZ, RZ, R16 ;  /* 0x000000ffff027224 */ /* 0x000fe400078e0010 */
[----:B------:R-:W-:Y:S08]  /*ea20*/  F2F.F64.F32 R6, R6 ;  /* 0x0000000600067310 */ /* 0x000ff00000201800 */
[----:B------:R-:W1:Y:S02]  /*ea30*/  F2F.F64.F32 R4, R4 ;  /* 0x0000000400047310 */ /* 0x000e640000201800 */
[----:B-1----:R1:W-:Y:S01]  /*ea40*/  STG.E.128 [R8.64], R4 ;  /* 0x0000000408007986 */ /* 0x0023e2000c101d24 */
[----:B------:R-:W-:Y:S05]  /*ea50*/  BRA `(.L_x_7474) ;  /* 0x00000a1000007947 */ /* 0x000fea0003800000 */
.L_x_7482:
        /* <DEDUP_REMOVED lines=20> */
.L_x_7487:
[----:B------:R-:W-:Y:S05]  /*eba0*/  BSYNC B0 ;  /* 0x0000000000007941 */ /* 0x000fea0003800000 */
.L_x_7486:
[----:B------:R-:W-:Y:S01]  /*ebb0*/  LOP3.LUT R5, R0, R5, RZ, 0xfc, !PT ;  /* 0x0000000500057212 */ /* 0x000fe200078efcff */
[----:B------:R-:W-:-:S04]  /*ebc0*/  IMAD.MOV.U32 R2, RZ, RZ, R16 ;  /* 0x000000ffff027224 */ /* 0x000fc800078e0010 */
[----:B------:R1:W-:Y:S01]  /*ebd0*/  STG.E.U8 [R8.64], R5 ;  /* 0x0000000508007986 */ /* 0x0003e2000c101124 */
[----:B------:R-:W-:Y:S05]  /*ebe0*/  BRA `(.L_x_7474) ;  /* 0x0000088000007947 */ /* 0x000fea0003800000 */
.L_x_7485:
        /* <DEDUP_REMOVED lines=12> */
.L_x_7489:
[----:B------:R-:W-:Y:S01]  /*ecb0*/  HFMA2.MMA R0, -RZ, RZ, 0, 7.569789886474609375e-06 ;  /* 0x0000007fff007435 */ /* 0x000fe200000001ff */
[----:B------:R-:W-:-:S09]  /*ecc0*/  ISETP.GT.U32.AND P0, PT, R2, 0x7f800000, PT ;  /* 0x7f8000000200780c */ /* 0x000fd20003f04070 */
[----:B------:R-:W-:Y:S02]  /*ecd0*/  SEL R0, R0, 0x7c, P0 ;  /* 0x0000007c00007807 */ /* 0x000fe40000000000 */
.L_x_7490:
[----:B------:R-:W-:Y:S05]  /*ece0*/  BSYNC B0 ;  /* 0x0000000000007941 */ /* 0x000fea0003800000 */
.L_x_7488:
[----:B------:R-:W-:Y:S01]  /*ecf0*/  LOP3.LUT R10, R10, 0x80000000, RZ, 0xc0, !PT ;  /* 0x800000000a0a7812 */ /* 0x000fe200078ec0ff */
[----:B------:R-:W-:-:S03]  /*ed00*/  IMAD.MOV.U32 R2, RZ, RZ, R16 ;  /* 0x000000ffff027224 */ /* 0x000fc600078e0010 */
[----:B------:R-:W-:-:S04]  /*ed10*/  SHF.R.U32.HI R3, RZ, 0x18, R10 ;  /* 0x00000018ff037819 */ /* 0x000fc8000001160a */
[----:B------:R-:W-:-:S05]  /*ed20*/  LOP3.LUT R3, R0, R3, RZ, 0xfc, !PT ;  /* 0x0000000300037212 */ /* 0x000fca00078efcff */
[----:B------:R1:W-:Y:S01]  /*ed30*/  STG.E.U8 [R8.64], R3 ;  /* 0x0000000308007986 */ /* 0x0003e2000c101124 */
[----:B------:R-:W-:Y:S05]  /*ed40*/  BRA `(.L_x_7474) ;  /* 0x0000072000007947 */ /* 0x000fea0003800000 */
.L_x_7484:
[----:B------:R-:W-:Y:S01]  /*ed50*/  F2FP.BF16.PACK_AB R10, RZ, R10 ;  /* 0x0000000aff0a723e */ /* 0x000fe200000010ff */
[----:B------:R-:W-:-:S04]  /*ed60*/  IMAD.MOV.U32 R2, RZ, RZ, R16 ;  /* 0x000000ffff027224 */ /* 0x000fc800078e0010 */
[----:B------:R1:W-:Y:S01]  /*ed70*/  STG.E.U16 [R8.64], R10 ;  /* 0x0000000a08007986 */ /* 0x0003e2000c101524 */
[----:B------:R-:W-:Y:S05]  /*ed80*/  BRA `(.L_x_7474) ;  /* 0x000006e000007947 */ /* 0x000fea0003800000 */
.L_x_7481:
        /* <DEDUP_REMOVED lines=8> */
[----:B------:R-:W1:Y:S01]  /*ee10*/  F2I.FTZ.U32.TRUNC.NTZ R3, R10 ;  /* 0x0000000a00037305 */ /* 0x000e62000021f000 */
[----:B------:R-:W-:Y:S01]  /*ee20*/  IMAD.MOV.U32 R2, RZ, RZ, R16 ;  /* 0x000000ffff027224 */ /* 0x000fe200078e0010 */
[----:B-1----:R1:W-:Y:S01]  /*ee30*/  STG.E.U16 [R8.64], R3 ;  /* 0x0000000308007986 */ /* 0x0023e2000c101524 */
[----:B------:R-:W-:Y:S05]  /*ee40*/  BRA `(.L_x_7474) ;  /* 0x0000062000007947 */ /* 0x000fea0003800000 */
.L_x_7493:
        /* <DEDUP_REMOVED lines=16> */
.L_x_7496:
[----:B------:R-:W-:-:S04]  /*ef50*/  LOP3.LUT R10, R10, 0x80000000, RZ, 0xc0, !PT ;  /* 0x800000000a0a7812 */ /* 0x000fc800078ec0ff */
[----:B------:R-:W-:-:S04]  /*ef60*/  SHF.R.U32.HI R3, RZ, 0x18, R10 ;  /* 0x00000018ff037819 */ /* 0x000fc8000001160a */
[----:B------:R-:W-:-:S04]  /*ef70*/  LOP3.LUT R0, R0, R3, RZ, 0xfc, !PT ;  /* 0x0000000300007212 */ /* 0x000fc800078efcff */
[----:B------:R-:W-:Y:S02]  /*ef80*/  PRMT R4, R0, 0x7610, R4 ;  /* 0x0000761000047816 */ /* 0x000fe40000000004 */
.L_x_7495:
[----:B------:R-:W-:Y:S05]  /*ef90*/  BSYNC B0 ;  /* 0x0000000000007941 */ /* 0x000fea0003800000 */
.L_x_7494:
[----:B------:R1:W-:Y:S01]  /*efa0*/  STG.E.U8 [R8.64], R4 ;  /* 0x0000000408007986 */ /* 0x0003e2000c101124 */
[----:B------:R-:W-:Y:S01]  /*efb0*/  IMAD.MOV.U32 R2, RZ, RZ, R16 ;  /* 0x000000ffff027224 */ /* 0x000fe200078e0010 */
[----:B------:R-:W-:Y:S05]  /*efc0*/  BRA `(.L_x_7474) ;  /* 0x000004a000007947 */ /* 0x000fea0003800000 */
.L_x_7492:
        /* <DEDUP_REMOVED lines=16> */
.L_x_7499:
[----:B------:R-:W-:-:S04]  /*f0d0*/  LOP3.LUT R10, R10, 0x80000000, RZ, 0xc0, !PT ;  /* 0x800000000a0a7812 */ /* 0x000fc800078ec0ff */
[----:B------:R-:W-:-:S04]  /*f0e0*/  SHF.R.U32.HI R3, RZ, 0x18, R10 ;  /* 0x00000018ff037819 */ /* 0x000fc8000001160a */
[----:B------:R-:W-:-:S04]  /*f0f0*/  LOP3.LUT R0, R0, R3, RZ, 0xfc, !PT ;  /* 0x0000000300007212 */ /* 0x000fc800078efcff */
[----:B------:R-:W-:Y:S02]  /*f100*/  PRMT R4, R0, 0x7610, R4 ;  /* 0x0000761000047816 */ /* 0x000fe40000000004 */
.L_x_7498:
[----:B------:R-:W-:Y:S05]  /*f110*/  BSYNC B0 ;  /* 0x0000000000007941 */ /* 0x000fea0003800000 */
.L_x_7497:
[----:B------:R1:W-:Y:S01]  /*f120*/  STG.E.U8 [R8.64], R4 ;  /* 0x0000000408007986 */ /* 0x0003e2000c101124 */
[----:B------:R-:W-:Y:S01]  /*f130*/  IMAD.MOV.U32 R2, RZ, RZ, R16 ;  /* 0x000000ffff027224 */ /* 0x000fe200078e0010 */
[----:B------:R-:W-:Y:S05]  /*f140*/  BRA `(.L_x_7474) ;  /* 0x0000032000007947 */ /* 0x000fea0003800000 */
.L_x_7491:
        /* <DEDUP_REMOVED lines=17> */
[----:B------:R-:W-:Y:S02]  /*f260*/  @!P0 IMAD.MOV R0, RZ, RZ, R2 ;  /* 0x000000ffff008224 */ /* 0x000fe400078e0202 */
[----:B------:R-:W-:Y:S02]  /*f270*/  IMAD.MOV.U32 R2, RZ, RZ, R16 ;  /* 0x000000ffff027224 */ /* 0x000fe400078e0010 */
[----:B------:R-:W-:-:S05]  /*f280*/  @P2 IMAD.MOV.U32 R3, RZ, RZ, R0 ;  /* 0x000000ffff032224 */ /* 0x000fca00078e0000 */
[----:B------:R1:W-:Y:S01]  /*f290*/  STG.E.U8 [R8.64], R3 ;  /* 0x0000000308007986 */ /* 0x0003e2000c101124 */
[----:B------:R-:W-:Y:S05]  /*f2a0*/  BRA `(.L_x_7474) ;  /* 0x000001c000007947 */ /* 0x000fea0003800000 */
.L_x_7473:
[----:B0-----:R-:W-:Y:S01]  /*f2b0*/  MOV R14, 0x0 ;  /* 0x00000000000e7802 */ /* 0x001fe20000000f00 */
[----:B------:R-:W-:Y:S01]  /*f2c0*/  IMAD.MOV.U32 R5, RZ, RZ, c[0x4][0x15c] ;  /* 0x01005700ff057624 */ /* 0x000fe200078e00ff */
[----:B------:R-:W-:Y:S01]  /*f2d0*/  MOV R4, c[0x4][0x158] ;  /* 0x0100560000047a02 */ /* 0x000fe20000000f00 */
[----:B------:R-:W-:Y:S01]  /*f2e0*/  IMAD.MOV.U32 R6, RZ, RZ, c[0x4][0x160] ;  /* 0x01005800ff067624 */ /* 0x000fe200078e00ff */
[----:B------:R-:W-:Y:S01]  /*f2f0*/  MOV R11, c[0x4][0x24] ;  /* 0x01000900000b7a02 */ /* 0x000fe20000000f00 */
[----:B------:R-:W-:Y:S01]  /*f300*/  IMAD.MOV.U32 R7, RZ, RZ, c[0x4][0x164] ;  /* 0x01005900ff077624 */ /* 0x000fe200078e00ff */
[----:B------:R-:W0:Y:S01]  /*f310*/  LDC.64 R14, c[0x4][R14] ;  /* 0x010000000e0e7b82 */ /* 0x000e220000000a00 */
[----:B------:R-:W-:Y:S02]  /*f320*/  IMAD.MOV.U32 R8, RZ, RZ, 0x65 ;  /* 0x00000065ff087424 */ /* 0x000fe400078e00ff */
[----:B------:R-:W-:-:S02]  /*f330*/  IMAD.MOV.U32 R10, RZ, RZ, c[0x4][0x20] ;  /* 0x01000800ff0a7624 */ /* 0x000fc400078e00ff */
[----:B------:R-:W-:Y:S02]  /*f340*/  IMAD.MOV.U32 R12, RZ, RZ, 0x1 ;  /* 0x00000001ff0c7424 */ /* 0x000fe400078e00ff */
[----:B---3--:R-:W-:Y:S02]  /*f350*/  IMAD.MOV.U32 R13, RZ, RZ, RZ ;  /* 0x000000ffff0d7224 */ /* 0x008fe400078e00ff */
[----:B------:R-:W-:Y:S01]  /*f360*/  LEPC R2 ;  /* 0x000000000002734e */ /* 0x000fe20000000000 */
[----:B------:R-:W-:Y:S02]  /*f370*/  MOV R9, 0xf3e0 ;  /* 0x0000f3e000097802 */ /* 0x000fe40000000f00 */
[----:B------:R-:W-:Y:S02]  /*f380*/  MOV R20, 0xf360 ;  /* 0x0000f36000147802 */ /* 0x000fe40000000f00 */
[----:B------:R-:W-:Y:S02]  /*f390*/  MOV R21, 0x0 ;  /* 0x0000000000157802 */ /* 0x000fe40000000f00 */
[----:B------:R-:W-:Y:S02]  /*f3a0*/  MOV R0, 0x0 ;  /* 0x0000000000007802 */ /* 0x000fe40000000f00 */
[----:B------:R-:W-:-:S04]  /*f3b0*/  IADD3 R20, P0, P1, -R20, R9, R2 ;  /* 0x0000000914147210 */ /* 0x000fc8000791e102 */
[----:B------:R-:W-:-:S04]  /*f3c0*/  IADD3.X R21, ~R0, R21, R3, P0, P1 ;  /* 0x0000001500157210 */ /* 0x000fc800007e2503 */
[----:B0-2---:R-:W-:Y:S05]  /*f3d0*/  CALL.ABS.NOINC R14 ;  /* 0x000000000e007343 */ /* 0x005fea0003c00000 */
[----:B------:R-:W-:Y:S01]  /*f3e0*/  IMAD.MOV.U32 R2, RZ, RZ, R16 ;  /* 0x000000ffff027224 */ /* 0x000fe200078e0010 */
[----:B------:R-:W-:Y:S05]  /*f3f0*/  BRA `(.L_x_7474) ;  /* 0x0000007000007947 */ /* 0x000fea0003800000 */
.L_x_7501:
[----:B------:R-:W1:Y:S01]  /*f400*/  F2I.U64.TRUNC R10, R10 ;  /* 0x0000000a000a7311 */ /* 0x000e62000020d800 */
[----:B------:R-:W-:Y:S01]  /*f410*/  IMAD.MOV.U32 R2, RZ, RZ, R16 ;  /* 0x000000ffff027224 */ /* 0x000fe200078e0010 */
[----:B-1----:R1:W-:Y:S01]  /*f420*/  STG.E.64 [R8.64], R10 ;  /* 0x0000000a08007986 */ /* 0x0023e2000c101b24 */
[----:B------:R-:W-:Y:S05]  /*f430*/  BRA `(.L_x_7474) ;  /* 0x0000003000007947 */ /* 0x000fea0003800000 */
.L_x_7500:
[----:B------:R-:W1:Y:S01]  /*f440*/  F2I.FTZ.U32.TRUNC.NTZ R3, R10 ;  /* 0x0000000a00037305 */ /* 0x000e62000021f000 */
[----:B------:R-:W-:Y:S01]  /*f450*/  IMAD.MOV.U32 R2, RZ, RZ, R16 ;  /* 0x000000ffff027224 */ /* 0x000fe200078e0010 */
[----:B-1----:R1:W-:Y:S06]  /*f460*/  STG.E [R8.64], R3 ;  /* 0x0000000308007986 */ /* 0x0023ec000c101924 */
.L_x_7474:
[----:B------:R-:W-:-:S13]  /*f470*/  ISETP.GE.AND P0, PT, R2, R30, PT ;  /* 0x0000001e0200720c */ /* 0x000fda0003f06270 */
[----:B------:R-:W-:Y:S01]  /*f480*/  @P0 BREAK B6 ;  /* 0x0000000000060942 */ /* 0x000fe20003800000 */
[----:B------:R-:W-:Y:S05]  /*f490*/  @P0 BRA `(.L_x_7502) ;  /* 0x00001dc000000947 */ /* 0x000fea0003800000 */
[----:B------:R-:W-:Y:S02]  /*f4a0*/  LEA R0, R31, R2, 0x9 ;  /* 0x000000021f007211 */ /* 0x000fe400078e48ff */
        /* <DEDUP_REMOVED lines=15> */
[----:B------:R-:W1:Y:S02]  /*f5a0*/  F2I.FTZ.TRUNC.NTZ R3, R24 ;  /* 0x0000001800037305 */ /* 0x000e64000021f100 */
[----:B-1----:R1:W-:Y:S01]  /*f5b0*/  STG.E.U8 [R8.64], R3 ;  /* 0x0000000308007986 */ /* 0x0023e2000c101124 */
[----:B------:R-:W-:Y:S05]  /*f5c0*/  BRA `(.L_x_7508) ;  /* 0x00000d8000007947 */ /* 0x000fea0003800000 */
.L_x_7506:
[----:B------:R-:W1:Y:S02]  /*f5d0*/  F2I.S64.TRUNC R24, R24 ;  /* 0x0000001800187311 */ /* 0x000e64000020d900 */
[----:B-1----:R-:W-:-:S05]  /*f5e0*/  IMAD.MOV.U32 R3, RZ, RZ, R24 ;  /* 0x000000ffff037224 */ /* 0x002fca00078e0018 */
[----:B------:R1:W-:Y:S01]  /*f5f0*/  STG.E.U8 [R8.64], R3 ;  /* 0x0000000308007986 */ /* 0x0003e2000c101124 */
[----:B------:R-:W-:Y:S05]  /*f600*/  BRA `(.L_x_7508) ;  /* 0x00000d4000007947 */ /* 0x000fea0003800000 */
.L_x_7505:
[----:B------:R-:W-:-:S13]  /*f610*/  ISETP.NE.AND P0, PT, R0, 0x2, PT ;  /* 0x000000020000780c */ /* 0x000fda0003f05270 */
[----:B------:R-:W-:Y:S05]  /*f620*/  @!P0 BRA `(.L_x_7509) ;  /* 0x000000a000008947 */ /* 0x000fea0003800000 */
[----:B------:R-:W-:-:S13]  /*f630*/  ISETP.NE.AND P0, PT, R0, 0x3, PT ;  /* 0x000000030000780c */ /* 0x000fda0003f05270 */
[----:B------:R-:W-:Y:S05]  /*f640*/  @!P0 BRA `(.L_x_7510) ;  /* 0x0000005000008947 */ /* 0x000fea0003800000 */
[----:B------:R-:W-:-:S13]  /*f650*/  ISETP.NE.AND P0, PT, R0, 0x4, PT ;  /* 0x000000040000780c */ /* 0x000fda0003f05270 */
[----:B------:R-:W-:Y:S05]  /*f660*/  @P0 BRA `(.L_x_7507) ;  /* 0x00000b5000000947 */ /* 0x000fea0003800000 */
[----:B------:R-:W1:Y:S02]  /*f670*/  F2I.S64.TRUNC R24, R24 ;  /* 0x0000001800187311 */ /* 0x000e64000020d900 */
[----:B-1----:R1:W-:Y:S01]  /*f680*/  STG.E.64 [R8.64], R24 ;  /* 0x0000001808007986 */ /* 0x0023e2000c101b24 */
[----:B------:R-:W-:Y:S05]  /*f690*/  BRA `(.L_x_7508) ;  /* 0x00000cb000007947 */ /* 0x000fea0003800000 */
.L_x_7510:
[----:B------:R-:W1:Y:S02]  /*f6a0*/  F2I.FTZ.TRUNC.NTZ R3, R24 ;  /* 0x0000001800037305 */ /* 0x000e64000021f100 */
[----:B-1----:R1:W-:Y:S01]  /*f6b0*/  STG.E [R8.64], R3 ;  /* 0x0000000308007986 */ /* 0x0023e2000c101924 */
[----:B------:R-:W-:Y:S05]  /*f6c0*/  BRA `(.L_x_7508) ;  /* 0x00000c8000007947 */ /* 0x000fea0003800000 */
.L_x_7509:
[----:B------:R-:W1:Y:S02]  /*f6d0*/  F2I.FTZ.TRUNC.NTZ R3, R24 ;  /* 0x0000001800037305 */ /* 0x000e64000021f100 */
[----:B-1----:R1:W-:Y:S01]  /*f6e0*/  STG.E.U16 [R8.64], R3 ;  /* 0x0000000308007986 */ /* 0x0023e2000c101524 */
[----:B------:R-:W-:Y:S05]  /*f6f0*/  BRA `(.L_x_7508) ;  /* 0x00000c5000007947 */ /* 0x000fea0003800000 */
.L_x_7504:
        /* <DEDUP_REMOVED lines=8> */
.L_x_7512:
[----:B------:R-:W-:-:S05]  /*f780*/  F2FP.PACK_AB R24, RZ, R24 ;  /* 0x00000018ff18723e */ /* 0x000fca00000000ff */
[----:B------:R1:W-:Y:S01]  /*f790*/  STG.E.U16 [R8.64], R24 ;  /* 0x0000001808007986 */ /* 0x0003e2000c101524 */
[----:B------:R-:W-:Y:S05]  /*f7a0*/  BRA `(.L_x_7508) ;  /* 0x00000ba000007947 */ /* 0x000fea0003800000 */
.L_x_7511:
        /* <DEDUP_REMOVED lines=8> */
.L_x_7514:
[----:B------:R-:W-:-:S05]  /*f830*/  F2FP.PACK_AB R3, R25, R24 ;  /* 0x000000181903723e */ /* 0x000fca00000000ff */
[----:B------:R1:W-:Y:S01]  /*f840*/  STG.E [R8.64], R3 ;  /* 0x0000000308007986 */ /* 0x0003e2000c101924 */
[----:B------:R-:W-:Y:S05]  /*f850*/  BRA `(.L_x_7508) ;  /* 0x00000af000007947 */ /* 0x000fea0003800000 */
.L_x_7513:
[----:B------:R-:W-:-:S06]  /*f860*/  FMUL.FTZ R4, R24, 1 ;  /* 0x3f80000018047820 */ /* 0x000fcc0000410000 */
[----:B------:R-:W1:Y:S02]  /*f870*/  F2F.F64.F32 R4, R4 ;  /* 0x0000000400047310 */ /* 0x000e640000201800 */
[----:B-1----:R1:W-:Y:S01]  /*f880*/  STG.E.64 [R8.64], R4 ;  /* 0x0000000408007986 */ /* 0x0023e2000c101b24 */
[----:B------:R-:W-:Y:S05]  /*f890*/  BRA `(.L_x_7508) ;  /* 0x00000ab000007947 */ /* 0x000fea0003800000 */
.L_x_7503:
        /* <DEDUP_REMOVED lines=14> */
.L_x_7517:
[----:B------:R-:W-:Y:S02]  /*f980*/  FMUL.FTZ R6, R25, 1 ;  /* 0x3f80000019067820 */ /* 0x000fe40000410000 */
[----:B------:R-:W-:-:S04]  /*f990*/  FMUL.FTZ R4, R24, 1 ;  /* 0x3f80000018047820 */ /* 0x000fc80000410000 */
[----:B------:R-:W-:Y:S08]  /*f9a0*/  F2F.F64.F32 R6, R6 ;  /* 0x0000000600067310 */ /* 0x000ff00000201800 */
[----:B------:R-:W1:Y:S02]  /*f9b0*/  F2F.F64.F32 R4, R4 ;  /* 0x0000000400047310 */ /* 0x000e640000201800 */
[----:B-1----:R1:W-:Y:S01]  /*f9c0*/  STG.E.128 [R8.64], R4 ;  /* 0x0000000408007986 */ /* 0x0023e2000c101d24 */
[----:B------:R-:W-:Y:S05]  /*f9d0*/  BRA `(.L_x_7508) ;  /* 0x0000097000007947 */ /* 0x000fea0003800000 */
.L_x_7516:
        /* <DEDUP_REMOVED lines=20> */
.L_x_7521:
[----:B------:R-:W-:Y:S05]  /*fb20*/  BSYNC B0 ;  /* 0x0000000000007941 */ /* 0x000fea0003800000 */
.L_x_7520:
[----:B------:R-:W-:-:S05]  /*fb30*/  LOP3.LUT R5, R0, R5, RZ, 0xfc, !PT ;  /* 0x0000000500057212 */ /* 0x000fca00078efcff */
[----:B------:R1:W-:Y:S01]  /*fb40*/  STG.E.U8 [R8.64], R5 ;  /* 0x0000000508007986 */ /* 0x0003e2000c101124 */
[----:B------:R-:W-:Y:S05]  /*fb50*/  BRA `(.L_x_7508) ;  /* 0x000007f000007947 */ /* 0x000fea0003800000 */
.L_x_7519:
        /* <DEDUP_REMOVED lines=12> */
.L_x_7523:
[----:B------:R-:W-:Y:S01]  /*fc20*/  IMAD.MOV.U32 R0, RZ, RZ, 0x7f ;  /* 0x0000007fff007424 */ /* 0x000fe200078e00ff */
[----:B------:R-:W-:-:S04]  /*fc30*/  ISETP.GT.U32.AND P0, PT, R4, 0x7f800000, PT ;  /* 0x7f8000000400780c */ /* 0x000fc80003f04070 */
[----:B------:R-:W-:-:S04]  /*fc40*/  SEL R0, R0, 0x7c, P0 ;  /* 0x0000007c00007807 */ /* 0x000fc80000000000 */
.L_x_7524:
[----:B------:R-:W-:Y:S05]  /*fc50*/  BSYNC B0 ;  /* 0x0000000000007941 */ /* 0x000fea0003800000 */
.L_x_7522:
[----:B------:R-:W-:-:S04]  /*fc60*/  LOP3.LUT R24, R24, 0x80000000, RZ, 0xc0, !PT ;  /* 0x8000000018187812 */ /* 0x000fc800078ec0ff */
[----:B------:R-:W-:-:S04]  /*fc70*/  SHF.R.U32.HI R3, RZ, 0x18, R24 ;  /* 0x00000018ff037819 */ /* 0x000fc80000011618 */
[----:B------:R-:W-:-:S05]  /*fc80*/  LOP3.LUT R3, R0, R3, RZ, 0xfc, !PT ;  /* 0x0000000300037212 */ /* 0x000fca00078efcff */
[----:B------:R1:W-:Y:S01]  /*fc90*/  STG.E.U8 [R8.64], R3 ;  /* 0x0000000308007986 */ /* 0x0003e2000c101124 */
[----:B------:R-:W-:Y:S05]  /*fca0*/  BRA `(.L_x_7508) ;  /* 0x000006a000007947 */ /* 0x000fea0003800000 */
.L_x_7518:
[----:B------:R-:W-:-:S05]  /*fcb0*/  F2FP.BF16.PACK_AB R24, RZ, R24 ;  /* 0x00000018ff18723e */ /* 0x000fca00000010ff */
[----:B------:R1:W-:Y:S01]  /*fcc0*/  STG.E.U16 [R8.64], R24 ;  /* 0x0000001808007986 */ /* 0x0003e2000c101524 */
[----:B------:R-:W-:Y:S05]  /*fcd0*/  BRA `(.L_x_7508) ;  /* 0x0000067000007947 */ /* 0x000fea0003800000 */
.L_x_7515:
        /* <DEDUP_REMOVED lines=8> */
[----:B------:R-:W1:Y:S02]  /*fd60*/  F2I.FTZ.U32.TRUNC.NTZ R3, R24 ;  /* 0x0000001800037305 */ /* 0x000e64000021f000 */
[----:B-1----:R1:W-:Y:S01]  /*fd70*/  STG.E.U16 [R8.64], R3 ;  /* 0x0000000308007986 */ /* 0x0023e2000c101524 */
[----:B------:R-:W-:Y:S05]  /*fd80*/  BRA `(.L_x_7508) ;  /* 0x000005c000007947 */ /* 0x000fea0003800000 */
.L_x_7527:
        /* <DEDUP_REMOVED lines=16> */
.L_x_7530:
[----:B------:R-:W-:-:S04]  /*fe90*/  LOP3.LUT R24, R24, 0x80000000, RZ, 0xc0, !PT ;  /* 0x8000000018187812 */ /* 0x000fc800078ec0ff */
[----:B------:R-:W-:-:S04]  /*fea0*/  SHF.R.U32.HI R3, RZ, 0x18, R24 ;  /* 0x00000018ff037819 */ /* 0x000fc80000011618 */
[----:B------:R-:W-:-:S04]  /*feb0*/  LOP3.LUT R0, R0, R3, RZ, 0xfc, !PT ;  /* 0x0000000300007212 */ /* 0x000fc800078efcff */
[----:B------:R-:W-:Y:S02]  /*fec0*/  PRMT R4, R0, 0x7610, R4 ;  /* 0x0000761000047816 */ /* 0x000fe40000000004 */
.L_x_7529:
[----:B------:R-:W-:Y:S05]  /*fed0*/  BSYNC B0 ;  /* 0x0000000000007941 */ /* 0x000fea0003800000 */
.L_x_7528:
[----:B------:R1:W-:Y:S01]  /*fee0*/  STG.E.U8 [R8.64], R4 ;  /* 0x0000000408007986 */ /* 0x0003e2000c101124 */
[----:B------:R-:W-:Y:S05]  /*fef0*/  BRA `(.L_x_7508) ;  /* 0x0000045000007947 */ /* 0x000fea0003800000 */
.L_x_7526:
        /* <DEDUP_REMOVED lines=16> */
.L_x_7533:
[----:B------:R-:W-:-:S04]  /*10000*/  LOP3.LUT R24, R24, 0x80000000, RZ, 0xc0, !PT ;  /* 0x8000000018187812 */ /* 0x000fc800078ec0ff */
[----:B------:R-:W-:-:S04]  /*10010*/  SHF.R.U32.HI R3, RZ, 0x18, R24 ;  /* 0x00000018ff037819 */ /* 0x000fc80000011618 */
[----:B------:R-:W-:-:S04]  /*10020*/  LOP3.LUT R0, R0, R3, RZ, 0xfc, !PT ;  /* 0x0000000300007212 */ /* 0x000fc800078efcff */
[----:B------:R-:W-:Y:S02]  /*10030*/  PRMT R4, R0, 0x7610, R4 ;  /* 0x0000761000047816 */ /* 0x000fe40000000004 */
.L_x_7532:
[----:B------:R-:W-:Y:S05]  /*10040*/  BSYNC B0 ;  /* 0x0000000000007941 */ /* 0x000fea0003800000 */
.L_x_7531:
[----:B------:R1:W-:Y:S01]  /*10050*/  STG.E.U8 [R8.64], R4 ;  /* 0x0000000408007986 */ /* 0x0003e2000c101124 */
[----:B------:R-:W-:Y:S05]  /*10060*/  BRA `(.L_x_7508) ;  /* 0x000002e000007947 */ /* 0x000fea0003800000 */
.L_x_7525:
        /* <DEDUP_REMOVED lines=21> */
.L_x_7507:
[----:B0-----:R-:W-:Y:S01]  /*101c0*/  MOV R14, 0x0 ;  /* 0x00000000000e7802 */ /* 0x001fe20000000f00 */
[----:B------:R-:W-:Y:S01]  /*101d0*/  HFMA2.MMA R12, -RZ, RZ, 0, 5.9604644775390625e-08 ;  /* 0x00000001ff0c7435 */ /* 0x000fe200000001ff */
[----:B------:R-:W-:Y:S01]  /*101e0*/  IMAD.MOV.U32 R4, RZ, RZ, c[0x4][0x158] ;  /* 0x01005600ff047624 */ /* 0x000fe200078e00ff */
[----:B------:R-:W-:Y:S01]  /*101f0*/  MOV R5, c[0x4][0x15c] ;  /* 0x0100570000057a02 */ /* 0x000fe20000000f00 */
[----:B------:R-:W-:Y:S02]  /*10200*/  IMAD.MOV.U32 R6, RZ, RZ, c[0x4][0x160] ;  /* 0x01005800ff067624 */ /* 0x000fe400078e00ff */
[----:B------:R-:W0:Y:S01]  /*10210*/  LDC.64 R14, c[0x4][R14] ;  /* 0x010000000e0e7b82 */ /* 0x000e220000000a00 */
[----:B------:R-:W-:Y:S02]  /*10220*/  IMAD.MOV.U32 R7, RZ, RZ, c[0x4][0x164] ;  /* 0x01005900ff077624 */ /* 0x000fe400078e00ff */
[----:B------:R-:W-:-:S02]  /*10230*/  IMAD.MOV.U32 R8, RZ, RZ, 0x65 ;  /* 0x00000065ff087424 */ /* 0x000fc400078e00ff */
[----:B------:R-:W-:Y:S02]  /*10240*/  IMAD.MOV.U32 R10, RZ, RZ, c[0x4][0x20] ;  /* 0x01000800ff0a7624 */ /* 0x000fe400078e00ff */
[----:B------:R-:W-:Y:S02]  /*10250*/  IMAD.MOV.U32 R11, RZ, RZ, c[0x4][0x24] ;  /* 0x01000900ff0b7624 */ /* 0x000fe400078e00ff */
[----:B---3--:R-:W-:Y:S02]  /*10260*/  IMAD.MOV.U32 R13, RZ, RZ, RZ ;  /* 0x000000ffff0d7224 */ /* 0x008fe400078e00ff */
[----:B--2---:R-:W-:Y:S01]  /*10270*/  LEPC R18 ;  /* 0x000000000012734e */ /* 0x004fe20000000000 */
[----:B------:R-:W-:Y:S02]  /*10280*/  MOV R3, 0x102f0 ;  /* 0x000102f000037802 */ /* 0x000fe40000000f00 */
[----:B------:R-:W-:Y:S02]  /*10290*/  MOV R20, 0x10270 ;  /* 0x0001027000147802 */ /* 0x000fe40000000f00 */
[----:B------:R-:W-:Y:S02]  /*102a0*/  MOV R21, 0x0 ;  /* 0x0000000000157802 */ /* 0x000fe40000000f00 */
[----:B------:R-:W-:-:S02]  /*102b0*/  MOV R0, 0x0 ;  /* 0x0000000000007802 */ /* 0x000fc40000000f00 */
[----:B------:R-:W-:-:S04]  /*102c0*/  IADD3 R20, P0, P1, -R20, R3, R18 ;  /* 0x0000000314147210 */ /* 0x000fc8000791e112 */
[----:B------:R-:W-:-:S04]  /*102d0*/  IADD3.X R21, ~R0, R21, R19, P0, P1 ;  /* 0x0000001500157210 */ /* 0x000fc800007e2513 */
[----:B0-----:R-:W-:Y:S05]  /*102e0*/  CALL.ABS.NOINC R14 ;  /* 0x000000000e007343 */ /* 0x001fea0003c00000 */
[----:B------:R-:W-:Y:S05]  /*102f0*/  BRA `(.L_x_7508) ;  /* 0x0000005000007947 */ /* 0x000fea0003800000 */
.L_x_7535:
[----:B------:R-:W1:Y:S02]  /*10300*/  F2I.U64.TRUNC R24, R24 ;  /* 0x0000001800187311 */ /* 0x000e64000020d800 */
[----:B-1----:R1:W-:Y:S01]  /*10310*/  STG.E.64 [R8.64], R24 ;  /* 0x0000001808007986 */ /* 0x0023e2000c101b24 */
[----:B------:R-:W-:Y:S05]  /*10320*/  BRA `(.L_x_7508) ;  /* 0x0000002000007947 */ /* 0x000fea0003800000 */
.L_x_7534:
[----:B------:R-:W1:Y:S02]  /*10330*/  F2I.FTZ.U32.TRUNC.NTZ R3, R24 ;  /* 0x0000001800037305 */ /* 0x000e64000021f000 */
[----:B-1----:R1:W-:Y:S02]  /*10340*/  STG.E [R8.64], R3 ;  /* 0x0000000308007986 */ /* 0x0023e4000c101924 */
.L_x_7508:
[----:B------:R-:W-:-:S04]  /*10350*/  IADD3 R2, R2, 0x80, RZ ;  /* 0x0000008002027810 */ /* 0x000fc80007ffe0ff */
.L_x_7468:
[----:B------:R-:W-:-:S13]  /*10360*/  ISETP.GE.AND P0, PT, R2, R30, PT ;  /* 0x0000001e0200720c */ /* 0x000fda0003f06270 */
[----:B------:R-:W-:Y:S01]  /*10370*/  @P0 BREAK B6 ;  /* 0x0000000000060942 */ /* 0x000fe20003800000 */
[----:B------:R-:W-:Y:S05]  /*10380*/  @P0 BRA `(.L_x_7502) ;  /* 0x00000ed000000947 */ /* 0x000fea0003800000 */
[----:B------:R-:W-:Y:S05]  /*10390*/  BSYNC B6 ;  /* 0x0000000000067941 */ /* 0x000fea0003800000 */
.L_x_7467:
[----:B------:R-:W-:Y:S01]  /*103a0*/  IMAD R0, R31, 0x200, R2 ;  /* 0x000002001f007824 */ /* 0x000fe200078e0202 */
        /* <DEDUP_REMOVED lines=18> */
.L_x_7539:
[----:B------:R-:W1:Y:S02]  /*104d0*/  F2I.S64.TRUNC R28, R28 ;  /* 0x0000001c001c7311 */ /* 0x000e64000020d900 */
[----:B-1----:R-:W-:-:S05]  /*104e0*/  IMAD.MOV.U32 R3, RZ, RZ, R28 ;  /* 0x000000ffff037224 */ /* 0x002fca00078e001c */
[----:B------:R1:W-:Y:S01]  /*104f0*/  STG.E.U8 [R4.64], R3 ;  /* 0x0000000304007986 */ /* 0x0003e2000c101124 */
[----:B------:R-:W-:Y:S05]  /*10500*/  BRA `(.L_x_7541) ;  /* 0x00000d4000007947 */ /* 0x000fea0003800000 */
.L_x_7538:
        /* <DEDUP_REMOVED lines=9> */
.L_x_7543:
[----:B------:R-:W1:Y:S02]  /*105a0*/  F2I.FTZ.TRUNC.NTZ R3, R28 ;  /* 0x0000001c00037305 */ /* 0x000e64000021f100 */
[----:B-1----:R1:W-:Y:S01]  /*105b0*/  STG.E [R4.64], R3 ;  /* 0x0000000304007986 */ /* 0x0023e2000c101924 */
[----:B------:R-:W-:Y:S05]  /*105c0*/  BRA `(.L_x_7541) ;  /* 0x00000c8000007947 */ /* 0x000fea0003800000 */
.L_x_7542:
[----:B------:R-:W1:Y:S02]  /*105d0*/  F2I.FTZ.TRUNC.NTZ R3, R28 ;  /* 0x0000001c00037305 */ /* 0x000e64000021f100 */
[----:B-1----:R1:W-:Y:S01]  /*105e0*/  STG.E.U16 [R4.64], R3 ;  /* 0x0000000304007986 */ /* 0x0023e2000c101524 */
[----:B------:R-:W-:Y:S05]  /*105f0*/  BRA `(.L_x_7541) ;  /* 0x00000c5000007947 */ /* 0x000fea0003800000 */
.L_x_7537:
        /* <DEDUP_REMOVED lines=8> */
.L_x_7545:
[----:B------:R-:W-:-:S05]  /*10680*/  F2FP.PACK_AB R28, RZ, R28 ;  /* 0x0000001cff1c723e */ /* 0x000fca00000000ff */
[----:B------:R1:W-:Y:S01]  /*10690*/  STG.E.U16 [R4.64], R28 ;  /* 0x0000001c04007986 */ /* 0x0003e2000c101524 */
[----:B------:R-:W-:Y:S05]  /*106a0*/  BRA `(.L_x_7541) ;  /* 0x00000ba000007947 */ /* 0x000fea0003800000 */
.L_x_7544:
        /* <DEDUP_REMOVED lines=8> */
.L_x_7547:
[----:B------:R-:W-:-:S05]  /*10730*/  F2FP.PACK_AB R3, R29, R28 ;  /* 0x0000001c1d03723e */ /* 0x000fca00000000ff */
[----:B------:R1:W-:Y:S01]  /*10740*/  STG.E [R4.64], R3 ;  /* 0x0000000304007986 */ /* 0x0003e2000c101924 */
[----:B------:R-:W-:Y:S05]  /*10750*/  BRA `(.L_x_7541) ;  /* 0x00000af000007947 */ /* 0x000fea0003800000 */
.L_x_7546:
[----:B------:R-:W-:-:S06]  /*10760*/  FMUL.FTZ R6, R28, 1 ;  /* 0x3f8000001c067820 */ /* 0x000fcc0000410000 */
[----:B------:R-:W1:Y:S02]  /*10770*/  F2F.F64.F32 R6, R6 ;  /* 0x0000000600067310 */ /* 0x000e640000201800 */
[----:B-1----:R1:W-:Y:S01]  /*10780*/  STG.E.64 [R4.64], R6 ;  /* 0x0000000604007986 */ /* 0x0023e2000c101b24 */
[----:B------:R-:W-:Y:S05]  /*10790*/  BRA `(.L_x_7541) ;  /* 0x00000ab000007947 */ /* 0x000fea0003800000 */
.L_x_7536:
        /* <DEDUP_REMOVED lines=14> */
.L_x_7550:
[----:B------:R-:W-:Y:S02]  /*10880*/  FMUL.FTZ R10, R29, 1 ;  /* 0x3f8000001d0a7820 */ /* 0x000fe40000410000 */
[----:B------:R-:W-:-:S04]  /*10890*/  FMUL.FTZ R8, R28, 1 ;  /* 0x3f8000001c087820 */ /* 0x000fc80000410000 */
[----:B------:R-:W-:Y:S08]  /*108a0*/  F2F.F64.F32 R10, R10 ;  /* 0x0000000a000a7310 */ /* 0x000ff00000201800 */
[----:B------:R-:W1:Y:S02]  /*108b0*/  F2F.F64.F32 R8, R8 ;  /* 0x0000000800087310 */ /* 0x000e640000201800 */
[----:B-1----:R1:W-:Y:S01]  /*108c0*/  STG.E.128 [R4.64], R8 ;  /* 0x0000000804007986 */ /* 0x0023e2000c101d24 */
[----:B------:R-:W-:Y:S05]  /*108d0*/  BRA `(.L_x_7541) ;  /* 0x0000097000007947 */ /* 0x000fea0003800000 */
.L_x_7549:
        /* <DEDUP_REMOVED lines=10> */
[----:B------:R-:W-:Y:S02]  /*10980*/  SHF.R.U32.HI R7, RZ, 0x18, R0 ;  /* 0x00000018ff077819 */ /* 0x000fe40000011600 */
[----:B------:R-:W-:-:S09]  /*10990*/  MOV R0, 0x7f ;  /* 0x0000007f00007802 */ /* 0x000fd20000000f00 */
        /* <DEDUP_REMOVED lines=8> */
.L_x_7554:
[----:B------:R-:W-:Y:S05]  /*10a20*/  BSYNC B0 ;  /* 0x0000000000007941 */ /* 0x000fea0003800000 */
.L_x_7553:
[----:B------:R-:W-:-:S05]  /*10a30*/  LOP3.LUT R7, R0, R7, RZ, 0xfc, !PT ;  /* 0x0000000700077212 */ /* 0x000fca00078efcff */
[----:B------:R1:W-:Y:S01]  /*10a40*/  STG.E.U8 [R4.64], R7 ;  /* 0x0000000704007986 */ /* 0x0003e2000c101124 */
[----:B------:R-:W-:Y:S05]  /*10a50*/  BRA `(.L_x_7541) ;  /* 0x000007f000007947 */ /* 0x000fea0003800000 */
.L_x_7552:
        /* <DEDUP_REMOVED lines=12> */
.L_x_7556:
[----:B------:R-:W-:Y:S01]  /*10b20*/  IMAD.MOV.U32 R0, RZ, RZ, 0x7f ;  /* 0x0000007fff007424 */ /* 0x000fe200078e00ff */
[----:B------:R-:W-:-:S04]  /*10b30*/  ISETP.GT.U32.AND P0, PT, R6, 0x7f800000, PT ;  /* 0x7f8000000600780c */ /* 0x000fc80003f04070 */
[----:B------:R-:W-:-:S04]  /*10b40*/  SEL R0, R0, 0x7c, P0 ;  /* 0x0000007c00007807 */ /* 0x000fc80000000000 */
.L_x_7557:
[----:B------:R-:W-:Y:S05]  /*10b50*/  BSYNC B0 ;  /* 0x0000000000007941 */ /* 0x000fea0003800000 */
.L_x_7555:
[----:B------:R-:W-:-:S04]  /*10b60*/  LOP3.LUT R28, R28, 0x80000000, RZ, 0xc0, !PT ;  /* 0x800000001c1c7812 */ /* 0x000fc800078ec0ff */
[----:B------:R-:W-:-:S04]  /*10b70*/  SHF.R.U32.HI R3, RZ, 0x18, R28 ;  /* 0x00000018ff037819 */ /* 0x000fc8000001161c */
[----:B------:R-:W-:-:S05]  /*10b80*/  LOP3.LUT R3, R0, R3, RZ, 0xfc, !PT ;  /* 0x0000000300037212 */ /* 0x000fca00078efcff */
[----:B------:R1:W-:Y:S01]  /*10b90*/  STG.E.U8 [R4.64], R3 ;  /* 0x0000000304007986 */ /* 0x0003e2000c101124 */
[----:B------:R-:W-:Y:S05]  /*10ba0*/  BRA `(.L_x_7541) ;  /* 0x000006a000007947 */ /* 0x000fea0003800000 */
.L_x_7551:
[----:B------:R-:W-:-:S05]  /*10bb0*/  F2FP.BF16.PACK_AB R28, RZ, R28 ;  /* 0x0000001cff1c723e */ /* 0x000fca00000010ff */
[----:B------:R1:W-:Y:S01]  /*10bc0*/  STG.E.U16 [R4.64], R28 ;  /* 0x0000001c04007986 */ /* 0x0003e2000c101524 */
[----:B------:R-:W-:Y:S05]  /*10bd0*/  BRA `(.L_x_7541) ;  /* 0x0000067000007947 */ /* 0x000fea0003800000 */
.L_x_7548:
        /* <DEDUP_REMOVED lines=11> */
.L_x_7560:
        /* <DEDUP_REMOVED lines=16> */
.L_x_7563:
[----:B------:R-:W-:-:S04]  /*10d90*/  LOP3.LUT R28, R28, 0x80000000, RZ, 0xc0, !PT ;  /* 0x800000001c1c7812 */ /* 0x000fc800078ec0ff */
[----:B------:R-:W-:-:S04]  /*10da0*/  SHF.R.U32.HI R28, RZ, 0x18, R28 ;  /* 0x00000018ff1c7819 */ /* 0x000fc8000001161c */
[----:B------:R-:W-:-:S04]  /*10db0*/  LOP3.LUT R3, R3, R28, RZ, 0xfc, !PT ;  /* 0x0000001c03037212 */ /* 0x000fc800078efcff */
[----:B------:R-:W-:Y:S02]  /*10dc0*/  PRMT R0, R3, 0x7610, R0 ;  /* 0x0000761003007816 */ /* 0x000fe40000000000 */
.L_x_7562:
[----:B------:R-:W-:Y:S05]  /*10dd0*/  BSYNC B0 ;  /* 0x0000000000007941 */ /* 0x000fea0003800000 */
.L_x_7561:
[----:B------:R1:W-:Y:S01]  /*10de0*/  STG.E.U8 [R4.64], R0 ;  /* 0x0000000004007986 */ /* 0x0003e2000c101124 */
[----:B------:R-:W-:Y:S05]  /*10df0*/  BRA `(.L_x_7541) ;  /* 0x0000045000007947 */ /* 0x000fea0003800000 */
.L_x_7559:
        /* <DEDUP_REMOVED lines=16> */
.L_x_7566:
[----:B------:R-:W-:-:S04]  /*10f00*/  LOP3.LUT R28, R28, 0x80000000, RZ, 0xc0, !PT ;  /* 0x800000001c1c7812 */ /* 0x000fc800078ec0ff */
[----:B------:R-:W-:-:S04]  /*10f10*/  SHF.R.U32.HI R28, RZ, 0x18, R28 ;  /* 0x00000018ff1c7819 */ /* 0x000fc8000001161c */
[----:B------:R-:W-:-:S04]  /*10f20*/  LOP3.LUT R3, R3, R28, RZ, 0xfc, !PT ;  /* 0x0000001c03037212 */ /* 0x000fc800078efcff */
[----:B------:R-:W-:Y:S02]  /*10f30*/  PRMT R0, R3, 0x7610, R0 ;  /* 0x0000761003007816 */ /* 0x000fe40000000000 */
.L_x_7565:
[----:B------:R-:W-:Y:S05]  /*10f40*/  BSYNC B0 ;  /* 0x0000000000007941 */ /* 0x000fea0003800000 */
.L_x_7564:
[----:B------:R1:W-:Y:S01]  /*10f50*/  STG.E.U8 [R4.64], R0 ;  /* 0x0000000004007986 */ /* 0x0003e2000c101124 */
[----:B------:R-:W-:Y:S05]  /*10f60*/  BRA `(.L_x_7541) ;  /* 0x000002e000007947 */ /* 0x000fea0003800000 */
.L_x_7558:
        /* <DEDUP_REMOVED lines=21> */
.L_x_7540:
[----:B0-----:R-:W-:Y:S01]  /*110c0*/  MOV R14, 0x0 ;  /* 0x00000000000e7802 */ /* 0x001fe20000000f00 */
[----:B------:R-:W-:Y:S01]  /*110d0*/  IMAD.MOV.U32 R4, RZ, RZ, c[0x4][0x158] ;  /* 0x01005600ff047624 */ /* 0x000fe200078e00ff */
[----:B------:R-:W-:Y:S01]  /*110e0*/  MOV R10, c[0x4][0x20] ;  /* 0x01000800000a7a02 */ /* 0x000fe20000000f00 */
[----:B------:R-:W-:Y:S02]  /*110f0*/  IMAD.MOV.U32 R5, RZ, RZ, c[0x4][0x15c] ;  /* 0x01005700ff057624 */ /* 0x000fe400078e00ff */
[----:B------:R-:W-:Y:S01]  /*11100*/  IMAD.MOV.U32 R6, RZ, RZ, c[0x4][0x160] ;  /* 0x01005800ff067624 */ /* 0x000fe200078e00ff */
[----:B------:R-:W0:Y:S01]  /*11110*/  LDC.64 R14, c[0x4][R14] ;  /* 0x010000000e0e7b82 */ /* 0x000e220000000a00 */
[----:B------:R-:W-:Y:S02]  /*11120*/  IMAD.MOV.U32 R7, RZ, RZ, c[0x4][0x164] ;  /* 0x01005900ff077624 */ /* 0x000fe400078e00ff */
[----:B------:R-:W-:-:S02]  /*11130*/  IMAD.MOV.U32 R8, RZ, RZ, 0x65 ;  /* 0x00000065ff087424 */ /* 0x000fc400078e00ff */
[----:B------:R-:W-:Y:S02]  /*11140*/  IMAD.MOV.U32 R11, RZ, RZ, c[0x4][0x24] ;  /* 0x01000900ff0b7624 */ /* 0x000fe400078e00ff */
[----:B------:R-:W-:Y:S02]  /*11150*/  IMAD.MOV.U32 R12, RZ, RZ, 0x1 ;  /* 0x00000001ff0c7424 */ /* 0x000fe400078e00ff */
        /* <DEDUP_REMOVED lines=10> */
.L_x_7568:
[----:B------:R-:W1:Y:S02]  /*11200*/  F2I.U64.TRUNC R28, R28 ;  /* 0x0000001c001c7311 */ /* 0x000e64000020d800 */
[----:B-1----:R1:W-:Y:S01]  /*11210*/  STG.E.64 [R4.64], R28 ;  /* 0x0000001c04007986 */ /* 0x0023e2000c101b24 */
[----:B------:R-:W-:Y:S05]  /*11220*/  BRA `(.L_x_7541) ;  /* 0x0000002000007947 */ /* 0x000fea0003800000 */
.L_x_7567:
[----:B------:R-:W1:Y:S02]  /*11230*/  F2I.FTZ.U32.TRUNC.NTZ R3, R28 ;  /* 0x0000001c00037305 */ /* 0x000e64000021f000 */
[----:B-1----:R1:W-:Y:S02]  /*11240*/  STG.E [R4.64], R3 ;  /* 0x0000000304007986 */ /* 0x0023e4000c101924 */
.L_x_7541:
[----:B------:R-:W-:Y:S02]  /*11250*/  IADD3 R2, R2, 0x80, RZ ;  /* 0x0000008002027810 */ /* 0x000fe40007ffe0ff */
.L_x_7502:
[----:B------:R-:W-:Y:S05]  /*11260*/  BSYNC B7 ;  /* 0x0000000000077941 */ /* 0x000fea0003800000 */
.L_x_7466:
[----:B------:R-:W-:-:S13]  /*11270*/  ISETP.GE.AND P0, PT, R2, R30, PT ;  /* 0x0000001e0200720c */ /* 0x000fda0003f06270 */
[----:B------:R-:W-:Y:S05]  /*11280*/  @P0 EXIT ;  /* 0x000000000000094d */ /* 0x000fea0003800000 */
        /* <DEDUP_REMOVED lines=16> */
[----:B-1----:R-:W-:Y:S01]  /*11390*/  STG.E.U8 [R2.64], R5 ;  /* 0x0000000502007986 */ /* 0x002fe2000c101124 */
[----:B------:R-:W-:Y:S05]  /*113a0*/  EXIT ;  /* 0x000000000000794d */ /* 0x000fea0003800000 */
.L_x_7572:
[----:B------:R-:W1:Y:S02]  /*113b0*/  F2I.S64.TRUNC R26, R26 ;  /* 0x0000001a001a7311 */ /* 0x000e64000020d900 */
[----:B-1----:R-:W-:-:S05]  /*113c0*/  MOV R5, R26 ;  /* 0x0000001a00057202 */ /* 0x002fca0000000f00 */
[----:B------:R-:W-:Y:S01]  /*113d0*/  STG.E.U8 [R2.64], R5 ;  /* 0x0000000502007986 */ /* 0x000fe2000c101124 */
[----:B------:R-:W-:Y:S05]  /*113e0*/  EXIT ;  /* 0x000000000000794d */ /* 0x000fea0003800000 */
.L_x_7571:
[----:B------:R-:W-:-:S13]  /*113f0*/  ISETP.NE.AND P0, PT, R0, 0x2, PT ;  /* 0x000000020000780c */ /* 0x000fda0003f05270 */
[----:B------:R-:W-:Y:S05]  /*11400*/  @!P0 BRA `(.L_x_7574) ;  /* 0x000000a000008947 */ /* 0x000fea0003800000 */
[----:B------:R-:W-:-:S13]  /*11410*/  ISETP.NE.AND P0, PT, R0, 0x3, PT ;  /* 0x000000030000780c */ /* 0x000fda0003f05270 */
[----:B------:R-:W-:Y:S05]  /*11420*/  @!P0 BRA `(.L_x_7575) ;  /* 0x0000005000008947 */ /* 0x000fea0003800000 */
[----:B------:R-:W-:-:S13]  /*11430*/  ISETP.NE.AND P0, PT, R0, 0x4, PT ;  /* 0x000000040000780c */ /* 0x000fda0003f05270 */
[----:B------:R-:W-:Y:S05]  /*11440*/  @P0 BRA `(.L_x_7573) ;  /* 0x00000b5000000947 */ /* 0x000fea0003800000 */
[----:B------:R-:W1:Y:S02]  /*11450*/  F2I.S64.TRUNC R26, R26 ;  /* 0x0000001a001a7311 */ /* 0x000e64000020d900 */
[----:B-1----:R-:W-:Y:S01]  /*11460*/  STG.E.64 [R2.64], R26 ;  /* 0x0000001a02007986 */ /* 0x002fe2000c101b24 */
[----:B------:R-:W-:Y:S05]  /*11470*/  EXIT ;  /* 0x000000000000794d */ /* 0x000fea0003800000 */
.L_x_7575:
[----:B------:R-:W1:Y:S02]  /*11480*/  F2I.FTZ.TRUNC.NTZ R5, R26 ;  /* 0x0000001a00057305 */ /* 0x000e64000021f100 */
[----:B-1----:R-:W-:Y:S01]  /*11490*/  STG.E [R2.64], R5 ;  /* 0x0000000502007986 */ /* 0x002fe2000c101924 */
[----:B------:R-:W-:Y:S05]  /*114a0*/  EXIT ;  /* 0x000000000000794d */ /* 0x000fea0003800000 */
.L_x_7574:
[----:B------:R-:W1:Y:S02]  /*114b0*/  F2I.FTZ.TRUNC.NTZ R5, R26 ;  /* 0x0000001a00057305 */ /* 0x000e64000021f100 */
[----:B-1----:R-:W-:Y:S01]  /*114c0*/  STG.E.U16 [R2.64], R5 ;  /* 0x0000000502007986 */ /* 0x002fe2000c101524 */
[----:B------:R-:W-:Y:S05]  /*114d0*/  EXIT ;  /* 0x000000000000794d */ /* 0x000fea0003800000 */
.L_x_7570:
        /* <DEDUP_REMOVED lines=8> */
.L_x_7577:
[----:B------:R-:W-:-:S05]  /*11560*/  F2FP.PACK_AB R26, RZ, R26 ;  /* 0x0000001aff1a723e */ /* 0x000fca00000000ff */
[----:B------:R-:W-:Y:S01]  /*11570*/  STG.E.U16 [R2.64], R26 ;  /* 0x0000001a02007986 */ /* 0x000fe2000c101524 */
[----:B------:R-:W-:Y:S05]  /*11580*/  EXIT ;  /* 0x000000000000794d */ /* 0x000fea0003800000 */
.L_x_7576:
        /* <DEDUP_REMOVED lines=8> */
.L_x_7579:
[----:B------:R-:W-:-:S05]  /*11610*/  F2FP.PACK_AB R5, R27, R26 ;  /* 0x0000001a1b05723e */ /* 0x000fca00000000ff */
[----:B------:R-:W-:Y:S01]  /*11620*/  STG.E [R2.64], R5 ;  /* 0x0000000502007986 */ /* 0x000fe2000c101924 */
[----:B------:R-:W-:Y:S05]  /*11630*/  EXIT ;  /* 0x000000000000794d */ /* 0x000fea0003800000 */
.L_x_7578:
[----:B------:R-:W-:-:S06]  /*11640*/  FMUL.FTZ R4, R26, 1 ;  /* 0x3f8000001a047820 */ /* 0x000fcc0000410000 */
[----:B------:R-:W1:Y:S02]  /*11650*/  F2F.F64.F32 R4, R4 ;  /* 0x0000000400047310 */ /* 0x000e640000201800 */
[----:B-1----:R-:W-:Y:S01]  /*11660*/  STG.E.64 [R2.64], R4 ;  /* 0x0000000402007986 */ /* 0x002fe2000c101b24 */
[----:B------:R-:W-:Y:S05]  /*11670*/  EXIT ;  /* 0x000000000000794d */ /* 0x000fea0003800000 */
.L_x_7569:
        /* <DEDUP_REMOVED lines=14> */
.L_x_7582:
[----:B------:R-:W-:Y:S02]  /*11760*/  FMUL.FTZ R6, R27, 1 ;  /* 0x3f8000001b067820 */ /* 0x000fe40000410000 */
[----:B------:R-:W-:-:S04]  /*11770*/  FMUL.FTZ R4, R26, 1 ;  /* 0x3f8000001a047820 */ /* 0x000fc80000410000 */
[----:B------:R-:W-:Y:S08]  /*11780*/  F2F.F64.F32 R6, R6 ;  /* 0x0000000600067310 */ /* 0x000ff00000201800 */
[----:B------:R-:W1:Y:S02]  /*11790*/  F2F.F64.F32 R4, R4 ;  /* 0x0000000400047310 */ /* 0x000e640000201800 */
[----:B-1----:R-:W-:Y:S01]  /*117a0*/  STG.E.128 [R2.64], R4 ;  /* 0x0000000402007986 */ /* 0x002fe2000c101d24 */
[----:B------:R-:W-:Y:S05]  /*117b0*/  EXIT ;  /* 0x000000000000794d */ /* 0x000fea0003800000 */
.L_x_7581:
        /* <DEDUP_REMOVED lines=20> */
.L_x_7586:
[----:B------:R-:W-:Y:S05]  /*11900*/  BSYNC B0 ;  /* 0x0000000000007941 */ /* 0x000fea0003800000 */
.L_x_7585:
[----:B------:R-:W-:-:S05]  /*11910*/  LOP3.LUT R7, R0, R7, RZ, 0xfc, !PT ;  /* 0x0000000700077212 */ /* 0x000fca00078efcff */
[----:B------:R-:W-:Y:S01]  /*11920*/  STG.E.U8 [R2.64], R7 ;  /* 0x0000000702007986 */ /* 0x000fe2000c101124 */
[----:B------:R-:W-:Y:S05]  /*11930*/  EXIT ;  /* 0x000000000000794d */ /* 0x000fea0003800000 */
.L_x_7584:
        /* <DEDUP_REMOVED lines=12> */
.L_x_7588:
[----:B------:R-:W-:Y:S01]  /*11a00*/  IMAD.MOV.U32 R0, RZ, RZ, 0x7f ;  /* 0x0000007fff007424 */ /* 0x000fe200078e00ff */
[----:B------:R-:W-:-:S04]  /*11a10*/  ISETP.GT.U32.AND P0, PT, R4, 0x7f800000, PT ;  /* 0x7f8000000400780c */ /* 0x000fc80003f04070 */
[----:B------:R-:W-:-:S04]  /*11a20*/  SEL R0, R0, 0x7c, P0 ;  /* 0x0000007c00007807 */ /* 0x000fc80000000000 */
.L_x_7589:
[----:B------:R-:W-:Y:S05]  /*11a30*/  BSYNC B0 ;  /* 0x0000000000007941 */ /* 0x000fea0003800000 */
.L_x_7587:
[----:B------:R-:W-:-:S04]  /*11a40*/  LOP3.LUT R26, R26, 0x80000000, RZ, 0xc0, !PT ;  /* 0x800000001a1a7812 */ /* 0x000fc800078ec0ff */
[----:B------:R-:W-:-:S04]  /*11a50*/  SHF.R.U32.HI R5, RZ, 0x18, R26 ;  /* 0x00000018ff057819 */ /* 0x000fc8000001161a */
[----:B------:R-:W-:-:S05]  /*11a60*/  LOP3.LUT R5, R0, R5, RZ, 0xfc, !PT ;  /* 0x0000000500057212 */ /* 0x000fca00078efcff */
[----:B------:R-:W-:Y:S01]  /*11a70*/  STG.E.U8 [R2.64], R5 ;  /* 0x0000000502007986 */ /* 0x000fe2000c101124 */
[----:B------:R-:W-:Y:S05]  /*11a80*/  EXIT ;  /* 0x000000000000794d */ /* 0x000fea0003800000 */
.L_x_7583:
[----:B------:R-:W-:-:S05]  /*11a90*/  F2FP.BF16.PACK_AB R26, RZ, R26 ;  /* 0x0000001aff1a723e */ /* 0x000fca00000010ff */
[----:B------:R-:W-:Y:S01]  /*11aa0*/  STG.E.U16 [R2.64], R26 ;  /* 0x0000001a02007986 */ /* 0x000fe2000c101524 */
[----:B------:R-:W-:Y:S05]  /*11ab0*/  EXIT ;  /* 0x000000000000794d */ /* 0x000fea0003800000 */
.L_x_7580:
        /* <DEDUP_REMOVED lines=9> */
[----:B-1----:R-:W-:Y:S01]  /*11b50*/  STG.E.U16 [R2.64], R5 ;  /* 0x0000000502007986 */ /* 0x002fe2000c101524 */
[----:B------:R-:W-:Y:S05]  /*11b60*/  EXIT ;  /* 0x000000000000794d */ /* 0x000fea0003800000 */
.L_x_7592:
        /* <DEDUP_REMOVED lines=16> */
.L_x_7595:
[----:B------:R-:W-:-:S04]  /*11c70*/  LOP3.LUT R26, R26, 0x80000000, RZ, 0xc0, !PT ;  /* 0x800000001a1a7812 */ /* 0x000fc800078ec0ff */
[----:B------:R-:W-:-:S04]  /*11c80*/  SHF.R.U32.HI R5, RZ, 0x18, R26 ;  /* 0x00000018ff057819 */ /* 0x000fc8000001161a */
[----:B------:R-:W-:-:S04]  /*11c90*/  LOP3.LUT R4, R4, R5, RZ, 0xfc, !PT ;  /* 0x0000000504047212 */ /* 0x000fc800078efcff */
[----:B------:R-:W-:Y:S02]  /*11ca0*/  PRMT R0, R4, 0x7610, R0 ;  /* 0x0000761004007816 */ /* 0x000fe40000000000 */
.L_x_7594:
[----:B------:R-:W-:Y:S05]  /*11cb0*/  BSYNC B0 ;  /* 0x0000000000007941 */ /* 0x000fea0003800000 */
.L_x_7593:
[----:B------:R-:W-:Y:S01]  /*11cc0*/  STG.E.U8 [R2.64], R0 ;  /* 0x0000000002007986 */ /* 0x000fe2000c101124 */
[----:B------:R-:W-:Y:S05]  /*11cd0*/  EXIT ;  /* 0x000000000000794d */ /* 0x000fea0003800000 */
.L_x_7591:
        /* <DEDUP_REMOVED lines=16> */
.L_x_7598:
[----:B------:R-:W-:-:S04]  /*11de0*/  LOP3.LUT R26, R26, 0x80000000, RZ, 0xc0, !PT ;  /* 0x800000001a1a7812 */ /* 0x000fc800078ec0ff */
[----:B------:R-:W-:-:S04]  /*11df0*/  SHF.R.U32.HI R5, RZ, 0x18, R26 ;  /* 0x00000018ff057819 */ /* 0x000fc8000001161a */
[----:B------:R-:W-:-:S04]  /*11e00*/  LOP3.LUT R4, R4, R5, RZ, 0xfc, !PT ;  /* 0x0000000504047212 */ /* 0x000fc800078efcff */
[----:B------:R-:W-:Y:S02]  /*11e10*/  PRMT R0, R4, 0x7610, R0 ;  /* 0x0000761004007816 */ /* 0x000fe40000000000 */
.L_x_7597:
[----:B------:R-:W-:Y:S05]  /*11e20*/  BSYNC B0 ;  /* 0x0000000000007941 */ /* 0x000fea0003800000 */
.L_x_7596:
[----:B------:R-:W-:Y:S01]  /*11e30*/  STG.E.U8 [R2.64], R0 ;  /* 0x0000000002007986 */ /* 0x000fe2000c101124 */
[----:B------:R-:W-:Y:S05]  /*11e40*/  EXIT ;  /* 0x000000000000794d */ /* 0x000fea0003800000 */
.L_x_7590:
        /* <DEDUP_REMOVED lines=21> */
.L_x_7573:
[----:B------:R-:W-:Y:S01]  /*11fa0*/  MOV R0, 0x0 ;  /* 0x0000000000007802 */ /* 0x000fe20000000f00 */
[----:B------:R-:W-:Y:S01]  /*11fb0*/  HFMA2.MMA R8, -RZ, RZ, 0, 6.020069122314453125e-06 ;  /* 0x00000065ff087435 */ /* 0x000fe200000001ff */
[----:B------:R-:W-:Y:S02]  /*11fc0*/  IMAD.MOV.U32 R4, RZ, RZ, c[0x4][0x158] ;  /* 0x01005600ff047624 */ /* 0x000fe400078e00ff */
[----:B------:R1:W4:Y:S01]  /*11fd0*/  LDC.64 R2, c[0x4][R0] ;  /* 0x0100000000027b82 */ /* 0x0003220000000a00 */
[----:B------:R-:W-:Y:S02]  /*11fe0*/  IMAD.MOV.U32 R5, RZ, RZ, c[0x4][0x15c] ;  /* 0x01005700ff057624 */ /* 0x000fe400078e00ff */
[----:B------:R-:W-:Y:S02]  /*11ff0*/  IMAD.MOV.U32 R6, RZ, RZ, c[0x4][0x160] ;  /* 0x01005800ff067624 */ /* 0x000fe400078e00ff */
[----:B------:R-:W-:-:S02]  /*12000*/  IMAD.MOV.U32 R7, RZ, RZ, c[0x4][0x164] ;  /* 0x01005900ff077624 */ /* 0x000fc400078e00ff */
[----:B------:R-:W-:Y:S02]  /*12010*/  IMAD.MOV.U32 R10, RZ, RZ, c[0x4][0x20] ;  /* 0x01000800ff0a7624 */ /* 0x000fe400078e00ff */
[----:B------:R-:W-:Y:S02]  /*12020*/  IMAD.MOV.U32 R11, RZ, RZ, c[0x4][0x24] ;  /* 0x01000900ff0b7624 */ /* 0x000fe400078e00ff */
[----:B------:R-:W-:Y:S02]  /*12030*/  IMAD.MOV.U32 R12, RZ, RZ, 0x1 ;  /* 0x00000001ff0c7424 */ /* 0x000fe400078e00ff */
[----:B0--3--:R-:W-:Y:S02]  /*12040*/  IMAD.MOV.U32 R13, RZ, RZ, RZ ;  /* 0x000000ffff0d7224 */ /* 0x009fe400078e00ff */
[----:B-1----:R-:W-:Y:S01]  /*12050*/  LEPC R14 ;  /* 0x00000000000e734e */ /* 0x002fe20000000000 */
[----:B------:R-:W-:Y:S02]  /*12060*/  MOV R9, 0x120d0 ;  /* 0x000120d000097802 */ /* 0x000fe40000000f00 */
[----:B------:R-:W-:Y:S02]  /*12070*/  MOV R20, 0x12050 ;  /* 0x0001205000147802 */ /* 0x000fe40000000f00 */
[----:B------:R-:W-:-:S02]  /*12080*/  MOV R21, 0x0 ;  /* 0x0000000000157802 */ /* 0x000fc40000000f00 */
[----:B------:R-:W-:Y:S02]  /*12090*/  MOV R0, 0x0 ;  /* 0x0000000000007802 */ /* 0x000fe40000000f00 */
[----:B------:R-:W-:-:S04]  /*120a0*/  IADD3 R20, P0, P1, -R20, R9, R14 ;  /* 0x0000000914147210 */ /* 0x000fc8000791e10e */
[----:B------:R-:W-:-:S04]  /*120b0*/  IADD3.X R21, ~R0, R21, R15, P0, P1 ;  /* 0x0000001500157210 */ /* 0x000fc800007e250f */
[----:B--2-4-:R-:W-:Y:S05]  /*120c0*/  CALL.ABS.NOINC R2 ;  /* 0x0000000002007343 */ /* 0x014fea0003c00000 */
[----:B------:R-:W-:Y:S05]  /*120d0*/  EXIT ;  /* 0x000000000000794d */ /* 0x000fea0003800000 */
.L_x_7600:
[----:B------:R-:W1:Y:S02]  /*120e0*/  F2I.U64.TRUNC R26, R26 ;  /* 0x0000001a001a7311 */ /* 0x000e64000020d800 */
[----:B-1----:R-:W-:Y:S01]  /*120f0*/  STG.E.64 [R2.64], R26 ;  /* 0x0000001a02007986 */ /* 0x002fe2000c101b24 */
[----:B------:R-:W-:Y:S05]  /*12100*/  EXIT ;  /* 0x000000000000794d */ /* 0x000fea0003800000 */
.L_x_7599:
[----:B------:R-:W1:Y:S02]  /*12110*/  F2I.FTZ.U32.TRUNC.NTZ R5, R26 ;  /* 0x0000001a00057305 */ /* 0x000e64000021f000 */
[----:B-1----:R-:W-:Y:S01]  /*12120*/  STG.E [R2.64], R5 ;  /* 0x0000000502007986 */ /* 0x002fe2000c101924 */
[----:B------:R-:W-:Y:S05]  /*12130*/  EXIT ;  /* 0x000000000000794d */ /* 0x000fea0003800000 */
        .weak           $__internal_13_$__cuda_sm3x_div_rn_ftz_f32_slowpath
        .type           $__internal_13_$__cuda_sm3x_div_rn_ftz_f32_slowpath,@function
        .size           $__internal_13_$__cuda_sm3x_div_rn_ftz_f32_slowpath,(.L_x_16510 - $__internal_13_$__cuda_sm3x_div_rn_ftz_f32_slowpath)
$__internal_13_$__cuda_sm3x_div_rn_ftz_f32_slowpath:
[----:B------:R-:W-:Y:S01]  /*12140*/  SHF.R.U32.HI R3, RZ, 0x17, R6 ;  /* 0x00000017ff037819 */ /* 0x000fe20000011606 */
[----:B------:R-:W-:Y:S01]  /*12150*/  BSSY B2, `(.L_x_7601) ;  /* 0x0000047000027945 */ /* 0x000fe20003800000 */
[----:B------:R-:W-:Y:S01]  /*12160*/  SHF.R.U32.HI R5, RZ, 0x17, R7 ;  /* 0x00000017ff057819 */ /* 0x000fe20000011607 */
[----:B------:R-:W-:Y:S01]  /*12170*/  BSSY B3, `(.L_x_7602) ;  /* 0x000001d000037945 */ /* 0x000fe20003800000 */
[----:B------:R-:W-:-:S02]  /*12180*/  LOP3.LUT R3, R3, 0xff, RZ, 0xc0, !PT ;  /* 0x000000ff03037812 */ /* 0x000fc400078ec0ff */
        /* <DEDUP_REMOVED lines=27> */
.L_x_7603:
[----:B------:R-:W-:Y:S05]  /*12340*/  BSYNC B3 ;  /* 0x0000000000037941 */ /* 0x000fea0003800000 */
.L_x_7602:
        /* <DEDUP_REMOVED lines=27> */
.L_x_7609:
[----:B------:R-:W-:Y:S02]  /*12500*/  IMAD R4, R3, 0x800000, R4 ;  /* 0x0080000003047824 */ /* 0x000fe400078e0204 */
.L_x_7610:
[----:B------:R-:W-:Y:S05]  /*12510*/  BSYNC B3 ;  /* 0x0000000000037941 */ /* 0x000fea0003800000 */
.L_x_7608:
[----:B------:R-:W-:Y:S01]  /*12520*/  IMAD.MOV.U32 R3, RZ, RZ, R4 ;  /* 0x000000ffff037224 */ /* 0x000fe200078e0004 */
[----:B------:R-:W-:Y:S05]  /*12530*/  BRA `(.L_x_7611) ;  /* 0x0000008000007947 */ /* 0x000fea0003800000 */
.L_x_7607:
[----:B------:R-:W-:-:S04]  /*12540*/  LOP3.LUT R3, R6, 0x80000000, R7, 0x48, !PT ;  /* 0x8000000006037812 */ /* 0x000fc800078e4807 */
[----:B------:R-:W-:Y:S01]  /*12550*/  LOP3.LUT R3, R3, 0x7f800000, RZ, 0xfc, !PT ;  /* 0x7f80000003037812 */ /* 0x000fe200078efcff */
[----:B------:R-:W-:Y:S05]  /*12560*/  BRA `(.L_x_7611) ;  /* 0x0000005000007947 */ /* 0x000fea0003800000 */
.L_x_7606:
[----:B------:R-:W-:Y:S01]  /*12570*/  LOP3.LUT R3, R6, 0x80000000, R7, 0x48, !PT ;  /* 0x8000000006037812 */ /* 0x000fe200078e4807 */
[----:B------:R-:W-:Y:S05]  /*12580*/  BRA `(.L_x_7611) ;  /* 0x0000003000007947 */ /* 0x000fea0003800000 */
.L_x_7605:
[----:B------:R-:W0:Y:S01]  /*12590*/  MUFU.RSQ R3, -QNAN ;  /* 0xffc0000000037908 */ /* 0x000e220000001400 */
[----:B------:R-:W-:Y:S05]  /*125a0*/  BRA `(.L_x_7611) ;  /* 0x0000001000007947 */ /* 0x000fea0003800000 */
.L_x_7604:
[----:B------:R-:W-:Y:S02]  /*125b0*/  FADD.FTZ R3, R7, R6 ;  /* 0x0000000607037221 */ /* 0x000fe40000010000 */
.L_x_7611:
[----:B------:R-:W-:Y:S05]  /*125c0*/  BSYNC B2 ;  /* 0x0000000000027941 */ /* 0x000fea0003800000 */
.L_x_7601:
[----:B------:R-:W-:Y:S02]  /*125d0*/  IMAD.MOV.U32 R4, RZ, RZ, R0 ;  /* 0x000000ffff047224 */ /* 0x000fe400078e0000 */
[----:B------:R-:W-:-:S04]  /*125e0*/  IMAD.MOV.U32 R5, RZ, RZ, 0x0 ;  /* 0x00000000ff057424 */ /* 0x000fc800078e00ff */
[----:B------:R-:W-:Y:S05]  /*125f0*/  RET.REL.NODEC R4 `(_ZN2at6native27unrolled_elementwise_kernelIZZZNS0_17acosh_kernel_cudaERNS_18TensorIteratorBaseEENKUlvE_clEvENKUlvE0_clEvEUlN3c107complexIfEEE_St5arrayIPcLm2EELi4E23TrivialOffsetCalculatorILi1EjESE_NS0_6memory12LoadWithCastILi1EEENSF_13StoreWithCastILi1EEEEEviT_T0_T2_T3_T4_T5_) ;  /* 0xfffeda0004007950 */ /* 0x000fea0003c3ffff */
.L_x_7612:
        /* <DEDUP_REMOVED lines=16> */
.L_x_16510:


//--------------------- .text._ZN2at6native18elementwise_kernelILi128ELi2EZNS0_22gpu_kernel_impl_nocastIZZZNS0_17acosh_kernel_cudaERNS_18TensorIteratorBaseEENKUlvE_clEvENKUlvE0_clEvEUlN3c107complexIfEEE_EEvS4_RKT_EUliE_EEviT1_ --------------------------
	.section	.text._ZN2at6native18elementwise_kernelILi128ELi2EZNS0_22gpu_kernel_impl_nocastIZZZNS0_17acosh_kernel_cudaERNS_18TensorIteratorBaseEENKUlvE_clEvENKUlvE0_clEvEUlN3c107complexIfEEE_EEvS4_RKT_EUliE_EEviT1_,"ax",@progbits
	.sectioninfo	@"SHI_REGISTERS=26"
	.align	128
        .global         _ZN2at6native18elementwise_kernelILi128ELi2EZNS0_22gpu_kernel_impl_nocastIZZZNS0_17acosh_kernel_cudaERNS_18TensorIteratorBaseEENKUlvE_clEvENKUlvE0_clEvEUlN3c107complexIfEEE_EEvS4_RKT_EUliE_EEviT1_
        .type           _ZN2at6native18elementwise_kernelILi128ELi2EZNS0_22gpu_kernel_impl_nocastIZZZNS0_17acosh_kernel_cudaERNS_18TensorIteratorBaseEENKUlvE_clEvENKUlvE0_clEvEUlN3c107complexIfEEE_EEvS4_RKT_EUliE_EEviT1_,@function
        .size           _ZN2at6native18elementwise_kernelILi128ELi2EZNS0_22gpu_kernel_impl_nocastIZZZNS0_17acosh_kernel_cudaERNS_18TensorIteratorBaseEENKUlvE_clEvENKUlvE0_clEvEUlN3c107complexIfEEE_EEvS4_RKT_EUliE_EEviT1_,(.L_x_16511 - _ZN2at6native18elementwise_kernelILi128ELi2EZNS0_22gpu_kernel_impl_nocastIZZZNS0_17acosh_kernel_cudaERNS_18TensorIteratorBaseEENKUlvE_clEvENKUlvE0_clEvEUlN3c107complexIfEEE_EEvS4_RKT_EUliE_EEviT1_)
        .other          _ZN2at6native18elementwise_kernelILi128ELi2EZNS0_22gpu_kernel_impl_nocastIZZZNS0_17acosh_kernel_cudaERNS_18TensorIteratorBaseEENKUlvE_clEvENKUlvE0_clEvEUlN3c107complexIfEEE_EEvS4_RKT_EUliE_EEviT1_,@"STO_CUDA_ENTRY STV_DEFAULT"
_ZN2at6native18elementwise_kernelILi128ELi2EZNS0_22gpu_kernel_impl_nocastIZZZNS0_17acosh_kernel_cudaERNS_18TensorIteratorBaseEENKUlvE_clEvENKUlvE0_clEvEUlN3c107complexIfEEE_EEvS4_RKT_EUliE_EEviT1_:
.text._ZN2at6native18elementwise_kernelILi128ELi2EZNS0_22gpu_kernel_impl_nocastIZZZNS0_17acosh_kernel_cudaERNS_18TensorIteratorBaseEENKUlvE_clEvENKUlvE0_clEvEUlN3c107complexIfEEE_EEvS4_RKT_EUliE_EEviT1_:
        /* <DEDUP_REMOVED lines=236> */
.L_x_7615:
[----:B------:R-:W-:-:S04]  /*0ec0*/  IADD3 R16, P0, R0, c[0x0][0x368], RZ ;  /* 0x0000da0000107a10 */ /* 0x000fc80007f1e0ff */
[----:B------:R-:W-:-:S06]  /*0ed0*/  IADD3.X R17, RZ, c[0x0][0x36c], RZ, P0, !PT ;  /* 0x0000db00ff117a10 */ /* 0x000fcc00007fe4ff */
[----:B------:R-:W2:Y:S01]  /*0ee0*/  LDG.E.64 R16, [R16.64] ;  /* 0x0000000410107981 */ /* 0x000ea2000c1e1b00 */
[----:B------:R-:W-:Y:S01]  /*0ef0*/  BSSY B0, `(.L_x_7616) ;  /* 0x000027d000007945 */ /* 0x000fe20003800000 */
[C---:B--2---:R-:W-:Y:S01]  /*0f00*/  FSETP.GTU.FTZ.AND P0, PT, |R16|.reuse, +INF , PT ;  /* 0x7f8000001000780b */ /* 0x044fe20003f1c200 */
        /* <DEDUP_REMOVED lines=106> */
.L_x_7624:
        /* <DEDUP_REMOVED lines=10> */
.L_x_7626:
[----:B------:R-:W-:-:S04]  /*1650*/  FADD.FTZ R10, -R0, R5 ;  /* 0x00000005000a7221 */ /* 0x000fc80000010100 */
[----:B------:R-:W-:Y:S02]  /*1660*/  FMUL.FTZ R10, R10, 0.5 ;  /* 0x3f0000000a0a7820 */ /* 0x000fe40000410000 */
.L_x_7627:
[----:B------:R-:W-:Y:S05]  /*1670*/  BSYNC B3 ;  /* 0x0000000000037941 */ /* 0x000fea0003800000 */
.L_x_7625:
        /* <DEDUP_REMOVED lines=11> */
.L_x_7629:
[----:B------:R-:W-:-:S04]  /*1730*/  FADD.FTZ R11, R2, -R11 ;  /* 0x8000000b020b7221 */ /* 0x000fc80000010000 */
[----:B------:R-:W-:Y:S02]  /*1740*/  FMUL.FTZ R11, R11, 0.5 ;  /* 0x3f0000000b0b7820 */ /* 0x000fe40000410000 */
.L_x_7630:
[----:B------:R-:W-:Y:S05]  /*1750*/  BSYNC B3 ;  /* 0x0000000000037941 */ /* 0x000fea0003800000 */
.L_x_7628:
        /* <DEDUP_REMOVED lines=35> */
.L_x_7623:
[----:B------:R0:W1:Y:S02]  /*1990*/  MUFU.SQRT R11, R19 ;  /* 0x00000013000b7308 */ /* 0x0000640000002000 */
.L_x_7622:
[----:B------:R-:W-:Y:S05]  /*19a0*/  BSYNC B2 ;  /* 0x0000000000027941 */ /* 0x000fea0003800000 */
.L_x_7621:
        /* <DEDUP_REMOVED lines=24> */
.L_x_7637:
[----:B------:R-:W-:-:S04]  /*1b30*/  FADD.FTZ R0, -R0, R5 ;  /* 0x0000000500007221 */ /* 0x000fc80000010100 */
[----:B------:R-:W-:Y:S02]  /*1b40*/  FMUL.FTZ R0, R0, 0.5 ;  /* 0x3f00000000007820 */ /* 0x000fe40000410000 */
.L_x_7638:
[----:B------:R-:W-:Y:S05]  /*1b50*/  BSYNC B3 ;  /* 0x0000000000037941 */ /* 0x000fea0003800000 */
.L_x_7636:
        /* <DEDUP_REMOVED lines=10> */
.L_x_7640:
[----:B------:R-:W-:-:S04]  /*1c00*/  FADD.FTZ R2, -R3, R2 ;  /* 0x0000000203027221 */ /* 0x000fc80000010100 */
[----:B------:R-:W-:Y:S02]  /*1c10*/  FMUL.FTZ R3, R2, 0.5 ;  /* 0x3f00000002037820 */ /* 0x000fe40000410000 */
.L_x_7641:
[----:B------:R-:W-:Y:S05]  /*1c20*/  BSYNC B3 ;  /* 0x0000000000037941 */ /* 0x000fea0003800000 */
.L_x_7639:
[----:B------:R-:W-:Y:S01]  /*1c30*/  FADD.FTZ R0, R3, R0 ;  /* 0x0000000003007221 */ /* 0x000fe20000010000 */
[----:B------:R-:W-:Y:S01]  /*1c40*/  PLOP3.LUT P0, PT, PT, PT, PT, 0x80, 0x0 ;  /* 0x000000000000781c */ /* 0x000fe20003f0f070 */
[----:B------:R-:W-:-:S04]  /*1c50*/  FADD.FTZ R13, R8, R13 ;  /* 0x0000000d080d7221 */ /* 0x000fc80000010000 */
[----:B------:R-:W-:-:S06]  /*1c60*/  FMUL.FTZ R13, R13, R0 ;  /* 0x000000000d0d7220 */ /* 0x000fcc0000410000 */
[----:B------:R-:W2:Y:S01]  /*1c70*/  MUFU.SQRT R13, R13 ;  /* 0x0000000d000d7308 */ /* 0x000ea20000002000 */
[----:B------:R-:W-:Y:S05]  /*1c80*/  BRA `(.L_x_7633) ;  /* 0x000001a000007947 */ /* 0x000fea0003800000 */
.L_x_7635:
        /* <DEDUP_REMOVED lines=15> */
.L_x_7634:
        /* <DEDUP_REMOVED lines=8> */
.L_x_7632:
[----:B------:R-:W-:Y:S01]  /*1e00*/  PLOP3.LUT P0, PT, PT, PT, PT, 0x80, 0x0 ;  /* 0x000000000000781c */ /* 0x000fe20003f0f070 */
[----:B------:R-:W-:Y:S02]  /*1e10*/  FMUL.FTZ R13, R13, 16777216 ;  /* 0x4b8000000d0d7820 */ /* 0x000fe40000410000 */
[----:B------:R-:W-:-:S05]  /*1e20*/  FMUL.FTZ R8, R8, 16777216 ;  /* 0x4b80000008087820 */ /* 0x000fca0000410000 */
.L_x_7633:
[----:B------:R-:W-:Y:S05]  /*1e30*/  BSYNC B2 ;  /* 0x0000000000027941 */ /* 0x000fea0003800000 */
.L_x_7631:
        /* <DEDUP_REMOVED lines=33> */
.L_x_7644:
        /* <DEDUP_REMOVED lines=28> */
.L_x_7643:
        /* <DEDUP_REMOVED lines=19> */
[----:B01----:R-:W-:Y:S05]  /*2340*/  CALL.REL.NOINC `($__internal_14_$__cuda_sm3x_div_rn_ftz_f32_slowpath) ;  /* 0x00004c7000007944 */ /* 0x003fea0003c00000 */
.L_x_7648:
[----:B------:R-:W-:Y:S05]  /*2350*/  BSYNC B5 ;  /* 0x0000000000057941 */ /* 0x000fea0003800000 */
.L_x_7647:
        /* <DEDUP_REMOVED lines=18> */
.L_x_7650:
[----:B------:R-:W-:Y:S02]  /*2480*/  ISETP.GE.AND P0, PT, R16, RZ, PT ;  /* 0x000000ff1000720c */ /* 0x000fe40003f06270 */
[----:B------:R-:W-:-:S11]  /*2490*/  MOV R3, 0x3fd774eb ;  /* 0x3fd774eb00037802 */ /* 0x000fd60000000f00 */
[----:B------:R-:W-:-:S04]  /*24a0*/  @P0 FFMA.FTZ R2, R3, 0.93318945169448852539, -R2 ;  /* 0x3f6ee58103020823 */ /* 0x000fc80000010802 */
[----:B------:R-:W-:Y:S02]  /*24b0*/  @!P0 FFMA.FTZ R2, R3, 0.93318945169448852539, R2 ;  /* 0x3f6ee58103028823 */ /* 0x000fe40000010002 */
.L_x_7651:
[----:B------:R-:W-:Y:S05]  /*24c0*/  BSYNC B2 ;  /* 0x0000000000027941 */ /* 0x000fea0003800000 */
.L_x_7649:
        /* <DEDUP_REMOVED lines=11> */
.L_x_7646:
        /* <DEDUP_REMOVED lines=17> */
.L_x_7653:
[----:B------:R-:W-:Y:S05]  /*2690*/  BSYNC B5 ;  /* 0x0000000000057941 */ /* 0x000fea0003800000 */
.L_x_7652:
        /* <DEDUP_REMOVED lines=18> */
.L_x_7655:
[----:B------:R-:W-:Y:S02]  /*27c0*/  ISETP.GE.AND P0, PT, R8, RZ, PT ;  /* 0x000000ff0800720c */ /* 0x000fe40003f06270 */
[----:B------:R-:W-:-:S11]  /*27d0*/  MOV R3, 0x3fd774eb ;  /* 0x3fd774eb00037802 */ /* 0x000fd60000000f00 */
[----:B------:R-:W-:-:S04]  /*27e0*/  @P0 FFMA.FTZ R2, R3, 0.93318945169448852539, -R2 ;  /* 0x3f6ee58103020823 */ /* 0x000fc80000010802 */
[----:B------:R-:W-:Y:S02]  /*27f0*/  @!P0 FFMA.FTZ R2, R3, 0.93318945169448852539, R2 ;  /* 0x3f6ee58103028823 */ /* 0x000fe40000010002 */
.L_x_7656:
[----:B------:R-:W-:Y:S05]  /*2800*/  BSYNC B2 ;  /* 0x0000000000027941 */ /* 0x000fea0003800000 */
.L_x_7654:
        /* <DEDUP_REMOVED lines=10> */
.L_x_7645:
[----:B------:R-:W-:Y:S05]  /*28b0*/  BSYNC B4 ;  /* 0x0000000000047941 */ /* 0x000fea0003800000 */
.L_x_7642:
[----:B------:R-:W-:-:S13]  /*28c0*/  ISETP.NE.AND P0, PT, R9, RZ, PT ;  /* 0x000000ff0900720c */ /* 0x000fda0003f05270 */
[----:B-1----:R-:W-:-:S05]  /*28d0*/  @!P0 FADD.FTZ R11, -R11, -RZ ;  /* 0x800000ff0b0b8221 */ /* 0x002fca0000010100 */
[----:B------:R-:W-:Y:S01]  /*28e0*/  MOV R10, R11 ;  /* 0x0000000b000a7202 */ /* 0x000fe20000000f00 */
[----:B------:R-:W-:Y:S05]  /*28f0*/  BRA `(.L_x_7657) ;  /* 0x00000dc000007947 */ /* 0x000fea0003800000 */
.L_x_7620:
[----:B------:R-:W-:Y:S02]  /*2900*/  FADD.FTZ R0, -R16, 6.1232342629258392722e-17 ;  /* 0x248d313210007421 */ /* 0x000fe40000010100 */
[----:B------:R-:W-:Y:S02]  /*2910*/  FADD.FTZ R10, -R17, -RZ ;  /* 0x800000ff110a7221 */ /* 0x000fe40000010100 */
[----:B------:R-:W-:Y:S01]  /*2920*/  FADD.FTZ R0, R0, 1.5707963705062866211 ;  /* 0x3fc90fdb00007421 */ /* 0x000fe20000010000 */
[----:B------:R-:W-:Y:S05]  /*2930*/  BRA `(.L_x_7657) ;  /* 0x00000d8000007947 */ /* 0x000fea0003800000 */
.L_x_7619:
[----:B------:R-:W-:Y:S01]  /*2940*/  HFMA2.MMA R0, -RZ, RZ, 0, 0 ;  /* 0x00000000ff007435 */ /* 0x000fe200000001ff */
[----:B------:R-:W-:Y:S01]  /*2950*/  FADD.FTZ R10, -R17, -RZ ;  /* 0x800000ff110a7221 */ /* 0x000fe20000010100 */
[----:B------:R-:W-:Y:S05]  /*2960*/  BRA `(.L_x_7657) ;  /* 0x00000d5000007947 */ /* 0x000fea0003800000 */
.L_x_7618:
        /* <DEDUP_REMOVED lines=23> */
[----:B------:R-:W-:Y:S05]  /*2ae0*/  CALL.REL.NOINC `($__internal_14_$__cuda_sm3x_div_rn_ftz_f32_slowpath) ;  /* 0x000044d000007944 */ /* 0x000fea0003c00000 */
.L_x_7662:
[----:B------:R-:W-:Y:S05]  /*2af0*/  BSYNC B5 ;  /* 0x0000000000057941 */ /* 0x000fea0003800000 */
.L_x_7661:
        /* <DEDUP_REMOVED lines=18> */
.L_x_7664:
[----:B------:R-:W-:Y:S02]  /*2c20*/  ISETP.GE.AND P0, PT, R16, RZ, PT ;  /* 0x000000ff1000720c */ /* 0x000fe40003f06270 */
[----:B------:R-:W-:-:S11]  /*2c30*/  MOV R3, 0x3fd774eb ;  /* 0x3fd774eb00037802 */ /* 0x000fd60000000f00 */
[----:B------:R-:W-:-:S04]  /*2c40*/  @P0 FFMA.FTZ R2, R3, 0.93318945169448852539, -R2 ;  /* 0x3f6ee58103020823 */ /* 0x000fc80000010802 */
[----:B------:R-:W-:Y:S02]  /*2c50*/  @!P0 FFMA.FTZ R2, R3, 0.93318945169448852539, R2 ;  /* 0x3f6ee58103028823 */ /* 0x000fe40000010002 */
.L_x_7665:
[----:B------:R-:W-:Y:S05]  /*2c60*/  BSYNC B2 ;  /* 0x0000000000027941 */ /* 0x000fea0003800000 */
.L_x_7663:
        /* <DEDUP_REMOVED lines=13> */
.L_x_7660:
        /* <DEDUP_REMOVED lines=12> */
.L_x_7668:
[----:B------:R-:W-:Y:S05]  /*2e00*/  BSYNC B5 ;  /* 0x0000000000057941 */ /* 0x000fea0003800000 */
.L_x_7667:
        /* <DEDUP_REMOVED lines=18> */
.L_x_7670:
[----:B------:R-:W-:Y:S02]  /*2f30*/  ISETP.GE.AND P0, PT, R16, RZ, PT ;  /* 0x000000ff1000720c */ /* 0x000fe40003f06270 */
[----:B------:R-:W-:-:S11]  /*2f40*/  MOV R3, 0x3fd774eb ;  /* 0x3fd774eb00037802 */ /* 0x000fd60000000f00 */
[----:B------:R-:W-:-:S04]  /*2f50*/  @P0 FFMA.FTZ R2, R3, 0.93318945169448852539, -R2 ;  /* 0x3f6ee58103020823 */ /* 0x000fc80000010802 */
[----:B------:R-:W-:Y:S02]  /*2f60*/  @!P0 FFMA.FTZ R2, R3, 0.93318945169448852539, R2 ;  /* 0x3f6ee58103028823 */ /* 0x000fe40000010002 */
.L_x_7671:
[----:B------:R-:W-:Y:S05]  /*2f70*/  BSYNC B2 ;  /* 0x0000000000027941 */ /* 0x000fea0003800000 */
.L_x_7669:
        /* <DEDUP_REMOVED lines=11> */
[----:B------:R-:W-:Y:S02]  /*3030*/  FFMA.FTZ R10, R5, R5, R10 ;  /* 0x00000005050a7223 */ /* 0x000fe4000001000a */
[----:B------:R-:W-:-:S04]  /*3040*/  FADD.FTZ R5, |R17|, R8 ;  /* 0x0000000811057221 */ /* 0x000fc80000010200 */
        /* <DEDUP_REMOVED lines=14> */
.L_x_7659:
        /* <DEDUP_REMOVED lines=32> */
[----:B------:R-:W-:Y:S05]  /*3330*/  CALL.REL.NOINC `($__internal_14_$__cuda_sm3x_div_rn_ftz_f32_slowpath) ;  /* 0x00003c8000007944 */ /* 0x000fea0003c00000 */
[----:B0-----:R-:W-:Y:S02]  /*3340*/  MOV R0, R2 ;  /* 0x0000000200007202 */ /* 0x001fe40000000f00 */
.L_x_7673:
[----:B------:R-:W-:Y:S05]  /*3350*/  BSYNC B5 ;  /* 0x0000000000057941 */ /* 0x000fea0003800000 */
.L_x_7672:
        /* <DEDUP_REMOVED lines=18> */
.L_x_7675:
[----:B------:R-:W-:Y:S02]  /*3480*/  ISETP.GE.AND P0, PT, R16, RZ, PT ;  /* 0x000000ff1000720c */ /* 0x000fe40003f06270 */
[----:B------:R-:W-:-:S11]  /*3490*/  MOV R3, 0x3fd774eb ;  /* 0x3fd774eb00037802 */ /* 0x000fd60000000f00 */
[----:B------:R-:W-:-:S04]  /*34a0*/  @P0 FFMA.FTZ R0, R3, 0.93318945169448852539, -R0 ;  /* 0x3f6ee58103000823 */ /* 0x000fc80000010800 */
[----:B------:R-:W-:Y:S02]  /*34b0*/  @!P0 FFMA.FTZ R0, R3, 0.93318945169448852539, R0 ;  /* 0x3f6ee58103008823 */ /* 0x000fe40000010000 */
.L_x_7676:
[----:B------:R-:W-:Y:S05]  /*34c0*/  BSYNC B2 ;  /* 0x0000000000027941 */ /* 0x000fea0003800000 */
.L_x_7674:
        /* <DEDUP_REMOVED lines=10> */
.L_x_7666:
[----:B------:R-:W-:Y:S05]  /*3570*/  BSYNC B4 ;  /* 0x0000000000047941 */ /* 0x000fea0003800000 */
.L_x_7658:
[----:B------:R-:W-:Y:S01]  /*3580*/  ISETP.NE.AND P0, PT, R9, RZ, PT ;  /* 0x000000ff0900720c */ /* 0x000fe20003f05270 */
[----:B------:R-:W-:Y:S02]  /*3590*/  FADD.FTZ R10, R13, 0.69314718246459960938 ;  /* 0x3f3172180d0a7421 */ /* 0x000fe40000010000 */
[----:B------:R-:W-:-:S10]  /*35a0*/  FADD.FTZ R0, |R0|, -RZ ;  /* 0x800000ff00007221 */ /* 0x000fd40000010200 */
[----:B------:R-:W-:Y:S01]  /*35b0*/  @!P0 FADD.FTZ R10, -R10, -RZ ;  /* 0x800000ff0a0a8221 */ /* 0x000fe20000010100 */
[----:B------:R-:W-:Y:S05]  /*35c0*/  BRA `(.L_x_7657) ;  /* 0x000000f000007947 */ /* 0x000fea0003800000 */
.L_x_7617:
        /* <DEDUP_REMOVED lines=15> */
.L_x_7657:
[----:B------:R-:W-:Y:S05]  /*36c0*/  BSYNC B0 ;  /* 0x0000000000007941 */ /* 0x000fea0003800000 */
.L_x_7616:
        /* <DEDUP_REMOVED lines=12> */
.L_x_7678:
[----:B------:R-:W-:Y:S02]  /*3790*/  FSETP.GTU.FTZ.AND P0, PT, R5, +INF , PT ;  /* 0x7f8000000500780b */ /* 0x000fe40003f1c000 */
[----:B------:R-:W-:-:S11]  /*37a0*/  MOV R11, R0 ;  /* 0x00000000000b7202 */ /* 0x000fd60000000f00 */
[----:B------:R-:W-:Y:S02]  /*37b0*/  @!P0 MOV R10, R5 ;  /* 0x00000005000a8202 */ /* 0x000fe40000000f00 */
.L_x_7679:
[----:B------:R-:W-:Y:S05]  /*37c0*/  BSYNC B0 ;  /* 0x0000000000007941 */ /* 0x000fea0003800000 */
.L_x_7677:
[----:B------:R1:W-:Y:S01]  /*37d0*/  STG.E.64 [R2.64], R10 ;  /* 0x0000000a02007986 */ /* 0x0003e2000c101b04 */
[----:B------:R-:W-:-:S04]  /*37e0*/  LEA R4, R4, R7, 0x8 ;  /* 0x0000000704047211 */ /* 0x000fc800078e40ff */
[----:B------:R-:W-:Y:S02]  /*37f0*/  IADD3 R9, R4, 0x80, RZ ;  /* 0x0000008004097810 */ /* 0x000fe40007ffe0ff */
.L_x_7614:
[----:B------:R-:W-:Y:S05]  /*3800*/  BSYNC B1 ;  /* 0x0000000000017941 */ /* 0x000fea0003800000 */
.L_x_7613:
[----:B------:R-:W-:-:S13]  /*3810*/  ISETP.GE.AND P0, PT, R9, c[0x0][0x160], PT ;  /* 0x0000580009007a0c */ /* 0x000fda0003f06270 */
[----:B------:R-:W-:Y:S05]  /*3820*/  @P0 EXIT ;  /* 0x000000000000094d */ /* 0x000fea0003800000 */
[----:B------:R-:W-:Y:S01]  /*3830*/  ISETP.NE.AND P0, PT, RZ, c[0x0][0x168], PT ;  /* 0x00005a00ff007a0c */ /* 0x000fe20003f05270 */
[----:B------:R-:W-:Y:S01]  /*3840*/  HFMA2.MMA R0, -RZ, RZ, 0, 0 ;  /* 0x00000000ff007435 */ /* 0x000fe200000001ff */
[----:B------:R-:W-:-:S11]  /*3850*/  MOV R6, RZ ;  /* 0x000000ff00067202 */ /* 0x000fd60000000f00 */
        /* <DEDUP_REMOVED lines=225> */
.L_x_7680:
[----:B------:R-:W-:-:S04]  /*4670*/  IADD3 R8, P0, R0, c[0x0][0x368], RZ ;  /* 0x0000da0000087a10 */ /* 0x000fc80007f1e0ff */
[----:B------:R-:W-:-:S06]  /*4680*/  IADD3.X R9, RZ, c[0x0][0x36c], RZ, P0, !PT ;  /* 0x0000db00ff097a10 */ /* 0x000fcc00007fe4ff */
[----:B------:R-:W2:Y:S01]  /*4690*/  LDG.E.64 R8, [R8.64] ;  /* 0x0000000408087981 */ /* 0x000ea2000c1e1b00 */
[----:B------:R-:W-:Y:S01]  /*46a0*/  IADD3 R6, P2, R6, c[0x0][0x360], RZ ;  /* 0x0000d80006067a10 */ /* 0x000fe20007f5e0ff */
[----:B------:R-:W-:Y:S03]  /*46b0*/  BSSY B0, `(.L_x_7681) ;  /* 0x0000280000007945 */ /* 0x000fe60003800000 */
[----:B------:R-:W-:Y:S02]  /*46c0*/  IADD3.X R7, RZ, c[0x0][0x364], RZ, P2, !PT ;  /* 0x0000d900ff077a10 */ /* 0x000fe400017fe4ff */
        /* <DEDUP_REMOVED lines=8> */
[----:B-1----:R-:W-:Y:S02]  /*4750*/  SHF.R.U32.HI R11, RZ, 0x1f, R9 ;  /* 0x0000001fff0b7819 */ /* 0x002fe40000011609 */
        /* <DEDUP_REMOVED lines=16> */
[----:B---3--:R-:W-:Y:S02]  /*4860*/  LOP3.LUT R13, R5, 0xfe000000, RZ, 0xc0, !PT ;  /* 0xfe000000050d7812 */ /* 0x008fe400078ec0ff */
[----:B------:R-:W-:Y:S02]  /*4870*/  LOP3.LUT R12, R0, 0xfe000000, RZ, 0xc0, !PT ;  /* 0xfe000000000c7812 */ /* 0x000fe400078ec0ff */
[----:B------:R-:W-:Y:S02]  /*4880*/  IMNMX R10, R10, R15, PT ;  /* 0x0000000f0a0a7217 */ /* 0x000fe40003800200 */
[----:B------:R-:W-:-:S02]  /*4890*/  IADD3 R14, -R13, 0x7e800000, RZ ;  /* 0x7e8000000d0e7810 */ /* 0x000fc40007ffe1ff */
[----:B------:R-:W-:Y:S02]  /*48a0*/  IMNMX R16, R15, R16, PT ;  /* 0x000000100f107217 */ /* 0x000fe40003800200 */
[----:B0-----:R-:W-:Y:S01]  /*48b0*/  IADD3 R19, -R12, 0x7e800000, RZ ;  /* 0x7e8000000c137810 */ /* 0x001fe20007ffe1ff */
        /* <DEDUP_REMOVED lines=76> */
.L_x_7689:
        /* <DEDUP_REMOVED lines=10> */
.L_x_7691:
[----:B------:R-:W-:-:S04]  /*4e20*/  FADD.FTZ R0, -R2, R5 ;  /* 0x0000000502007221 */ /* 0x000fc80000010100 */
[----:B------:R-:W-:Y:S02]  /*4e30*/  FMUL.FTZ R0, R0, 0.5 ;  /* 0x3f00000000007820 */ /* 0x000fe40000410000 */
.L_x_7692:
[----:B------:R-:W-:Y:S05]  /*4e40*/  BSYNC B2 ;  /* 0x0000000000027941 */ /* 0x000fea0003800000 */
.L_x_7690:
        /* <DEDUP_REMOVED lines=11> */
.L_x_7694:
[----:B------:R-:W-:-:S04]  /*4f00*/  FADD.FTZ R12, R10, -R13 ;  /* 0x8000000d0a0c7221 */ /* 0x000fc80000010000 */
[----:B------:R-:W-:Y:S02]  /*4f10*/  FMUL.FTZ R13, R12, 0.5 ;  /* 0x3f0000000c0d7820 */ /* 0x000fe40000410000 */
.L_x_7695:
[----:B------:R-:W-:Y:S05]  /*4f20*/  BSYNC B2 ;  /* 0x0000000000027941 */ /* 0x000fea0003800000 */
.L_x_7693:
        /* <DEDUP_REMOVED lines=35> */
.L_x_7688:
[----:B------:R0:W1:Y:S02]  /*5160*/  MUFU.SQRT R13, R17 ;  /* 0x00000011000d7308 */ /* 0x0000640000002000 */
.L_x_7687:
[----:B------:R-:W-:Y:S05]  /*5170*/  BSYNC B1 ;  /* 0x0000000000017941 */ /* 0x000fea0003800000 */
.L_x_7686:
        /* <DEDUP_REMOVED lines=24> */
.L_x_7702:
[----:B------:R-:W-:-:S04]  /*5300*/  FADD.FTZ R2, -R2, R5 ;  /* 0x0000000502027221 */ /* 0x000fc80000010100 */
[----:B------:R-:W-:Y:S02]  /*5310*/  FMUL.FTZ R2, R2, 0.5 ;  /* 0x3f00000002027820 */ /* 0x000fe40000410000 */
.L_x_7703:
[----:B------:R-:W-:Y:S05]  /*5320*/  BSYNC B2 ;  /* 0x0000000000027941 */ /* 0x000fea0003800000 */
.L_x_7701:
        /* <DEDUP_REMOVED lines=10> */
.L_x_7705:
[----:B------:R-:W-:-:S04]  /*53d0*/  FADD.FTZ R3, -R3, R10 ;  /* 0x0000000a03037221 */ /* 0x000fc80000010100 */
[----:B------:R-:W-:Y:S02]  /*53e0*/  FMUL.FTZ R3, R3, 0.5 ;  /* 0x3f00000003037820 */ /* 0x000fe40000410000 */
.L_x_7706:
[----:B------:R-:W-:Y:S05]  /*53f0*/  BSYNC B2 ;  /* 0x0000000000027941 */ /* 0x000fea0003800000 */
.L_x_7704:
[----:B------:R-:W-:Y:S01]  /*5400*/  FADD.FTZ R2, R3, R2 ;  /* 0x0000000203027221 */ /* 0x000fe20000010000 */
[----:B------:R-:W-:Y:S01]  /*5410*/  PLOP3.LUT P0, PT, PT, PT, PT, 0x80, 0x0 ;  /* 0x000000000000781c */ /* 0x000fe20003f0f070 */
[----:B------:R-:W-:-:S04]  /*5420*/  FADD.FTZ R19, R4, R19 ;  /* 0x0000001304137221 */ /* 0x000fc80000010000 */
[----:B------:R-:W-:-:S06]  /*5430*/  FMUL.FTZ R19, R19, R2 ;  /* 0x0000000213137220 */ /* 0x000fcc0000410000 */
[----:B------:R-:W2:Y:S01]  /*5440*/  MUFU.SQRT R19, R19 ;  /* 0x0000001300137308 */ /* 0x000ea20000002000 */
[----:B------:R-:W-:Y:S05]  /*5450*/  BRA `(.L_x_7698) ;  /* 0x000001a000007947 */ /* 0x000fea0003800000 */
.L_x_7700:
        /* <DEDUP_REMOVED lines=15> */
.L_x_7699:
        /* <DEDUP_REMOVED lines=8> */
.L_x_7697:
[----:B------:R-:W-:Y:S01]  /*55d0*/  PLOP3.LUT P0, PT, PT, PT, PT, 0x80, 0x0 ;  /* 0x000000000000781c */ /* 0x000fe20003f0f070 */
[----:B------:R-:W-:Y:S02]  /*55e0*/  FMUL.FTZ R19, R19, 16777216 ;  /* 0x4b80000013137820 */ /* 0x000fe40000410000 */
[----:B------:R-:W-:-:S05]  /*55f0*/  FMUL.FTZ R4, R4, 16777216 ;  /* 0x4b80000004047820 */ /* 0x000fca0000410000 */
.L_x_7698:
[----:B------:R-:W-:Y:S05]  /*5600*/  BSYNC B1 ;  /* 0x0000000000017941 */ /* 0x000fea0003800000 */
.L_x_7696:
        /* <DEDUP_REMOVED lines=17> */
[----:B------:R-:W-:Y:S01]  /*5720*/  FSETP.GEU.FTZ.AND P1, PT, R0, -0.56000000238418579102, PT ;  /* 0xbf0f5c290000780b */ /* 0x000fe20003f3e000 */
[----:B------:R-:W-:Y:S01]  /*5730*/  HFMA2.MMA R0, -RZ, RZ, 1.9599609375, 20144 ;  /* 0x3fd774ebff007435 */ /* 0x000fe200000001ff */
        /* <DEDUP_REMOVED lines=12> */
[----:B------:R-:W-:-:S05]  /*5800*/  @P0 FADD.FTZ R2, R2, R2 ;  /* 0x0000000202020221 */ /* 0x000fca0000010000 */
[----:B------:R-:W-:Y:S01]  /*5810*/  MOV R0, R2 ;  /* 0x0000000200007202 */ /* 0x000fe20000000f00 */
[----:B------:R-:W-:Y:S05]  /*5820*/  BRA `(.L_x_7710) ;  /* 0x0000087000007947 */ /* 0x000fea0003800000 */
.L_x_7709:
[----:B------:R-:W-:Y:S01]  /*5830*/  HFMA2.MMA R2, -RZ, RZ, 1.75, 0 ;  /* 0x3f000000ff027435 */ /* 0x000fe200000001ff */
[C---:B------:R-:W-:Y:S01]  /*5840*/  FADD.FTZ R3, |R0|.reuse, -RZ ;  /* 0x800000ff00037221 */ /* 0x040fe20000010200 */
[C---:B------:R-:W-:Y:S02]  /*5850*/  FSETP.GT.FTZ.AND P0, PT, |R0|.reuse, 0.56000000238418579102, PT ;  /* 0x3f0f5c290000780b */ /* 0x040fe40003f14200 */
[----:B------:R-:W-:-:S06]  /*5860*/  FSETP.NEU.FTZ.AND P1, PT, |R0|, 1, PT ;  /* 0x3f8000000000780b */ /* 0x000fcc0003f3d200 */
        /* <DEDUP_REMOVED lines=25> */
.L_x_7708:
        /* <DEDUP_REMOVED lines=20> */
.L_x_7713:
[----:B------:R-:W-:Y:S05]  /*5b40*/  BSYNC B4 ;  /* 0x0000000000047941 */ /* 0x000fea0003800000 */
.L_x_7712:
        /* <DEDUP_REMOVED lines=18> */
.L_x_7715:
[----:B------:R-:W-:Y:S02]  /*5c70*/  ISETP.GE.AND P0, PT, R8, RZ, PT ;  /* 0x000000ff0800720c */ /* 0x000fe40003f06270 */
[----:B------:R-:W-:-:S11]  /*5c80*/  MOV R3, 0x3fd774eb ;  /* 0x3fd774eb00037802 */ /* 0x000fd60000000f00 */
[----:B------:R-:W-:-:S04]  /*5c90*/  @P0 FFMA.FTZ R2, R3, 0.93318945169448852539, -R2 ;  /* 0x3f6ee58103020823 */ /* 0x000fc80000010802 */
[----:B------:R-:W-:Y:S02]  /*5ca0*/  @!P0 FFMA.FTZ R2, R3, 0.93318945169448852539, R2 ;  /* 0x3f6ee58103028823 */ /* 0x000fe40000010002 */
.L_x_7716:
[----:B------:R-:W-:Y:S05]  /*5cb0*/  BSYNC B2 ;  /* 0x0000000000027941 */ /* 0x000fea0003800000 */
.L_x_7714:
        /* <DEDUP_REMOVED lines=11> */
.L_x_7711:
        /* <DEDUP_REMOVED lines=17> */
.L_x_7718:
[----:B------:R-:W-:Y:S05]  /*5e80*/  BSYNC B4 ;  /* 0x0000000000047941 */ /* 0x000fea0003800000 */
.L_x_7717:
        /* <DEDUP_REMOVED lines=18> */
.L_x_7720:
[----:B------:R-:W-:Y:S02]  /*5fb0*/  ISETP.GE.AND P0, PT, R4, RZ, PT ;  /* 0x000000ff0400720c */ /* 0x000fe40003f06270 */
[----:B------:R-:W-:-:S11]  /*5fc0*/  MOV R3, 0x3fd774eb ;  /* 0x3fd774eb00037802 */ /* 0x000fd60000000f00 */
[----:B------:R-:W-:-:S04]  /*5fd0*/  @P0 FFMA.FTZ R2, R3, 0.93318945169448852539, -R2 ;  /* 0x3f6ee58103020823 */ /* 0x000fc80000010802 */
[----:B------:R-:W-:Y:S02]  /*5fe0*/  @!P0 FFMA.FTZ R2, R3, 0.93318945169448852539, R2 ;  /* 0x3f6ee58103028823 */ /* 0x000fe40000010002 */
.L_x_7721:
[----:B------:R-:W-:Y:S05]  /*5ff0*/  BSYNC B2 ;  /* 0x0000000000027941 */ /* 0x000fea0003800000 */
.L_x_7719:
        /* <DEDUP_REMOVED lines=10> */
.L_x_7710:
[----:B------:R-:W-:Y:S05]  /*60a0*/  BSYNC B1 ;  /* 0x0000000000017941 */ /* 0x000fea0003800000 */
.L_x_7707:
[----:B------:R-:W-:-:S13]  /*60b0*/  ISETP.NE.AND P0, PT, R11, RZ, PT ;  /* 0x000000ff0b00720c */ /* 0x000fda0003f05270 */
[----:B-1----:R-:W-:-:S05]  /*60c0*/  @!P0 FADD.FTZ R13, -R13, -RZ ;  /* 0x800000ff0d0d8221 */ /* 0x002fca0000010100 */
[----:B------:R-:W-:Y:S01]  /*60d0*/  MOV R2, R13 ;  /* 0x0000000d00027202 */ /* 0x000fe20000000f00 */
[----:B------:R-:W-:Y:S05]  /*60e0*/  BRA `(.L_x_7722) ;  /* 0x00000dc000007947 */ /* 0x000fea0003800000 */
.L_x_7685:
[----:B------:R-:W-:Y:S02]  /*60f0*/  FADD.FTZ R0, -R8, 6.1232342629258392722e-17 ;  /* 0x248d313208007421 */ /* 0x000fe40000010100 */
[----:B------:R-:W-:Y:S02]  /*6100*/  FADD.FTZ R2, -R9, -RZ ;  /* 0x800000ff09027221 */ /* 0x000fe40000010100 */
[----:B------:R-:W-:Y:S01]  /*6110*/  FADD.FTZ R0, R0, 1.5707963705062866211 ;  /* 0x3fc90fdb00007421 */ /* 0x000fe20000010000 */
[----:B------:R-:W-:Y:S05]  /*6120*/  BRA `(.L_x_7722) ;  /* 0x00000d8000007947 */ /* 0x000fea0003800000 */
.L_x_7684:
[----:B------:R-:W-:Y:S01]  /*6130*/  HFMA2.MMA R0, -RZ, RZ, 0, 0 ;  /* 0x00000000ff007435 */ /* 0x000fe200000001ff */
[----:B------:R-:W-:Y:S01]  /*6140*/  FADD.FTZ R2, -R9, -RZ ;  /* 0x800000ff09027221 */ /* 0x000fe20000010100 */
[----:B------:R-:W-:Y:S05]  /*6150*/  BRA `(.L_x_7722) ;  /* 0x00000d5000007947 */ /* 0x000fea0003800000 */
.L_x_7683:
        /* <DEDUP_REMOVED lines=23> */
[----:B0-----:R-:W-:Y:S05]  /*62d0*/  CALL.REL.NOINC `($__internal_14_$__cuda_sm3x_div_rn_ftz_f32_slowpath) ;  /* 0x00000ce000007944 */ /* 0x001fea0003c00000 */
.L_x_7727:
[----:B------:R-:W-:Y:S05]  /*62e0*/  BSYNC B4 ;  /* 0x0000000000047941 */ /* 0x000fea0003800000 */
.L_x_7726:
        /* <DEDUP_REMOVED lines=18> */
.L_x_7729:
[----:B------:R-:W-:Y:S02]  /*6410*/  ISETP.GE.AND P0, PT, R8, RZ, PT ;  /* 0x000000ff0800720c */ /* 0x000fe40003f06270 */
[----:B------:R-:W-:-:S11]  /*6420*/  MOV R3, 0x3fd774eb ;  /* 0x3fd774eb00037802 */ /* 0x000fd60000000f00 */
[----:B------:R-:W-:-:S04]  /*6430*/  @P0 FFMA.FTZ R2, R3, 0.93318945169448852539, -R2 ;  /* 0x3f6ee58103020823 */ /* 0x000fc80000010802 */
[----:B------:R-:W-:Y:S02]  /*6440*/  @!P0 FFMA.FTZ R2, R3, 0.93318945169448852539, R2 ;  /* 0x3f6ee58103028823 */ /* 0x000fe40000010002 */
.L_x_7730:
[----:B------:R-:W-:Y:S05]  /*6450*/  BSYNC B2 ;  /* 0x0000000000027941 */ /* 0x000fea0003800000 */
.L_x_7728:
        /* <DEDUP_REMOVED lines=13> */
.L_x_7725:
        /* <DEDUP_REMOVED lines=12> */
.L_x_7733:
[----:B------:R-:W-:Y:S05]  /*65f0*/  BSYNC B4 ;  /* 0x0000000000047941 */ /* 0x000fea0003800000 */
.L_x_7732:
        /* <DEDUP_REMOVED lines=18> */
.L_x_7735:
[----:B------:R-:W-:Y:S02]  /*6720*/  ISETP.GE.AND P0, PT, R8, RZ, PT ;  /* 0x000000ff0800720c */ /* 0x000fe40003f06270 */
[----:B------:R-:W-:-:S11]  /*6730*/  MOV R3, 0x3fd774eb ;  /* 0x3fd774eb00037802 */ /* 0x000fd60000000f00 */
[----:B------:R-:W-:-:S04]  /*6740*/  @P0 FFMA.FTZ R2, R3, 0.93318945169448852539, -R2 ;  /* 0x3f6ee58103020823 */ /* 0x000fc80000010802 */
[----:B------:R-:W-:Y:S02]  /*6750*/  @!P0 FFMA.FTZ R2, R3, 0.93318945169448852539, R2 ;  /* 0x3f6ee58103028823 */ /* 0x000fe40000010002 */
.L_x_7736:
[----:B------:R-:W-:Y:S05]  /*6760*/  BSYNC B2 ;  /* 0x0000000000027941 */ /* 0x000fea0003800000 */
.L_x_7734:
        /* <DEDUP_REMOVED lines=27> */
.L_x_7724:
[----:B------:R-:W-:Y:S01]  /*6920*/  FMUL.FTZ R0, R8, 0.36787945032119750977 ;  /* 0x3ebc5ab208007820 */ /* 0x000fe20000410000 */
[----:B------:R-:W1:Y:S01]  /*6930*/  MUFU.RCP R14, R13 ;  /* 0x0000000d000e7308 */ /* 0x000e620000001000 */
        /* <DEDUP_REMOVED lines=15> */
[----:B-1----:R-:W-:-:S04]  /*6a30*/  FFMA R3, -R13, R14, 1 ;  /* 0x3f8000000d037423 */ /* 0x002fc8000000010e */
[----:B------:R-:W1:Y:S01]  /*6a40*/  MUFU.SQRT R12, R12 ;  /* 0x0000000c000c7308 */ /* 0x000e620000002000 */
[----:B------:R-:W-:Y:S02]  /*6a50*/  FFMA R3, R14, R3, R14 ;  /* 0x000000030e037223 */ /* 0x000fe4000000000e */
[----:B-1----:R-:W-:Y:S01]  /*6a60*/  @P0 FMUL.FTZ R2, R12, R5 ;  /* 0x000000050c020220 */ /* 0x002fe20000410000 */
[----:B------:R-:W-:Y:S01]  /*6a70*/  FSETP.NEU.FTZ.AND P0, PT, R0, +INF , PT ;  /* 0x7f8000000000780b */ /* 0x000fe20003f1d000 */
[----:B------:R-:W-:-:S03]  /*6a80*/  FFMA R0, R10, R3, RZ ;  /* 0x000000030a007223 */ /* 0x000fc600000000ff */
[----:B------:R-:W-:Y:S01]  /*6a90*/  FSEL R2, R2, +INF , P0 ;  /* 0x7f80000002027808 */ /* 0x000fe20000000000 */
[----:B------:R-:W-:-:S04]  /*6aa0*/  FFMA R5, -R13, R0, R10 ;  /* 0x000000000d057223 */ /* 0x000fc8000000010a */
[----:B------:R-:W-:Y:S01]  /*6ab0*/  FFMA R0, R3, R5, R0 ;  /* 0x0000000503007223 */ /* 0x000fe20000000000 */
[----:B------:R-:W1:Y:S08]  /*6ac0*/  MUFU.LG2 R2, R2 ;  /* 0x0000000200027308 */ /* 0x000e700000000c00 */
[----:B------:R-:W2:Y:S01]  /*6ad0*/  FCHK P0, R10, R13 ;  /* 0x0000000d0a007302 */ /* 0x000ea20000000000 */
[----:B-1----:R-:W-:Y:S01]  /*6ae0*/  FFMA.FTZ R17, R2, 0.69314718246459960938, R17 ;  /* 0x3f31721802117823 */ /* 0x002fe20000010011 */
[----:B--2---:R-:W-:Y:S06]  /*6af0*/  @!P0 BRA `(.L_x_7738) ;  /* 0x0000004000008947 */ /* 0x004fec0003800000 */
[----:B------:R-:W-:Y:S02]  /*6b00*/  MOV R15, R13 ;  /* 0x0000000d000f7202 */ /* 0x000fe40000000f00 */
[----:B------:R-:W-:-:S02]  /*6b10*/  MOV R0, 0x6b30 ;  /* 0x00006b3000007802 */ /* 0x000fc40000000f00 */
[----:B0-----:R-:W-:Y:S05]  /*6b20*/  CALL.REL.NOINC `($__internal_14_$__cuda_sm3x_div_rn_ftz_f32_slowpath) ;  /* 0x0000049000007944 */ /* 0x001fea0003c00000 */
[----:B0-----:R-:W-:Y:S02]  /*6b30*/  MOV R0, R2 ;  /* 0x0000000200007202 */ /* 0x001fe40000000f00 */
.L_x_7738:
[----:B------:R-:W-:Y:S05]  /*6b40*/  BSYNC B4 ;  /* 0x0000000000047941 */ /* 0x000fea0003800000 */
.L_x_7737:
        /* <DEDUP_REMOVED lines=18> */
.L_x_7740:
[----:B------:R-:W-:Y:S02]  /*6c70*/  ISETP.GE.AND P0, PT, R8, RZ, PT ;  /* 0x000000ff0800720c */ /* 0x000fe40003f06270 */
[----:B------:R-:W-:-:S11]  /*6c80*/  MOV R3, 0x3fd774eb ;  /* 0x3fd774eb00037802 */ /* 0x000fd60000000f00 */
[----:B------:R-:W-:-:S04]  /*6c90*/  @P0 FFMA.FTZ R0, R3, 0.93318945169448852539, -R0 ;  /* 0x3f6ee58103000823 */ /* 0x000fc80000010800 */
[----:B------:R-:W-:Y:S02]  /*6ca0*/  @!P0 FFMA.FTZ R0, R3, 0.93318945169448852539, R0 ;  /* 0x3f6ee58103008823 */ /* 0x000fe40000010000 */
.L_x_7741:
[----:B------:R-:W-:Y:S05]  /*6cb0*/  BSYNC B2 ;  /* 0x0000000000027941 */ /* 0x000fea0003800000 */
.L_x_7739:
        /* <DEDUP_REMOVED lines=10> */
.L_x_7731:
[----:B------:R-:W-:Y:S05]  /*6d60*/  BSYNC B1 ;  /* 0x0000000000017941 */ /* 0x000fea0003800000 */
.L_x_7723:
[----:B------:R-:W-:Y:S01]  /*6d70*/  ISETP.NE.AND P0, PT, R11, RZ, PT ;  /* 0x000000ff0b00720c */ /* 0x000fe20003f05270 */
[----:B------:R-:W-:Y:S02]  /*6d80*/  FADD.FTZ R2, R17, 0.69314718246459960938 ;  /* 0x3f31721811027421 */ /* 0x000fe40000010000 */
[----:B------:R-:W-:-:S10]  /*6d90*/  FADD.FTZ R0, |R0|, -RZ ;  /* 0x800000ff00007221 */ /* 0x000fd40000010200 */
[----:B------:R-:W-:Y:S01]  /*6da0*/  @!P0 FADD.FTZ R2, -R2, -RZ ;  /* 0x800000ff02028221 */ /* 0x000fe20000010100 */
[----:B------:R-:W-:Y:S05]  /*6db0*/  BRA `(.L_x_7722) ;  /* 0x000000f000007947 */ /* 0x000fea0003800000 */
.L_x_7682:
[----:B------:R-:W-:-:S13]  /*6dc0*/  FSETP.NEU.FTZ.AND P0, PT, R4, +INF , PT ;  /* 0x7f8000000400780b */ /* 0x000fda0003f1d000 */
[----:B------:R-:W-:Y:S01]  /*6dd0*/  @!P0 FADD.FTZ R0, R9, R9 ;  /* 0x0000000909008221 */ /* 0x000fe20000010000 */
[----:B-1----:R-:W-:Y:S01]  /*6de0*/  @!P0 MOV R2, 0xff800000 ;  /* 0xff80000000028802 */ /* 0x002fe20000000f00 */
        /* <DEDUP_REMOVED lines=12> */
.L_x_7722:
[----:B------:R-:W-:Y:S05]  /*6eb0*/  BSYNC B0 ;  /* 0x0000000000007941 */ /* 0x000fea0003800000 */
.L_x_7681:
        /* <DEDUP_REMOVED lines=10> */
.L_x_7743:
[----:B------:R-:W-:Y:S02]  /*6f60*/  FSETP.GTU.FTZ.AND P0, PT, R4, +INF , PT ;  /* 0x7f8000000400780b */ /* 0x000fe40003f1c000 */
[----:B------:R-:W-:-:S11]  /*6f70*/  MOV R3, R0 ;  /* 0x0000000000037202 */ /* 0x000fd60000000f00 */
[----:B------:R-:W-:Y:S02]  /*6f80*/  @!P0 MOV R2, R4 ;  /* 0x0000000400028202 */ /* 0x000fe40000000f00 */
.L_x_7744:
[----:B------:R-:W-:Y:S05]  /*6f90*/  BSYNC B0 ;  /* 0x0000000000007941 */ /* 0x000fea0003800000 */
.L_x_7742:
[----:B------:R-:W-:Y:S01]  /*6fa0*/  STG.E.64 [R6.64], R2 ;  /* 0x0000000206007986 */ /* 0x000fe2000c101b04 */
[----:B------:R-:W-:Y:S05]  /*6fb0*/  EXIT ;  /* 0x000000000000794d */ /* 0x000fea0003800000 */
        .weak           $__internal_14_$__cuda_sm3x_div_rn_ftz_f32_slowpath
        .type           $__internal_14_$__cuda_sm3x_div_rn_ftz_f32_slowpath,@function
        .size           $__internal_14_$__cuda_sm3x_div_rn_ftz_f32_slowpath,(.L_x_16511 - $__internal_14_$__cuda_sm3x_div_rn_ftz_f32_slowpath)
$__internal_14_$__cuda_sm3x_div_rn_ftz_f32_slowpath:
        /* <DEDUP_REMOVED lines=32> */
.L_x_7747:
[----:B------:R-:W-:Y:S05]  /*71c0*/  BSYNC B3 ;  /* 0x0000000000037941 */ /* 0x000fea0003800000 */
.L_x_7746:
        /* <DEDUP_REMOVED lines=27> */
.L_x_7753:
[----:B------:R-:W-:Y:S02]  /*7380*/  LEA R3, R2, R3, 0x17 ;  /* 0x0000000302037211 */ /* 0x000fe400078eb8ff */
.L_x_7754:
[----:B------:R-:W-:Y:S05]  /*7390*/  BSYNC B3 ;  /* 0x0000000000037941 */ /* 0x000fea0003800000 */
.L_x_7752:
[----:B------:R-:W-:Y:S01]  /*73a0*/  MOV R2, R3 ;  /* 0x0000000300027202 */ /* 0x000fe20000000f00 */
[----:B------:R-:W-:Y:S05]  /*73b0*/  BRA `(.L_x_7755) ;  /* 0x0000008000007947 */ /* 0x000fea0003800000 */
.L_x_7751:
[----:B------:R-:W-:-:S04]  /*73c0*/  LOP3.LUT R10, R15, 0x80000000, R10, 0x48, !PT ;  /* 0x800000000f0a7812 */ /* 0x000fc800078e480a */
[----:B------:R-:W-:Y:S01]  /*73d0*/  LOP3.LUT R2, R10, 0x7f800000, RZ, 0xfc, !PT ;  /* 0x7f8000000a027812 */ /* 0x000fe200078efcff */
[----:B------:R-:W-:Y:S05]  /*73e0*/  BRA `(.L_x_7755) ;  /* 0x0000005000007947 */ /* 0x000fea0003800000 */
.L_x_7750:
[----:B------:R-:W-:Y:S01]  /*73f0*/  LOP3.LUT R2, R15, 0x80000000, R10, 0x48, !PT ;  /* 0x800000000f027812 */ /* 0x000fe200078e480a */
[----:B------:R-:W-:Y:S05]  /*7400*/  BRA `(.L_x_7755) ;  /* 0x0000003000007947 */ /* 0x000fea0003800000 */
.L_x_7749:
[----:B------:R-:W0:Y:S01]  /*7410*/  MUFU.RSQ R2, -QNAN ;  /* 0xffc0000000027908 */ /* 0x000e220000001400 */
[----:B------:R-:W-:Y:S05]  /*7420*/  BRA `(.L_x_7755) ;  /* 0x0000001000007947 */ /* 0x000fea0003800000 */
.L_x_7748:
[----:B------:R-:W-:Y:S02]  /*7430*/  FADD.FTZ R2, R10, R15 ;  /* 0x0000000f0a027221 */ /* 0x000fe40000010000 */
.L_x_7755:
[----:B------:R-:W-:Y:S05]  /*7440*/  BSYNC B2 ;  /* 0x0000000000027941 */ /* 0x000fea0003800000 */
.L_x_7745:
[----:B------:R-:W-:Y:S01]  /*7450*/  HFMA2.MMA R15, -RZ, RZ, 0, 0 ;  /* 0x00000000ff0f7435 */ /* 0x000fe200000001ff */
[----:B------:R-:W-:-:S05]  /*7460*/  MOV R14, R0 ;  /* 0x00000000000e7202 */ /* 0x000fca0000000f00 */
[----:B------:R-:W-:Y:S05]  /*7470*/  RET.REL.NODEC R14 `(_ZN2at6native18elementwise_kernelILi128ELi2EZNS0_22gpu_kernel_impl_nocastIZZZNS0_17acosh_kernel_cudaERNS_18TensorIteratorBaseEENKUlvE_clEvENKUlvE0_clEvEUlN3c107complexIfEEE_EEvS4_RKT_EUliE_EEviT1_) ;  /* 0xffff8b800e007950 */ /* 0x000fea0003c3ffff */
.L_x_7756:
        /* <DEDUP_REMOVED lines=16> */
.L_x_16511:


//--------------------- .text._ZN2at6native27unrolled_elementwise_kernelIZZZNS0_17acosh_kernel_cudaERNS_18TensorIteratorBaseEENKUlvE_clEvENKUlvE0_clEvEUlN3c107complexIfEEE_St5arrayIPcLm2EELi4E23TrivialOffsetCalculatorILi1EjESE_NS0_6memory15LoadWithoutCastENSF_16StoreWithoutCastEEEviT_T0_T2_T3_T4_T5_ --------------------------
	.section	.text._ZN2at6native27unrolled_elementwise_kernelIZZZNS0_17acosh_kernel_cudaERNS_18TensorIteratorBaseEENKUlvE_clEvENKUlvE0_clEvEUlN3c107complexIfEEE_St5arrayIPcLm2EELi4E23TrivialOffsetCalculatorILi1EjESE_NS0_6memory15LoadWithoutCastENSF_16StoreWithoutCastEEEviT_T0_T2_T3_T4_T5_,"ax",@progbits
	.sectioninfo	@"SHI_REGISTERS=30"
	.align	128
        .global         _ZN2at6native27unrolled_elementwise_kernelIZZZNS0_17acosh_kernel_cudaERNS_18TensorIteratorBaseEENKUlvE_clEvENKUlvE0_clEvEUlN3c107complexIfEEE_St5arrayIPcLm2EELi4E23TrivialOffsetCalculatorILi1EjESE_NS0_6memory15LoadWithoutCastENSF_16StoreWithoutCastEEEviT_T0_T2_T3_T4_T5_
        .type           _ZN2at6native27unrolled_elementwise_kernelIZZZNS0_17acosh_kernel_cudaERNS_18TensorIteratorBaseEENKUlvE_clEvENKUlvE0_clEvEUlN3c107complexIfEEE_St5arrayIPcLm2EELi4E23TrivialOffsetCalculatorILi1EjESE_NS0_6memory15LoadWithoutCastENSF_16StoreWithoutCastEEEviT_T0_T2_T3_T4_T5_,@function
        .size           _ZN2at6native27unrolled_elementwise_kernelIZZZNS0_17acosh_kernel_cudaERNS_18TensorIteratorBaseEENKUlvE_clEvENKUlvE0_clEvEUlN3c107complexIfEEE_St5arrayIPcLm2EELi4E23TrivialOffsetCalculatorILi1EjESE_NS0_6memory15LoadWithoutCastENSF_16StoreWithoutCastEEEviT_T0_T2_T3_T4_T5_,(.L_x_16512 - _ZN2at6native27unrolled_elementwise_kernelIZZZNS0_17acosh_kernel_cudaERNS_18TensorIteratorBaseEENKUlvE_clEvENKUlvE0_clEvEUlN3c107complexIfEEE_St5arrayIPcLm2EELi4E23TrivialOffsetCalculatorILi1EjESE_NS0_6memory15LoadWithoutCastENSF_16StoreWithoutCastEEEviT_T0_T2_T3_T4_T5_)
        .other          _ZN2at6native27unrolled_elementwise_kernelIZZZNS0_17acosh_kernel_cudaERNS_18TensorIteratorBaseEENKUlvE_clEvENKUlvE0_clEvEUlN3c107complexIfEEE_St5arrayIPcLm2EELi4E23TrivialOffsetCalculatorILi1EjESE_NS0_6memory15LoadWithoutCastENSF_16StoreWithoutCastEEEviT_T0_T2_T3_T4_T5_,@"STO_CUDA_ENTRY STV_DEFAULT"
_ZN2at6native27unrolled_elementwise_kernelIZZZNS0_17acosh_kernel_cudaERNS_18TensorIteratorBaseEENKUlvE_clEvENKUlvE0_clEvEUlN3c107complexIfEEE_St5arrayIPcLm2EELi4E23TrivialOffsetCalculatorILi1EjESE_NS0_6memory15LoadWithoutCastENSF_16StoreWithoutCastEEEviT_T0_T2_T3_T4_T5_:
.text._ZN2at6native27unrolled_elementwise_kernelIZZZNS0_17acosh_kernel_cudaERNS_18TensorIteratorBaseEENKUlvE_clEvENKUlvE0_clEvEUlN3c107complexIfEEE_St5arrayIPcLm2EELi4E23TrivialOffsetCalculatorILi1EjESE_NS0_6memory15LoadWithoutCastENSF_16StoreWithoutCastEEEviT_T0_T2_T3_T4_T5_:
[----:B------:R-:W-:Y:S02]  /*0000*/  MOV R1, c[0x0][0x28] ;  /* 0x00000a0000017a02 */ /* 0x000fe40000000f00 */
[----:B------:R-:W0:Y:S01]  /*0010*/  S2R R0, SR_CTAID.X ;  /* 0x0000000000007919 */ /* 0x000e220000002500 */
[----:B------:R-:W-:Y:S01]  /*0020*/  MOV R5, 0xfffffe00 ;  /* 0xfffffe0000057802 */ /* 0x000fe20000000f00 */
[----:B------:R-:W-:Y:S01]  /*0030*/  CS2R R18, SRZ ;  /* 0x0000000000127805 */ /* 0x000fe2000001ff00 */
[----:B------:R-:W-:Y:S01]  /*0040*/  CS2R R20, SRZ ;  /* 0x0000000000147805 */ /* 0x000fe2000001ff00 */
[----:B------:R-:W1:Y:S01]  /*0050*/  S2R R3, SR_TID.X ;  /* 0x0000000000037919 */ /* 0x000e620000002100 */
[----:B------:R-:W-:Y:S01]  /*0060*/  CS2R R10, SRZ ;  /* 0x00000000000a7805 */ /* 0x000fe2000001ff00 */
[----:B------:R-:W-:Y:S01]  /*0070*/  CS2R R16, SRZ ;  /* 0x0000000000107805 */ /* 0x000fe2000001ff00 */
[----:B------:R-:W-:Y:S01]  /*0080*/  ULDC.64 UR4, c[0x0][0x118] ;  /* 0x0000460000047ab9 */ /* 0x000fe20000000a00 */
[----:B0-----:R-:W-:-:S05]  /*0090*/  IMAD R2, R0, R5, c[0x0][0x160] ;  /* 0x0000580000027624 */ /* 0x001fca00078e0205 */
[----:B-1----:R-:W-:-:S13]  /*00a0*/  ISETP.GE.AND P2, PT, R3, R2, PT ;  /* 0x000000020300720c */ /* 0x002fda0003f46270 */
[----:B------:R-:W-:Y:S02]  /*00b0*/  @!P2 LEA R4, R0, R3, 0x9 ;  /* 0x000000030004a211 */ /* 0x000fe400078e48ff */
[----:B------:R-:W-:Y:S02]  /*00c0*/  @!P2 IADD3 R3, R3, 0x80, RZ ;  /* 0x000000800303a810 */ /* 0x000fe40007ffe0ff */
[----:B------:R-:W-:Y:S02]  /*00d0*/  @!P2 MOV R5, 0x8 ;  /* 0x000000080005a802 */ /* 0x000fe40000000f00 */
[----:B------:R-:W-:-:S03]  /*00e0*/  ISETP.GE.AND P0, PT, R3, R2, PT ;  /* 0x000000020300720c */ /* 0x000fc60003f06270 */
[----:B------:R-:W-:-:S05]  /*00f0*/  @!P2 IMAD.WIDE.U32 R4, R4, R5, c[0x0][0x170] ;  /* 0x00005c000404a625 */ /* 0x000fca00078e0005 */
[----:B------:R0:W5:Y:S05]  /*0100*/  @!P2 LDG.E.64 R18, [R4.64] ;  /* 0x000000040412a981 */ /* 0x00016a000c1e1b00 */
        /* <DEDUP_REMOVED lines=13> */
[----:B------:R-:W-:-:S05]  /*01e0*/  @!P1 MOV R7, 0x8 ;  /* 0x0000000800079802 */ /* 0x000fca0000000f00 */
[----:B------:R-:W-:-:S05]  /*01f0*/  @!P1 IMAD.WIDE.U32 R6, R6, R7, c[0x0][0x170] ;  /* 0x00005c0006069625 */ /* 0x000fca00078e0007 */
[----:B------:R0:W5:Y:S01]  /*0200*/  @!P1 LDG.E.64 R16, [R6.64] ;  /* 0x0000000406109981 */ /* 0x000162000c1e1b00 */
[----:B------:R-:W-:Y:S01]  /*0210*/  BSSY B1, `(.L_x_7757) ;  /* 0x000028e000017945 */ /* 0x000fe20003800000 */
[----:B------:R-:W-:Y:S01]  /*0220*/  HFMA2.MMA R13, -RZ, RZ, 0, 0 ;  /* 0x00000000ff0d7435 */ /* 0x000fe200000001ff */
[----:B------:R-:W-:Y:S01]  /*0230*/  CS2R R14, SRZ ;  /* 0x00000000000e7805 */ /* 0x000fe2000001ff00 */
[----:B------:R-:W-:Y:S05]  /*0240*/  @P2 BRA `(.L_x_7758) ;  /* 0x000028a000002947 */ /* 0x000fea0003800000 */
[C---:B-----5:R-:W-:Y:S01]  /*0250*/  FSETP.GTU.FTZ.AND P0, PT, |R18|.reuse, +INF , PT ;  /* 0x7f8000001200780b */ /* 0x060fe20003f1c200 */
[----:B------:R-:W-:Y:S01]  /*0260*/  BSSY B0, `(.L_x_7759) ;  /* 0x000027c000007945 */ /* 0x000fe20003800000 */
[----:B------:R-:W-:Y:S01]  /*0270*/  FSETP.GTU.FTZ.AND P1, PT, |R19|, +INF , PT ;  /* 0x7f8000001300780b */ /* 0x000fe20003f3c200 */
[----:B------:R-:W-:-:S03]  /*0280*/  FADD.FTZ R12, |R18|, -RZ ;  /* 0x800000ff120c7221 */ /* 0x000fc60000010200 */
[----:B------:R-:W-:-:S13]  /*0290*/  PLOP3.LUT P0, PT, P0, P1, PT, 0xa8, 0x0 ;  /* 0x000000000000781c */ /* 0x000fda0000703570 */
[----:B------:R-:W-:Y:S05]  /*02a0*/  @P0 BRA `(.L_x_7760) ;  /* 0x0000268000000947 */ /* 0x000fea0003800000 */
[----:B------:R-:W-:Y:S01]  /*02b0*/  FSETP.GT.FTZ.AND P0, PT, R12, 8388608, PT ;  /* 0x4b0000000c00780b */ /* 0x000fe20003f14000 */
[C---:B0-----:R-:W-:Y:S01]  /*02c0*/  FADD.FTZ R9, |R19|.reuse, -RZ ;  /* 0x800000ff13097221 */ /* 0x041fe20000010200 */
        /* <DEDUP_REMOVED lines=99> */
.L_x_7767:
        /* <DEDUP_REMOVED lines=10> */
.L_x_7769:
[----:B------:R-:W-:-:S04]  /*09a0*/  FADD.FTZ R7, -R3, R6 ;  /* 0x0000000603077221 */ /* 0x000fc80000010100 */
[----:B------:R-:W-:Y:S02]  /*09b0*/  FMUL.FTZ R7, R7, 0.5 ;  /* 0x3f00000007077820 */ /* 0x000fe40000410000 */
.L_x_7770:
[----:B------:R-:W-:Y:S05]  /*09c0*/  BSYNC B3 ;  /* 0x0000000000037941 */ /* 0x000fea0003800000 */
.L_x_7768:
        /* <DEDUP_REMOVED lines=11> */
.L_x_7772:
[----:B------:R-:W-:-:S04]  /*0a80*/  FADD.FTZ R8, R5, -R8 ;  /* 0x8000000805087221 */ /* 0x000fc80000010000 */
[----:B------:R-:W-:Y:S02]  /*0a90*/  FMUL.FTZ R8, R8, 0.5 ;  /* 0x3f00000008087820 */ /* 0x000fe40000410000 */
.L_x_7773:
[----:B------:R-:W-:Y:S05]  /*0aa0*/  BSYNC B3 ;  /* 0x0000000000037941 */ /* 0x000fea0003800000 */
.L_x_7771:
        /* <DEDUP_REMOVED lines=35> */
.L_x_7766:
[----:B------:R0:W1:Y:S02]  /*0ce0*/  MUFU.SQRT R8, R9 ;  /* 0x0000000900087308 */ /* 0x0000640000002000 */
.L_x_7765:
[----:B------:R-:W-:Y:S05]  /*0cf0*/  BSYNC B2 ;  /* 0x0000000000027941 */ /* 0x000fea0003800000 */
.L_x_7764:
        /* <DEDUP_REMOVED lines=25> */
.L_x_7780:
[----:B------:R-:W-:-:S04]  /*0e90*/  FADD.FTZ R3, -R3, R6 ;  /* 0x0000000603037221 */ /* 0x000fc80000010100 */
[----:B------:R-:W-:Y:S02]  /*0ea0*/  FMUL.FTZ R3, R3, 0.5 ;  /* 0x3f00000003037820 */ /* 0x000fe40000410000 */
.L_x_7781:
[----:B------:R-:W-:Y:S05]  /*0eb0*/  BSYNC B3 ;  /* 0x0000000000037941 */ /* 0x000fea0003800000 */
.L_x_7779:
        /* <DEDUP_REMOVED lines=10> */
.L_x_7783:
[----:B------:R-:W-:-:S04]  /*0f60*/  FADD.FTZ R4, -R4, R5 ;  /* 0x0000000504047221 */ /* 0x000fc80000010100 */
[----:B------:R-:W-:Y:S02]  /*0f70*/  FMUL.FTZ R4, R4, 0.5 ;  /* 0x3f00000004047820 */ /* 0x000fe40000410000 */
.L_x_7784:
[----:B------:R-:W-:Y:S05]  /*0f80*/  BSYNC B3 ;  /* 0x0000000000037941 */ /* 0x000fea0003800000 */
.L_x_7782:
[----:B------:R-:W-:Y:S01]  /*0f90*/  FADD.FTZ R4, R4, R3 ;  /* 0x0000000304047221 */ /* 0x000fe20000010000 */
[----:B------:R-:W-:Y:S01]  /*0fa0*/  PLOP3.LUT P0, PT, PT, PT, PT, 0x80, 0x0 ;  /* 0x000000000000781c */ /* 0x000fe20003f0f070 */
[----:B------:R-:W-:-:S04]  /*0fb0*/  FADD.FTZ R15, R12, R15 ;  /* 0x0000000f0c0f7221 */ /* 0x000fc80000010000 */
[----:B------:R-:W-:-:S06]  /*0fc0*/  FMUL.FTZ R15, R15, R4 ;  /* 0x000000040f0f7220 */ /* 0x000fcc0000410000 */
[----:B------:R-:W1:Y:S01]  /*0fd0*/  MUFU.SQRT R15, R15 ;  /* 0x0000000f000f7308 */ /* 0x000e620000002000 */
[----:B------:R-:W-:Y:S05]  /*0fe0*/  BRA `(.L_x_7776) ;  /* 0x000001a000007947 */ /* 0x000fea0003800000 */
.L_x_7778:
        /* <DEDUP_REMOVED lines=15> */
.L_x_7777:
        /* <DEDUP_REMOVED lines=8> */
.L_x_7775:
[----:B------:R-:W-:Y:S01]  /*1160*/  PLOP3.LUT P0, PT, PT, PT, PT, 0x80, 0x0 ;  /* 0x000000000000781c */ /* 0x000fe20003f0f070 */
[----:B------:R-:W-:Y:S02]  /*1170*/  FMUL.FTZ R15, R15, 16777216 ;  /* 0x4b8000000f0f7820 */ /* 0x000fe40000410000 */
[----:B------:R-:W-:-:S05]  /*1180*/  FMUL.FTZ R12, R12, 16777216 ;  /* 0x4b8000000c0c7820 */ /* 0x000fca0000410000 */
.L_x_7776:
[----:B------:R-:W-:Y:S05]  /*1190*/  BSYNC B2 ;  /* 0x0000000000027941 */ /* 0x000fea0003800000 */
.L_x_7774:
        /* <DEDUP_REMOVED lines=10> */
[----:B-1----:R-:W1:Y:S02]  /*1240*/  MUFU.RSQ R6, R5 ;  /* 0x0000000500067308 */ /* 0x002e640000001400 */
[----:B-1----:R-:W-:Y:S02]  /*1250*/  FMUL.FTZ R8, R5, R6 ;  /* 0x0000000605087220 */ /* 0x002fe40000410000 */
[----:B0-----:R-:W-:Y:S01]  /*1260*/  FMUL.FTZ R9, R6, 0.5 ;  /* 0x3f00000006097820 */ /* 0x001fe20000410000 */
        /* <DEDUP_REMOVED lines=20> */
.L_x_7787:
        /* <DEDUP_REMOVED lines=28> */
.L_x_7786:
        /* <DEDUP_REMOVED lines=19> */
[----:B------:R-:W-:Y:S05]  /*16a0*/  CALL.REL.NOINC `($__internal_15_$__cuda_sm3x_div_rn_ftz_f32_slowpath) ;  /* 0x000091c000007944 */ /* 0x000fea0003c00000 */
.L_x_7791:
[----:B------:R-:W-:Y:S05]  /*16b0*/  BSYNC B5 ;  /* 0x0000000000057941 */ /* 0x000fea0003800000 */
.L_x_7790:
        /* <DEDUP_REMOVED lines=18> */
.L_x_7793:
[----:B------:R-:W-:Y:S02]  /*17e0*/  ISETP.GE.AND P0, PT, R12, RZ, PT ;  /* 0x000000ff0c00720c */ /* 0x000fe40003f06270 */
[----:B------:R-:W-:-:S11]  /*17f0*/  MOV R4, 0x3fd774eb ;  /* 0x3fd774eb00047802 */ /* 0x000fd60000000f00 */
[----:B------:R-:W-:-:S04]  /*1800*/  @P0 FFMA.FTZ R3, R4, 0.93318945169448852539, -R3 ;  /* 0x3f6ee58104030823 */ /* 0x000fc80000010803 */
[----:B------:R-:W-:Y:S02]  /*1810*/  @!P0 FFMA.FTZ R3, R4, 0.93318945169448852539, R3 ;  /* 0x3f6ee58104038823 */ /* 0x000fe40000010003 */
.L_x_7794:
[----:B------:R-:W-:Y:S05]  /*1820*/  BSYNC B2 ;  /* 0x0000000000027941 */ /* 0x000fea0003800000 */
.L_x_7792:
        /* <DEDUP_REMOVED lines=11> */
.L_x_7789:
        /* <DEDUP_REMOVED lines=17> */
.L_x_7796:
[----:B------:R-:W-:Y:S05]  /*19f0*/  BSYNC B5 ;  /* 0x0000000000057941 */ /* 0x000fea0003800000 */
.L_x_7795:
        /* <DEDUP_REMOVED lines=18> */
.L_x_7798:
[----:B------:R-:W-:Y:S02]  /*1b20*/  ISETP.GE.AND P0, PT, R12, RZ, PT ;  /* 0x000000ff0c00720c */ /* 0x000fe40003f06270 */
[----:B------:R-:W-:-:S11]  /*1b30*/  MOV R4, 0x3fd774eb ;  /* 0x3fd774eb00047802 */ /* 0x000fd60000000f00 */
[----:B------:R-:W-:-:S04]  /*1b40*/  @P0 FFMA.FTZ R3, R4, 0.93318945169448852539, -R3 ;  /* 0x3f6ee58104030823 */ /* 0x000fc80000010803 */
[----:B------:R-:W-:Y:S02]  /*1b50*/  @!P0 FFMA.FTZ R3, R4, 0.93318945169448852539, R3 ;  /* 0x3f6ee58104038823 */ /* 0x000fe40000010003 */
.L_x_7799:
[----:B------:R-:W-:Y:S05]  /*1b60*/  BSYNC B2 ;  /* 0x0000000000027941 */ /* 0x000fea0003800000 */
.L_x_7797:
        /* <DEDUP_REMOVED lines=10> */
.L_x_7788:
[----:B------:R-:W-:Y:S05]  /*1c10*/  BSYNC B4 ;  /* 0x0000000000047941 */ /* 0x000fea0003800000 */
.L_x_7785:
[----:B------:R-:W-:-:S04]  /*1c20*/  SHF.R.U32.HI R3, RZ, 0x1f, R19 ;  /* 0x0000001fff037819 */ /* 0x000fc80000011613 */
[----:B------:R-:W-:-:S13]  /*1c30*/  ISETP.NE.AND P0, PT, R3, RZ, PT ;  /* 0x000000ff0300720c */ /* 0x000fda0003f05270 */
[----:B------:R-:W-:Y:S01]  /*1c40*/  @!P0 FADD.FTZ R14, -R14, -RZ ;  /* 0x800000ff0e0e8221 */ /* 0x000fe20000010100 */
[----:B------:R-:W-:Y:S05]  /*1c50*/  BRA `(.L_x_7800) ;  /* 0x00000dc000007947 */ /* 0x000fea0003800000 */
.L_x_7763:
[----:B------:R-:W-:Y:S02]  /*1c60*/  FADD.FTZ R4, -R18, 6.1232342629258392722e-17 ;  /* 0x248d313212047421 */ /* 0x000fe40000010100 */
[----:B------:R-:W-:Y:S02]  /*1c70*/  FADD.FTZ R14, -R19, -RZ ;  /* 0x800000ff130e7221 */ /* 0x000fe40000010100 */
[----:B------:R-:W-:Y:S01]  /*1c80*/  FADD.FTZ R4, R4, 1.5707963705062866211 ;  /* 0x3fc90fdb04047421 */ /* 0x000fe20000010000 */
[----:B------:R-:W-:Y:S05]  /*1c90*/  BRA `(.L_x_7800) ;  /* 0x00000d8000007947 */ /* 0x000fea0003800000 */
.L_x_7762:
[----:B------:R-:W-:Y:S01]  /*1ca0*/  MOV R4, RZ ;  /* 0x000000ff00047202 */ /* 0x000fe20000000f00 */
[----:B------:R-:W-:Y:S01]  /*1cb0*/  FADD.FTZ R14, -R19, -RZ ;  /* 0x800000ff130e7221 */ /* 0x000fe20000010100 */
[----:B------:R-:W-:Y:S05]  /*1cc0*/  BRA `(.L_x_7800) ;  /* 0x00000d5000007947 */ /* 0x000fea0003800000 */
.L_x_7761:
        /* <DEDUP_REMOVED lines=24> */
.L_x_7805:
[----:B------:R-:W-:Y:S05]  /*1e50*/  BSYNC B5 ;  /* 0x0000000000057941 */ /* 0x000fea0003800000 */
.L_x_7804:
        /* <DEDUP_REMOVED lines=18> */
.L_x_7807:
[----:B------:R-:W-:Y:S02]  /*1f80*/  ISETP.GE.AND P0, PT, R18, RZ, PT ;  /* 0x000000ff1200720c */ /* 0x000fe40003f06270 */
[----:B------:R-:W-:-:S11]  /*1f90*/  MOV R4, 0x3fd774eb ;  /* 0x3fd774eb00047802 */ /* 0x000fd60000000f00 */
[----:B------:R-:W-:-:S04]  /*1fa0*/  @P0 FFMA.FTZ R3, R4, 0.93318945169448852539, -R3 ;  /* 0x3f6ee58104030823 */ /* 0x000fc80000010803 */
[----:B------:R-:W-:Y:S02]  /*1fb0*/  @!P0 FFMA.FTZ R3, R4, 0.93318945169448852539, R3 ;  /* 0x3f6ee58104038823 */ /* 0x000fe40000010003 */
.L_x_7808:
[----:B------:R-:W-:Y:S05]  /*1fc0*/  BSYNC B2 ;  /* 0x0000000000027941 */ /* 0x000fea0003800000 */
.L_x_7806:
[----:B------:R-:W-:Y:S01]  /*1fd0*/  FSETP.NEU.FTZ.AND P0, PT, R12, |R19|, PT ;  /* 0x400000130c00720b */ /* 0x000fe20003f1d000 */
[----:B------:R-:W-:Y:S01]  /*1fe0*/  HFMA2.MMA R4, -RZ, RZ, 2.04296875, -15.78125 ;  /* 0x4016cbe4ff047435 */ /* 0x000fe200000001ff */
[----:B------:R-:W-:Y:S01]  /*1ff0*/  FSETP.NEU.FTZ.AND P1, PT, R14, RZ, PT ;  /* 0x000000ff0e00720b */ /* 0x000fe20003f3d000 */
[----:B------:R-:W0:Y:S01]  /*2000*/  MUFU.LG2 R9, R9 ;  /* 0x0000000900097308 */ /* 0x000e220000000c00 */
[----:B------:R-:W-:Y:S01]  /*2010*/  ISETP.GE.AND P2, PT, R18, RZ, PT ;  /* 0x000000ff1200720c */ /* 0x000fe20003f46270 */
[----:B------:R-:W-:-:S08]  /*2020*/  FADD.FTZ R12, R12, |R19| ;  /* 0x400000130c0c7221 */ /* 0x000fd00000010000 */
[----:B------:R-:W-:Y:S02]  /*2030*/  @!P0 FSEL R3, R4, 0.78539818525314331055, !P2 ;  /* 0x3f490fdb04038808 */ /* 0x000fe40005000000 */
[----:B------:R-:W-:Y:S02]  /*2040*/  @!P1 FSEL R3, RZ, 3.1415927410125732422, P2 ;  /* 0x40490fdbff039808 */ /* 0x000fe40001000000 */
[----:B------:R-:W-:Y:S02]  /*2050*/  FSETP.GTU.FTZ.AND P0, PT, |R12|, +INF , PT ;  /* 0x7f8000000c00780b */ /* 0x000fe40003f1c200 */
[----:B------:R-:W-:Y:S01]  /*2060*/  LOP3.LUT R3, R3, 0x80000000, R19, 0xb8, !PT ;  /* 0x8000000003037812 */ /* 0x000fe200078eb813 */
[----:B0-----:R-:W-:-:S03]  /*2070*/  FMUL.FTZ.D2 R15, R9, 0.69314718246459960938 ;  /* 0x3f317218090f7820 */ /* 0x001fc60000310000 */
[----:B------:R-:W-:Y:S01]  /*2080*/  FSEL R3, R12, R3, P0 ;  /* 0x000000030c037208 */ /* 0x000fe20000000000 */
[----:B------:R-:W-:Y:S05]  /*2090*/  BRA `(.L_x_7809) ;  /* 0x0000082000007947 */ /* 0x000fea0003800000 */
.L_x_7803:
        /* <DEDUP_REMOVED lines=12> */
.L_x_7811:
[----:B------:R-:W-:Y:S05]  /*2160*/  BSYNC B5 ;  /* 0x0000000000057941 */ /* 0x000fea0003800000 */
.L_x_7810:
        /* <DEDUP_REMOVED lines=18> */
.L_x_7813:
[----:B------:R-:W-:Y:S02]  /*2290*/  ISETP.GE.AND P0, PT, R18, RZ, PT ;  /* 0x000000ff1200720c */ /* 0x000fe40003f06270 */
[----:B------:R-:W-:-:S11]  /*22a0*/  MOV R4, 0x3fd774eb ;  /* 0x3fd774eb00047802 */ /* 0x000fd60000000f00 */
[----:B------:R-:W-:-:S04]  /*22b0*/  @P0 FFMA.FTZ R3, R4, 0.93318945169448852539, -R3 ;  /* 0x3f6ee58104030823 */ /* 0x000fc80000010803 */
[----:B------:R-:W-:Y:S02]  /*22c0*/  @!P0 FFMA.FTZ R3, R4, 0.93318945169448852539, R3 ;  /* 0x3f6ee58104038823 */ /* 0x000fe40000010003 */
.L_x_7814:
[----:B------:R-:W-:Y:S05]  /*22d0*/  BSYNC B2 ;  /* 0x0000000000027941 */ /* 0x000fea0003800000 */
.L_x_7812:
        /* <DEDUP_REMOVED lines=11> */
[----:B------:R-:W-:Y:S02]  /*2390*/  FADD.FTZ R12, R12, |R19| ;  /* 0x400000130c0c7221 */ /* 0x000fe40000010000 */
        /* <DEDUP_REMOVED lines=15> */
.L_x_7802:
        /* <DEDUP_REMOVED lines=17> */
[----:B------:R-:W0:Y:S02]  /*25a0*/  MUFU.SQRT R7, R7 ;  /* 0x0000000700077308 */ /* 0x000e240000002000 */
[----:B0-----:R-:W-:Y:S01]  /*25b0*/  @P0 FMUL.FTZ R5, R7, R6 ;  /* 0x0000000607050220 */ /* 0x001fe20000410000 */
[----:B------:R-:W-:Y:S01]  /*25c0*/  FSETP.NEU.FTZ.AND P0, PT, R3, +INF , PT ;  /* 0x7f8000000300780b */ /* 0x000fe20003f1d000 */
[----:B------:R-:W-:Y:S01]  /*25d0*/  FFMA R3, R9, R4, R9 ;  /* 0x0000000409037223 */ /* 0x000fe20000000009 */
[----:B------:R-:W-:Y:S02]  /*25e0*/  MOV R4, 0x3f800000 ;  /* 0x3f80000000047802 */ /* 0x000fe40000000f00 */
[----:B------:R-:W-:Y:S01]  /*25f0*/  FSEL R5, R5, +INF , P0 ;  /* 0x7f80000005057808 */ /* 0x000fe20000000000 */
[----:B------:R-:W-:-:S04]  /*2600*/  FFMA R7, R8, R3, RZ ;  /* 0x0000000308077223 */ /* 0x000fc800000000ff */
[----:B------:R-:W-:Y:S01]  /*2610*/  FFMA R6, -R14, R7, R8 ;  /* 0x000000070e067223 */ /* 0x000fe20000000108 */
[----:B------:R-:W0:Y:S03]  /*2620*/  MUFU.LG2 R5, R5 ;  /* 0x0000000500057308 */ /* 0x000e260000000c00 */
[----:B------:R-:W-:-:S05]  /*2630*/  FFMA R3, R3, R6, R7 ;  /* 0x0000000603037223 */ /* 0x000fca0000000007 */
[----:B------:R-:W1:Y:S01]  /*2640*/  FCHK P0, R8, R14 ;  /* 0x0000000e08007302 */ /* 0x000e620000000000 */
[----:B0-----:R-:W-:Y:S01]  /*2650*/  FFMA.FTZ R15, R5, 0.69314718246459960938, R4 ;  /* 0x3f317218050f7823 */ /* 0x001fe20000010004 */
[----:B-1----:R-:W-:Y:S06]  /*2660*/  @!P0 BRA `(.L_x_7816) ;  /* 0x0000003000008947 */ /* 0x002fec0003800000 */
[----:B------:R-:W-:Y:S02]  /*2670*/  MOV R7, R14 ;  /* 0x0000000e00077202 */ /* 0x000fe40000000f00 */
[----:B------:R-:W-:Y:S02]  /*2680*/  MOV R4, 0x26a0 ;  /* 0x000026a000047802 */ /* 0x000fe40000000f00 */
[----:B------:R-:W-:Y:S05]  /*2690*/  CALL.REL.NOINC `($__internal_15_$__cuda_sm3x_div_rn_ftz_f32_slowpath) ;  /* 0x000081d000007944 */ /* 0x000fea0003c00000 */
.L_x_7816:
[----:B------:R-:W-:Y:S05]  /*26a0*/  BSYNC B5 ;  /* 0x0000000000057941 */ /* 0x000fea0003800000 */
.L_x_7815:
        /* <DEDUP_REMOVED lines=18> */
.L_x_7818:
[----:B------:R-:W-:Y:S02]  /*27d0*/  ISETP.GE.AND P0, PT, R18, RZ, PT ;  /* 0x000000ff1200720c */ /* 0x000fe40003f06270 */
[----:B------:R-:W-:-:S11]  /*27e0*/  MOV R4, 0x3fd774eb ;  /* 0x3fd774eb00047802 */ /* 0x000fd60000000f00 */
[----:B------:R-:W-:-:S04]  /*27f0*/  @P0 FFMA.FTZ R3, R4, 0.93318945169448852539, -R3 ;  /* 0x3f6ee58104030823 */ /* 0x000fc80000010803 */
[----:B------:R-:W-:Y:S02]  /*2800*/  @!P0 FFMA.FTZ R3, R4, 0.93318945169448852539, R3 ;  /* 0x3f6ee58104038823 */ /* 0x000fe40000010003 */
.L_x_7819:
[----:B------:R-:W-:Y:S05]  /*2810*/  BSYNC B2 ;  /* 0x0000000000027941 */ /* 0x000fea0003800000 */
.L_x_7817:
[----:B------:R-:W-:Y:S01]  /*2820*/  FSETP.NEU.FTZ.AND P1, PT, R12, |R19|, PT ;  /* 0x400000130c00720b */ /* 0x000fe20003f3d000 */
[----:B------:R-:W-:Y:S01]  /*2830*/  HFMA2.MMA R4, -RZ, RZ, 2.04296875, -15.78125 ;  /* 0x4016cbe4ff047435 */ /* 0x000fe200000001ff */
[----:B------:R-:W-:Y:S01]  /*2840*/  FSETP.NEU.FTZ.AND P2, PT, R14, RZ, PT ;  /* 0x000000ff0e00720b */ /* 0x000fe20003f5d000 */
[----:B------:R-:W-:Y:S01]  /*2850*/  FADD.FTZ R12, R12, |R19| ;  /* 0x400000130c0c7221 */ /* 0x000fe20000010000 */
[----:B------:R-:W-:-:S09]  /*2860*/  ISETP.GE.AND P0, PT, R18, RZ, PT ;  /* 0x000000ff1200720c */ /* 0x000fd20003f06270 */
[----:B------:R-:W-:Y:S02]  /*2870*/  @!P1 FSEL R3, R4, 0.78539818525314331055, !P0 ;  /* 0x3f490fdb04039808 */ /* 0x000fe40004000000 */
[----:B------:R-:W-:Y:S02]  /*2880*/  @!P2 FSEL R3, RZ, 3.1415927410125732422, P0 ;  /* 0x40490fdbff03a808 */ /* 0x000fe40000000000 */
[----:B------:R-:W-:Y:S02]  /*2890*/  FSETP.GTU.FTZ.AND P0, PT, |R12|, +INF , PT ;  /* 0x7f8000000c00780b */ /* 0x000fe40003f1c200 */
[----:B------:R-:W-:-:S04]  /*28a0*/  LOP3.LUT R3, R3, 0x80000000, R19, 0xb8, !PT ;  /* 0x8000000003037812 */ /* 0x000fc800078eb813 */
[----:B------:R-:W-:Y:S02]  /*28b0*/  FSEL R3, R12, R3, P0 ;  /* 0x000000030c037208 */ /* 0x000fe40000000000 */
.L_x_7809:
[----:B------:R-:W-:Y:S05]  /*28c0*/  BSYNC B4 ;  /* 0x0000000000047941 */ /* 0x000fea0003800000 */
.L_x_7801:
[----:B------:R-:W-:Y:S01]  /*28d0*/  SHF.R.U32.HI R4, RZ, 0x1f, R19 ;  /* 0x0000001fff047819 */ /* 0x000fe20000011613 */
[----:B------:R-:W-:-:S03]  /*28e0*/  FADD.FTZ R14, R15, 0.69314718246459960938 ;  /* 0x3f3172180f0e7421 */ /* 0x000fc60000010000 */
[----:B------:R-:W-:Y:S01]  /*28f0*/  ISETP.NE.AND P0, PT, R4, RZ, PT ;  /* 0x000000ff0400720c */ /* 0x000fe20003f05270 */
[----:B------:R-:W-:-:S12]  /*2900*/  FADD.FTZ R4, |R3|, -RZ ;  /* 0x800000ff03047221 */ /* 0x000fd80000010200 */
[----:B------:R-:W-:Y:S01]  /*2910*/  @!P0 FADD.FTZ R14, -R14, -RZ ;  /* 0x800000ff0e0e8221 */ /* 0x000fe20000010100 */
[----:B------:R-:W-:Y:S05]  /*2920*/  BRA `(.L_x_7800) ;  /* 0x000000f000007947 */ /* 0x000fea0003800000 */
.L_x_7760:
[----:B------:R-:W-:-:S13]  /*2930*/  FSETP.NEU.FTZ.AND P0, PT, R12, +INF , PT ;  /* 0x7f8000000c00780b */ /* 0x000fda0003f1d000 */
[----:B0-----:R-:W-:Y:S01]  /*2940*/  @!P0 FADD.FTZ R4, R19, R19 ;  /* 0x0000001313048221 */ /* 0x001fe20000010000 */
        /* <DEDUP_REMOVED lines=13> */
.L_x_7800:
[----:B------:R-:W-:Y:S05]  /*2a20*/  BSYNC B0 ;  /* 0x0000000000007941 */ /* 0x000fea0003800000 */
.L_x_7759:
        /* <DEDUP_REMOVED lines=9> */
.L_x_7820:
[----:B------:R-:W-:Y:S02]  /*2ac0*/  FSETP.GTU.FTZ.AND P0, PT, R3, +INF , PT ;  /* 0x7f8000000300780b */ /* 0x000fe40003f1c000 */
[----:B--2---:R-:W-:-:S11]  /*2ad0*/  MOV R15, R4 ;  /* 0x00000004000f7202 */ /* 0x004fd60000000f00 */
[----:B------:R-:W-:Y:S02]  /*2ae0*/  @!P0 MOV R14, R3 ;  /* 0x00000003000e8202 */ /* 0x000fe40000000f00 */
.L_x_7758:
[----:B------:R-:W-:Y:S05]  /*2af0*/  BSYNC B1 ;  /* 0x0000000000017941 */ /* 0x000fea0003800000 */
.L_x_7757:
[----:B------:R-:W1:Y:S01]  /*2b00*/  S2R R25, SR_TID.X ;  /* 0x0000000000197919 */ /* 0x000e620000002100 */
[----:B------:R-:W-:Y:S01]  /*2b10*/  BSSY B1, `(.L_x_7821) ;  /* 0x0000290000017945 */ /* 0x000fe20003800000 */
[----:B------:R-:W-:Y:S01]  /*2b20*/  HFMA2.MMA R12, -RZ, RZ, 0, 0 ;  /* 0x00000000ff0c7435 */ /* 0x000fe200000001ff */
[----:B-1----:R-:W-:-:S04]  /*2b30*/  IADD3 R3, R25, 0x80, RZ ;  /* 0x0000008019037810 */ /* 0x002fc80007ffe0ff */
[----:B------:R-:W-:-:S13]  /*2b40*/  ISETP.GE.AND P0, PT, R3, R2, PT ;  /* 0x000000020300720c */ /* 0x000fda0003f06270 */
        /* <DEDUP_REMOVED lines=35> */
[C---:B------:R-:W-:Y:S01]  /*2d80*/  FSETP.NEU.FTZ.AND P0, PT, R8.reuse, RZ, PT ;  /* 0x000000ff0800720b */ /* 0x040fe20003f1d000 */
[----:B------:R-:W-:Y:S01]  /*2d90*/  FMUL.FTZ R23, R23, R23 ;  /* 0x0000001717177220 */ /* 0x000fe20000410000 */
[C---:B------:R-:W-:Y:S02]  /*2da0*/  FSETP.NEU.FTZ.AND P2, PT, R13.reuse, RZ, PT ;  /* 0x000000ff0d00720b */ /* 0x040fe40003f5d000 */
[----:B------:R-:W-:Y:S01]  /*2db0*/  FSETP.NEU.FTZ.AND P1, PT, R8, +INF , PT ;  /* 0x7f8000000800780b */ /* 0x000fe20003f3d000 */
[----:B------:R-:W-:Y:S02]  /*2dc0*/  FFMA.FTZ R23, R22, R22, R23 ;  /* 0x0000001616177223 */ /* 0x000fe40000010017 */
[----:B------:R-:W-:-:S02]  /*2dd0*/  FMUL.FTZ R22, R13, R24 ;  /* 0x000000180d167220 */ /* 0x000fc40000410000 */
[----:B------:R-:W-:Y:S02]  /*2de0*/  FMUL.FTZ R24, R4, R24 ;  /* 0x0000001804187220 */ /* 0x000fe40000410000 */
[----:B------:R-:W-:Y:S01]  /*2df0*/  FMUL.FTZ R27, R22, R22 ;  /* 0x00000016161b7220 */ /* 0x000fe20000410000 */
[----:B------:R-:W0:Y:S01]  /*2e00*/  MUFU.SQRT R23, R23 ;  /* 0x0000001700177308 */ /* 0x000e220000002000 */
[----:B------:R-:W-:Y:S02]  /*2e10*/  LOP3.LUT R22, R7, 0x800000, RZ, 0xfc, !PT ;  /* 0x0080000007167812 */ /* 0x000fe400078efcff */
        /* <DEDUP_REMOVED lines=64> */
.L_x_7831:
        /* <DEDUP_REMOVED lines=10> */
.L_x_7833:
[----:B------:R-:W-:-:S04]  /*32c0*/  FADD.FTZ R4, -R3, R8 ;  /* 0x0000000803047221 */ /* 0x000fc80000010100 */
[----:B------:R-:W-:Y:S02]  /*32d0*/  FMUL.FTZ R4, R4, 0.5 ;  /* 0x3f00000004047820 */ /* 0x000fe40000410000 */
.L_x_7834:
[----:B------:R-:W-:Y:S05]  /*32e0*/  BSYNC B3 ;  /* 0x0000000000037941 */ /* 0x000fea0003800000 */
.L_x_7832:
        /* <DEDUP_REMOVED lines=11> */
.L_x_7836:
[----:B------:R-:W-:-:S04]  /*33a0*/  FADD.FTZ R7, R5, -R22 ;  /* 0x8000001605077221 */ /* 0x000fc80000010000 */
[----:B------:R-:W-:Y:S02]  /*33b0*/  FMUL.FTZ R7, R7, 0.5 ;  /* 0x3f00000007077820 */ /* 0x000fe40000410000 */
.L_x_7837:
[----:B------:R-:W-:Y:S05]  /*33c0*/  BSYNC B3 ;  /* 0x0000000000037941 */ /* 0x000fea0003800000 */
.L_x_7835:
        /* <DEDUP_REMOVED lines=35> */
.L_x_7830:
[----:B------:R0:W1:Y:S02]  /*3600*/  MUFU.SQRT R13, R9 ;  /* 0x00000009000d7308 */ /* 0x0000640000002000 */
.L_x_7829:
[----:B------:R-:W-:Y:S05]  /*3610*/  BSYNC B2 ;  /* 0x0000000000027941 */ /* 0x000fea0003800000 */
.L_x_7828:
        /* <DEDUP_REMOVED lines=24> */
.L_x_7844:
[----:B------:R-:W-:-:S04]  /*37a0*/  FADD.FTZ R3, -R3, R8 ;  /* 0x0000000803037221 */ /* 0x000fc80000010100 */
[----:B------:R-:W-:Y:S02]  /*37b0*/  FMUL.FTZ R3, R3, 0.5 ;  /* 0x3f00000003037820 */ /* 0x000fe40000410000 */
.L_x_7845:
[----:B------:R-:W-:Y:S05]  /*37c0*/  BSYNC B3 ;  /* 0x0000000000037941 */ /* 0x000fea0003800000 */
.L_x_7843:
        /* <DEDUP_REMOVED lines=10> */
.L_x_7847:
[----:B------:R-:W-:-:S04]  /*3870*/  FADD.FTZ R5, -R6, R5 ;  /* 0x0000000506057221 */ /* 0x000fc80000010100 */
[----:B------:R-:W-:Y:S02]  /*3880*/  FMUL.FTZ R6, R5, 0.5 ;  /* 0x3f00000005067820 */ /* 0x000fe40000410000 */
.L_x_7848:
[----:B------:R-:W-:Y:S05]  /*3890*/  BSYNC B3 ;  /* 0x0000000000037941 */ /* 0x000fea0003800000 */
.L_x_7846:
[----:B------:R-:W-:Y:S01]  /*38a0*/  FADD.FTZ R6, R6, R3 ;  /* 0x0000000306067221 */ /* 0x000fe20000010000 */
[----:B------:R-:W-:Y:S01]  /*38b0*/  PLOP3.LUT P0, PT, PT, PT, PT, 0x80, 0x0 ;  /* 0x000000000000781c */ /* 0x000fe20003f0f070 */
[----:B------:R-:W-:-:S04]  /*38c0*/  FADD.FTZ R19, R18, R19 ;  /* 0x0000001312137221 */ /* 0x000fc80000010000 */
[----:B------:R-:W-:-:S06]  /*38d0*/  FMUL.FTZ R19, R19, R6 ;  /* 0x0000000613137220 */ /* 0x000fcc0000410000 */
[----:B------:R-:W2:Y:S01]  /*38e0*/  MUFU.SQRT R19, R19 ;  /* 0x0000001300137308 */ /* 0x000ea20000002000 */
[----:B------:R-:W-:Y:S05]  /*38f0*/  BRA `(.L_x_7840) ;  /* 0x000001a000007947 */ /* 0x000fea0003800000 */
.L_x_7842:
        /* <DEDUP_REMOVED lines=15> */
.L_x_7841:
        /* <DEDUP_REMOVED lines=8> */
.L_x_7839:
[----:B------:R-:W-:Y:S01]  /*3a70*/  PLOP3.LUT P0, PT, PT, PT, PT, 0x80, 0x0 ;  /* 0x000000000000781c */ /* 0x000fe20003f0f070 */
[----:B------:R-:W-:Y:S02]  /*3a80*/  FMUL.FTZ R19, R19, 16777216 ;  /* 0x4b80000013137820 */ /* 0x000fe40000410000 */
[----:B------:R-:W-:-:S05]  /*3a90*/  FMUL.FTZ R18, R18, 16777216 ;  /* 0x4b80000012127820 */ /* 0x000fca0000410000 */
.L_x_7840:
[----:B------:R-:W-:Y:S05]  /*3aa0*/  BSYNC B2 ;  /* 0x0000000000027941 */ /* 0x000fea0003800000 */
.L_x_7838:
        /* <DEDUP_REMOVED lines=34> */
.L_x_7851:
        /* <DEDUP_REMOVED lines=29> */
.L_x_7850:
        /* <DEDUP_REMOVED lines=19> */
[----:B-1----:R-:W-:Y:S05]  /*3fd0*/  CALL.REL.NOINC `($__internal_15_$__cuda_sm3x_div_rn_ftz_f32_slowpath) ;  /* 0x0000689000007944 */ /* 0x002fea0003c00000 */
.L_x_7855:
[----:B------:R-:W-:Y:S05]  /*3fe0*/  BSYNC B5 ;  /* 0x0000000000057941 */ /* 0x000fea0003800000 */
.L_x_7854:
        /* <DEDUP_REMOVED lines=18> */
.L_x_7857:
[----:B------:R-:W-:Y:S02]  /*4110*/  ISETP.GE.AND P0, PT, R18, RZ, PT ;  /* 0x000000ff1200720c */ /* 0x000fe40003f06270 */
[----:B------:R-:W-:-:S11]  /*4120*/  MOV R4, 0x3fd774eb ;  /* 0x3fd774eb00047802 */ /* 0x000fd60000000f00 */
[----:B------:R-:W-:-:S04]  /*4130*/  @P0 FFMA.FTZ R3, R4, 0.93318945169448852539, -R3 ;  /* 0x3f6ee58104030823 */ /* 0x000fc80000010803 */
[----:B------:R-:W-:Y:S02]  /*4140*/  @!P0 FFMA.FTZ R3, R4, 0.93318945169448852539, R3 ;  /* 0x3f6ee58104038823 */ /* 0x000fe40000010003 */
.L_x_7858:
[----:B------:R-:W-:Y:S05]  /*4150*/  BSYNC B2 ;  /* 0x0000000000027941 */ /* 0x000fea0003800000 */
.L_x_7856:
        /* <DEDUP_REMOVED lines=11> */
.L_x_7853:
        /* <DEDUP_REMOVED lines=17> */
.L_x_7860:
[----:B------:R-:W-:Y:S05]  /*4320*/  BSYNC B5 ;  /* 0x0000000000057941 */ /* 0x000fea0003800000 */
.L_x_7859:
        /* <DEDUP_REMOVED lines=18> */
.L_x_7862:
[----:B------:R-:W-:Y:S02]  /*4450*/  ISETP.GE.AND P0, PT, R18, RZ, PT ;  /* 0x000000ff1200720c */ /* 0x000fe40003f06270 */
[----:B------:R-:W-:-:S11]  /*4460*/  MOV R4, 0x3fd774eb ;  /* 0x3fd774eb00047802 */ /* 0x000fd60000000f00 */
[----:B------:R-:W-:-:S04]  /*4470*/  @P0 FFMA.FTZ R3, R4, 0.93318945169448852539, -R3 ;  /* 0x3f6ee58104030823 */ /* 0x000fc80000010803 */
[----:B------:R-:W-:Y:S02]  /*4480*/  @!P0 FFMA.FTZ R3, R4, 0.93318945169448852539, R3 ;  /* 0x3f6ee58104038823 */ /* 0x000fe40000010003 */
.L_x_7863:
[----:B------:R-:W-:Y:S05]  /*4490*/  BSYNC B2 ;  /* 0x0000000000027941 */ /* 0x000fea0003800000 */
.L_x_7861:
        /* <DEDUP_REMOVED lines=10> */
.L_x_7852:
[----:B------:R-:W-:Y:S05]  /*4540*/  BSYNC B4 ;  /* 0x0000000000047941 */ /* 0x000fea0003800000 */
.L_x_7849:
[----:B------:R-:W-:-:S13]  /*4550*/  ISETP.NE.AND P0, PT, R12, RZ, PT ;  /* 0x000000ff0c00720c */ /* 0x000fda0003f05270 */
[----:B-1----:R-:W-:-:S05]  /*4560*/  @!P0 FADD.FTZ R13, -R13, -RZ ;  /* 0x800000ff0d0d8221 */ /* 0x002fca0000010100 */
[----:B------:R-:W-:Y:S01]  /*4570*/  MOV R12, R13 ;  /* 0x0000000d000c7202 */ /* 0x000fe20000000f00 */
[----:B------:R-:W-:Y:S05]  /*4580*/  BRA `(.L_x_7864) ;  /* 0x00000db000007947 */ /* 0x000fea0003800000 */
.L_x_7827:
[----:B------:R-:W-:Y:S02]  /*4590*/  FADD.FTZ R4, -R20, 6.1232342629258392722e-17 ;  /* 0x248d313214047421 */ /* 0x000fe40000010100 */
[----:B------:R-:W-:Y:S02]  /*45a0*/  FADD.FTZ R12, -R21, -RZ ;  /* 0x800000ff150c7221 */ /* 0x000fe40000010100 */
[----:B------:R-:W-:Y:S01]  /*45b0*/  FADD.FTZ R4, R4, 1.5707963705062866211 ;  /* 0x3fc90fdb04047421 */ /* 0x000fe20000010000 */
[----:B------:R-:W-:Y:S05]  /*45c0*/  BRA `(.L_x_7864) ;  /* 0x00000d7000007947 */ /* 0x000fea0003800000 */
.L_x_7826:
[----:B------:R-:W-:Y:S01]  /*45d0*/  HFMA2.MMA R4, -RZ, RZ, 0, 0 ;  /* 0x00000000ff047435 */ /* 0x000fe200000001ff */
[----:B------:R-:W-:Y:S01]  /*45e0*/  FADD.FTZ R12, -R21, -RZ ;  /* 0x800000ff150c7221 */ /* 0x000fe20000010100 */
[----:B------:R-:W-:Y:S05]  /*45f0*/  BRA `(.L_x_7864) ;  /* 0x00000d4000007947 */ /* 0x000fea0003800000 */
.L_x_7825:
        /* <DEDUP_REMOVED lines=23> */
[----:B------:R-:W-:Y:S05]  /*4770*/  CALL.REL.NOINC `($__internal_15_$__cuda_sm3x_div_rn_ftz_f32_slowpath) ;  /* 0x000060f000007944 */ /* 0x000fea0003c00000 */
.L_x_7869:
[----:B------:R-:W-:Y:S05]  /*4780*/  BSYNC B5 ;  /* 0x0000000000057941 */ /* 0x000fea0003800000 */
.L_x_7868:
        /* <DEDUP_REMOVED lines=18> */
.L_x_7871:
[----:B------:R-:W-:Y:S02]  /*48b0*/  ISETP.GE.AND P0, PT, R20, RZ, PT ;  /* 0x000000ff1400720c */ /* 0x000fe40003f06270 */
[----:B------:R-:W-:-:S11]  /*48c0*/  MOV R4, 0x3fd774eb ;  /* 0x3fd774eb00047802 */ /* 0x000fd60000000f00 */
[----:B------:R-:W-:-:S04]  /*48d0*/  @P0 FFMA.FTZ R3, R4, 0.93318945169448852539, -R3 ;  /* 0x3f6ee58104030823 */ /* 0x000fc80000010803 */
[----:B------:R-:W-:Y:S02]  /*48e0*/  @!P0 FFMA.FTZ R3, R4, 0.93318945169448852539, R3 ;  /* 0x3f6ee58104038823 */ /* 0x000fe40000010003 */
.L_x_7872:
[----:B------:R-:W-:Y:S05]  /*48f0*/  BSYNC B2 ;  /* 0x0000000000027941 */ /* 0x000fea0003800000 */
.L_x_7870:
        /* <DEDUP_REMOVED lines=13> */
.L_x_7867:
        /* <DEDUP_REMOVED lines=12> */
.L_x_7875:
[----:B------:R-:W-:Y:S05]  /*4a90*/  BSYNC B5 ;  /* 0x0000000000057941 */ /* 0x000fea0003800000 */
.L_x_7874:
        /* <DEDUP_REMOVED lines=18> */
.L_x_7877:
[----:B------:R-:W-:Y:S02]  /*4bc0*/  ISETP.GE.AND P0, PT, R20, RZ, PT ;  /* 0x000000ff1400720c */ /* 0x000fe40003f06270 */
[----:B------:R-:W-:-:S11]  /*4bd0*/  MOV R4, 0x3fd774eb ;  /* 0x3fd774eb00047802 */ /* 0x000fd60000000f00 */
[----:B------:R-:W-:-:S04]  /*4be0*/  @P0 FFMA.FTZ R3, R4, 0.93318945169448852539, -R3 ;  /* 0x3f6ee58104030823 */ /* 0x000fc80000010803 */
[----:B------:R-:W-:Y:S02]  /*4bf0*/  @!P0 FFMA.FTZ R3, R4, 0.93318945169448852539, R3 ;  /* 0x3f6ee58104038823 */ /* 0x000fe40000010003 */
.L_x_7878:
[----:B------:R-:W-:Y:S05]  /*4c00*/  BSYNC B2 ;  /* 0x0000000000027941 */ /* 0x000fea0003800000 */
.L_x_7876:
        /* <DEDUP_REMOVED lines=27> */
.L_x_7866:
        /* <DEDUP_REMOVED lines=32> */
[----:B------:R-:W-:Y:S05]  /*4fc0*/  CALL.REL.NOINC `($__internal_15_$__cuda_sm3x_div_rn_ftz_f32_slowpath) ;  /* 0x000058a000007944 */ /* 0x000fea0003c00000 */
.L_x_7880:
[----:B------:R-:W-:Y:S05]  /*4fd0*/  BSYNC B5 ;  /* 0x0000000000057941 */ /* 0x000fea0003800000 */
.L_x_7879:
        /* <DEDUP_REMOVED lines=18> */
.L_x_7882:
[----:B------:R-:W-:Y:S02]  /*5100*/  ISETP.GE.AND P0, PT, R20, RZ, PT ;  /* 0x000000ff1400720c */ /* 0x000fe40003f06270 */
[----:B------:R-:W-:-:S11]  /*5110*/  MOV R4, 0x3fd774eb ;  /* 0x3fd774eb00047802 */ /* 0x000fd60000000f00 */
[----:B------:R-:W-:-:S04]  /*5120*/  @P0 FFMA.FTZ R3, R4, 0.93318945169448852539, -R3 ;  /* 0x3f6ee58104030823 */ /* 0x000fc80000010803 */
[----:B------:R-:W-:Y:S02]  /*5130*/  @!P0 FFMA.FTZ R3, R4, 0.93318945169448852539, R3 ;  /* 0x3f6ee58104038823 */ /* 0x000fe40000010003 */
.L_x_7883:
[----:B------:R-:W-:Y:S05]  /*5140*/  BSYNC B2 ;  /* 0x0000000000027941 */ /* 0x000fea0003800000 */
.L_x_7881:
[C---:B------:R-:W-:Y:S01]  /*5150*/  FSETP.NEU.FTZ.AND P1, PT, R18.reuse, |R21|, PT ;  /* 0x400000151200720b */ /* 0x040fe20003f3d000 */
        /* <DEDUP_REMOVED lines=9> */
.L_x_7873:
[----:B------:R-:W-:Y:S05]  /*51f0*/  BSYNC B4 ;  /* 0x0000000000047941 */ /* 0x000fea0003800000 */
.L_x_7865:
[----:B------:R-:W-:Y:S01]  /*5200*/  ISETP.NE.AND P0, PT, R12, RZ, PT ;  /* 0x000000ff0c00720c */ /* 0x000fe20003f05270 */
[----:B------:R-:W-:Y:S02]  /*5210*/  FADD.FTZ R12, R19, 0.69314718246459960938 ;  /* 0x3f317218130c7421 */ /* 0x000fe40000010000 */
[----:B------:R-:W-:-:S10]  /*5220*/  FADD.FTZ R4, |R3|, -RZ ;  /* 0x800000ff03047221 */ /* 0x000fd40000010200 */
[----:B------:R-:W-:Y:S01]  /*5230*/  @!P0 FADD.FTZ R12, -R12, -RZ ;  /* 0x800000ff0c0c8221 */ /* 0x000fe20000010100 */
[----:B------:R-:W-:Y:S05]  /*5240*/  BRA `(.L_x_7864) ;  /* 0x000000f000007947 */ /* 0x000fea0003800000 */
.L_x_7824:
        /* <DEDUP_REMOVED lines=15> */
.L_x_7864:
[----:B------:R-:W-:Y:S05]  /*5340*/  BSYNC B0 ;  /* 0x0000000000007941 */ /* 0x000fea0003800000 */
.L_x_7823:
        /* <DEDUP_REMOVED lines=9> */
.L_x_7884:
[----:B------:R-:W-:Y:S02]  /*53e0*/  FSETP.GTU.FTZ.AND P0, PT, R3, +INF , PT ;  /* 0x7f8000000300780b */ /* 0x000fe40003f1c000 */
[----:B------:R-:W-:-:S11]  /*53f0*/  MOV R13, R4 ;  /* 0x00000004000d7202 */ /* 0x000fd60000000f00 */
[----:B------:R-:W-:Y:S02]  /*5400*/  @!P0 MOV R12, R3 ;  /* 0x00000003000c8202 */ /* 0x000fe40000000f00 */
.L_x_7822:
[----:B------:R-:W-:Y:S05]  /*5410*/  BSYNC B1 ;  /* 0x0000000000017941 */ /* 0x000fea0003800000 */
.L_x_7821:
[----:B------:R-:W-:Y:S01]  /*5420*/  IADD3 R3, R25, 0x100, RZ ;  /* 0x0000010019037810 */ /* 0x000fe20007ffe0ff */
[----:B------:R-:W-:Y:S01]  /*5430*/  BSSY B1, `(.L_x_7885) ;  /* 0x0000290000017945 */ /* 0x000fe20003800000 */
[----:B0-----:R-:W-:Y:S01]  /*5440*/  HFMA2.MMA R9, -RZ, RZ, 0, 0 ;  /* 0x00000000ff097435 */ /* 0x001fe200000001ff */
[----:B--23-5:R-:W-:Y:S01]  /*5450*/  CS2R R18, SRZ ;  /* 0x0000000000127805 */ /* 0x02cfe2000001ff00 */
[----:B------:R-:W-:-:S13]  /*5460*/  ISETP.GE.AND P0, PT, R3, R2, PT ;  /* 0x000000020300720c */ /* 0x000fda0003f06270 */
[----:B------:R-:W-:Y:S05]  /*5470*/  @P0 BRA `(.L_x_7886) ;  /* 0x000028b000000947 */ /* 0x000fea0003800000 */
[C---:B------:R-:W-:Y:S01]  /*5480*/  FSETP.GTU.FTZ.AND P0, PT, |R10|.reuse, +INF , PT ;  /* 0x7f8000000a00780b */ /* 0x040fe20003f1c200 */
        /* <DEDUP_REMOVED lines=42> */
[----:B------:R-:W0:Y:S01]  /*5730*/  MUFU.SQRT R23, R23 ;  /* 0x0000001700177308 */ /* 0x000e220000002000 */
[----:B------:R-:W-:Y:S02]  /*5740*/  LOP3.LUT R24, R7, 0x800000, RZ, 0xfc, !PT ;  /* 0x0080000007187812 */ /* 0x000fe400078efcff */
        /* <DEDUP_REMOVED lines=63> */
.L_x_7895:
        /* <DEDUP_REMOVED lines=10> */
.L_x_7897:
[----:B------:R-:W-:-:S04]  /*5be0*/  FADD.FTZ R4, -R6, R5 ;  /* 0x0000000506047221 */ /* 0x000fc80000010100 */
[----:B------:R-:W-:Y:S02]  /*5bf0*/  FMUL.FTZ R4, R4, 0.5 ;  /* 0x3f00000004047820 */ /* 0x000fe40000410000 */
.L_x_7898:
[----:B------:R-:W-:Y:S05]  /*5c00*/  BSYNC B3 ;  /* 0x0000000000037941 */ /* 0x000fea0003800000 */
.L_x_7896:
        /* <DEDUP_REMOVED lines=11> */
.L_x_7900:
[----:B------:R-:W-:-:S04]  /*5cc0*/  FADD.FTZ R7, R8, -R7 ;  /* 0x8000000708077221 */ /* 0x000fc80000010000 */
[----:B------:R-:W-:Y:S02]  /*5cd0*/  FMUL.FTZ R7, R7, 0.5 ;  /* 0x3f00000007077820 */ /* 0x000fe40000410000 */
.L_x_7901:
[----:B------:R-:W-:Y:S05]  /*5ce0*/  BSYNC B3 ;  /* 0x0000000000037941 */ /* 0x000fea0003800000 */
.L_x_7899:
        /* <DEDUP_REMOVED lines=35> */
.L_x_7894:
[----:B------:R0:W1:Y:S02]  /*5f20*/  MUFU.SQRT R21, R18 ;  /* 0x0000001200157308 */ /* 0x0000640000002000 */
.L_x_7893:
[----:B------:R-:W-:Y:S05]  /*5f30*/  BSYNC B2 ;  /* 0x0000000000027941 */ /* 0x000fea0003800000 */
.L_x_7892:
        /* <DEDUP_REMOVED lines=11> */
[----:B0-----:R-:W-:-:S05]  /*5ff0*/  FMUL.FTZ R18, |R3|, 1.1920928955078125e-07 ;  /* 0x3400000003127820 */ /* 0x001fca0000410200 */
        /* <DEDUP_REMOVED lines=12> */
.L_x_7908:
[----:B------:R-:W-:-:S04]  /*60c0*/  FADD.FTZ R5, -R6, R5 ;  /* 0x0000000506057221 */ /* 0x000fc80000010100 */
[----:B------:R-:W-:Y:S02]  /*60d0*/  FMUL.FTZ R5, R5, 0.5 ;  /* 0x3f00000005057820 */ /* 0x000fe40000410000 */
.L_x_7909:
[----:B------:R-:W-:Y:S05]  /*60e0*/  BSYNC B3 ;  /* 0x0000000000037941 */ /* 0x000fea0003800000 */
.L_x_7907:
        /* <DEDUP_REMOVED lines=10> */
.L_x_7911:
[----:B------:R-:W-:-:S04]  /*6190*/  FADD.FTZ R3, -R3, R8 ;  /* 0x0000000803037221 */ /* 0x000fc80000010100 */
[----:B------:R-:W-:Y:S02]  /*61a0*/  FMUL.FTZ R6, R3, 0.5 ;  /* 0x3f00000003067820 */ /* 0x000fe40000410000 */
.L_x_7912:
[----:B------:R-:W-:Y:S05]  /*61b0*/  BSYNC B3 ;  /* 0x0000000000037941 */ /* 0x000fea0003800000 */
.L_x_7910:
[----:B------:R-:W-:Y:S01]  /*61c0*/  FADD.FTZ R6, R6, R5 ;  /* 0x0000000506067221 */ /* 0x000fe20000010000 */
[----:B------:R-:W-:Y:S01]  /*61d0*/  PLOP3.LUT P0, PT, PT, PT, PT, 0x80, 0x0 ;  /* 0x000000000000781c */ /* 0x000fe20003f0f070 */
[----:B------:R-:W-:-:S04]  /*61e0*/  FADD.FTZ R27, R20, R27 ;  /* 0x0000001b141b7221 */ /* 0x000fc80000010000 */
[----:B------:R-:W-:-:S06]  /*61f0*/  FMUL.FTZ R27, R27, R6 ;  /* 0x000000061b1b7220 */ /* 0x000fcc0000410000 */
[----:B------:R-:W0:Y:S01]  /*6200*/  MUFU.SQRT R27, R27 ;  /* 0x0000001b001b7308 */ /* 0x000e220000002000 */
[----:B------:R-:W-:Y:S05]  /*6210*/  BRA `(.L_x_7904) ;  /* 0x000001a000007947 */ /* 0x000fea0003800000 */
.L_x_7906:
[----:B------:R-:W-:-:S13]  /*6220*/  FSETP.GT.FTZ.AND P1, PT, R20, 1, PT ;  /* 0x3f8000001400780b */ /* 0x000fda0003f34000 */
[----:B------:R-:W-:Y:S01]  /*6230*/  @!P1 FADD.FTZ R5, -R20, 1 ;  /* 0x3f80000014059421 */ /* 0x000fe20000010100 */
[----:B------:R-:W-:-:S03]  /*6240*/  @!P1 PLOP3.LUT P0, PT, PT, PT, PT, 0x80, 0x0 ;  /* 0x000000000000981c */ /* 0x000fc60003f0f070 */
[----:B------:R-:W-:-:S04]  /*6250*/  @!P1 FMUL.FTZ R5, R6, R5 ;  /* 0x0000000506059220 */ /* 0x000fc80000410000 */
[----:B------:R0:W2:Y:S01]  /*6260*/  @!P1 MUFU.SQRT R27, R5 ;  /* 0x00000005001b9308 */ /* 0x0000a20000002000 */
        /* <DEDUP_REMOVED lines=8> */
[----:B0-2---:R-:W-:Y:S01]  /*62f0*/  FMUL.FTZ R27, R3, R6 ;  /* 0x00000006031b7220 */ /* 0x005fe20000410000 */
[----:B------:R-:W-:Y:S05]  /*6300*/  BRA `(.L_x_7904) ;  /* 0x000000b000007947 */ /* 0x000fea0003800000 */
.L_x_7905:
        /* <DEDUP_REMOVED lines=8> */
.L_x_7903:
[----:B------:R-:W-:Y:S01]  /*6390*/  PLOP3.LUT P0, PT, PT, PT, PT, 0x80, 0x0 ;  /* 0x000000000000781c */ /* 0x000fe20003f0f070 */
[----:B------:R-:W-:Y:S02]  /*63a0*/  FMUL.FTZ R27, R27, 16777216 ;  /* 0x4b8000001b1b7820 */ /* 0x000fe40000410000 */
[----:B------:R-:W-:-:S05]  /*63b0*/  FMUL.FTZ R20, R20, 16777216 ;  /* 0x4b80000014147820 */ /* 0x000fca0000410000 */
.L_x_7904:
[----:B------:R-:W-:Y:S05]  /*63c0*/  BSYNC B2 ;  /* 0x0000000000027941 */ /* 0x000fea0003800000 */
.L_x_7902:
        /* <DEDUP_REMOVED lines=34> */
.L_x_7915:
[----:B------:R-:W-:Y:S01]  /*65f0*/  HFMA2.MMA R6, -RZ, RZ, 1.75, 0 ;  /* 0x3f000000ff067435 */ /* 0x000fe200000001ff */
[C---:B------:R-:W-:Y:S01]  /*6600*/  FADD.FTZ R3, |R4|.reuse, -RZ ;  /* 0x800000ff04037221 */ /* 0x040fe20000010200 */
[C---:B------:R-:W-:Y:S02]  /*6610*/  FSETP.GT.FTZ.AND P0, PT, |R4|.reuse, 0.56000000238418579102, PT ;  /* 0x3f0f5c290400780b */ /* 0x040fe40003f14200 */
[----:B------:R-:W-:-:S06]  /*6620*/  FSETP.NEU.FTZ.AND P1, PT, |R4|, 1, PT ;  /* 0x3f8000000400780b */ /* 0x000fcc0003f3d200 */
[----:B0-----:R-:W-:-:S04]  /*6630*/  FFMA.FTZ R5, -R3, R6, 0.5 ;  /* 0x3f00000003057423 */ /* 0x001fc80000010106 */
[----:B------:R-:W0:Y:S02]  /*6640*/  MUFU.RSQ R6, R5 ;  /* 0x0000000500067308 */ /* 0x000e240000001400 */
        /* <DEDUP_REMOVED lines=23> */
.L_x_7914:
        /* <DEDUP_REMOVED lines=20> */
.L_x_7919:
[----:B------:R-:W-:Y:S05]  /*6900*/  BSYNC B5 ;  /* 0x0000000000057941 */ /* 0x000fea0003800000 */
.L_x_7918:
        /* <DEDUP_REMOVED lines=18> */
.L_x_7921:
[----:B------:R-:W-:Y:S02]  /*6a30*/  ISETP.GE.AND P0, PT, R20, RZ, PT ;  /* 0x000000ff1400720c */ /* 0x000fe40003f06270 */
[----:B------:R-:W-:-:S11]  /*6a40*/  MOV R4, 0x3fd774eb ;  /* 0x3fd774eb00047802 */ /* 0x000fd60000000f00 */
[----:B------:R-:W-:-:S04]  /*6a50*/  @P0 FFMA.FTZ R3, R4, 0.93318945169448852539, -R3 ;  /* 0x3f6ee58104030823 */ /* 0x000fc80000010803 */
[----:B------:R-:W-:Y:S02]  /*6a60*/  @!P0 FFMA.FTZ R3, R4, 0.93318945169448852539, R3 ;  /* 0x3f6ee58104038823 */ /* 0x000fe40000010003 */
.L_x_7922:
[----:B------:R-:W-:Y:S05]  /*6a70*/  BSYNC B2 ;  /* 0x0000000000027941 */ /* 0x000fea0003800000 */
.L_x_7920:
        /* <DEDUP_REMOVED lines=11> */
.L_x_7917:
[----:B------:R-:W-:Y:S01]  /*6b30*/  FADD.FTZ R3, |R20|, -RZ ;  /* 0x800000ff14037221 */ /* 0x000fe20000010200 */
[C---:B0-2---:R-:W-:Y:S01]  /*6b40*/  FSETP.GT.FTZ.AND P6, PT, |R27|.reuse, |R20|, PT ;  /* 0x400000141b00720b */ /* 0x045fe20003fd4200 */
[----:B------:R-:W-:Y:S01]  /*6b50*/  FADD.FTZ R8, |R27|, -RZ ;  /* 0x800000ff1b087221 */ /* 0x000fe20000010200 */
[----:B------:R-:W-:Y:S04]  /*6b60*/  BSSY B5, `(.L_x_7923) ;  /* 0x000000e000057945 */ /* 0x000fe80003800000 */
[----:B------:R-:W-:Y:S02]  /*6b70*/  FSEL R10, R8, R3, P6 ;  /* 0x00000003080a7208 */ /* 0x000fe40003000000 */
        /* <DEDUP_REMOVED lines=12> */
.L_x_7924:
[----:B------:R-:W-:Y:S05]  /*6c40*/  BSYNC B5 ;  /* 0x0000000000057941 */ /* 0x000fea0003800000 */
.L_x_7923:
        /* <DEDUP_REMOVED lines=18> */
.L_x_7926:
[----:B------:R-:W-:Y:S02]  /*6d70*/  ISETP.GE.AND P0, PT, R20, RZ, PT ;  /* 0x000000ff1400720c */ /* 0x000fe40003f06270 */
[----:B------:R-:W-:-:S11]  /*6d80*/  MOV R4, 0x3fd774eb ;  /* 0x3fd774eb00047802 */ /* 0x000fd60000000f00 */
[----:B------:R-:W-:-:S04]  /*6d90*/  @P0 FFMA.FTZ R3, R4, 0.93318945169448852539, -R3 ;  /* 0x3f6ee58104030823 */ /* 0x000fc80000010803 */
[----:B------:R-:W-:Y:S02]  /*6da0*/  @!P0 FFMA.FTZ R3, R4, 0.93318945169448852539, R3 ;  /* 0x3f6ee58104038823 */ /* 0x000fe40000010003 */
.L_x_7927:
[----:B------:R-:W-:Y:S05]  /*6db0*/  BSYNC B2 ;  /* 0x0000000000027941 */ /* 0x000fea0003800000 */
.L_x_7925:
        /* <DEDUP_REMOVED lines=10> */
.L_x_7916:
[----:B------:R-:W-:Y:S05]  /*6e60*/  BSYNC B4 ;  /* 0x0000000000047941 */ /* 0x000fea0003800000 */
.L_x_7913:
[----:B------:R-:W-:-:S13]  /*6e70*/  ISETP.NE.AND P0, PT, R19, RZ, PT ;  /* 0x000000ff1300720c */ /* 0x000fda0003f05270 */
[----:B-1----:R-:W-:-:S05]  /*6e80*/  @!P0 FADD.FTZ R21, -R21, -RZ ;  /* 0x800000ff15158221 */ /* 0x002fca0000010100 */
[----:B------:R-:W-:Y:S01]  /*6e90*/  MOV R18, R21 ;  /* 0x0000001500127202 */ /* 0x000fe20000000f00 */
[----:B------:R-:W-:Y:S05]  /*6ea0*/  BRA `(.L_x_7928) ;  /* 0x00000db000007947 */ /* 0x000fea0003800000 */
.L_x_7891:
[----:B------:R-:W-:Y:S02]  /*6eb0*/  FADD.FTZ R4, -R10, 6.1232342629258392722e-17 ;  /* 0x248d31320a047421 */ /* 0x000fe40000010100 */
[----:B------:R-:W-:Y:S02]  /*6ec0*/  FADD.FTZ R18, -R11, -RZ ;  /* 0x800000ff0b127221 */ /* 0x000fe40000010100 */
[----:B------:R-:W-:Y:S01]  /*6ed0*/  FADD.FTZ R4, R4, 1.5707963705062866211 ;  /* 0x3fc90fdb04047421 */ /* 0x000fe20000010000 */
[----:B------:R-:W-:Y:S05]  /*6ee0*/  BRA `(.L_x_7928) ;  /* 0x00000d7000007947 */ /* 0x000fea0003800000 */
.L_x_7890:
[----:B------:R-:W-:Y:S01]  /*6ef0*/  HFMA2.MMA R4, -RZ, RZ, 0, 0 ;  /* 0x00000000ff047435 */ /* 0x000fe200000001ff */
[----:B------:R-:W-:Y:S01]  /*6f00*/  FADD.FTZ R18, -R11, -RZ ;  /* 0x800000ff0b127221 */ /* 0x000fe20000010100 */
[----:B------:R-:W-:Y:S05]  /*6f10*/  BRA `(.L_x_7928) ;  /* 0x00000d4000007947 */ /* 0x000fea0003800000 */
.L_x_7889:
        /* <DEDUP_REMOVED lines=24> */
.L_x_7933:
[----:B------:R-:W-:Y:S05]  /*70a0*/  BSYNC B5 ;  /* 0x0000000000057941 */ /* 0x000fea0003800000 */
.L_x_7932:
        /* <DEDUP_REMOVED lines=18> */
.L_x_7935:
[----:B------:R-:W-:Y:S02]  /*71d0*/  ISETP.GE.AND P0, PT, R10, RZ, PT ;  /* 0x000000ff0a00720c */ /* 0x000fe40003f06270 */
[----:B------:R-:W-:-:S11]  /*71e0*/  MOV R4, 0x3fd774eb ;  /* 0x3fd774eb00047802 */ /* 0x000fd60000000f00 */
[----:B------:R-:W-:-:S04]  /*71f0*/  @P0 FFMA.FTZ R3, R4, 0.93318945169448852539, -R3 ;  /* 0x3f6ee58104030823 */ /* 0x000fc80000010803 */
[----:B------:R-:W-:Y:S02]  /*7200*/  @!P0 FFMA.FTZ R3, R4, 0.93318945169448852539, R3 ;  /* 0x3f6ee58104038823 */ /* 0x000fe40000010003 */
.L_x_7936:
[----:B------:R-:W-:Y:S05]  /*7210*/  BSYNC B2 ;  /* 0x0000000000027941 */ /* 0x000fea0003800000 */
.L_x_7934:
        /* <DEDUP_REMOVED lines=13> */
.L_x_7931:
        /* <DEDUP_REMOVED lines=12> */
.L_x_7939:
[----:B------:R-:W-:Y:S05]  /*73b0*/  BSYNC B5 ;  /* 0x0000000000057941 */ /* 0x000fea0003800000 */
.L_x_7938:
        /* <DEDUP_REMOVED lines=18> */
.L_x_7941:
[----:B------:R-:W-:Y:S02]  /*74e0*/  ISETP.GE.AND P0, PT, R10, RZ, PT ;  /* 0x000000ff0a00720c */ /* 0x000fe40003f06270 */
[----:B------:R-:W-:-:S11]  /*74f0*/  MOV R4, 0x3fd774eb ;  /* 0x3fd774eb00047802 */ /* 0x000fd60000000f00 */
[----:B------:R-:W-:-:S04]  /*7500*/  @P0 FFMA.FTZ R3, R4, 0.93318945169448852539, -R3 ;  /* 0x3f6ee58104030823 */ /* 0x000fc80000010803 */
[----:B------:R-:W-:Y:S02]  /*7510*/  @!P0 FFMA.FTZ R3, R4, 0.93318945169448852539, R3 ;  /* 0x3f6ee58104038823 */ /* 0x000fe40000010003 */
.L_x_7942:
[----:B------:R-:W-:Y:S05]  /*7520*/  BSYNC B2 ;  /* 0x0000000000027941 */ /* 0x000fea0003800000 */
.L_x_7940:
        /* <DEDUP_REMOVED lines=27> */
.L_x_7930:
        /* <DEDUP_REMOVED lines=33> */
.L_x_7944:
[----:B------:R-:W-:Y:S05]  /*78f0*/  BSYNC B5 ;  /* 0x0000000000057941 */ /* 0x000fea0003800000 */
.L_x_7943:
        /* <DEDUP_REMOVED lines=18> */
.L_x_7946:
[----:B------:R-:W-:Y:S02]  /*7a20*/  ISETP.GE.AND P0, PT, R10, RZ, PT ;  /* 0x000000ff0a00720c */ /* 0x000fe40003f06270 */
[----:B------:R-:W-:-:S11]  /*7a30*/  MOV R4, 0x3fd774eb ;  /* 0x3fd774eb00047802 */ /* 0x000fd60000000f00 */
[----:B------:R-:W-:-:S04]  /*7a40*/  @P0 FFMA.FTZ R3, R4, 0.93318945169448852539, -R3 ;  /* 0x3f6ee58104030823 */ /* 0x000fc80000010803 */
[----:B------:R-:W-:Y:S02]  /*7a50*/  @!P0 FFMA.FTZ R3, R4, 0.93318945169448852539, R3 ;  /* 0x3f6ee58104038823 */ /* 0x000fe40000010003 */
.L_x_7947:
[----:B------:R-:W-:Y:S05]  /*7a60*/  BSYNC B2 ;  /* 0x0000000000027941 */ /* 0x000fea0003800000 */
.L_x_7945:
        /* <DEDUP_REMOVED lines=10> */
.L_x_7937:
[----:B------:R-:W-:Y:S05]  /*7b10*/  BSYNC B4 ;  /* 0x0000000000047941 */ /* 0x000fea0003800000 */
.L_x_7929:
[----:B------:R-:W-:Y:S01]  /*7b20*/  ISETP.NE.AND P0, PT, R19, RZ, PT ;  /* 0x000000ff1300720c */ /* 0x000fe20003f05270 */
[----:B------:R-:W-:Y:S02]  /*7b30*/  FADD.FTZ R18, R26, 0.69314718246459960938 ;  /* 0x3f3172181a127421 */ /* 0x000fe40000010000 */
[----:B------:R-:W-:-:S10]  /*7b40*/  FADD.FTZ R4, |R3|, -RZ ;  /* 0x800000ff03047221 */ /* 0x000fd40000010200 */
[----:B------:R-:W-:Y:S01]  /*7b50*/  @!P0 FADD.FTZ R18, -R18, -RZ ;  /* 0x800000ff12128221 */ /* 0x000fe20000010100 */
[----:B------:R-:W-:Y:S05]  /*7b60*/  BRA `(.L_x_7928) ;  /* 0x000000f000007947 */ /* 0x000fea0003800000 */
.L_x_7888:
        /* <DEDUP_REMOVED lines=15> */
.L_x_7928:
[----:B------:R-:W-:Y:S05]  /*7c60*/  BSYNC B0 ;  /* 0x0000000000007941 */ /* 0x000fea0003800000 */
.L_x_7887:
        /* <DEDUP_REMOVED lines=9> */
.L_x_7948:
[----:B------:R-:W-:Y:S02]  /*7d00*/  FSETP.GTU.FTZ.AND P0, PT, R3, +INF , PT ;  /* 0x7f8000000300780b */ /* 0x000fe40003f1c000 */
[----:B------:R-:W-:-:S11]  /*7d10*/  MOV R19, R4 ;  /* 0x0000000400137202 */ /* 0x000fd60000000f00 */
[----:B------:R-:W-:Y:S02]  /*7d20*/  @!P0 MOV R18, R3 ;  /* 0x0000000300128202 */ /* 0x000fe40000000f00 */
.L_x_7886:
[----:B------:R-:W-:Y:S05]  /*7d30*/  BSYNC B1 ;  /* 0x0000000000017941 */ /* 0x000fea0003800000 */
.L_x_7885:
[----:B------:R-:W-:Y:S01]  /*7d40*/  IADD3 R3, R25, 0x180, RZ ;  /* 0x0000018019037810 */ /* 0x000fe20007ffe0ff */
[----:B------:R-:W-:Y:S01]  /*7d50*/  BSSY B1, `(.L_x_7949) ;  /* 0x000028f000017945 */ /* 0x000fe20003800000 */
[----:B------:R-:W-:Y:S02]  /*7d60*/  HFMA2.MMA R8, -RZ, RZ, 0, 0 ;  /* 0x00000000ff087435 */ /* 0x000fe400000001ff */
        /* <DEDUP_REMOVED lines=36> */
[----:B--2---:R-:W-:Y:S01]  /*7fb0*/  IADD3 R27, -R21, 0x7e800000, RZ ;  /* 0x7e800000151b7810 */ /* 0x004fe20007ffe1ff */
        /* <DEDUP_REMOVED lines=73> */
.L_x_7959:
        /* <DEDUP_REMOVED lines=10> */
.L_x_7961:
[----:B------:R-:W-:-:S04]  /*84f0*/  FADD.FTZ R4, -R3, R8 ;  /* 0x0000000803047221 */ /* 0x000fc80000010100 */
[----:B------:R-:W-:Y:S02]  /*8500*/  FMUL.FTZ R4, R4, 0.5 ;  /* 0x3f00000004047820 */ /* 0x000fe40000410000 */
.L_x_7962:
[----:B------:R-:W-:Y:S05]  /*8510*/  BSYNC B3 ;  /* 0x0000000000037941 */ /* 0x000fea0003800000 */
.L_x_7960:
        /* <DEDUP_REMOVED lines=11> */
.L_x_7964:
[----:B------:R-:W-:-:S04]  /*85d0*/  FADD.FTZ R7, R5, -R10 ;  /* 0x8000000a05077221 */ /* 0x000fc80000010000 */
[----:B------:R-:W-:Y:S02]  /*85e0*/  FMUL.FTZ R7, R7, 0.5 ;  /* 0x3f00000007077820 */ /* 0x000fe40000410000 */
.L_x_7965:
[----:B------:R-:W-:Y:S05]  /*85f0*/  BSYNC B3 ;  /* 0x0000000000037941 */ /* 0x000fea0003800000 */
.L_x_7963:
        /* <DEDUP_REMOVED lines=35> */
.L_x_7958:
[----:B------:R0:W1:Y:S02]  /*8830*/  MUFU.SQRT R10, R9 ;  /* 0x00000009000a7308 */ /* 0x0000640000002000 */
.L_x_7957:
[----:B------:R-:W-:Y:S05]  /*8840*/  BSYNC B2 ;  /* 0x0000000000027941 */ /* 0x000fea0003800000 */
.L_x_7956:
        /* <DEDUP_REMOVED lines=24> */
.L_x_7972:
[----:B------:R-:W-:-:S04]  /*89d0*/  FADD.FTZ R3, -R3, R8 ;  /* 0x0000000803037221 */ /* 0x000fc80000010100 */
[----:B------:R-:W-:Y:S02]  /*89e0*/  FMUL.FTZ R3, R3, 0.5 ;  /* 0x3f00000003037820 */ /* 0x000fe40000410000 */
.L_x_7973:
[----:B------:R-:W-:Y:S05]  /*89f0*/  BSYNC B3 ;  /* 0x0000000000037941 */ /* 0x000fea0003800000 */
.L_x_7971:
        /* <DEDUP_REMOVED lines=10> */
.L_x_7975:
[----:B------:R-:W-:-:S04]  /*8aa0*/  FADD.FTZ R5, -R6, R5 ;  /* 0x0000000506057221 */ /* 0x000fc80000010100 */
[----:B------:R-:W-:Y:S02]  /*8ab0*/  FMUL.FTZ R6, R5, 0.5 ;  /* 0x3f00000005067820 */ /* 0x000fe40000410000 */
.L_x_7976:
[----:B------:R-:W-:Y:S05]  /*8ac0*/  BSYNC B3 ;  /* 0x0000000000037941 */ /* 0x000fea0003800000 */
.L_x_7974:
[----:B------:R-:W-:Y:S01]  /*8ad0*/  FADD.FTZ R6, R6, R3 ;  /* 0x0000000306067221 */ /* 0x000fe20000010000 */
[----:B------:R-:W-:Y:S01]  /*8ae0*/  PLOP3.LUT P0, PT, PT, PT, PT, 0x80, 0x0 ;  /* 0x000000000000781c */ /* 0x000fe20003f0f070 */
[----:B------:R-:W-:-:S04]  /*8af0*/  FADD.FTZ R21, R20, R21 ;  /* 0x0000001514157221 */ /* 0x000fc80000010000 */
[----:B------:R-:W-:-:S06]  /*8b00*/  FMUL.FTZ R21, R21, R6 ;  /* 0x0000000615157220 */ /* 0x000fcc0000410000 */
[----:B------:R-:W2:Y:S01]  /*8b10*/  MUFU.SQRT R21, R21 ;  /* 0x0000001500157308 */ /* 0x000ea20000002000 */
[----:B------:R-:W-:Y:S05]  /*8b20*/  BRA `(.L_x_7968) ;  /* 0x000001a000007947 */ /* 0x000fea0003800000 */
.L_x_7970:
        /* <DEDUP_REMOVED lines=15> */
.L_x_7969:
        /* <DEDUP_REMOVED lines=8> */
.L_x_7967:
[----:B------:R-:W-:Y:S01]  /*8ca0*/  PLOP3.LUT P0, PT, PT, PT, PT, 0x80, 0x0 ;  /* 0x000000000000781c */ /* 0x000fe20003f0f070 */
[----:B------:R-:W-:Y:S02]  /*8cb0*/  FMUL.FTZ R21, R21, 16777216 ;  /* 0x4b80000015157820 */ /* 0x000fe40000410000 */
[----:B------:R-:W-:-:S05]  /*8cc0*/  FMUL.FTZ R20, R20, 16777216 ;  /* 0x4b80000014147820 */ /* 0x000fca0000410000 */
.L_x_7968:
[----:B------:R-:W-:Y:S05]  /*8cd0*/  BSYNC B2 ;  /* 0x0000000000027941 */ /* 0x000fea0003800000 */
.L_x_7966:
        /* <DEDUP_REMOVED lines=34> */
.L_x_7979:
        /* <DEDUP_REMOVED lines=29> */
.L_x_7978:
        /* <DEDUP_REMOVED lines=20> */
.L_x_7983:
[----:B------:R-:W-:Y:S05]  /*9210*/  BSYNC B5 ;  /* 0x0000000000057941 */ /* 0x000fea0003800000 */
.L_x_7982:
        /* <DEDUP_REMOVED lines=18> */
.L_x_7985:
[----:B------:R-:W-:Y:S02]  /*9340*/  ISETP.GE.AND P0, PT, R20, RZ, PT ;  /* 0x000000ff1400720c */ /* 0x000fe40003f06270 */
[----:B------:R-:W-:-:S11]  /*9350*/  MOV R4, 0x3fd774eb ;  /* 0x3fd774eb00047802 */ /* 0x000fd60000000f00 */
[----:B------:R-:W-:-:S04]  /*9360*/  @P0 FFMA.FTZ R3, R4, 0.93318945169448852539, -R3 ;  /* 0x3f6ee58104030823 */ /* 0x000fc80000010803 */
[----:B------:R-:W-:Y:S02]  /*9370*/  @!P0 FFMA.FTZ R3, R4, 0.93318945169448852539, R3 ;  /* 0x3f6ee58104038823 */ /* 0x000fe40000010003 */
.L_x_7986:
[----:B------:R-:W-:Y:S05]  /*9380*/  BSYNC B2 ;  /* 0x0000000000027941 */ /* 0x000fea0003800000 */
.L_x_7984:
        /* <DEDUP_REMOVED lines=11> */
.L_x_7981:
        /* <DEDUP_REMOVED lines=17> */
.L_x_7988:
[----:B------:R-:W-:Y:S05]  /*9550*/  BSYNC B5 ;  /* 0x0000000000057941 */ /* 0x000fea0003800000 */
.L_x_7987:
        /* <DEDUP_REMOVED lines=18> */
.L_x_7990:
[----:B------:R-:W-:Y:S02]  /*9680*/  ISETP.GE.AND P0, PT, R20, RZ, PT ;  /* 0x000000ff1400720c */ /* 0x000fe40003f06270 */
[----:B------:R-:W-:-:S11]  /*9690*/  MOV R4, 0x3fd774eb ;  /* 0x3fd774eb00047802 */ /* 0x000fd60000000f00 */
[----:B------:R-:W-:-:S04]  /*96a0*/  @P0 FFMA.FTZ R3, R4, 0.93318945169448852539, -R3 ;  /* 0x3f6ee58104030823 */ /* 0x000fc80000010803 */
[----:B------:R-:W-:Y:S02]  /*96b0*/  @!P0 FFMA.FTZ R3, R4, 0.93318945169448852539, R3 ;  /* 0x3f6ee58104038823 */ /* 0x000fe40000010003 */
.L_x_7991:
[----:B------:R-:W-:Y:S05]  /*96c0*/  BSYNC B2 ;  /* 0x0000000000027941 */ /* 0x000fea0003800000 */
.L_x_7989:
        /* <DEDUP_REMOVED lines=10> */
.L_x_7980:
[----:B------:R-:W-:Y:S05]  /*9770*/  BSYNC B4 ;  /* 0x0000000000047941 */ /* 0x000fea0003800000 */
.L_x_7977:
[----:B------:R-:W-:-:S13]  /*9780*/  ISETP.NE.AND P0, PT, R11, RZ, PT ;  /* 0x000000ff0b00720c */ /* 0x000fda0003f05270 */
[----:B-1----:R-:W-:-:S05]  /*9790*/  @!P0 FADD.FTZ R10, -R10, -RZ ;  /* 0x800000ff0a0a8221 */ /* 0x002fca0000010100 */
[----:B--2---:R-:W-:Y:S01]  /*97a0*/  MOV R8, R10 ;  /* 0x0000000a00087202 */ /* 0x004fe20000000f00 */
[----:B------:R-:W-:Y:S05]  /*97b0*/  BRA `(.L_x_7992) ;  /* 0x00000db000007947 */ /* 0x000fea0003800000 */
.L_x_7955:
[----:B------:R-:W-:Y:S02]  /*97c0*/  FADD.FTZ R4, -R16, 6.1232342629258392722e-17 ;  /* 0x248d313210047421 */ /* 0x000fe40000010100 */
[----:B------:R-:W-:Y:S02]  /*97d0*/  FADD.FTZ R8, -R17, -RZ ;  /* 0x800000ff11087221 */ /* 0x000fe40000010100 */
[----:B------:R-:W-:Y:S01]  /*97e0*/  FADD.FTZ R4, R4, 1.5707963705062866211 ;  /* 0x3fc90fdb04047421 */ /* 0x000fe20000010000 */
[----:B------:R-:W-:Y:S05]  /*97f0*/  BRA `(.L_x_7992) ;  /* 0x00000d7000007947 */ /* 0x000fea0003800000 */
.L_x_7954:
[----:B------:R-:W-:Y:S01]  /*9800*/  HFMA2.MMA R4, -RZ, RZ, 0, 0 ;  /* 0x00000000ff047435 */ /* 0x000fe200000001ff */
[----:B------:R-:W-:Y:S01]  /*9810*/  FADD.FTZ R8, -R17, -RZ ;  /* 0x800000ff11087221 */ /* 0x000fe20000010100 */
[----:B------:R-:W-:Y:S05]  /*9820*/  BRA `(.L_x_7992) ;  /* 0x00000d4000007947 */ /* 0x000fea0003800000 */
.L_x_7953:
        /* <DEDUP_REMOVED lines=23> */
[----:B--2---:R-:W-:Y:S05]  /*99a0*/  CALL.REL.NOINC `($__internal_15_$__cuda_sm3x_div_rn_ftz_f32_slowpath) ;  /* 0x00000ec000007944 */ /* 0x004fea0003c00000 */
.L_x_7997:
[----:B------:R-:W-:Y:S05]  /*99b0*/  BSYNC B5 ;  /* 0x0000000000057941 */ /* 0x000fea0003800000 */
.L_x_7996:
        /* <DEDUP_REMOVED lines=18> */
.L_x_7999:
[----:B------:R-:W-:Y:S02]  /*9ae0*/  ISETP.GE.AND P0, PT, R16, RZ, PT ;  /* 0x000000ff1000720c */ /* 0x000fe40003f06270 */
[----:B------:R-:W-:-:S11]  /*9af0*/  MOV R4, 0x3fd774eb ;  /* 0x3fd774eb00047802 */ /* 0x000fd60000000f00 */
[----:B------:R-:W-:-:S04]  /*9b00*/  @P0 FFMA.FTZ R3, R4, 0.93318945169448852539, -R3 ;  /* 0x3f6ee58104030823 */ /* 0x000fc80000010803 */
[----:B------:R-:W-:Y:S02]  /*9b10*/  @!P0 FFMA.FTZ R3, R4, 0.93318945169448852539, R3 ;  /* 0x3f6ee58104038823 */ /* 0x000fe40000010003 */
.L_x_8000:
[----:B------:R-:W-:Y:S05]  /*9b20*/  BSYNC B2 ;  /* 0x0000000000027941 */ /* 0x000fea0003800000 */
.L_x_7998:
        /* <DEDUP_REMOVED lines=13> */
.L_x_7995:
        /* <DEDUP_REMOVED lines=12> */
.L_x_8003:
[----:B------:R-:W-:Y:S05]  /*9cc0*/  BSYNC B5 ;  /* 0x0000000000057941 */ /* 0x000fea0003800000 */
.L_x_8002:
        /* <DEDUP_REMOVED lines=18> */
.L_x_8005:
[----:B------:R-:W-:Y:S02]  /*9df0*/  ISETP.GE.AND P0, PT, R16, RZ, PT ;  /* 0x000000ff1000720c */ /* 0x000fe40003f06270 */
[----:B------:R-:W-:-:S11]  /*9e00*/  MOV R4, 0x3fd774eb ;  /* 0x3fd774eb00047802 */ /* 0x000fd60000000f00 */
[----:B------:R-:W-:-:S04]  /*9e10*/  @P0 FFMA.FTZ R3, R4, 0.93318945169448852539, -R3 ;  /* 0x3f6ee58104030823 */ /* 0x000fc80000010803 */
[----:B------:R-:W-:Y:S02]  /*9e20*/  @!P0 FFMA.FTZ R3, R4, 0.93318945169448852539, R3 ;  /* 0x3f6ee58104038823 */ /* 0x000fe40000010003 */
.L_x_8006:
[----:B------:R-:W-:Y:S05]  /*9e30*/  BSYNC B2 ;  /* 0x0000000000027941 */ /* 0x000fea0003800000 */
.L_x_8004:
        /* <DEDUP_REMOVED lines=27> */
.L_x_7994:
        /* <DEDUP_REMOVED lines=32> */
[----:B--2---:R-:W-:Y:S05]  /*a1f0*/  CALL.REL.NOINC `($__internal_15_$__cuda_sm3x_div_rn_ftz_f32_slowpath) ;  /* 0x0000067000007944 */ /* 0x004fea0003c00000 */
.L_x_8008:
[----:B------:R-:W-:Y:S05]  /*a200*/  BSYNC B5 ;  /* 0x0000000000057941 */ /* 0x000fea0003800000 */
.L_x_8007:
        /* <DEDUP_REMOVED lines=18> */
.L_x_8010:
[----:B------:R-:W-:Y:S02]  /*a330*/  ISETP.GE.AND P0, PT, R16, RZ, PT ;  /* 0x000000ff1000720c */ /* 0x000fe40003f06270 */
[----:B------:R-:W-:-:S11]  /*a340*/  MOV R4, 0x3fd774eb ;  /* 0x3fd774eb00047802 */ /* 0x000fd60000000f00 */
[----:B------:R-:W-:-:S04]  /*a350*/  @P0 FFMA.FTZ R3, R4, 0.93318945169448852539, -R3 ;  /* 0x3f6ee58104030823 */ /* 0x000fc80000010803 */
[----:B------:R-:W-:Y:S02]  /*a360*/  @!P0 FFMA.FTZ R3, R4, 0.93318945169448852539, R3 ;  /* 0x3f6ee58104038823 */ /* 0x000fe40000010003 */
.L_x_8011:
[----:B------:R-:W-:Y:S05]  /*a370*/  BSYNC B2 ;  /* 0x0000000000027941 */ /* 0x000fea0003800000 */
.L_x_8009:
        /* <DEDUP_REMOVED lines=10> */
.L_x_8001:
[----:B------:R-:W-:Y:S05]  /*a420*/  BSYNC B4 ;  /* 0x0000000000047941 */ /* 0x000fea0003800000 */
.L_x_7993:
[----:B------:R-:W-:Y:S01]  /*a430*/  ISETP.NE.AND P0, PT, R11, RZ, PT ;  /* 0x000000ff0b00720c */ /* 0x000fe20003f05270 */
[----:B------:R-:W-:Y:S02]  /*a440*/  FADD.FTZ R8, R21, 0.69314718246459960938 ;  /* 0x3f31721815087421 */ /* 0x000fe40000010000 */
[----:B------:R-:W-:-:S10]  /*a450*/  FADD.FTZ R4, |R3|, -RZ ;  /* 0x800000ff03047221 */ /* 0x000fd40000010200 */
[----:B------:R-:W-:Y:S01]  /*a460*/  @!P0 FADD.FTZ R8, -R8, -RZ ;  /* 0x800000ff08088221 */ /* 0x000fe20000010100 */
[----:B------:R-:W-:Y:S05]  /*a470*/  BRA `(.L_x_7992) ;  /* 0x000000f000007947 */ /* 0x000fea0003800000 */
.L_x_7952:
        /* <DEDUP_REMOVED lines=15> */
.L_x_7992:
[----:B------:R-:W-:Y:S05]  /*a570*/  BSYNC B0 ;  /* 0x0000000000007941 */ /* 0x000fea0003800000 */
.L_x_7951:
[----:B------:R-:W-:Y:S01]  /*a580*/  FSETP.GTU.FTZ.AND P0, PT, |R4|, +INF , PT ;  /* 0x7f8000000400780b */ /* 0x000fe20003f1c200 */
[----:B------:R-:W-:-:S12]  /*a590*/  FADD.FTZ R3, |R8|, -RZ ;  /* 0x800000ff08037221 */ /* 0x000fd80000010200 */
[----:B------:R-:W-:Y:S05]  /*a5a0*/  @P0 BRA `(.L_x_8012) ;  /* 0x0000006000000947 */ /* 0x000fea0003800000 */
[----:B------:R-:W-:Y:S02]  /*a5b0*/  FSETP.GTU.FTZ.AND P0, PT, R3, +INF , PT ;  /* 0x7f8000000300780b */ /* 0x000fe40003f1c000 */
[----:B0-----:R-:W-:-:S11]  /*a5c0*/  MOV R9, R8 ;  /* 0x0000000800097202 */ /* 0x001fd60000000f00 */
[----:B------:R-:W-:Y:S05]  /*a5d0*/  @P0 BRA `(.L_x_7950) ;  /* 0x0000006000000947 */ /* 0x000fea0003800000 */
[----:B------:R-:W-:Y:S02]  /*a5e0*/  LOP3.LUT R9, R4, 0x80000000, R17, 0xb8, !PT ;  /* 0x8000000004097812 */ /* 0x000fe400078eb811 */
[----:B------:R-:W-:Y:S01]  /*a5f0*/  MOV R8, R3 ;  /* 0x0000000300087202 */ /* 0x000fe20000000f00 */
[----:B------:R-:W-:Y:S05]  /*a600*/  BRA `(.L_x_7950) ;  /* 0x0000003000007947 */ /* 0x000fea0003800000 */
.L_x_8012:
[----:B------:R-:W-:Y:S02]  /*a610*/  FSETP.GTU.FTZ.AND P0, PT, R3, +INF , PT ;  /* 0x7f8000000300780b */ /* 0x000fe40003f1c000 */
[----:B0-----:R-:W-:-:S11]  /*a620*/  MOV R9, R4 ;  /* 0x0000000400097202 */ /* 0x001fd60000000f00 */
[----:B------:R-:W-:Y:S02]  /*a630*/  @!P0 MOV R8, R3 ;  /* 0x0000000300088202 */ /* 0x000fe40000000f00 */
.L_x_7950:
[----:B------:R-:W-:Y:S05]  /*a640*/  BSYNC B1 ;  /* 0x0000000000017941 */ /* 0x000fea0003800000 */
.L_x_7949:
[----:B------:R-:W-:Y:S01]  /*a650*/  ISETP.GE.AND P0, PT, R25, R2, PT ;  /* 0x000000021900720c */ /* 0x000fe20003f06270 */
[----:B------:R-:W-:Y:S01]  /*a660*/  BSSY B0, `(.L_x_8013) ;  /* 0x0000018000007945 */ /* 0x000fe20003800000 */
[----:B------:R-:W-:Y:S11]  /*a670*/  BSSY B1, `(.L_x_8014) ;  /* 0x0000010000017945 */ /* 0x000ff60003800000 */
[----:B------:R-:W-:Y:S05]  /*a680*/  @P0 BRA `(.L_x_8015) ;  /* 0x000000e000000947 */ /* 0x000fea0003800000 */
[----:B------:R-:W0:Y:S01]  /*a690*/  S2R R25, SR_TID.X ;  /* 0x0000000000197919 */ /* 0x000e220000002100 */
[----:B------:R-:W-:Y:S01]  /*a6a0*/  HFMA2.MMA R5, -RZ, RZ, 0, 4.76837158203125e-07 ;  /* 0x00000008ff057435 */ /* 0x000fe200000001ff */
[----:B0-----:R-:W-:-:S02]  /*a6b0*/  LEA R4, R0, R25, 0x9 ;  /* 0x0000001900047211 */ /* 0x001fc400078e48ff */
[----:B------:R-:W-:-:S07]  /*a6c0*/  IADD3 R25, R25, 0x80, RZ ;  /* 0x0000008019197810 */ /* 0x000fce0007ffe0ff */
[----:B------:R-:W-:Y:S01]  /*a6d0*/  IMAD.WIDE.U32 R4, R4, R5, c[0x0][0x168] ;  /* 0x00005a0004047625 */ /* 0x000fe200078e0005 */
[----:B------:R-:W-:-:S04]  /*a6e0*/  ISETP.GE.AND P0, PT, R25, R2, PT ;  /* 0x000000021900720c */ /* 0x000fc80003f06270 */
[----:B------:R0:W-:Y:S09]  /*a6f0*/  STG.E.64 [R4.64], R14 ;  /* 0x0000000e04007986 */ /* 0x0001f2000c101b04 */
[----:B------:R-:W-:Y:S01]  /*a700*/  @P0 BREAK B1 ;  /* 0x0000000000010942 */ /* 0x000fe20003800000 */
[----:B------:R-:W-:Y:S05]  /*a710*/  @P0 BRA `(.L_x_8016) ;  /* 0x000000c000000947 */ /* 0x000fea0003800000 */
[----:B0-----:R-:W-:Y:S02]  /*a720*/  LEA R4, R0, R25, 0x9 ;  /* 0x0000001900047211 */ /* 0x001fe400078e48ff */
[----:B------:R-:W-:-:S02]  /*a730*/  MOV R5, 0x8 ;  /* 0x0000000800057802 */ /* 0x000fc40000000f00 */
[----:B------:R-:W-:-:S03]  /*a740*/  IADD3 R25, R25, 0x80, RZ ;  /* 0x0000008019197810 */ /* 0x000fc60007ffe0ff */
[----:B------:R-:W-:-:S05]  /*a750*/  IMAD.WIDE.U32 R4, R4, R5, c[0x0][0x168] ;  /* 0x00005a0004047625 */ /* 0x000fca00078e0005 */
[----:B------:R0:W-:Y:S02]  /*a760*/  STG.E.64 [R4.64], R12 ;  /* 0x0000000c04007986 */ /* 0x0001e4000c101b04 */
.L_x_8015:
[----:B------:R-:W-:Y:S05]  /*a770*/  BSYNC B1 ;  /* 0x0000000000017941 */ /* 0x000fea0003800000 */
.L_x_8014:
[----:B------:R-:W-:-:S13]  /*a780*/  ISETP.GE.AND P0, PT, R25, R2, PT ;  /* 0x000000021900720c */ /* 0x000fda0003f06270 */
[----:B0-----:R-:W-:Y:S02]  /*a790*/  @!P0 LEA R4, R0, R25, 0x9 ;  /* 0x0000001900048211 */ /* 0x001fe400078e48ff */
[----:B------:R-:W-:Y:S02]  /*a7a0*/  @!P0 MOV R5, 0x8 ;  /* 0x0000000800058802 */ /* 0x000fe40000000f00 */
[----:B------:R-:W-:-:S03]  /*a7b0*/  @!P0 IADD3 R25, R25, 0x80, RZ ;  /* 0x0000008019198810 */ /* 0x000fc60007ffe0ff */
[----:B------:R-:W-:-:S05]  /*a7c0*/  @!P0 IMAD.WIDE.U32 R4, R4, R5, c[0x0][0x168] ;  /* 0x00005a0004048625 */ /* 0x000fca00078e0005 */
[----:B------:R0:W-:Y:S02]  /*a7d0*/  @!P0 STG.E.64 [R4.64], R18 ;  /* 0x0000001204008986 */ /* 0x0001e4000c101b04 */
.L_x_8016:
[----:B------:R-:W-:Y:S05]  /*a7e0*/  BSYNC B0 ;  /* 0x0000000000007941 */ /* 0x000fea0003800000 */
.L_x_8013:
[----:B------:R-:W-:Y:S01]  /*a7f0*/  WARPSYNC 0xffffffff ;  /* 0xffffffff00007948 */ /* 0x000fe20003800000 */
[----:B------:R-:W-:-:S13]  /*a800*/  ISETP.GE.AND P0, PT, R25, R2, PT ;  /* 0x000000021900720c */ /* 0x000fda0003f06270 */
[----:B------:R-:W-:Y:S05]  /*a810*/  @P0 EXIT ;  /* 0x000000000000094d */ /* 0x000fea0003800000 */
[----:B------:R-:W-:Y:S01]  /*a820*/  HFMA2.MMA R3, -RZ, RZ, 0, 4.76837158203125e-07 ;  /* 0x00000008ff037435 */ /* 0x000fe200000001ff */
[----:B------:R-:W-:-:S09]  /*a830*/  LEA R2, R0, R25, 0x9 ;  /* 0x0000001900027211 */ /* 0x000fd200078e48ff */
[----:B------:R-:W-:-:S05]  /*a840*/  IMAD.WIDE.U32 R2, R2, R3, c[0x0][0x168] ;  /* 0x00005a0002027625 */ /* 0x000fca00078e0003 */
[----:B------:R-:W-:Y:S01]  /*a850*/  STG.E.64 [R2.64], R8 ;  /* 0x0000000802007986 */ /* 0x000fe2000c101b04 */
[----:B------:R-:W-:Y:S05]  /*a860*/  EXIT ;  /* 0x000000000000794d */ /* 0x000fea0003800000 */
        .weak           $__internal_15_$__cuda_sm3x_div_rn_ftz_f32_slowpath
        .type           $__internal_15_$__cuda_sm3x_div_rn_ftz_f32_slowpath,@function
        .size           $__internal_15_$__cuda_sm3x_div_rn_ftz_f32_slowpath,(.L_x_16512 - $__internal_15_$__cuda_sm3x_div_rn_ftz_f32_slowpath)
$__internal_15_$__cuda_sm3x_div_rn_ftz_f32_slowpath:
        /* <DEDUP_REMOVED lines=32> */
.L_x_8019:
[----:B------:R-:W-:Y:S05]  /*aa70*/  BSYNC B3 ;  /* 0x0000000000037941 */ /* 0x000fea0003800000 */
.L_x_8018:
        /* <DEDUP_REMOVED lines=27> */
.L_x_8025:
[----:B------:R-:W-:Y:S02]  /*ac30*/  LEA R5, R6, R5, 0x17 ;  /* 0x0000000506057211 */ /* 0x000fe400078eb8ff */
.L_x_8026:
[----:B------:R-:W-:Y:S05]  /*ac40*/  BSYNC B3 ;  /* 0x0000000000037941 */ /* 0x000fea0003800000 */
.L_x_8024:
[----:B------:R-:W-:Y:S01]  /*ac50*/  MOV R3, R5 ;  /* 0x0000000500037202 */ /* 0x000fe20000000f00 */
[----:B------:R-:W-:Y:S05]  /*ac60*/  BRA `(.L_x_8027) ;  /* 0x0000008000007947 */ /* 0x000fea0003800000 */
.L_x_8023:
[----:B------:R-:W-:-:S04]  /*ac70*/  LOP3.LUT R8, R7, 0x80000000, R8, 0x48, !PT ;  /* 0x8000000007087812 */ /* 0x000fc800078e4808 */
[----:B------:R-:W-:Y:S01]  /*ac80*/  LOP3.LUT R3, R8, 0x7f800000, RZ, 0xfc, !PT ;  /* 0x7f80000008037812 */ /* 0x000fe200078efcff */
[----:B------:R-:W-:Y:S05]  /*ac90*/  BRA `(.L_x_8027) ;  /* 0x0000005000007947 */ /* 0x000fea0003800000 */
.L_x_8022:
[----:B------:R-:W-:Y:S01]  /*aca0*/  LOP3.LUT R3, R7, 0x80000000, R8, 0x48, !PT ;  /* 0x8000000007037812 */ /* 0x000fe200078e4808 */
[----:B------:R-:W-:Y:S05]  /*acb0*/  BRA `(.L_x_8027) ;  /* 0x0000003000007947 */ /* 0x000fea0003800000 */
.L_x_8021:
[----:B------:R-:W0:Y:S01]  /*acc0*/  MUFU.RSQ R3, -QNAN ;  /* 0xffc0000000037908 */ /* 0x000e220000001400 */
[----:B------:R-:W-:Y:S05]  /*acd0*/  BRA `(.L_x_8027) ;  /* 0x0000001000007947 */ /* 0x000fea0003800000 */
.L_x_8020:
[----:B------:R-:W-:Y:S02]  /*ace0*/  FADD.FTZ R3, R8, R7 ;  /* 0x0000000708037221 */ /* 0x000fe40000010000 */
.L_x_8027:
[----:B------:R-:W-:Y:S05]  /*acf0*/  BSYNC B2 ;  /* 0x0000000000027941 */ /* 0x000fea0003800000 */
.L_x_8017:
[----:B------:R-:W-:Y:S01]  /*ad00*/  HFMA2.MMA R7, -RZ, RZ, 0, 0 ;  /* 0x00000000ff077435 */ /* 0x000fe200000001ff */
[----:B------:R-:W-:-:S05]  /*ad10*/  MOV R6, R4 ;  /* 0x0000000400067202 */ /* 0x000fca0000000f00 */
[----:B------:R-:W-:Y:S05]  /*ad20*/  RET.REL.NODEC R6 `(_ZN2at6native27unrolled_elementwise_kernelIZZZNS0_17acosh_kernel_cudaERNS_18TensorIteratorBaseEENKUlvE_clEvENKUlvE0_clEvEUlN3c107complexIfEEE_St5arrayIPcLm2EELi4E23TrivialOffsetCalculatorILi1EjESE_NS0_6memory15LoadWithoutCastENSF_16StoreWithoutCastEEEviT_T0_T2_T3_T4_T5_) ;  /* 0xffff52d006007950 */ /* 0x000fea0003c3ffff */
.L_x_8028:
        /* <DEDUP_REMOVED lines=13> */
.L_x_16512:


//--------------------- .text._ZN2at6native29vectorized_elementwise_kernelILi2EZZZNS0_17acosh_kernel_cudaERNS_18TensorIteratorBaseEENKUlvE_clEvENKUlvE0_clEvEUlN3c107complexIfEEE_St5arrayIPcLm2EEEEviT0_T1_ --------------------------
	.section	.text._ZN2at6native29vectorized_elementwise_kernelILi2EZZZNS0_17acosh_kernel_cudaERNS_18TensorIteratorBaseEENKUlvE_clEvENKUlvE0_clEvEUlN3c107complexIfEEE_St5arrayIPcLm2EEEEviT0_T1_,"ax",@progbits
	.sectioninfo	@"SHI_REGISTERS=40"
	.align	128
        .global         _ZN2at6native29vectorized_elementwise_kernelILi2EZZZNS0_17acosh_kernel_cudaERNS_18TensorIteratorBaseEENKUlvE_clEvENKUlvE0_clEvEUlN3c107complexIfEEE_St5arrayIPcLm2EEEEviT0_T1_
        .type           _ZN2at6native29vectorized_elementwise_kernelILi2EZZZNS0_17acosh_kernel_cudaERNS_18TensorIteratorBaseEENKUlvE_clEvENKUlvE0_clEvEUlN3c107complexIfEEE_St5arrayIPcLm2EEEEviT0_T1_,@function
        .size           _ZN2at6native29vectorized_elementwise_kernelILi2EZZZNS0_17acosh_kernel_cudaERNS_18TensorIteratorBaseEENKUlvE_clEvENKUlvE0_clEvEUlN3c107complexIfEEE_St5arrayIPcLm2EEEEviT0_T1_,(.L_x_16513 - _ZN2at6native29vectorized_elementwise_kernelILi2EZZZNS0_17acosh_kernel_cudaERNS_18TensorIteratorBaseEENKUlvE_clEvENKUlvE0_clEvEUlN3c107complexIfEEE_St5arrayIPcLm2EEEEviT0_T1_)
        .other          _ZN2at6native29vectorized_elementwise_kernelILi2EZZZNS0_17acosh_kernel_cudaERNS_18TensorIteratorBaseEENKUlvE_clEvENKUlvE0_clEvEUlN3c107complexIfEEE_St5arrayIPcLm2EEEEviT0_T1_,@"STO_CUDA_ENTRY STV_DEFAULT"
_ZN2at6native29vectorized_elementwise_kernelILi2EZZZNS0_17acosh_kernel_cudaERNS_18TensorIteratorBaseEENKUlvE_clEvENKUlvE0_clEvEUlN3c107complexIfEEE_St5arrayIPcLm2EEEEviT0_T1_:
.text._ZN2at6native29vectorized_elementwise_kernelILi2EZZZNS0_17acosh_kernel_cudaERNS_18TensorIteratorBaseEENKUlvE_clEvENKUlvE0_clEvEUlN3c107complexIfEEE_St5arrayIPcLm2EEEEviT0_T1_:
        /* <DEDUP_REMOVED lines=8> */
[----:B------:R-:W-:-:S10]  /*0080*/  HFMA2.MMA R3, -RZ, RZ, 0, 4.76837158203125e-07 ;  /* 0x00000008ff037435 */ /* 0x000fd400000001ff */
[----:B------:R-:W-:-:S06]  /*0090*/  IMAD.WIDE R2, R0, R3, c[0x0][0x170] ;  /* 0x00005c0000027625 */ /* 0x000fcc00078e0203 */
[----:B0-----:R-:W-:-:S05]  /*00a0*/  IMAD.WIDE.U32 R2, R31, 0x10, R2 ;  /* 0x000000101f027825 */ /* 0x001fca00078e0002 */
[----:B------:R-:W2:Y:S04]  /*00b0*/  LDG.E.128 R8, [R2.64] ;  /* 0x0000000402087981 */ /* 0x000ea8000c1e1d00 */
[----:B------:R0:W5:Y:S04]  /*00c0*/  LDG.E.128 R24, [R2.64+0x800] ;  /* 0x0008000402187981 */ /* 0x000168000c1e1d00 */
[----:B------:R0:W5:Y:S04]  /*00d0*/  LDG.E.128 R20, [R2.64+0x1000] ;  /* 0x0010000402147981 */ /* 0x000168000c1e1d00 */
[----:B------:R0:W5:Y:S01]  /*00e0*/  LDG.E.128 R16, [R2.64+0x1800] ;  /* 0x0018000402107981 */ /* 0x000162000c1e1d00 */
[----:B------:R-:W-:Y:S01]  /*00f0*/  BSSY B2, `(.L_x_8030) ;  /* 0x000027b000027945 */ /* 0x000fe20003800000 */
[C---:B--2---:R-:W-:Y:S01]  /*0100*/  FSETP.GTU.FTZ.AND P0, PT, |R8|.reuse, +INF , PT ;  /* 0x7f8000000800780b */ /* 0x044fe20003f1c200 */
        /* <DEDUP_REMOVED lines=106> */
.L_x_8038:
        /* <DEDUP_REMOVED lines=10> */
.L_x_8040:
[----:B------:R-:W-:-:S04]  /*0850*/  FADD.FTZ R6, -R2, R5 ;  /* 0x0000000502067221 */ /* 0x000fc80000010100 */
[----:B------:R-:W-:Y:S02]  /*0860*/  FMUL.FTZ R6, R6, 0.5 ;  /* 0x3f00000006067820 */ /* 0x000fe40000410000 */
.L_x_8041:
[----:B------:R-:W-:Y:S05]  /*0870*/  BSYNC B1 ;  /* 0x0000000000017941 */ /* 0x000fea0003800000 */
.L_x_8039:
        /* <DEDUP_REMOVED lines=11> */
.L_x_8043:
[----:B------:R-:W-:-:S04]  /*0930*/  FADD.FTZ R7, R4, -R7 ;  /* 0x8000000704077221 */ /* 0x000fc80000010000 */
[----:B------:R-:W-:Y:S02]  /*0940*/  FMUL.FTZ R7, R7, 0.5 ;  /* 0x3f00000007077820 */ /* 0x000fe40000410000 */
.L_x_8044:
[----:B------:R-:W-:Y:S05]  /*0950*/  BSYNC B1 ;  /* 0x0000000000017941 */ /* 0x000fea0003800000 */
.L_x_8042:
        /* <DEDUP_REMOVED lines=35> */
.L_x_8037:
[----:B------:R0:W1:Y:S02]  /*0b90*/  MUFU.SQRT R12, R33 ;  /* 0x00000021000c7308 */ /* 0x0000640000002000 */
.L_x_8036:
[----:B------:R-:W-:Y:S05]  /*0ba0*/  BSYNC B0 ;  /* 0x0000000000007941 */ /* 0x000fea0003800000 */
.L_x_8035:
        /* <DEDUP_REMOVED lines=24> */
.L_x_8051:
[----:B------:R-:W-:-:S04]  /*0d30*/  FADD.FTZ R2, -R2, R5 ;  /* 0x0000000502027221 */ /* 0x000fc80000010100 */
[----:B------:R-:W-:Y:S02]  /*0d40*/  FMUL.FTZ R2, R2, 0.5 ;  /* 0x3f00000002027820 */ /* 0x000fe40000410000 */
.L_x_8052:
[----:B------:R-:W-:Y:S05]  /*0d50*/  BSYNC B1 ;  /* 0x0000000000017941 */ /* 0x000fea0003800000 */
.L_x_8050:
        /* <DEDUP_REMOVED lines=10> */
.L_x_8054:
[----:B------:R-:W-:-:S04]  /*0e00*/  FADD.FTZ R3, -R3, R4 ;  /* 0x0000000403037221 */ /* 0x000fc80000010100 */
[----:B------:R-:W-:Y:S02]  /*0e10*/  FMUL.FTZ R3, R3, 0.5 ;  /* 0x3f00000003037820 */ /* 0x000fe40000410000 */
.L_x_8055:
[----:B------:R-:W-:Y:S05]  /*0e20*/  BSYNC B1 ;  /* 0x0000000000017941 */ /* 0x000fea0003800000 */
.L_x_8053:
[----:B------:R-:W-:Y:S01]  /*0e30*/  FADD.FTZ R2, R3, R2 ;  /* 0x0000000203027221 */ /* 0x000fe20000010000 */
[----:B------:R-:W-:Y:S01]  /*0e40*/  PLOP3.LUT P0, PT, PT, PT, PT, 0x80, 0x0 ;  /* 0x000000000000781c */ /* 0x000fe20003f0f070 */
[----:B------:R-:W-:-:S04]  /*0e50*/  FADD.FTZ R15, R14, R15 ;  /* 0x0000000f0e0f7221 */ /* 0x000fc80000010000 */
[----:B------:R-:W-:-:S06]  /*0e60*/  FMUL.FTZ R15, R15, R2 ;  /* 0x000000020f0f7220 */ /* 0x000fcc0000410000 */
[----:B------:R-:W2:Y:S01]  /*0e70*/  MUFU.SQRT R15, R15 ;  /* 0x0000000f000f7308 */ /* 0x000ea20000002000 */
[----:B------:R-:W-:Y:S05]  /*0e80*/  BRA `(.L_x_8047) ;  /* 0x000001a000007947 */ /* 0x000fea0003800000 */
.L_x_8049:
        /* <DEDUP_REMOVED lines=15> */
.L_x_8048:
        /* <DEDUP_REMOVED lines=8> */
.L_x_8046:
[----:B------:R-:W-:Y:S01]  /*1000*/  PLOP3.LUT P0, PT, PT, PT, PT, 0x80, 0x0 ;  /* 0x000000000000781c */ /* 0x000fe20003f0f070 */
[----:B------:R-:W-:Y:S02]  /*1010*/  FMUL.FTZ R15, R15, 16777216 ;  /* 0x4b8000000f0f7820 */ /* 0x000fe40000410000 */
[----:B------:R-:W-:-:S05]  /*1020*/  FMUL.FTZ R14, R14, 16777216 ;  /* 0x4b8000000e0e7820 */ /* 0x000fca0000410000 */
.L_x_8047:
[----:B------:R-:W-:Y:S05]  /*1030*/  BSYNC B0 ;  /* 0x0000000000007941 */ /* 0x000fea0003800000 */
.L_x_8045:
        /* <DEDUP_REMOVED lines=33> */
.L_x_8058:
        /* <DEDUP_REMOVED lines=28> */
.L_x_8057:
        /* <DEDUP_REMOVED lines=19> */
[----:B01---5:R-:W-:Y:S05]  /*1540*/  CALL.REL.NOINC `($__internal_16_$__cuda_sm3x_div_rn_ftz_f32_slowpath) ;  /* 0x0002837000007944 */ /* 0x023fea0003c00000 */
.L_x_8062:
[----:B------:R-:W-:Y:S05]  /*1550*/  BSYNC B4 ;  /* 0x0000000000047941 */ /* 0x000fea0003800000 */
.L_x_8061:
        /* <DEDUP_REMOVED lines=18> */
.L_x_8064:
[----:B------:R-:W-:Y:S02]  /*1680*/  ISETP.GE.AND P0, PT, R14, RZ, PT ;  /* 0x000000ff0e00720c */ /* 0x000fe40003f06270 */
[----:B------:R-:W-:-:S11]  /*1690*/  MOV R3, 0x3fd774eb ;  /* 0x3fd774eb00037802 */ /* 0x000fd60000000f00 */
[----:B------:R-:W-:-:S04]  /*16a0*/  @P0 FFMA.FTZ R2, R3, 0.93318945169448852539, -R2 ;  /* 0x3f6ee58103020823 */ /* 0x000fc80000010802 */
[----:B------:R-:W-:Y:S02]  /*16b0*/  @!P0 FFMA.FTZ R2, R3, 0.93318945169448852539, R2 ;  /* 0x3f6ee58103028823 */ /* 0x000fe40000010002 */
.L_x_8065:
[----:B------:R-:W-:Y:S05]  /*16c0*/  BSYNC B0 ;  /* 0x0000000000007941 */ /* 0x000fea0003800000 */
.L_x_8063:
        /* <DEDUP_REMOVED lines=11> */
.L_x_8060:
        /* <DEDUP_REMOVED lines=17> */
.L_x_8067:
[----:B------:R-:W-:Y:S05]  /*1890*/  BSYNC B4 ;  /* 0x0000000000047941 */ /* 0x000fea0003800000 */
.L_x_8066:
        /* <DEDUP_REMOVED lines=18> */
.L_x_8069:
[----:B------:R-:W-:Y:S02]  /*19c0*/  ISETP.GE.AND P0, PT, R14, RZ, PT ;  /* 0x000000ff0e00720c */ /* 0x000fe40003f06270 */
[----:B------:R-:W-:-:S11]  /*19d0*/  MOV R3, 0x3fd774eb ;  /* 0x3fd774eb00037802 */ /* 0x000fd60000000f00 */
[----:B------:R-:W-:-:S04]  /*19e0*/  @P0 FFMA.FTZ R2, R3, 0.93318945169448852539, -R2 ;  /* 0x3f6ee58103020823 */ /* 0x000fc80000010802 */
[----:B------:R-:W-:Y:S02]  /*19f0*/  @!P0 FFMA.FTZ R2, R3, 0.93318945169448852539, R2 ;  /* 0x3f6ee58103028823 */ /* 0x000fe40000010002 */
.L_x_8070:
[----:B------:R-:W-:Y:S05]  /*1a00*/  BSYNC B0 ;  /* 0x0000000000007941 */ /* 0x000fea0003800000 */
.L_x_8068:
        /* <DEDUP_REMOVED lines=10> */
.L_x_8059:
[----:B------:R-:W-:Y:S05]  /*1ab0*/  BSYNC B3 ;  /* 0x0000000000037941 */ /* 0x000fea0003800000 */
.L_x_8056:
[----:B------:R-:W-:-:S13]  /*1ac0*/  ISETP.NE.AND P0, PT, R13, RZ, PT ;  /* 0x000000ff0d00720c */ /* 0x000fda0003f05270 */
[----:B-1----:R-:W-:Y:S01]  /*1ad0*/  @!P0 FADD.FTZ R12, -R12, -RZ ;  /* 0x800000ff0c0c8221 */ /* 0x002fe20000010100 */
[----:B------:R-:W-:Y:S05]  /*1ae0*/  BRA `(.L_x_8071) ;  /* 0x00000db000007947 */ /* 0x000fea0003800000 */
.L_x_8034:
[----:B------:R-:W-:Y:S02]  /*1af0*/  FADD.FTZ R2, -R8, 6.1232342629258392722e-17 ;  /* 0x248d313208027421 */ /* 0x000fe40000010100 */
[----:B------:R-:W-:Y:S02]  /*1b00*/  FADD.FTZ R12, -R9, -RZ ;  /* 0x800000ff090c7221 */ /* 0x000fe40000010100 */
[----:B------:R-:W-:Y:S01]  /*1b10*/  FADD.FTZ R2, R2, 1.5707963705062866211 ;  /* 0x3fc90fdb02027421 */ /* 0x000fe20000010000 */
[----:B------:R-:W-:Y:S05]  /*1b20*/  BRA `(.L_x_8071) ;  /* 0x00000d7000007947 */ /* 0x000fea0003800000 */
.L_x_8033:
[----:B------:R-:W-:Y:S01]  /*1b30*/  MOV R2, RZ ;  /* 0x000000ff00027202 */ /* 0x000fe20000000f00 */
[----:B------:R-:W-:Y:S01]  /*1b40*/  FADD.FTZ R12, -R9, -RZ ;  /* 0x800000ff090c7221 */ /* 0x000fe20000010100 */
[----:B------:R-:W-:Y:S05]  /*1b50*/  BRA `(.L_x_8071) ;  /* 0x00000d4000007947 */ /* 0x000fea0003800000 */
.L_x_8032:
        /* <DEDUP_REMOVED lines=23> */
[----:B-----5:R-:W-:Y:S05]  /*1cd0*/  CALL.REL.NOINC `($__internal_16_$__cuda_sm3x_div_rn_ftz_f32_slowpath) ;  /* 0x00027be000007944 */ /* 0x020fea0003c00000 */
.L_x_8076:
[----:B------:R-:W-:Y:S05]  /*1ce0*/  BSYNC B4 ;  /* 0x0000000000047941 */ /* 0x000fea0003800000 */
.L_x_8075:
        /* <DEDUP_REMOVED lines=18> */
.L_x_8078:
[----:B------:R-:W-:Y:S02]  /*1e10*/  ISETP.GE.AND P0, PT, R8, RZ, PT ;  /* 0x000000ff0800720c */ /* 0x000fe40003f06270 */
[----:B------:R-:W-:-:S11]  /*1e20*/  MOV R3, 0x3fd774eb ;  /* 0x3fd774eb00037802 */ /* 0x000fd60000000f00 */
[----:B------:R-:W-:-:S04]  /*1e30*/  @P0 FFMA.FTZ R2, R3, 0.93318945169448852539, -R2 ;  /* 0x3f6ee58103020823 */ /* 0x000fc80000010802 */
[----:B------:R-:W-:Y:S02]  /*1e40*/  @!P0 FFMA.FTZ R2, R3, 0.93318945169448852539, R2 ;  /* 0x3f6ee58103028823 */ /* 0x000fe40000010002 */
.L_x_8079:
[----:B------:R-:W-:Y:S05]  /*1e50*/  BSYNC B0 ;  /* 0x0000000000007941 */ /* 0x000fea0003800000 */
.L_x_8077:
        /* <DEDUP_REMOVED lines=13> */
.L_x_8074:
        /* <DEDUP_REMOVED lines=12> */
.L_x_8082:
[----:B------:R-:W-:Y:S05]  /*1ff0*/  BSYNC B4 ;  /* 0x0000000000047941 */ /* 0x000fea0003800000 */
.L_x_8081:
        /* <DEDUP_REMOVED lines=18> */
.L_x_8084:
[----:B------:R-:W-:Y:S02]  /*2120*/  ISETP.GE.AND P0, PT, R8, RZ, PT ;  /* 0x000000ff0800720c */ /* 0x000fe40003f06270 */
[----:B------:R-:W-:-:S11]  /*2130*/  MOV R3, 0x3fd774eb ;  /* 0x3fd774eb00037802 */ /* 0x000fd60000000f00 */
[----:B------:R-:W-:-:S04]  /*2140*/  @P0 FFMA.FTZ R2, R3, 0.93318945169448852539, -R2 ;  /* 0x3f6ee58103020823 */ /* 0x000fc80000010802 */
[----:B------:R-:W-:Y:S02]  /*2150*/  @!P0 FFMA.FTZ R2, R3, 0.93318945169448852539, R2 ;  /* 0x3f6ee58103028823 */ /* 0x000fe40000010002 */
.L_x_8085:
[----:B------:R-:W-:Y:S05]  /*2160*/  BSYNC B0 ;  /* 0x0000000000007941 */ /* 0x000fea0003800000 */
.L_x_8083:
        /* <DEDUP_REMOVED lines=27> */
.L_x_8073:
        /* <DEDUP_REMOVED lines=32> */
[----:B-----5:R-:W-:Y:S05]  /*2520*/  CALL.REL.NOINC `($__internal_16_$__cuda_sm3x_div_rn_ftz_f32_slowpath) ;  /* 0x0002739000007944 */ /* 0x020fea0003c00000 */
.L_x_8087:
[----:B------:R-:W-:Y:S05]  /*2530*/  BSYNC B4 ;  /* 0x0000000000047941 */ /* 0x000fea0003800000 */
.L_x_8086:
        /* <DEDUP_REMOVED lines=18> */
.L_x_8089:
[----:B------:R-:W-:Y:S02]  /*2660*/  ISETP.GE.AND P0, PT, R8, RZ, PT ;  /* 0x000000ff0800720c */ /* 0x000fe40003f06270 */
[----:B------:R-:W-:-:S11]  /*2670*/  MOV R3, 0x3fd774eb ;  /* 0x3fd774eb00037802 */ /* 0x000fd60000000f00 */
[----:B------:R-:W-:-:S04]  /*2680*/  @P0 FFMA.FTZ R2, R3, 0.93318945169448852539, -R2 ;  /* 0x3f6ee58103020823 */ /* 0x000fc80000010802 */
[----:B------:R-:W-:Y:S02]  /*2690*/  @!P0 FFMA.FTZ R2, R3, 0.93318945169448852539, R2 ;  /* 0x3f6ee58103028823 */ /* 0x000fe40000010002 */
.L_x_8090:
[----:B------:R-:W-:Y:S05]  /*26a0*/  BSYNC B0 ;  /* 0x0000000000007941 */ /* 0x000fea0003800000 */
.L_x_8088:
        /* <DEDUP_REMOVED lines=10> */
.L_x_8080:
[----:B------:R-:W-:Y:S05]  /*2750*/  BSYNC B3 ;  /* 0x0000000000037941 */ /* 0x000fea0003800000 */
.L_x_8072:
[----:B------:R-:W-:Y:S01]  /*2760*/  ISETP.NE.AND P0, PT, R13, RZ, PT ;  /* 0x000000ff0d00720c */ /* 0x000fe20003f05270 */
[----:B------:R-:W-:Y:S02]  /*2770*/  FADD.FTZ R12, R32, 0.69314718246459960938 ;  /* 0x3f317218200c7421 */ /* 0x000fe40000010000 */
[----:B------:R-:W-:-:S10]  /*2780*/  FADD.FTZ R2, |R2|, -RZ ;  /* 0x800000ff02027221 */ /* 0x000fd40000010200 */
[----:B------:R-:W-:Y:S01]  /*2790*/  @!P0 FADD.FTZ R12, -R12, -RZ ;  /* 0x800000ff0c0c8221 */ /* 0x000fe20000010100 */
[----:B------:R-:W-:Y:S05]  /*27a0*/  BRA `(.L_x_8071) ;  /* 0x000000f000007947 */ /* 0x000fea0003800000 */
.L_x_8031:
[----:B0-----:R-:W-:-:S13]  /*27b0*/  FSETP.NEU.FTZ.AND P0, PT, R14, +INF , PT ;  /* 0x7f8000000e00780b */ /* 0x001fda0003f1d000 */
        /* <DEDUP_REMOVED lines=14> */
.L_x_8071:
[----:B------:R-:W-:Y:S05]  /*28a0*/  BSYNC B2 ;  /* 0x0000000000027941 */ /* 0x000fea0003800000 */
.L_x_8030:
        /* <DEDUP_REMOVED lines=10> */
.L_x_8092:
[----:B------:R-:W-:Y:S02]  /*2950*/  FSETP.GTU.FTZ.AND P0, PT, R3, +INF , PT ;  /* 0x7f8000000300780b */ /* 0x000fe40003f1c000 */
[----:B------:R-:W-:-:S11]  /*2960*/  MOV R13, R2 ;  /* 0x00000002000d7202 */ /* 0x000fd60000000f00 */
[----:B------:R-:W-:Y:S02]  /*2970*/  @!P0 MOV R12, R3 ;  /* 0x00000003000c8202 */ /* 0x000fe40000000f00 */
.L_x_8093:
[----:B------:R-:W-:Y:S05]  /*2980*/  BSYNC B0 ;  /* 0x0000000000007941 */ /* 0x000fea0003800000 */
.L_x_8091:
[C---:B------:R-:W-:Y:S01]  /*2990*/  FSETP.GTU.FTZ.AND P0, PT, |R10|.reuse, +INF , PT ;  /* 0x7f8000000a00780b */ /* 0x040fe20003f1c200 */
        /* <DEDUP_REMOVED lines=27> */
[----:B---3--:R-:W-:Y:S02]  /*2b50*/  IADD3 R15, -R8, 0x7e800000, RZ ;  /* 0x7e800000080f7810 */ /* 0x008fe40007ffe1ff */
        /* <DEDUP_REMOVED lines=79> */
.L_x_8102:
        /* <DEDUP_REMOVED lines=10> */
.L_x_8104:
[----:B------:R-:W-:-:S04]  /*30f0*/  FADD.FTZ R2, -R3, R6 ;  /* 0x0000000603027221 */ /* 0x000fc80000010100 */
[----:B------:R-:W-:Y:S02]  /*3100*/  FMUL.FTZ R2, R2, 0.5 ;  /* 0x3f00000002027820 */ /* 0x000fe40000410000 */
.L_x_8105:
[----:B------:R-:W-:Y:S05]  /*3110*/  BSYNC B1 ;  /* 0x0000000000017941 */ /* 0x000fea0003800000 */
.L_x_8103:
        /* <DEDUP_REMOVED lines=11> */
.L_x_8107:
[----:B------:R-:W-:-:S04]  /*31d0*/  FADD.FTZ R7, R5, -R8 ;  /* 0x8000000805077221 */ /* 0x000fc80000010000 */
[----:B------:R-:W-:Y:S02]  /*31e0*/  FMUL.FTZ R7, R7, 0.5 ;  /* 0x3f00000007077820 */ /* 0x000fe40000410000 */
.L_x_8108:
[----:B------:R-:W-:Y:S05]  /*31f0*/  BSYNC B1 ;  /* 0x0000000000017941 */ /* 0x000fea0003800000 */
.L_x_8106:
        /* <DEDUP_REMOVED lines=35> */
.L_x_8101:
[----:B------:R0:W1:Y:S02]  /*3430*/  MUFU.SQRT R8, R33 ;  /* 0x0000002100087308 */ /* 0x0000640000002000 */
.L_x_8100:
[----:B------:R-:W-:Y:S05]  /*3440*/  BSYNC B0 ;  /* 0x0000000000007941 */ /* 0x000fea0003800000 */
.L_x_8099:
        /* <DEDUP_REMOVED lines=24> */
.L_x_8115:
[----:B------:R-:W-:-:S04]  /*35d0*/  FADD.FTZ R3, -R3, R6 ;  /* 0x0000000603037221 */ /* 0x000fc80000010100 */
[----:B------:R-:W-:Y:S02]  /*35e0*/  FMUL.FTZ R3, R3, 0.5 ;  /* 0x3f00000003037820 */ /* 0x000fe40000410000 */
.L_x_8116:
[----:B------:R-:W-:Y:S05]  /*35f0*/  BSYNC B1 ;  /* 0x0000000000017941 */ /* 0x000fea0003800000 */
.L_x_8114:
        /* <DEDUP_REMOVED lines=10> */
.L_x_8118:
[----:B------:R-:W-:-:S04]  /*36a0*/  FADD.FTZ R4, -R4, R5 ;  /* 0x0000000504047221 */ /* 0x000fc80000010100 */
[----:B------:R-:W-:Y:S02]  /*36b0*/  FMUL.FTZ R4, R4, 0.5 ;  /* 0x3f00000004047820 */ /* 0x000fe40000410000 */
.L_x_8119:
[----:B------:R-:W-:Y:S05]  /*36c0*/  BSYNC B1 ;  /* 0x0000000000017941 */ /* 0x000fea0003800000 */
.L_x_8117:
[----:B------:R-:W-:Y:S01]  /*36d0*/  FADD.FTZ R4, R4, R3 ;  /* 0x0000000304047221 */ /* 0x000fe20000010000 */
[----:B------:R-:W-:Y:S01]  /*36e0*/  PLOP3.LUT P0, PT, PT, PT, PT, 0x80, 0x0 ;  /* 0x000000000000781c */ /* 0x000fe20003f0f070 */
[----:B------:R-:W-:-:S04]  /*36f0*/  FADD.FTZ R15, R14, R15 ;  /* 0x0000000f0e0f7221 */ /* 0x000fc80000010000 */
[----:B------:R-:W-:-:S06]  /*3700*/  FMUL.FTZ R15, R15, R4 ;  /* 0x000000040f0f7220 */ /* 0x000fcc0000410000 */
[----:B------:R-:W2:Y:S01]  /*3710*/  MUFU.SQRT R15, R15 ;  /* 0x0000000f000f7308 */ /* 0x000ea20000002000 */
[----:B------:R-:W-:Y:S05]  /*3720*/  BRA `(.L_x_8111) ;  /* 0x000001a000007947 */ /* 0x000fea0003800000 */
.L_x_8113:
        /* <DEDUP_REMOVED lines=15> */
.L_x_8112:
        /* <DEDUP_REMOVED lines=8> */
.L_x_8110:
[----:B------:R-:W-:Y:S01]  /*38a0*/  PLOP3.LUT P0, PT, PT, PT, PT, 0x80, 0x0 ;  /* 0x000000000000781c */ /* 0x000fe20003f0f070 */
[----:B------:R-:W-:Y:S02]  /*38b0*/  FMUL.FTZ R15, R15, 16777216 ;  /* 0x4b8000000f0f7820 */ /* 0x000fe40000410000 */
[----:B------:R-:W-:-:S05]  /*38c0*/  FMUL.FTZ R14, R14, 16777216 ;  /* 0x4b8000000e0e7820 */ /* 0x000fca0000410000 */
.L_x_8111:
[----:B------:R-:W-:Y:S05]  /*38d0*/  BSYNC B0 ;  /* 0x0000000000007941 */ /* 0x000fea0003800000 */
.L_x_8109:
        /* <DEDUP_REMOVED lines=34> */
.L_x_8122:
        /* <DEDUP_REMOVED lines=29> */
.L_x_8121:
        /* <DEDUP_REMOVED lines=20> */
.L_x_8126:
[----:B------:R-:W-:Y:S05]  /*3e10*/  BSYNC B4 ;  /* 0x0000000000047941 */ /* 0x000fea0003800000 */
.L_x_8125:
        /* <DEDUP_REMOVED lines=18> */
.L_x_8128:
[----:B------:R-:W-:Y:S02]  /*3f40*/  ISETP.GE.AND P0, PT, R14, RZ, PT ;  /* 0x000000ff0e00720c */ /* 0x000fe40003f06270 */
[----:B------:R-:W-:-:S11]  /*3f50*/  MOV R3, 0x3fd774eb ;  /* 0x3fd774eb00037802 */ /* 0x000fd60000000f00 */
[----:B------:R-:W-:-:S04]  /*3f60*/  @P0 FFMA.FTZ R2, R3, 0.93318945169448852539, -R2 ;  /* 0x3f6ee58103020823 */ /* 0x000fc80000010802 */
[----:B------:R-:W-:Y:S02]  /*3f70*/  @!P0 FFMA.FTZ R2, R3, 0.93318945169448852539, R2 ;  /* 0x3f6ee58103028823 */ /* 0x000fe40000010002 */
.L_x_8129:
[----:B------:R-:W-:Y:S05]  /*3f80*/  BSYNC B0 ;  /* 0x0000000000007941 */ /* 0x000fea0003800000 */
.L_x_8127:
        /* <DEDUP_REMOVED lines=11> */
.L_x_8124:
        /* <DEDUP_REMOVED lines=17> */
.L_x_8131:
[----:B------:R-:W-:Y:S05]  /*4150*/  BSYNC B4 ;  /* 0x0000000000047941 */ /* 0x000fea0003800000 */
.L_x_8130:
        /* <DEDUP_REMOVED lines=18> */
.L_x_8133:
[----:B------:R-:W-:Y:S02]  /*4280*/  ISETP.GE.AND P0, PT, R14, RZ, PT ;  /* 0x000000ff0e00720c */ /* 0x000fe40003f06270 */
[----:B------:R-:W-:-:S11]  /*4290*/  MOV R3, 0x3fd774eb ;  /* 0x3fd774eb00037802 */ /* 0x000fd60000000f00 */
[----:B------:R-:W-:-:S04]  /*42a0*/  @P0 FFMA.FTZ R2, R3, 0.93318945169448852539, -R2 ;  /* 0x3f6ee58103020823 */ /* 0x000fc80000010802 */
[----:B------:R-:W-:Y:S02]  /*42b0*/  @!P0 FFMA.FTZ R2, R3, 0.93318945169448852539, R2 ;  /* 0x3f6ee58103028823 */ /* 0x000fe40000010002 */
.L_x_8134:
[----:B------:R-:W-:Y:S05]  /*42c0*/  BSYNC B0 ;  /* 0x0000000000007941 */ /* 0x000fea0003800000 */
.L_x_8132:
        /* <DEDUP_REMOVED lines=10> */
.L_x_8123:
[----:B------:R-:W-:Y:S05]  /*4370*/  BSYNC B3 ;  /* 0x0000000000037941 */ /* 0x000fea0003800000 */
.L_x_8120:
[----:B------:R-:W-:-:S13]  /*4380*/  ISETP.NE.AND P0, PT, R9, RZ, PT ;  /* 0x000000ff0900720c */ /* 0x000fda0003f05270 */
[----:B-1----:R-:W-:-:S05]  /*4390*/  @!P0 FADD.FTZ R8, -R8, -RZ ;  /* 0x800000ff08088221 */ /* 0x002fca0000010100 */
[----:B------:R-:W-:Y:S01]  /*43a0*/  MOV R14, R8 ;  /* 0x00000008000e7202 */ /* 0x000fe20000000f00 */
[----:B------:R-:W-:Y:S05]  /*43b0*/  BRA `(.L_x_8135) ;  /* 0x00000db000007947 */ /* 0x000fea0003800000 */
.L_x_8098:
[----:B------:R-:W-:Y:S02]  /*43c0*/  FADD.FTZ R2, -R10, 6.1232342629258392722e-17 ;  /* 0x248d31320a027421 */ /* 0x000fe40000010100 */
[----:B------:R-:W-:Y:S02]  /*43d0*/  FADD.FTZ R14, -R11, -RZ ;  /* 0x800000ff0b0e7221 */ /* 0x000fe40000010100 */
[----:B------:R-:W-:Y:S01]  /*43e0*/  FADD.FTZ R2, R2, 1.5707963705062866211 ;  /* 0x3fc90fdb02027421 */ /* 0x000fe20000010000 */
[----:B------:R-:W-:Y:S05]  /*43f0*/  BRA `(.L_x_8135) ;  /* 0x00000d7000007947 */ /* 0x000fea0003800000 */
.L_x_8097:
[----:B------:R-:W-:Y:S01]  /*4400*/  HFMA2.MMA R2, -RZ, RZ, 0, 0 ;  /* 0x00000000ff027435 */ /* 0x000fe200000001ff */
[----:B------:R-:W-:Y:S01]  /*4410*/  FADD.FTZ R14, -R11, -RZ ;  /* 0x800000ff0b0e7221 */ /* 0x000fe20000010100 */
[----:B------:R-:W-:Y:S05]  /*4420*/  BRA `(.L_x_8135) ;  /* 0x00000d4000007947 */ /* 0x000fea0003800000 */
.L_x_8096:
        /* <DEDUP_REMOVED lines=24> */
.L_x_8140:
[----:B------:R-:W-:Y:S05]  /*45b0*/  BSYNC B4 ;  /* 0x0000000000047941 */ /* 0x000fea0003800000 */
.L_x_8139:
        /* <DEDUP_REMOVED lines=18> */
.L_x_8142:
[----:B------:R-:W-:Y:S02]  /*46e0*/  ISETP.GE.AND P0, PT, R10, RZ, PT ;  /* 0x000000ff0a00720c */ /* 0x000fe40003f06270 */
[----:B------:R-:W-:-:S11]  /*46f0*/  MOV R3, 0x3fd774eb ;  /* 0x3fd774eb00037802 */ /* 0x000fd60000000f00 */
[----:B------:R-:W-:-:S04]  /*4700*/  @P0 FFMA.FTZ R2, R3, 0.93318945169448852539, -R2 ;  /* 0x3f6ee58103020823 */ /* 0x000fc80000010802 */
[----:B------:R-:W-:Y:S02]  /*4710*/  @!P0 FFMA.FTZ R2, R3, 0.93318945169448852539, R2 ;  /* 0x3f6ee58103028823 */ /* 0x000fe40000010002 */
.L_x_8143:
[----:B------:R-:W-:Y:S05]  /*4720*/  BSYNC B0 ;  /* 0x0000000000007941 */ /* 0x000fea0003800000 */
.L_x_8141:
        /* <DEDUP_REMOVED lines=13> */
.L_x_8138:
        /* <DEDUP_REMOVED lines=12> */
.L_x_8146:
[----:B------:R-:W-:Y:S05]  /*48c0*/  BSYNC B4 ;  /* 0x0000000000047941 */ /* 0x000fea0003800000 */
.L_x_8145:
        /* <DEDUP_REMOVED lines=18> */
.L_x_8148:
[----:B------:R-:W-:Y:S02]  /*49f0*/  ISETP.GE.AND P0, PT, R10, RZ, PT ;  /* 0x000000ff0a00720c */ /* 0x000fe40003f06270 */
[----:B------:R-:W-:-:S11]  /*4a00*/  MOV R3, 0x3fd774eb ;  /* 0x3fd774eb00037802 */ /* 0x000fd60000000f00 */
[----:B------:R-:W-:-:S04]  /*4a10*/  @P0 FFMA.FTZ R2, R3, 0.93318945169448852539, -R2 ;  /* 0x3f6ee58103020823 */ /* 0x000fc80000010802 */
[----:B------:R-:W-:Y:S02]  /*4a20*/  @!P0 FFMA.FTZ R2, R3, 0.93318945169448852539, R2 ;  /* 0x3f6ee58103028823 */ /* 0x000fe40000010002 */
.L_x_8149:
[----:B------:R-:W-:Y:S05]  /*4a30*/  BSYNC B0 ;  /* 0x0000000000007941 */ /* 0x000fea0003800000 */
.L_x_8147:
        /* <DEDUP_REMOVED lines=27> */
.L_x_8137:
        /* <DEDUP_REMOVED lines=33> */
.L_x_8151:
[----:B------:R-:W-:Y:S05]  /*4e00*/  BSYNC B4 ;  /* 0x0000000000047941 */ /* 0x000fea0003800000 */
.L_x_8150:
        /* <DEDUP_REMOVED lines=18> */
.L_x_8153:
[----:B------:R-:W-:Y:S02]  /*4f30*/  ISETP.GE.AND P0, PT, R10, RZ, PT ;  /* 0x000000ff0a00720c */ /* 0x000fe40003f06270 */
[----:B------:R-:W-:-:S11]  /*4f40*/  MOV R3, 0x3fd774eb ;  /* 0x3fd774eb00037802 */ /* 0x000fd60000000f00 */
[----:B------:R-:W-:-:S04]  /*4f50*/  @P0 FFMA.FTZ R2, R3, 0.93318945169448852539, -R2 ;  /* 0x3f6ee58103020823 */ /* 0x000fc80000010802 */
[----:B------:R-:W-:Y:S02]  /*4f60*/  @!P0 FFMA.FTZ R2, R3, 0.93318945169448852539, R2 ;  /* 0x3f6ee58103028823 */ /* 0x000fe40000010002 */
.L_x_8154:
[----:B------:R-:W-:Y:S05]  /*4f70*/  BSYNC B0 ;  /* 0x0000000000007941 */ /* 0x000fea0003800000 */
.L_x_8152:
        /* <DEDUP_REMOVED lines=10> */
.L_x_8144:
[----:B------:R-:W-:Y:S05]  /*5020*/  BSYNC B3 ;  /* 0x0000000000037941 */ /* 0x000fea0003800000 */
.L_x_8136:
[----:B------:R-:W-:Y:S01]  /*5030*/  ISETP.NE.AND P0, PT, R9, RZ, PT ;  /* 0x000000ff0900720c */ /* 0x000fe20003f05270 */
[----:B------:R-:W-:Y:S02]  /*5040*/  FADD.FTZ R14, R32, 0.69314718246459960938 ;  /* 0x3f317218200e7421 */ /* 0x000fe40000010000 */
[----:B------:R-:W-:-:S10]  /*5050*/  FADD.FTZ R2, |R2|, -RZ ;  /* 0x800000ff02027221 */ /* 0x000fd40000010200 */
[----:B------:R-:W-:Y:S01]  /*5060*/  @!P0 FADD.FTZ R14, -R14, -RZ ;  /* 0x800000ff0e0e8221 */ /* 0x000fe20000010100 */
[----:B------:R-:W-:Y:S05]  /*5070*/  BRA `(.L_x_8135) ;  /* 0x000000f000007947 */ /* 0x000fea0003800000 */
.L_x_8095:
        /* <DEDUP_REMOVED lines=15> */
.L_x_8135:
[----:B------:R-:W-:Y:S05]  /*5170*/  BSYNC B2 ;  /* 0x0000000000027941 */ /* 0x000fea0003800000 */
.L_x_8094:
[----:B------:R-:W-:Y:S01]  /*5180*/  FSETP.GTU.FTZ.AND P0, PT, |R2|, +INF , PT ;  /* 0x7f8000000200780b */ /* 0x000fe20003f1c200 */
[----:B------:R-:W-:Y:S01]  /*5190*/  BSSY B0, `(.L_x_8155) ;  /* 0x000000c000007945 */ /* 0x000fe20003800000 */
[----:B------:R-:W-:-:S11]  /*51a0*/  FADD.FTZ R3, |R14|, -RZ ;  /* 0x800000ff0e037221 */ /* 0x000fd60000010200 */
[----:B------:R-:W-:Y:S05]  /*51b0*/  @P0 BRA `(.L_x_8156) ;  /* 0x0000006000000947 */ /* 0x000fea0003800000 */
[----:B------:R-:W-:Y:S02]  /*51c0*/  FSETP.GTU.FTZ.AND P0, PT, R3, +INF , PT ;  /* 0x7f8000000300780b */ /* 0x000fe40003f1c000 */
[----:B---3--:R-:W-:-:S11]  /*51d0*/  MOV R15, R14 ;  /* 0x0000000e000f7202 */ /* 0x008fd60000000f00 */
[----:B------:R-:W-:Y:S05]  /*51e0*/  @P0 BRA `(.L_x_8157) ;  /* 0x0000006000000947 */ /* 0x000fea0003800000 */
[----:B------:R-:W-:Y:S02]  /*51f0*/  LOP3.LUT R15, R2, 0x80000000, R11, 0xb8, !PT ;  /* 0x80000000020f7812 */ /* 0x000fe400078eb80b */
[----:B------:R-:W-:Y:S01]  /*5200*/  MOV R14, R3 ;  /* 0x00000003000e7202 */ /* 0x000fe20000000f00 */
[----:B------:R-:W-:Y:S05]  /*5210*/  BRA `(.L_x_8157) ;  /* 0x0000003000007947 */ /* 0x000fea0003800000 */
.L_x_8156:
[----:B------:R-:W-:Y:S02]  /*5220*/  FSETP.GTU.FTZ.AND P0, PT, R3, +INF , PT ;  /* 0x7f8000000300780b */ /* 0x000fe40003f1c000 */
[----:B---3--:R-:W-:-:S11]  /*5230*/  MOV R15, R2 ;  /* 0x00000002000f7202 */ /* 0x008fd60000000f00 */
[----:B------:R-:W-:Y:S02]  /*5240*/  @!P0 MOV R14, R3 ;  /* 0x00000003000e8202 */ /* 0x000fe40000000f00 */
.L_x_8157:
[----:B------:R-:W-:Y:S05]  /*5250*/  BSYNC B0 ;  /* 0x0000000000007941 */ /* 0x000fea0003800000 */
.L_x_8155:
        /* <DEDUP_REMOVED lines=108> */
.L_x_8166:
        /* <DEDUP_REMOVED lines=10> */
.L_x_8168:
[----:B------:R-:W-:-:S04]  /*59c0*/  FADD.FTZ R2, -R3, R6 ;  /* 0x0000000603027221 */ /* 0x000fc80000010100 */
[----:B------:R-:W-:Y:S02]  /*59d0*/  FMUL.FTZ R2, R2, 0.5 ;  /* 0x3f00000002027820 */ /* 0x000fe40000410000 */
.L_x_8169:
[----:B------:R-:W-:Y:S05]  /*59e0*/  BSYNC B1 ;  /* 0x0000000000017941 */ /* 0x000fea0003800000 */
.L_x_8167:
        /* <DEDUP_REMOVED lines=11> */
.L_x_8171:
[----:B------:R-:W-:-:S04]  /*5aa0*/  FADD.FTZ R7, R5, -R8 ;  /* 0x8000000805077221 */ /* 0x000fc80000010000 */
[----:B------:R-:W-:Y:S02]  /*5ab0*/  FMUL.FTZ R7, R7, 0.5 ;  /* 0x3f00000007077820 */ /* 0x000fe40000410000 */
.L_x_8172:
[----:B------:R-:W-:Y:S05]  /*5ac0*/  BSYNC B1 ;  /* 0x0000000000017941 */ /* 0x000fea0003800000 */
.L_x_8170:
        /* <DEDUP_REMOVED lines=35> */
.L_x_8165:
[----:B------:R0:W1:Y:S02]  /*5d00*/  MUFU.SQRT R8, R33 ;  /* 0x0000002100087308 */ /* 0x0000640000002000 */
.L_x_8164:
[----:B------:R-:W-:Y:S05]  /*5d10*/  BSYNC B0 ;  /* 0x0000000000007941 */ /* 0x000fea0003800000 */
.L_x_8163:
        /* <DEDUP_REMOVED lines=24> */
.L_x_8179:
[----:B------:R-:W-:-:S04]  /*5ea0*/  FADD.FTZ R3, -R3, R6 ;  /* 0x0000000603037221 */ /* 0x000fc80000010100 */
[----:B------:R-:W-:Y:S02]  /*5eb0*/  FMUL.FTZ R3, R3, 0.5 ;  /* 0x3f00000003037820 */ /* 0x000fe40000410000 */
.L_x_8180:
[----:B------:R-:W-:Y:S05]  /*5ec0*/  BSYNC B1 ;  /* 0x0000000000017941 */ /* 0x000fea0003800000 */
.L_x_8178:
        /* <DEDUP_REMOVED lines=10> */
.L_x_8182:
[----:B------:R-:W-:-:S04]  /*5f70*/  FADD.FTZ R4, -R4, R5 ;  /* 0x0000000504047221 */ /* 0x000fc80000010100 */
[----:B------:R-:W-:Y:S02]  /*5f80*/  FMUL.FTZ R4, R4, 0.5 ;  /* 0x3f00000004047820 */ /* 0x000fe40000410000 */
.L_x_8183:
[----:B------:R-:W-:Y:S05]  /*5f90*/  BSYNC B1 ;  /* 0x0000000000017941 */ /* 0x000fea0003800000 */
.L_x_8181:
[----:B------:R-:W-:Y:S01]  /*5fa0*/  FADD.FTZ R4, R4, R3 ;  /* 0x0000000304047221 */ /* 0x000fe20000010000 */
[----:B------:R-:W-:Y:S01]  /*5fb0*/  PLOP3.LUT P0, PT, PT, PT, PT, 0x80, 0x0 ;  /* 0x000000000000781c */ /* 0x000fe20003f0f070 */
[----:B------:R-:W-:-:S04]  /*5fc0*/  FADD.FTZ R11, R10, R11 ;  /* 0x0000000b0a0b7221 */ /* 0x000fc80000010000 */
[----:B------:R-:W-:-:S06]  /*5fd0*/  FMUL.FTZ R11, R11, R4 ;  /* 0x000000040b0b7220 */ /* 0x000fcc0000410000 */
[----:B------:R-:W2:Y:S01]  /*5fe0*/  MUFU.SQRT R11, R11 ;  /* 0x0000000b000b7308 */ /* 0x000ea20000002000 */
[----:B------:R-:W-:Y:S05]  /*5ff0*/  BRA `(.L_x_8175) ;  /* 0x000001a000007947 */ /* 0x000fea0003800000 */
.L_x_8177:
        /* <DEDUP_REMOVED lines=15> */
.L_x_8176:
        /* <DEDUP_REMOVED lines=8> */
.L_x_8174:
[----:B------:R-:W-:Y:S01]  /*6170*/  PLOP3.LUT P0, PT, PT, PT, PT, 0x80, 0x0 ;  /* 0x000000000000781c */ /* 0x000fe20003f0f070 */
[----:B------:R-:W-:Y:S02]  /*6180*/  FMUL.FTZ R11, R11, 16777216 ;  /* 0x4b8000000b0b7820 */ /* 0x000fe40000410000 */
[----:B------:R-:W-:-:S05]  /*6190*/  FMUL.FTZ R10, R10, 16777216 ;  /* 0x4b8000000a0a7820 */ /* 0x000fca0000410000 */
.L_x_8175:
[----:B------:R-:W-:Y:S05]  /*61a0*/  BSYNC B0 ;  /* 0x0000000000007941 */ /* 0x000fea0003800000 */
.L_x_8173:
        /* <DEDUP_REMOVED lines=34> */
.L_x_8186:
        /* <DEDUP_REMOVED lines=29> */
.L_x_8185:
        /* <DEDUP_REMOVED lines=19> */
[----:B01----:R-:W-:Y:S05]  /*66d0*/  CALL.REL.NOINC `($__internal_16_$__cuda_sm3x_div_rn_ftz_f32_slowpath) ;  /* 0x000231e000007944 */ /* 0x003fea0003c00000 */
.L_x_8190:
[----:B------:R-:W-:Y:S05]  /*66e0*/  BSYNC B4 ;  /* 0x0000000000047941 */ /* 0x000fea0003800000 */
.L_x_8189:
        /* <DEDUP_REMOVED lines=18> */
.L_x_8192:
[----:B------:R-:W-:Y:S02]  /*6810*/  ISETP.GE.AND P0, PT, R10, RZ, PT ;  /* 0x000000ff0a00720c */ /* 0x000fe40003f06270 */
[----:B------:R-:W-:-:S11]  /*6820*/  MOV R3, 0x3fd774eb ;  /* 0x3fd774eb00037802 */ /* 0x000fd60000000f00 */
[----:B------:R-:W-:-:S04]  /*6830*/  @P0 FFMA.FTZ R2, R3, 0.93318945169448852539, -R2 ;  /* 0x3f6ee58103020823 */ /* 0x000fc80000010802 */
[----:B------:R-:W-:Y:S02]  /*6840*/  @!P0 FFMA.FTZ R2, R3, 0.93318945169448852539, R2 ;  /* 0x3f6ee58103028823 */ /* 0x000fe40000010002 */
.L_x_8193:
[----:B------:R-:W-:Y:S05]  /*6850*/  BSYNC B0 ;  /* 0x0000000000007941 */ /* 0x000fea0003800000 */
.L_x_8191:
        /* <DEDUP_REMOVED lines=11> */
.L_x_8188:
        /* <DEDUP_REMOVED lines=17> */
.L_x_8195:
[----:B------:R-:W-:Y:S05]  /*6a20*/  BSYNC B4 ;  /* 0x0000000000047941 */ /* 0x000fea0003800000 */
.L_x_8194:
        /* <DEDUP_REMOVED lines=18> */
.L_x_8197:
[----:B------:R-:W-:Y:S02]  /*6b50*/  ISETP.GE.AND P0, PT, R10, RZ, PT ;  /* 0x000000ff0a00720c */ /* 0x000fe40003f06270 */
[----:B------:R-:W-:-:S11]  /*6b60*/  MOV R3, 0x3fd774eb ;  /* 0x3fd774eb00037802 */ /* 0x000fd60000000f00 */
[----:B------:R-:W-:-:S04]  /*6b70*/  @P0 FFMA.FTZ R2, R3, 0.93318945169448852539, -R2 ;  /* 0x3f6ee58103020823 */ /* 0x000fc80000010802 */
[----:B------:R-:W-:Y:S02]  /*6b80*/  @!P0 FFMA.FTZ R2, R3, 0.93318945169448852539, R2 ;  /* 0x3f6ee58103028823 */ /* 0x000fe40000010002 */
.L_x_8198:
[----:B------:R-:W-:Y:S05]  /*6b90*/  BSYNC B0 ;  /* 0x0000000000007941 */ /* 0x000fea0003800000 */
.L_x_8196:
        /* <DEDUP_REMOVED lines=10> */
.L_x_8187:
[----:B------:R-:W-:Y:S05]  /*6c40*/  BSYNC B3 ;  /* 0x0000000000037941 */ /* 0x000fea0003800000 */
.L_x_8184:
[----:B------:R-:W-:-:S13]  /*6c50*/  ISETP.NE.AND P0, PT, R9, RZ, PT ;  /* 0x000000ff0900720c */ /* 0x000fda0003f05270 */
[----:B-1----:R-:W-:Y:S01]  /*6c60*/  @!P0 FADD.FTZ R8, -R8, -RZ ;  /* 0x800000ff08088221 */ /* 0x002fe20000010100 */
[----:B------:R-:W-:Y:S05]  /*6c70*/  BRA `(.L_x_8199) ;  /* 0x00000db000007947 */ /* 0x000fea0003800000 */
.L_x_8162:
[----:B------:R-:W-:Y:S02]  /*6c80*/  FADD.FTZ R2, -R24, 6.1232342629258392722e-17 ;  /* 0x248d313218027421 */ /* 0x000fe40000010100 */
[----:B------:R-:W-:Y:S02]  /*6c90*/  FADD.FTZ R8, -R25, -RZ ;  /* 0x800000ff19087221 */ /* 0x000fe40000010100 */
[----:B------:R-:W-:Y:S01]  /*6ca0*/  FADD.FTZ R2, R2, 1.5707963705062866211 ;  /* 0x3fc90fdb02027421 */ /* 0x000fe20000010000 */
[----:B------:R-:W-:Y:S05]  /*6cb0*/  BRA `(.L_x_8199) ;  /* 0x00000d7000007947 */ /* 0x000fea0003800000 */
.L_x_8161:
[----:B------:R-:W-:Y:S01]  /*6cc0*/  MOV R2, RZ ;  /* 0x000000ff00027202 */ /* 0x000fe20000000f00 */
[----:B------:R-:W-:Y:S01]  /*6cd0*/  FADD.FTZ R8, -R25, -RZ ;  /* 0x800000ff19087221 */ /* 0x000fe20000010100 */
[----:B------:R-:W-:Y:S05]  /*6ce0*/  BRA `(.L_x_8199) ;  /* 0x00000d4000007947 */ /* 0x000fea0003800000 */
.L_x_8160:
        /* <DEDUP_REMOVED lines=23> */
[----:B------:R-:W-:Y:S05]  /*6e60*/  CALL.REL.NOINC `($__internal_16_$__cuda_sm3x_div_rn_ftz_f32_slowpath) ;  /* 0x00022a5000007944 */ /* 0x000fea0003c00000 */
.L_x_8204:
[----:B------:R-:W-:Y:S05]  /*6e70*/  BSYNC B4 ;  /* 0x0000000000047941 */ /* 0x000fea0003800000 */
.L_x_8203:
        /* <DEDUP_REMOVED lines=18> */
.L_x_8206:
[----:B------:R-:W-:Y:S02]  /*6fa0*/  ISETP.GE.AND P0, PT, R24, RZ, PT ;  /* 0x000000ff1800720c */ /* 0x000fe40003f06270 */
[----:B------:R-:W-:-:S11]  /*6fb0*/  MOV R3, 0x3fd774eb ;  /* 0x3fd774eb00037802 */ /* 0x000fd60000000f00 */
[----:B------:R-:W-:-:S04]  /*6fc0*/  @P0 FFMA.FTZ R2, R3, 0.93318945169448852539, -R2 ;  /* 0x3f6ee58103020823 */ /* 0x000fc80000010802 */
[----:B------:R-:W-:Y:S02]  /*6fd0*/  @!P0 FFMA.FTZ R2, R3, 0.93318945169448852539, R2 ;  /* 0x3f6ee58103028823 */ /* 0x000fe40000010002 */
.L_x_8207:
[----:B------:R-:W-:Y:S05]  /*6fe0*/  BSYNC B0 ;  /* 0x0000000000007941 */ /* 0x000fea0003800000 */
.L_x_8205:
        /* <DEDUP_REMOVED lines=13> */
.L_x_8202:
        /* <DEDUP_REMOVED lines=12> */
.L_x_8210:
[----:B------:R-:W-:Y:S05]  /*7180*/  BSYNC B4 ;  /* 0x0000000000047941 */ /* 0x000fea0003800000 */
.L_x_8209:
        /* <DEDUP_REMOVED lines=18> */
.L_x_8212:
[----:B------:R-:W-:Y:S02]  /*72b0*/  ISETP.GE.AND P0, PT, R24, RZ, PT ;  /* 0x000000ff1800720c */ /* 0x000fe40003f06270 */
[----:B------:R-:W-:-:S11]  /*72c0*/  MOV R3, 0x3fd774eb ;  /* 0x3fd774eb00037802 */ /* 0x000fd60000000f00 */
[----:B------:R-:W-:-:S04]  /*72d0*/  @P0 FFMA.FTZ R2, R3, 0.93318945169448852539, -R2 ;  /* 0x3f6ee58103020823 */ /* 0x000fc80000010802 */
[----:B------:R-:W-:Y:S02]  /*72e0*/  @!P0 FFMA.FTZ R2, R3, 0.93318945169448852539, R2 ;  /* 0x3f6ee58103028823 */ /* 0x000fe40000010002 */
.L_x_8213:
[----:B------:R-:W-:Y:S05]  /*72f0*/  BSYNC B0 ;  /* 0x0000000000007941 */ /* 0x000fea0003800000 */
.L_x_8211:
        /* <DEDUP_REMOVED lines=27> */
.L_x_8201:
        /* <DEDUP_REMOVED lines=32> */
[----:B------:R-:W-:Y:S05]  /*76b0*/  CALL.REL.NOINC `($__internal_16_$__cuda_sm3x_div_rn_ftz_f32_slowpath) ;  /* 0x0002220000007944 */ /* 0x000fea0003c00000 */
.L_x_8215:
[----:B------:R-:W-:Y:S05]  /*76c0*/  BSYNC B4 ;  /* 0x0000000000047941 */ /* 0x000fea0003800000 */
.L_x_8214:
        /* <DEDUP_REMOVED lines=18> */
.L_x_8217:
[----:B------:R-:W-:Y:S02]  /*77f0*/  ISETP.GE.AND P0, PT, R24, RZ, PT ;  /* 0x000000ff1800720c */ /* 0x000fe40003f06270 */
[----:B------:R-:W-:-:S11]  /*7800*/  MOV R3, 0x3fd774eb ;  /* 0x3fd774eb00037802 */ /* 0x000fd60000000f00 */
[----:B------:R-:W-:-:S04]  /*7810*/  @P0 FFMA.FTZ R2, R3, 0.93318945169448852539, -R2 ;  /* 0x3f6ee58103020823 */ /* 0x000fc80000010802 */
[----:B------:R-:W-:Y:S02]  /*7820*/  @!P0 FFMA.FTZ R2, R3, 0.93318945169448852539, R2 ;  /* 0x3f6ee58103028823 */ /* 0x000fe40000010002 */
.L_x_8218:
[----:B------:R-:W-:Y:S05]  /*7830*/  BSYNC B0 ;  /* 0x0000000000007941 */ /* 0x000fea0003800000 */
.L_x_8216:
        /* <DEDUP_REMOVED lines=10> */
.L_x_8208:
[----:B------:R-:W-:Y:S05]  /*78e0*/  BSYNC B3 ;  /* 0x0000000000037941 */ /* 0x000fea0003800000 */
.L_x_8200:
[----:B------:R-:W-:Y:S01]  /*78f0*/  ISETP.NE.AND P0, PT, R9, RZ, PT ;  /* 0x000000ff0900720c */ /* 0x000fe20003f05270 */
[----:B------:R-:W-:Y:S02]  /*7900*/  FADD.FTZ R8, R32, 0.69314718246459960938 ;  /* 0x3f31721820087421 */ /* 0x000fe40000010000 */
[----:B------:R-:W-:-:S10]  /*7910*/  FADD.FTZ R2, |R2|, -RZ ;  /* 0x800000ff02027221 */ /* 0x000fd40000010200 */
[----:B------:R-:W-:Y:S01]  /*7920*/  @!P0 FADD.FTZ R8, -R8, -RZ ;  /* 0x800000ff08088221 */ /* 0x000fe20000010100 */
[----:B------:R-:W-:Y:S05]  /*7930*/  BRA `(.L_x_8199) ;  /* 0x000000f000007947 */ /* 0x000fea0003800000 */
.L_x_8159:
        /* <DEDUP_REMOVED lines=15> */
.L_x_8199:
[----:B------:R-:W-:Y:S05]  /*7a30*/  BSYNC B2 ;  /* 0x0000000000027941 */ /* 0x000fea0003800000 */
.L_x_8158:
        /* <DEDUP_REMOVED lines=10> */
.L_x_8220:
[----:B------:R-:W-:Y:S02]  /*7ae0*/  FSETP.GTU.FTZ.AND P0, PT, R3, +INF , PT ;  /* 0x7f8000000300780b */ /* 0x000fe40003f1c000 */
[----:B------:R-:W-:-:S11]  /*7af0*/  MOV R9, R2 ;  /* 0x0000000200097202 */ /* 0x000fd60000000f00 */
[----:B------:R-:W-:Y:S02]  /*7b00*/  @!P0 MOV R8, R3 ;  /* 0x0000000300088202 */ /* 0x000fe40000000f00 */
.L_x_8221:
[----:B------:R-:W-:Y:S05]  /*7b10*/  BSYNC B0 ;  /* 0x0000000000007941 */ /* 0x000fea0003800000 */
.L_x_8219:
        /* <DEDUP_REMOVED lines=108> */
.L_x_8230:
        /* <DEDUP_REMOVED lines=10> */
.L_x_8232:
[----:B------:R-:W-:-:S04]  /*8280*/  FADD.FTZ R2, -R3, R6 ;  /* 0x0000000603027221 */ /* 0x000fc80000010100 */
[----:B------:R-:W-:Y:S02]  /*8290*/  FMUL.FTZ R2, R2, 0.5 ;  /* 0x3f00000002027820 */ /* 0x000fe40000410000 */
.L_x_8233:
[----:B------:R-:W-:Y:S05]  /*82a0*/  BSYNC B1 ;  /* 0x0000000000017941 */ /* 0x000fea0003800000 */
.L_x_8231:
        /* <DEDUP_REMOVED lines=11> */
.L_x_8235:
[----:B------:R-:W-:-:S04]  /*8360*/  FADD.FTZ R7, R5, -R10 ;  /* 0x8000000a05077221 */ /* 0x000fc80000010000 */
[----:B------:R-:W-:Y:S02]  /*8370*/  FMUL.FTZ R7, R7, 0.5 ;  /* 0x3f00000007077820 */ /* 0x000fe40000410000 */
.L_x_8236:
[----:B------:R-:W-:Y:S05]  /*8380*/  BSYNC B1 ;  /* 0x0000000000017941 */ /* 0x000fea0003800000 */
.L_x_8234:
        /* <DEDUP_REMOVED lines=35> */
.L_x_8229:
[----:B------:R0:W1:Y:S02]  /*85c0*/  MUFU.SQRT R10, R33 ;  /* 0x00000021000a7308 */ /* 0x0000640000002000 */
.L_x_8228:
[----:B------:R-:W-:Y:S05]  /*85d0*/  BSYNC B0 ;  /* 0x0000000000007941 */ /* 0x000fea0003800000 */
.L_x_8227:
        /* <DEDUP_REMOVED lines=24> */
.L_x_8243:
[----:B------:R-:W-:-:S04]  /*8760*/  FADD.FTZ R3, -R3, R6 ;  /* 0x0000000603037221 */ /* 0x000fc80000010100 */
[----:B------:R-:W-:Y:S02]  /*8770*/  FMUL.FTZ R3, R3, 0.5 ;  /* 0x3f00000003037820 */ /* 0x000fe40000410000 */
.L_x_8244:
[----:B------:R-:W-:Y:S05]  /*8780*/  BSYNC B1 ;  /* 0x0000000000017941 */ /* 0x000fea0003800000 */
.L_x_8242:
        /* <DEDUP_REMOVED lines=10> */
.L_x_8246:
[----:B------:R-:W-:-:S04]  /*8830*/  FADD.FTZ R4, -R4, R5 ;  /* 0x0000000504047221 */ /* 0x000fc80000010100 */
[----:B------:R-:W-:Y:S02]  /*8840*/  FMUL.FTZ R4, R4, 0.5 ;  /* 0x3f00000004047820 */ /* 0x000fe40000410000 */
.L_x_8247:
[----:B------:R-:W-:Y:S05]  /*8850*/  BSYNC B1 ;  /* 0x0000000000017941 */ /* 0x000fea0003800000 */
.L_x_8245:
[----:B------:R-:W-:Y:S01]  /*8860*/  FADD.FTZ R4, R4, R3 ;  /* 0x0000000304047221 */ /* 0x000fe20000010000 */
[----:B------:R-:W-:Y:S01]  /*8870*/  PLOP3.LUT P0, PT, PT, PT, PT, 0x80, 0x0 ;  /* 0x000000000000781c */ /* 0x000fe20003f0f070 */
[----:B------:R-:W-:-:S04]  /*8880*/  FADD.FTZ R25, R24, R25 ;  /* 0x0000001918197221 */ /* 0x000fc80000010000 */
[----:B------:R-:W-:-:S06]  /*8890*/  FMUL.FTZ R25, R25, R4 ;  /* 0x0000000419197220 */ /* 0x000fcc0000410000 */
[----:B------:R-:W2:Y:S01]  /*88a0*/  MUFU.SQRT R25, R25 ;  /* 0x0000001900197308 */ /* 0x000ea20000002000 */
[----:B------:R-:W-:Y:S05]  /*88b0*/  BRA `(.L_x_8239) ;  /* 0x000001a000007947 */ /* 0x000fea0003800000 */
.L_x_8241:
        /* <DEDUP_REMOVED lines=15> */
.L_x_8240:
        /* <DEDUP_REMOVED lines=8> */
.L_x_8238:
[----:B------:R-:W-:Y:S01]  /*8a30*/  PLOP3.LUT P0, PT, PT, PT, PT, 0x80, 0x0 ;  /* 0x000000000000781c */ /* 0x000fe20003f0f070 */
[----:B------:R-:W-:Y:S02]  /*8a40*/  FMUL.FTZ R25, R25, 16777216 ;  /* 0x4b80000019197820 */ /* 0x000fe40000410000 */
[----:B------:R-:W-:-:S05]  /*8a50*/  FMUL.FTZ R24, R24, 16777216 ;  /* 0x4b80000018187820 */ /* 0x000fca0000410000 */
.L_x_8239:
[----:B------:R-:W-:Y:S05]  /*8a60*/  BSYNC B0 ;  /* 0x0000000000007941 */ /* 0x000fea0003800000 */
.L_x_8237:
        /* <DEDUP_REMOVED lines=34> */
.L_x_8250:
        /* <DEDUP_REMOVED lines=29> */
.L_x_8249:
        /* <DEDUP_REMOVED lines=20> */
.L_x_8254:
[----:B------:R-:W-:Y:S05]  /*8fa0*/  BSYNC B4 ;  /* 0x0000000000047941 */ /* 0x000fea0003800000 */
.L_x_8253:
        /* <DEDUP_REMOVED lines=18> */
.L_x_8256:
[----:B------:R-:W-:Y:S02]  /*90d0*/  ISETP.GE.AND P0, PT, R24, RZ, PT ;  /* 0x000000ff1800720c */ /* 0x000fe40003f06270 */
[----:B------:R-:W-:-:S11]  /*90e0*/  MOV R3, 0x3fd774eb ;  /* 0x3fd774eb00037802 */ /* 0x000fd60000000f00 */
[----:B------:R-:W-:-:S04]  /*90f0*/  @P0 FFMA.FTZ R2, R3, 0.93318945169448852539, -R2 ;  /* 0x3f6ee58103020823 */ /* 0x000fc80000010802 */
[----:B------:R-:W-:Y:S02]  /*9100*/  @!P0 FFMA.FTZ R2, R3, 0.93318945169448852539, R2 ;  /* 0x3f6ee58103028823 */ /* 0x000fe40000010002 */
.L_x_8257:
[----:B------:R-:W-:Y:S05]  /*9110*/  BSYNC B0 ;  /* 0x0000000000007941 */ /* 0x000fea0003800000 */
.L_x_8255:
        /* <DEDUP_REMOVED lines=11> */
.L_x_8252:
        /* <DEDUP_REMOVED lines=17> */
.L_x_8259:
[----:B------:R-:W-:Y:S05]  /*92e0*/  BSYNC B4 ;  /* 0x0000000000047941 */ /* 0x000fea0003800000 */
.L_x_8258:
        /* <DEDUP_REMOVED lines=18> */
.L_x_8261:
[----:B------:R-:W-:Y:S02]  /*9410*/  ISETP.GE.AND P0, PT, R24, RZ, PT ;  /* 0x000000ff1800720c */ /* 0x000fe40003f06270 */
[----:B------:R-:W-:-:S11]  /*9420*/  MOV R3, 0x3fd774eb ;  /* 0x3fd774eb00037802 */ /* 0x000fd60000000f00 */
[----:B------:R-:W-:-:S04]  /*9430*/  @P0 FFMA.FTZ R2, R3, 0.93318945169448852539, -R2 ;  /* 0x3f6ee58103020823 */ /* 0x000fc80000010802 */
[----:B------:R-:W-:Y:S02]  /*9440*/  @!P0 FFMA.FTZ R2, R3, 0.93318945169448852539, R2 ;  /* 0x3f6ee58103028823 */ /* 0x000fe40000010002 */
.L_x_8262:
[----:B------:R-:W-:Y:S05]  /*9450*/  BSYNC B0 ;  /* 0x0000000000007941 */ /* 0x000fea0003800000 */
.L_x_8260:
        /* <DEDUP_REMOVED lines=10> */
.L_x_8251:
[----:B------:R-:W-:Y:S05]  /*9500*/  BSYNC B3 ;  /* 0x0000000000037941 */ /* 0x000fea0003800000 */
.L_x_8248:
[----:B------:R-:W-:-:S13]  /*9510*/  ISETP.NE.AND P0, PT, R11, RZ, PT ;  /* 0x000000ff0b00720c */ /* 0x000fda0003f05270 */
[----:B-1----:R-:W-:Y:S01]  /*9520*/  @!P0 FADD.FTZ R10, -R10, -RZ ;  /* 0x800000ff0a0a8221 */ /* 0x002fe20000010100 */
[----:B------:R-:W-:Y:S05]  /*9530*/  BRA `(.L_x_8263) ;  /* 0x00000db000007947 */ /* 0x000fea0003800000 */
.L_x_8226:
[----:B------:R-:W-:Y:S02]  /*9540*/  FADD.FTZ R2, -R26, 6.1232342629258392722e-17 ;  /* 0x248d31321a027421 */ /* 0x000fe40000010100 */
[----:B------:R-:W-:Y:S02]  /*9550*/  FADD.FTZ R10, -R27, -RZ ;  /* 0x800000ff1b0a7221 */ /* 0x000fe40000010100 */
[----:B------:R-:W-:Y:S01]  /*9560*/  FADD.FTZ R2, R2, 1.5707963705062866211 ;  /* 0x3fc90fdb02027421 */ /* 0x000fe20000010000 */
[----:B------:R-:W-:Y:S05]  /*9570*/  BRA `(.L_x_8263) ;  /* 0x00000d7000007947 */ /* 0x000fea0003800000 */
.L_x_8225:
[----:B------:R-:W-:Y:S01]  /*9580*/  MOV R2, RZ ;  /* 0x000000ff00027202 */ /* 0x000fe20000000f00 */
[----:B------:R-:W-:Y:S01]  /*9590*/  FADD.FTZ R10, -R27, -RZ ;  /* 0x800000ff1b0a7221 */ /* 0x000fe20000010100 */
[----:B------:R-:W-:Y:S05]  /*95a0*/  BRA `(.L_x_8263) ;  /* 0x00000d4000007947 */ /* 0x000fea0003800000 */
.L_x_8224:
        /* <DEDUP_REMOVED lines=24> */
.L_x_8268:
[----:B------:R-:W-:Y:S05]  /*9730*/  BSYNC B4 ;  /* 0x0000000000047941 */ /* 0x000fea0003800000 */
.L_x_8267:
        /* <DEDUP_REMOVED lines=18> */
.L_x_8270:
[----:B------:R-:W-:Y:S02]  /*9860*/  ISETP.GE.AND P0, PT, R26, RZ, PT ;  /* 0x000000ff1a00720c */ /* 0x000fe40003f06270 */
[----:B------:R-:W-:-:S11]  /*9870*/  MOV R3, 0x3fd774eb ;  /* 0x3fd774eb00037802 */ /* 0x000fd60000000f00 */
[----:B------:R-:W-:-:S04]  /*9880*/  @P0 FFMA.FTZ R2, R3, 0.93318945169448852539, -R2 ;  /* 0x3f6ee58103020823 */ /* 0x000fc80000010802 */
[----:B------:R-:W-:Y:S02]  /*9890*/  @!P0 FFMA.FTZ R2, R3, 0.93318945169448852539, R2 ;  /* 0x3f6ee58103028823 */ /* 0x000fe40000010002 */
.L_x_8271:
[----:B------:R-:W-:Y:S05]  /*98a0*/  BSYNC B0 ;  /* 0x0000000000007941 */ /* 0x000fea0003800000 */
.L_x_8269:
        /* <DEDUP_REMOVED lines=13> */
.L_x_8266:
        /* <DEDUP_REMOVED lines=12> */
.L_x_8274:
[----:B------:R-:W-:Y:S05]  /*9a40*/  BSYNC B4 ;  /* 0x0000000000047941 */ /* 0x000fea0003800000 */
.L_x_8273:
        /* <DEDUP_REMOVED lines=18> */
.L_x_8276:
[----:B------:R-:W-:Y:S02]  /*9b70*/  ISETP.GE.AND P0, PT, R26, RZ, PT ;  /* 0x000000ff1a00720c */ /* 0x000fe40003f06270 */
[----:B------:R-:W-:-:S11]  /*9b80*/  MOV R3, 0x3fd774eb ;  /* 0x3fd774eb00037802 */ /* 0x000fd60000000f00 */
[----:B------:R-:W-:-:S04]  /*9b90*/  @P0 FFMA.FTZ R2, R3, 0.93318945169448852539, -R2 ;  /* 0x3f6ee58103020823 */ /* 0x000fc80000010802 */
[----:B------:R-:W-:Y:S02]  /*9ba0*/  @!P0 FFMA.FTZ R2, R3, 0.93318945169448852539, R2 ;  /* 0x3f6ee58103028823 */ /* 0x000fe40000010002 */
.L_x_8277:
[----:B------:R-:W-:Y:S05]  /*9bb0*/  BSYNC B0 ;  /* 0x0000000000007941 */ /* 0x000fea0003800000 */
.L_x_8275:
        /* <DEDUP_REMOVED lines=27> */
.L_x_8265:
        /* <DEDUP_REMOVED lines=33> */
.L_x_8279:
[----:B------:R-:W-:Y:S05]  /*9f80*/  BSYNC B4 ;  /* 0x0000000000047941 */ /* 0x000fea0003800000 */
.L_x_8278:
        /* <DEDUP_REMOVED lines=18> */
.L_x_8281:
[----:B------:R-:W-:Y:S02]  /*a0b0*/  ISETP.GE.AND P0, PT, R26, RZ, PT ;  /* 0x000000ff1a00720c */ /* 0x000fe40003f06270 */
[----:B------:R-:W-:-:S11]  /*a0c0*/  MOV R3, 0x3fd774eb ;  /* 0x3fd774eb00037802 */ /* 0x000fd60000000f00 */
[----:B------:R-:W-:-:S04]  /*a0d0*/  @P0 FFMA.FTZ R2, R3, 0.93318945169448852539, -R2 ;  /* 0x3f6ee58103020823 */ /* 0x000fc80000010802 */
[----:B------:R-:W-:Y:S02]  /*a0e0*/  @!P0 FFMA.FTZ R2, R3, 0.93318945169448852539, R2 ;  /* 0x3f6ee58103028823 */ /* 0x000fe40000010002 */
.L_x_8282:
[----:B------:R-:W-:Y:S05]  /*a0f0*/  BSYNC B0 ;  /* 0x0000000000007941 */ /* 0x000fea0003800000 */
.L_x_8280:
        /* <DEDUP_REMOVED lines=10> */
.L_x_8272:
[----:B------:R-:W-:Y:S05]  /*a1a0*/  BSYNC B3 ;  /* 0x0000000000037941 */ /* 0x000fea0003800000 */
.L_x_8264:
[----:B------:R-:W-:Y:S01]  /*a1b0*/  ISETP.NE.AND P0, PT, R11, RZ, PT ;  /* 0x000000ff0b00720c */ /* 0x000fe20003f05270 */
[----:B------:R-:W-:Y:S02]  /*a1c0*/  FADD.FTZ R10, R32, 0.69314718246459960938 ;  /* 0x3f317218200a7421 */ /* 0x000fe40000010000 */
[----:B------:R-:W-:-:S10]  /*a1d0*/  FADD.FTZ R2, |R2|, -RZ ;  /* 0x800000ff02027221 */ /* 0x000fd40000010200 */
[----:B------:R-:W-:Y:S01]  /*a1e0*/  @!P0 FADD.FTZ R10, -R10, -RZ ;  /* 0x800000ff0a0a8221 */ /* 0x000fe20000010100 */
[----:B------:R-:W-:Y:S05]  /*a1f0*/  BRA `(.L_x_8263) ;  /* 0x000000f000007947 */ /* 0x000fea0003800000 */
.L_x_8223:
        /* <DEDUP_REMOVED lines=15> */
.L_x_8263:
[----:B------:R-:W-:Y:S05]  /*a2f0*/  BSYNC B2 ;  /* 0x0000000000027941 */ /* 0x000fea0003800000 */
.L_x_8222:
        /* <DEDUP_REMOVED lines=10> */
.L_x_8284:
[----:B------:R-:W-:Y:S02]  /*a3a0*/  FSETP.GTU.FTZ.AND P0, PT, R3, +INF , PT ;  /* 0x7f8000000300780b */ /* 0x000fe40003f1c000 */
[----:B---3--:R-:W-:-:S11]  /*a3b0*/  MOV R11, R2 ;  /* 0x00000002000b7202 */ /* 0x008fd60000000f00 */
[----:B------:R-:W-:Y:S02]  /*a3c0*/  @!P0 MOV R10, R3 ;  /* 0x00000003000a8202 */ /* 0x000fe40000000f00 */
.L_x_8285:
[----:B------:R-:W-:Y:S05]  /*a3d0*/  BSYNC B0 ;  /* 0x0000000000007941 */ /* 0x000fea0003800000 */
.L_x_8283:
        /* <DEDUP_REMOVED lines=108> */
.L_x_8294:
        /* <DEDUP_REMOVED lines=10> */
.L_x_8296:
[----:B------:R-:W-:-:S04]  /*ab40*/  FADD.FTZ R2, -R3, R6 ;  /* 0x0000000603027221 */ /* 0x000fc80000010100 */
[----:B------:R-:W-:Y:S02]  /*ab50*/  FMUL.FTZ R2, R2, 0.5 ;  /* 0x3f00000002027820 */ /* 0x000fe40000410000 */
.L_x_8297:
[----:B------:R-:W-:Y:S05]  /*ab60*/  BSYNC B1 ;  /* 0x0000000000017941 */ /* 0x000fea0003800000 */
.L_x_8295:
        /* <DEDUP_REMOVED lines=11> */
.L_x_8299:
[----:B------:R-:W-:-:S04]  /*ac20*/  FADD.FTZ R7, R5, -R24 ;  /* 0x8000001805077221 */ /* 0x000fc80000010000 */
[----:B------:R-:W-:Y:S02]  /*ac30*/  FMUL.FTZ R7, R7, 0.5 ;  /* 0x3f00000007077820 */ /* 0x000fe40000410000 */
.L_x_8300:
[----:B------:R-:W-:Y:S05]  /*ac40*/  BSYNC B1 ;  /* 0x0000000000017941 */ /* 0x000fea0003800000 */
.L_x_8298:
        /* <DEDUP_REMOVED lines=35> */
.L_x_8293:
[----:B------:R0:W1:Y:S02]  /*ae80*/  MUFU.SQRT R24, R33 ;  /* 0x0000002100187308 */ /* 0x0000640000002000 */
.L_x_8292:
[----:B------:R-:W-:Y:S05]  /*ae90*/  BSYNC B0 ;  /* 0x0000000000007941 */ /* 0x000fea0003800000 */
.L_x_8291:
        /* <DEDUP_REMOVED lines=24> */
.L_x_8307:
[----:B------:R-:W-:-:S04]  /*b020*/  FADD.FTZ R3, -R3, R6 ;  /* 0x0000000603037221 */ /* 0x000fc80000010100 */
[----:B------:R-:W-:Y:S02]  /*b030*/  FMUL.FTZ R3, R3, 0.5 ;  /* 0x3f00000003037820 */ /* 0x000fe40000410000 */
.L_x_8308:
[----:B------:R-:W-:Y:S05]  /*b040*/  BSYNC B1 ;  /* 0x0000000000017941 */ /* 0x000fea0003800000 */
.L_x_8306:
        /* <DEDUP_REMOVED lines=10> */
.L_x_8310:
[----:B------:R-:W-:-:S04]  /*b0f0*/  FADD.FTZ R4, -R4, R5 ;  /* 0x0000000504047221 */ /* 0x000fc80000010100 */
[----:B------:R-:W-:Y:S02]  /*b100*/  FMUL.FTZ R4, R4, 0.5 ;  /* 0x3f00000004047820 */ /* 0x000fe40000410000 */
.L_x_8311:
[----:B------:R-:W-:Y:S05]  /*b110*/  BSYNC B1 ;  /* 0x0000000000017941 */ /* 0x000fea0003800000 */
.L_x_8309:
[----:B------:R-:W-:Y:S01]  /*b120*/  FADD.FTZ R4, R4, R3 ;  /* 0x0000000304047221 */ /* 0x000fe20000010000 */
[----:B------:R-:W-:Y:S01]  /*b130*/  PLOP3.LUT P0, PT, PT, PT, PT, 0x80, 0x0 ;  /* 0x000000000000781c */ /* 0x000fe20003f0f070 */
[----:B------:R-:W-:-:S04]  /*b140*/  FADD.FTZ R27, R26, R27 ;  /* 0x0000001b1a1b7221 */ /* 0x000fc80000010000 */
[----:B------:R-:W-:-:S06]  /*b150*/  FMUL.FTZ R27, R27, R4 ;  /* 0x000000041b1b7220 */ /* 0x000fcc0000410000 */
[----:B------:R-:W2:Y:S01]  /*b160*/  MUFU.SQRT R27, R27 ;  /* 0x0000001b001b7308 */ /* 0x000ea20000002000 */
[----:B------:R-:W-:Y:S05]  /*b170*/  BRA `(.L_x_8303) ;  /* 0x000001a000007947 */ /* 0x000fea0003800000 */
.L_x_8305:
        /* <DEDUP_REMOVED lines=15> */
.L_x_8304:
        /* <DEDUP_REMOVED lines=8> */
.L_x_8302:
[----:B------:R-:W-:Y:S01]  /*b2f0*/  PLOP3.LUT P0, PT, PT, PT, PT, 0x80, 0x0 ;  /* 0x000000000000781c */ /* 0x000fe20003f0f070 */
[----:B------:R-:W-:Y:S02]  /*b300*/  FMUL.FTZ R27, R27, 16777216 ;  /* 0x4b8000001b1b7820 */ /* 0x000fe40000410000 */
[----:B------:R-:W-:-:S05]  /*b310*/  FMUL.FTZ R26, R26, 16777216 ;  /* 0x4b8000001a1a7820 */ /* 0x000fca0000410000 */
.L_x_8303:
[----:B------:R-:W-:Y:S05]  /*b320*/  BSYNC B0 ;  /* 0x0000000000007941 */ /* 0x000fea0003800000 */
.L_x_8301:
        /* <DEDUP_REMOVED lines=34> */
.L_x_8314:
        /* <DEDUP_REMOVED lines=29> */
.L_x_8313:
        /* <DEDUP_REMOVED lines=20> */
.L_x_8318:
[----:B------:R-:W-:Y:S05]  /*b860*/  BSYNC B4 ;  /* 0x0000000000047941 */ /* 0x000fea0003800000 */
.L_x_8317:
        /* <DEDUP_REMOVED lines=18> */
.L_x_8320:
[----:B------:R-:W-:Y:S02]  /*b990*/  ISETP.GE.AND P0, PT, R26, RZ, PT ;  /* 0x000000ff1a00720c */ /* 0x000fe40003f06270 */
[----:B------:R-:W-:-:S11]  /*b9a0*/  MOV R3, 0x3fd774eb ;  /* 0x3fd774eb00037802 */ /* 0x000fd60000000f00 */
[----:B------:R-:W-:-:S04]  /*b9b0*/  @P0 FFMA.FTZ R2, R3, 0.93318945169448852539, -R2 ;  /* 0x3f6ee58103020823 */ /* 0x000fc80000010802 */
[----:B------:R-:W-:Y:S02]  /*b9c0*/  @!P0 FFMA.FTZ R2, R3, 0.93318945169448852539, R2 ;  /* 0x3f6ee58103028823 */ /* 0x000fe40000010002 */
.L_x_8321:
[----:B------:R-:W-:Y:S05]  /*b9d0*/  BSYNC B0 ;  /* 0x0000000000007941 */ /* 0x000fea0003800000 */
.L_x_8319:
        /* <DEDUP_REMOVED lines=11> */
.L_x_8316:
        /* <DEDUP_REMOVED lines=17> */
.L_x_8323:
[----:B------:R-:W-:Y:S05]  /*bba0*/  BSYNC B4 ;  /* 0x0000000000047941 */ /* 0x000fea0003800000 */
.L_x_8322:
        /* <DEDUP_REMOVED lines=18> */
.L_x_8325:
[----:B------:R-:W-:Y:S02]  /*bcd0*/  ISETP.GE.AND P0, PT, R26, RZ, PT ;  /* 0x000000ff1a00720c */ /* 0x000fe40003f06270 */
[----:B------:R-:W-:-:S11]  /*bce0*/  MOV R3, 0x3fd774eb ;  /* 0x3fd774eb00037802 */ /* 0x000fd60000000f00 */
[----:B------:R-:W-:-:S04]  /*bcf0*/  @P0 FFMA.FTZ R2, R3, 0.93318945169448852539, -R2 ;  /* 0x3f6ee58103020823 */ /* 0x000fc80000010802 */
[----:B------:R-:W-:Y:S02]  /*bd00*/  @!P0 FFMA.FTZ R2, R3, 0.93318945169448852539, R2 ;  /* 0x3f6ee58103028823 */ /* 0x000fe40000010002 */
.L_x_8326:
[----:B------:R-:W-:Y:S05]  /*bd10*/  BSYNC B0 ;  /* 0x0000000000007941 */ /* 0x000fea0003800000 */
.L_x_8324:
        /* <DEDUP_REMOVED lines=10> */
.L_x_8315:
[----:B------:R-:W-:Y:S05]  /*bdc0*/  BSYNC B3 ;  /* 0x0000000000037941 */ /* 0x000fea0003800000 */
.L_x_8312:
[----:B------:R-:W-:-:S13]  /*bdd0*/  ISETP.NE.AND P0, PT, R25, RZ, PT ;  /* 0x000000ff1900720c */ /* 0x000fda0003f05270 */
[----:B-1----:R-:W-:Y:S01]  /*bde0*/  @!P0 FADD.FTZ R24, -R24, -RZ ;  /* 0x800000ff18188221 */ /* 0x002fe20000010100 */
[----:B------:R-:W-:Y:S05]  /*bdf0*/  BRA `(.L_x_8327) ;  /* 0x00000db000007947 */ /* 0x000fea0003800000 */
.L_x_8290:
[----:B------:R-:W-:Y:S02]  /*be00*/  FADD.FTZ R2, -R20, 6.1232342629258392722e-17 ;  /* 0x248d313214027421 */ /* 0x000fe40000010100 */
[----:B------:R-:W-:Y:S02]  /*be10*/  FADD.FTZ R24, -R21, -RZ ;  /* 0x800000ff15187221 */ /* 0x000fe40000010100 */
[----:B------:R-:W-:Y:S01]  /*be20*/  FADD.FTZ R2, R2, 1.5707963705062866211 ;  /* 0x3fc90fdb02027421 */ /* 0x000fe20000010000 */
[----:B------:R-:W-:Y:S05]  /*be30*/  BRA `(.L_x_8327) ;  /* 0x00000d7000007947 */ /* 0x000fea0003800000 */
.L_x_8289:
[----:B------:R-:W-:Y:S01]  /*be40*/  MOV R2, RZ ;  /* 0x000000ff00027202 */ /* 0x000fe20000000f00 */
[----:B------:R-:W-:Y:S01]  /*be50*/  FADD.FTZ R24, -R21, -RZ ;  /* 0x800000ff15187221 */ /* 0x000fe20000010100 */
[----:B------:R-:W-:Y:S05]  /*be60*/  BRA `(.L_x_8327) ;  /* 0x00000d4000007947 */ /* 0x000fea0003800000 */
.L_x_8288:
        /* <DEDUP_REMOVED lines=24> */
.L_x_8332:
[----:B------:R-:W-:Y:S05]  /*bff0*/  BSYNC B4 ;  /* 0x0000000000047941 */ /* 0x000fea0003800000 */
.L_x_8331:
        /* <DEDUP_REMOVED lines=18> */
.L_x_8334:
[----:B------:R-:W-:Y:S02]  /*c120*/  ISETP.GE.AND P0, PT, R20, RZ, PT ;  /* 0x000000ff1400720c */ /* 0x000fe40003f06270 */
[----:B------:R-:W-:-:S11]  /*c130*/  MOV R3, 0x3fd774eb ;  /* 0x3fd774eb00037802 */ /* 0x000fd60000000f00 */
[----:B------:R-:W-:-:S04]  /*c140*/  @P0 FFMA.FTZ R2, R3, 0.93318945169448852539, -R2 ;  /* 0x3f6ee58103020823 */ /* 0x000fc80000010802 */
[----:B------:R-:W-:Y:S02]  /*c150*/  @!P0 FFMA.FTZ R2, R3, 0.93318945169448852539, R2 ;  /* 0x3f6ee58103028823 */ /* 0x000fe40000010002 */
.L_x_8335:
[----:B------:R-:W-:Y:S05]  /*c160*/  BSYNC B0 ;  /* 0x0000000000007941 */ /* 0x000fea0003800000 */
.L_x_8333:
        /* <DEDUP_REMOVED lines=13> */
.L_x_8330:
        /* <DEDUP_REMOVED lines=12> */
.L_x_8338:
[----:B------:R-:W-:Y:S05]  /*c300*/  BSYNC B4 ;  /* 0x0000000000047941 */ /* 0x000fea0003800000 */
.L_x_8337:
        /* <DEDUP_REMOVED lines=18> */
.L_x_8340:
[----:B------:R-:W-:Y:S02]  /*c430*/  ISETP.GE.AND P0, PT, R20, RZ, PT ;  /* 0x000000ff1400720c */ /* 0x000fe40003f06270 */
[----:B------:R-:W-:-:S11]  /*c440*/  MOV R3, 0x3fd774eb ;  /* 0x3fd774eb00037802 */ /* 0x000fd60000000f00 */
[----:B------:R-:W-:-:S04]  /*c450*/  @P0 FFMA.FTZ R2, R3, 0.93318945169448852539, -R2 ;  /* 0x3f6ee58103020823 */ /* 0x000fc80000010802 */
[----:B------:R-:W-:Y:S02]  /*c460*/  @!P0 FFMA.FTZ R2, R3, 0.93318945169448852539, R2 ;  /* 0x3f6ee58103028823 */ /* 0x000fe40000010002 */
.L_x_8341:
[----:B------:R-:W-:Y:S05]  /*c470*/  BSYNC B0 ;  /* 0x0000000000007941 */ /* 0x000fea0003800000 */
.L_x_8339:
        /* <DEDUP_REMOVED lines=27> */
.L_x_8329:
        /* <DEDUP_REMOVED lines=33> */
.L_x_8343:
[----:B------:R-:W-:Y:S05]  /*c840*/  BSYNC B4 ;  /* 0x0000000000047941 */ /* 0x000fea0003800000 */
.L_x_8342:
        /* <DEDUP_REMOVED lines=18> */
.L_x_8345:
[----:B------:R-:W-:Y:S02]  /*c970*/  ISETP.GE.AND P0, PT, R20, RZ, PT ;  /* 0x000000ff1400720c */ /* 0x000fe40003f06270 */
[----:B------:R-:W-:-:S11]  /*c980*/  MOV R3, 0x3fd774eb ;  /* 0x3fd774eb00037802 */ /* 0x000fd60000000f00 */
[----:B------:R-:W-:-:S04]  /*c990*/  @P0 FFMA.FTZ R2, R3, 0.93318945169448852539, -R2 ;  /* 0x3f6ee58103020823 */ /* 0x000fc80000010802 */
[----:B------:R-:W-:Y:S02]  /*c9a0*/  @!P0 FFMA.FTZ R2, R3, 0.93318945169448852539, R2 ;  /* 0x3f6ee58103028823 */ /* 0x000fe40000010002 */
.L_x_8346:
[----:B------:R-:W-:Y:S05]  /*c9b0*/  BSYNC B0 ;  /* 0x0000000000007941 */ /* 0x000fea0003800000 */
.L_x_8344:
        /* <DEDUP_REMOVED lines=10> */
.L_x_8336:
[----:B------:R-:W-:Y:S05]  /*ca60*/  BSYNC B3 ;  /* 0x0000000000037941 */ /* 0x000fea0003800000 */
.L_x_8328:
[----:B------:R-:W-:Y:S01]  /*ca70*/  ISETP.NE.AND P0, PT, R25, RZ, PT ;  /* 0x000000ff1900720c */ /* 0x000fe20003f05270 */
[----:B------:R-:W-:Y:S02]  /*ca80*/  FADD.FTZ R24, R32, 0.69314718246459960938 ;  /* 0x3f31721820187421 */ /* 0x000fe40000010000 */
[----:B------:R-:W-:-:S10]  /*ca90*/  FADD.FTZ R2, |R2|, -RZ ;  /* 0x800000ff02027221 */ /* 0x000fd40000010200 */
[----:B------:R-:W-:Y:S01]  /*caa0*/  @!P0 FADD.FTZ R24, -R24, -RZ ;  /* 0x800000ff18188221 */ /* 0x000fe20000010100 */
[----:B------:R-:W-:Y:S05]  /*cab0*/  BRA `(.L_x_8327) ;  /* 0x000000f000007947 */ /* 0x000fea0003800000 */
.L_x_8287:
        /* <DEDUP_REMOVED lines=15> */
.L_x_8327:
[----:B------:R-:W-:Y:S05]  /*cbb0*/  BSYNC B2 ;  /* 0x0000000000027941 */ /* 0x000fea0003800000 */
.L_x_8286:
        /* <DEDUP_REMOVED lines=10> */
.L_x_8348:
[----:B------:R-:W-:Y:S02]  /*cc60*/  FSETP.GTU.FTZ.AND P0, PT, R3, +INF , PT ;  /* 0x7f8000000300780b */ /* 0x000fe40003f1c000 */
[----:B------:R-:W-:-:S11]  /*cc70*/  MOV R25, R2 ;  /* 0x0000000200197202 */ /* 0x000fd60000000f00 */
[----:B------:R-:W-:Y:S02]  /*cc80*/  @!P0 MOV R24, R3 ;  /* 0x0000000300188202 */ /* 0x000fe40000000f00 */
.L_x_8349:
[----:B------:R-:W-:Y:S05]  /*cc90*/  BSYNC B0 ;  /* 0x0000000000007941 */ /* 0x000fea0003800000 */
.L_x_8347:
        /* <DEDUP_REMOVED lines=108> */
.L_x_8358:
        /* <DEDUP_REMOVED lines=10> */
.L_x_8360:
[----:B------:R-:W-:-:S04]  /*d400*/  FADD.FTZ R2, -R3, R6 ;  /* 0x0000000603027221 */ /* 0x000fc80000010100 */
[----:B------:R-:W-:Y:S02]  /*d410*/  FMUL.FTZ R2, R2, 0.5 ;  /* 0x3f00000002027820 */ /* 0x000fe40000410000 */
.L_x_8361:
[----:B------:R-:W-:Y:S05]  /*d420*/  BSYNC B1 ;  /* 0x0000000000017941 */ /* 0x000fea0003800000 */
.L_x_8359:
        /* <DEDUP_REMOVED lines=11> */
.L_x_8363:
[----:B------:R-:W-:-:S04]  /*d4e0*/  FADD.FTZ R7, R5, -R20 ;  /* 0x8000001405077221 */ /* 0x000fc80000010000 */
[----:B------:R-:W-:Y:S02]  /*d4f0*/  FMUL.FTZ R7, R7, 0.5 ;  /* 0x3f00000007077820 */ /* 0x000fe40000410000 */
.L_x_8364:
[----:B------:R-:W-:Y:S05]  /*d500*/  BSYNC B1 ;  /* 0x0000000000017941 */ /* 0x000fea0003800000 */
.L_x_8362:
        /* <DEDUP_REMOVED lines=35> */
.L_x_8357:
[----:B------:R0:W1:Y:S02]  /*d740*/  MUFU.SQRT R20, R33 ;  /* 0x0000002100147308 */ /* 0x0000640000002000 */
.L_x_8356:
[----:B------:R-:W-:Y:S05]  /*d750*/  BSYNC B0 ;  /* 0x0000000000007941 */ /* 0x000fea0003800000 */
.L_x_8355:
        /* <DEDUP_REMOVED lines=24> */
.L_x_8371:
[----:B------:R-:W-:-:S04]  /*d8e0*/  FADD.FTZ R3, -R3, R6 ;  /* 0x0000000603037221 */ /* 0x000fc80000010100 */
[----:B------:R-:W-:Y:S02]  /*d8f0*/  FMUL.FTZ R3, R3, 0.5 ;  /* 0x3f00000003037820 */ /* 0x000fe40000410000 */
.L_x_8372:
[----:B------:R-:W-:Y:S05]  /*d900*/  BSYNC B1 ;  /* 0x0000000000017941 */ /* 0x000fea0003800000 */
.L_x_8370:
        /* <DEDUP_REMOVED lines=10> */
.L_x_8374:
[----:B------:R-:W-:-:S04]  /*d9b0*/  FADD.FTZ R4, -R4, R5 ;  /* 0x0000000504047221 */ /* 0x000fc80000010100 */
[----:B------:R-:W-:Y:S02]  /*d9c0*/  FMUL.FTZ R4, R4, 0.5 ;  /* 0x3f00000004047820 */ /* 0x000fe40000410000 */
.L_x_8375:
[----:B------:R-:W-:Y:S05]  /*d9d0*/  BSYNC B1 ;  /* 0x0000000000017941 */ /* 0x000fea0003800000 */
.L_x_8373:
[----:B------:R-:W-:Y:S01]  /*d9e0*/  FADD.FTZ R4, R4, R3 ;  /* 0x0000000304047221 */ /* 0x000fe20000010000 */
[----:B------:R-:W-:Y:S01]  /*d9f0*/  PLOP3.LUT P0, PT, PT, PT, PT, 0x80, 0x0 ;  /* 0x000000000000781c */ /* 0x000fe20003f0f070 */
[----:B------:R-:W-:-:S04]  /*da00*/  FADD.FTZ R27, R26, R27 ;  /* 0x0000001b1a1b7221 */ /* 0x000fc80000010000 */
[----:B------:R-:W-:-:S06]  /*da10*/  FMUL.FTZ R27, R27, R4 ;  /* 0x000000041b1b7220 */ /* 0x000fcc0000410000 */
[----:B------:R-:W2:Y:S01]  /*da20*/  MUFU.SQRT R27, R27 ;  /* 0x0000001b001b7308 */ /* 0x000ea20000002000 */
[----:B------:R-:W-:Y:S05]  /*da30*/  BRA `(.L_x_8367) ;  /* 0x000001a000007947 */ /* 0x000fea0003800000 */
.L_x_8369:
        /* <DEDUP_REMOVED lines=15> */
.L_x_8368:
        /* <DEDUP_REMOVED lines=8> */
.L_x_8366:
[----:B------:R-:W-:Y:S01]  /*dbb0*/  PLOP3.LUT P0, PT, PT, PT, PT, 0x80, 0x0 ;  /* 0x000000000000781c */ /* 0x000fe20003f0f070 */
[----:B------:R-:W-:Y:S02]  /*dbc0*/  FMUL.FTZ R27, R27, 16777216 ;  /* 0x4b8000001b1b7820 */ /* 0x000fe40000410000 */
[----:B------:R-:W-:-:S05]  /*dbd0*/  FMUL.FTZ R26, R26, 16777216 ;  /* 0x4b8000001a1a7820 */ /* 0x000fca0000410000 */
.L_x_8367:
[----:B------:R-:W-:Y:S05]  /*dbe0*/  BSYNC B0 ;  /* 0x0000000000007941 */ /* 0x000fea0003800000 */
.L_x_8365:
        /* <DEDUP_REMOVED lines=34> */
.L_x_8378:
        /* <DEDUP_REMOVED lines=29> */
.L_x_8377:
        /* <DEDUP_REMOVED lines=20> */
.L_x_8382:
[----:B------:R-:W-:Y:S05]  /*e120*/  BSYNC B4 ;  /* 0x0000000000047941 */ /* 0x000fea0003800000 */
.L_x_8381:
        /* <DEDUP_REMOVED lines=18> */
.L_x_8384:
[----:B------:R-:W-:Y:S02]  /*e250*/  ISETP.GE.AND P0, PT, R26, RZ, PT ;  /* 0x000000ff1a00720c */ /* 0x000fe40003f06270 */
[----:B------:R-:W-:-:S11]  /*e260*/  MOV R3, 0x3fd774eb ;  /* 0x3fd774eb00037802 */ /* 0x000fd60000000f00 */
[----:B------:R-:W-:-:S04]  /*e270*/  @P0 FFMA.FTZ R2, R3, 0.93318945169448852539, -R2 ;  /* 0x3f6ee58103020823 */ /* 0x000fc80000010802 */
[----:B------:R-:W-:Y:S02]  /*e280*/  @!P0 FFMA.FTZ R2, R3, 0.93318945169448852539, R2 ;  /* 0x3f6ee58103028823 */ /* 0x000fe40000010002 */
.L_x_8385:
[----:B------:R-:W-:Y:S05]  /*e290*/  BSYNC B0 ;  /* 0x0000000000007941 */ /* 0x000fea0003800000 */
.L_x_8383:
        /* <DEDUP_REMOVED lines=11> */
.L_x_8380:
        /* <DEDUP_REMOVED lines=17> */
.L_x_8387:
[----:B------:R-:W-:Y:S05]  /*e460*/  BSYNC B4 ;  /* 0x0000000000047941 */ /* 0x000fea0003800000 */
.L_x_8386:
        /* <DEDUP_REMOVED lines=18> */
.L_x_8389:
[----:B------:R-:W-:Y:S02]  /*e590*/  ISETP.GE.AND P0, PT, R26, RZ, PT ;  /* 0x000000ff1a00720c */ /* 0x000fe40003f06270 */
[----:B------:R-:W-:-:S11]  /*e5a0*/  MOV R3, 0x3fd774eb ;  /* 0x3fd774eb00037802 */ /* 0x000fd60000000f00 */
[----:B------:R-:W-:-:S04]  /*e5b0*/  @P0 FFMA.FTZ R2, R3, 0.93318945169448852539, -R2 ;  /* 0x3f6ee58103020823 */ /* 0x000fc80000010802 */
[----:B------:R-:W-:Y:S02]  /*e5c0*/  @!P0 FFMA.FTZ R2, R3, 0.93318945169448852539, R2 ;  /* 0x3f6ee58103028823 */ /* 0x000fe40000010002 */
.L_x_8390:
[----:B------:R-:W-:Y:S05]  /*e5d0*/  BSYNC B0 ;  /* 0x0000000000007941 */ /* 0x000fea0003800000 */
.L_x_8388:
        /* <DEDUP_REMOVED lines=10> */
.L_x_8379:
[----:B------:R-:W-:Y:S05]  /*e680*/  BSYNC B3 ;  /* 0x0000000000037941 */ /* 0x000fea0003800000 */
.L_x_8376:
[----:B------:R-:W-:-:S13]  /*e690*/  ISETP.NE.AND P0, PT, R21, RZ, PT ;  /* 0x000000ff1500720c */ /* 0x000fda0003f05270 */
[----:B-1----:R-:W-:-:S05]  /*e6a0*/  @!P0 FADD.FTZ R20, -R20, -RZ ;  /* 0x800000ff14148221 */ /* 0x002fca0000010100 */
[----:B------:R-:W-:Y:S01]  /*e6b0*/  MOV R26, R20 ;  /* 0x00000014001a7202 */ /* 0x000fe20000000f00 */
[----:B------:R-:W-:Y:S05]  /*e6c0*/  BRA `(.L_x_8391) ;  /* 0x00000db000007947 */ /* 0x000fea0003800000 */
.L_x_8354:
[----:B------:R-:W-:Y:S02]  /*e6d0*/  FADD.FTZ R2, -R22, 6.1232342629258392722e-17 ;  /* 0x248d313216027421 */ /* 0x000fe40000010100 */
[----:B------:R-:W-:Y:S02]  /*e6e0*/  FADD.FTZ R26, -R23, -RZ ;  /* 0x800000ff171a7221 */ /* 0x000fe40000010100 */
[----:B------:R-:W-:Y:S01]  /*e6f0*/  FADD.FTZ R2, R2, 1.5707963705062866211 ;  /* 0x3fc90fdb02027421 */ /* 0x000fe20000010000 */
[----:B------:R-:W-:Y:S05]  /*e700*/  BRA `(.L_x_8391) ;  /* 0x00000d7000007947 */ /* 0x000fea0003800000 */
.L_x_8353:
[----:B------:R-:W-:Y:S01]  /*e710*/  HFMA2.MMA R2, -RZ, RZ, 0, 0 ;  /* 0x00000000ff027435 */ /* 0x000fe200000001ff */
[----:B------:R-:W-:Y:S01]  /*e720*/  FADD.FTZ R26, -R23, -RZ ;  /* 0x800000ff171a7221 */ /* 0x000fe20000010100 */
[----:B------:R-:W-:Y:S05]  /*e730*/  BRA `(.L_x_8391) ;  /* 0x00000d4000007947 */ /* 0x000fea0003800000 */
.L_x_8352:
        /* <DEDUP_REMOVED lines=24> */
.L_x_8396:
[----:B------:R-:W-:Y:S05]  /*e8c0*/  BSYNC B4 ;  /* 0x0000000000047941 */ /* 0x000fea0003800000 */
.L_x_8395:
        /* <DEDUP_REMOVED lines=18> */
.L_x_8398:
[----:B------:R-:W-:Y:S02]  /*e9f0*/  ISETP.GE.AND P0, PT, R22, RZ, PT ;  /* 0x000000ff1600720c */ /* 0x000fe40003f06270 */
[----:B------:R-:W-:-:S11]  /*ea00*/  MOV R3, 0x3fd774eb ;  /* 0x3fd774eb00037802 */ /* 0x000fd60000000f00 */
[----:B------:R-:W-:-:S04]  /*ea10*/  @P0 FFMA.FTZ R2, R3, 0.93318945169448852539, -R2 ;  /* 0x3f6ee58103020823 */ /* 0x000fc80000010802 */
[----:B------:R-:W-:Y:S02]  /*ea20*/  @!P0 FFMA.FTZ R2, R3, 0.93318945169448852539, R2 ;  /* 0x3f6ee58103028823 */ /* 0x000fe40000010002 */
.L_x_8399:
[----:B------:R-:W-:Y:S05]  /*ea30*/  BSYNC B0 ;  /* 0x0000000000007941 */ /* 0x000fea0003800000 */
.L_x_8397:
        /* <DEDUP_REMOVED lines=13> */
.L_x_8394:
        /* <DEDUP_REMOVED lines=12> */
.L_x_8402:
[----:B------:R-:W-:Y:S05]  /*ebd0*/  BSYNC B4 ;  /* 0x0000000000047941 */ /* 0x000fea0003800000 */
.L_x_8401:
        /* <DEDUP_REMOVED lines=18> */
.L_x_8404:
[----:B------:R-:W-:Y:S02]  /*ed00*/  ISETP.GE.AND P0, PT, R22, RZ, PT ;  /* 0x000000ff1600720c */ /* 0x000fe40003f06270 */
[----:B------:R-:W-:-:S11]  /*ed10*/  MOV R3, 0x3fd774eb ;  /* 0x3fd774eb00037802 */ /* 0x000fd60000000f00 */
[----:B------:R-:W-:-:S04]  /*ed20*/  @P0 FFMA.FTZ R2, R3, 0.93318945169448852539, -R2 ;  /* 0x3f6ee58103020823 */ /* 0x000fc80000010802 */
[----:B------:R-:W-:Y:S02]  /*ed30*/  @!P0 FFMA.FTZ R2, R3, 0.93318945169448852539, R2 ;  /* 0x3f6ee58103028823 */ /* 0x000fe40000010002 */
.L_x_8405:
[----:B------:R-:W-:Y:S05]  /*ed40*/  BSYNC B0 ;  /* 0x0000000000007941 */ /* 0x000fea0003800000 */
.L_x_8403:
        /* <DEDUP_REMOVED lines=27> */
.L_x_8393:
        /* <DEDUP_REMOVED lines=33> */
.L_x_8407:
[----:B------:R-:W-:Y:S05]  /*f110*/  BSYNC B4 ;  /* 0x0000000000047941 */ /* 0x000fea0003800000 */
.L_x_8406:
        /* <DEDUP_REMOVED lines=18> */
.L_x_8409:
[----:B------:R-:W-:Y:S02]  /*f240*/  ISETP.GE.AND P0, PT, R22, RZ, PT ;  /* 0x000000ff1600720c */ /* 0x000fe40003f06270 */
[----:B------:R-:W-:-:S11]  /*f250*/  MOV R3, 0x3fd774eb ;  /* 0x3fd774eb00037802 */ /* 0x000fd60000000f00 */
[----:B------:R-:W-:-:S04]  /*f260*/  @P0 FFMA.FTZ R2, R3, 0.93318945169448852539, -R2 ;  /* 0x3f6ee58103020823 */ /* 0x000fc80000010802 */
[----:B------:R-:W-:Y:S02]  /*f270*/  @!P0 FFMA.FTZ R2, R3, 0.93318945169448852539, R2 ;  /* 0x3f6ee58103028823 */ /* 0x000fe40000010002 */
.L_x_8410:
[----:B------:R-:W-:Y:S05]  /*f280*/  BSYNC B0 ;  /* 0x0000000000007941 */ /* 0x000fea0003800000 */
.L_x_8408:
        /* <DEDUP_REMOVED lines=10> */
.L_x_8400:
[----:B------:R-:W-:Y:S05]  /*f330*/  BSYNC B3 ;  /* 0x0000000000037941 */ /* 0x000fea0003800000 */
.L_x_8392:
[----:B------:R-:W-:Y:S01]  /*f340*/  ISETP.NE.AND P0, PT, R21, RZ, PT ;  /* 0x000000ff1500720c */ /* 0x000fe20003f05270 */
[----:B------:R-:W-:Y:S02]  /*f350*/  FADD.FTZ R26, R32, 0.69314718246459960938 ;  /* 0x3f317218201a7421 */ /* 0x000fe40000010000 */
[----:B------:R-:W-:-:S10]  /*f360*/  FADD.FTZ R2, |R2|, -RZ ;  /* 0x800000ff02027221 */ /* 0x000fd40000010200 */
[----:B------:R-:W-:Y:S01]  /*f370*/  @!P0 FADD.FTZ R26, -R26, -RZ ;  /* 0x800000ff1a1a8221 */ /* 0x000fe20000010100 */
[----:B------:R-:W-:Y:S05]  /*f380*/  BRA `(.L_x_8391) ;  /* 0x000000f000007947 */ /* 0x000fea0003800000 */
.L_x_8351:
        /* <DEDUP_REMOVED lines=15> */
.L_x_8391:
[----:B------:R-:W-:Y:S05]  /*f480*/  BSYNC B2 ;  /* 0x0000000000027941 */ /* 0x000fea0003800000 */
.L_x_8350:
        /* <DEDUP_REMOVED lines=10> */
.L_x_8412:
[----:B------:R-:W-:Y:S02]  /*f530*/  FSETP.GTU.FTZ.AND P0, PT, R3, +INF , PT ;  /* 0x7f8000000300780b */ /* 0x000fe40003f1c000 */
[----:B---3--:R-:W-:-:S11]  /*f540*/  MOV R27, R2 ;  /* 0x00000002001b7202 */ /* 0x008fd60000000f00 */
[----:B------:R-:W-:Y:S02]  /*f550*/  @!P0 MOV R26, R3 ;  /* 0x00000003001a8202 */ /* 0x000fe40000000f00 */
.L_x_8413:
[----:B------:R-:W-:Y:S05]  /*f560*/  BSYNC B0 ;  /* 0x0000000000007941 */ /* 0x000fea0003800000 */
.L_x_8411:
        /* <DEDUP_REMOVED lines=108> */
.L_x_8422:
        /* <DEDUP_REMOVED lines=10> */
.L_x_8424:
[----:B------:R-:W-:-:S04]  /*fcd0*/  FADD.FTZ R2, -R3, R6 ;  /* 0x0000000603027221 */ /* 0x000fc80000010100 */
[----:B------:R-:W-:Y:S02]  /*fce0*/  FMUL.FTZ R2, R2, 0.5 ;  /* 0x3f00000002027820 */ /* 0x000fe40000410000 */
.L_x_8425:
[----:B------:R-:W-:Y:S05]  /*fcf0*/  BSYNC B1 ;  /* 0x0000000000017941 */ /* 0x000fea0003800000 */
.L_x_8423:
        /* <DEDUP_REMOVED lines=11> */
.L_x_8427:
[----:B------:R-:W-:-:S04]  /*fdb0*/  FADD.FTZ R7, R5, -R20 ;  /* 0x8000001405077221 */ /* 0x000fc80000010000 */
[----:B------:R-:W-:Y:S02]  /*fdc0*/  FMUL.FTZ R7, R7, 0.5 ;  /* 0x3f00000007077820 */ /* 0x000fe40000410000 */
.L_x_8428:
[----:B------:R-:W-:Y:S05]  /*fdd0*/  BSYNC B1 ;  /* 0x0000000000017941 */ /* 0x000fea0003800000 */
.L_x_8426:
        /* <DEDUP_REMOVED lines=35> */
.L_x_8421:
[----:B------:R0:W1:Y:S02]  /*10010*/  MUFU.SQRT R20, R33 ;  /* 0x0000002100147308 */ /* 0x0000640000002000 */
.L_x_8420:
[----:B------:R-:W-:Y:S05]  /*10020*/  BSYNC B0 ;  /* 0x0000000000007941 */ /* 0x000fea0003800000 */
.L_x_8419:
        /* <DEDUP_REMOVED lines=24> */
.L_x_8435:
[----:B------:R-:W-:-:S04]  /*101b0*/  FADD.FTZ R3, -R3, R6 ;  /* 0x0000000603037221 */ /* 0x000fc80000010100 */
[----:B------:R-:W-:Y:S02]  /*101c0*/  FMUL.FTZ R3, R3, 0.5 ;  /* 0x3f00000003037820 */ /* 0x000fe40000410000 */
.L_x_8436:
[----:B------:R-:W-:Y:S05]  /*101d0*/  BSYNC B1 ;  /* 0x0000000000017941 */ /* 0x000fea0003800000 */
.L_x_8434:
        /* <DEDUP_REMOVED lines=10> */
.L_x_8438:
[----:B------:R-:W-:-:S04]  /*10280*/  FADD.FTZ R4, -R4, R5 ;  /* 0x0000000504047221 */ /* 0x000fc80000010100 */
[----:B------:R-:W-:Y:S02]  /*10290*/  FMUL.FTZ R4, R4, 0.5 ;  /* 0x3f00000004047820 */ /* 0x000fe40000410000 */
.L_x_8439:
[----:B------:R-:W-:Y:S05]  /*102a0*/  BSYNC B1 ;  /* 0x0000000000017941 */ /* 0x000fea0003800000 */
.L_x_8437:
[----:B------:R-:W-:Y:S01]  /*102b0*/  FADD.FTZ R4, R4, R3 ;  /* 0x0000000304047221 */ /* 0x000fe20000010000 */
[----:B------:R-:W-:Y:S01]  /*102c0*/  PLOP3.LUT P0, PT, PT, PT, PT, 0x80, 0x0 ;  /* 0x000000000000781c */ /* 0x000fe20003f0f070 */
[----:B------:R-:W-:-:S04]  /*102d0*/  FADD.FTZ R23, R22, R23 ;  /* 0x0000001716177221 */ /* 0x000fc80000010000 */
[----:B------:R-:W-:-:S06]  /*102e0*/  FMUL.FTZ R23, R23, R4 ;  /* 0x0000000417177220 */ /* 0x000fcc0000410000 */
[----:B------:R-:W2:Y:S01]  /*102f0*/  MUFU.SQRT R23, R23 ;  /* 0x0000001700177308 */ /* 0x000ea20000002000 */
[----:B------:R-:W-:Y:S05]  /*10300*/  BRA `(.L_x_8431) ;  /* 0x000001a000007947 */ /* 0x000fea0003800000 */
.L_x_8433:
        /* <DEDUP_REMOVED lines=15> */
.L_x_8432:
        /* <DEDUP_REMOVED lines=8> */
.L_x_8430:
[----:B------:R-:W-:Y:S01]  /*10480*/  PLOP3.LUT P0, PT, PT, PT, PT, 0x80, 0x0 ;  /* 0x000000000000781c */ /* 0x000fe20003f0f070 */
[----:B------:R-:W-:Y:S02]  /*10490*/  FMUL.FTZ R23, R23, 16777216 ;  /* 0x4b80000017177820 */ /* 0x000fe40000410000 */
[----:B------:R-:W-:-:S05]  /*104a0*/  FMUL.FTZ R22, R22, 16777216 ;  /* 0x4b80000016167820 */ /* 0x000fca0000410000 */
.L_x_8431:
[----:B------:R-:W-:Y:S05]  /*104b0*/  BSYNC B0 ;  /* 0x0000000000007941 */ /* 0x000fea0003800000 */
.L_x_8429:
        /* <DEDUP_REMOVED lines=34> */
.L_x_8442:
        /* <DEDUP_REMOVED lines=29> */
.L_x_8441:
        /* <DEDUP_REMOVED lines=20> */
.L_x_8446:
[----:B------:R-:W-:Y:S05]  /*109f0*/  BSYNC B4 ;  /* 0x0000000000047941 */ /* 0x000fea0003800000 */
.L_x_8445:
        /* <DEDUP_REMOVED lines=18> */
.L_x_8448:
[----:B------:R-:W-:Y:S02]  /*10b20*/  ISETP.GE.AND P0, PT, R22, RZ, PT ;  /* 0x000000ff1600720c */ /* 0x000fe40003f06270 */
[----:B------:R-:W-:-:S11]  /*10b30*/  MOV R3, 0x3fd774eb ;  /* 0x3fd774eb00037802 */ /* 0x000fd60000000f00 */
[----:B------:R-:W-:-:S04]  /*10b40*/  @P0 FFMA.FTZ R2, R3, 0.93318945169448852539, -R2 ;  /* 0x3f6ee58103020823 */ /* 0x000fc80000010802 */
[----:B------:R-:W-:Y:S02]  /*10b50*/  @!P0 FFMA.FTZ R2, R3, 0.93318945169448852539, R2 ;  /* 0x3f6ee58103028823 */ /* 0x000fe40000010002 */
.L_x_8449:
[----:B------:R-:W-:Y:S05]  /*10b60*/  BSYNC B0 ;  /* 0x0000000000007941 */ /* 0x000fea0003800000 */
.L_x_8447:
        /* <DEDUP_REMOVED lines=11> */
.L_x_8444:
        /* <DEDUP_REMOVED lines=17> */
.L_x_8451:
[----:B------:R-:W-:Y:S05]  /*10d30*/  BSYNC B4 ;  /* 0x0000000000047941 */ /* 0x000fea0003800000 */
.L_x_8450:
        /* <DEDUP_REMOVED lines=18> */
.L_x_8453:
[----:B------:R-:W-:Y:S02]  /*10e60*/  ISETP.GE.AND P0, PT, R22, RZ, PT ;  /* 0x000000ff1600720c */ /* 0x000fe40003f06270 */
[----:B------:R-:W-:-:S11]  /*10e70*/  MOV R3, 0x3fd774eb ;  /* 0x3fd774eb00037802 */ /* 0x000fd60000000f00 */
[----:B------:R-:W-:-:S04]  /*10e80*/  @P0 FFMA.FTZ R2, R3, 0.93318945169448852539, -R2 ;  /* 0x3f6ee58103020823 */ /* 0x000fc80000010802 */
[----:B------:R-:W-:Y:S02]  /*10e90*/  @!P0 FFMA.FTZ R2, R3, 0.93318945169448852539, R2 ;  /* 0x3f6ee58103028823 */ /* 0x000fe40000010002 */
.L_x_8454:
[----:B------:R-:W-:Y:S05]  /*10ea0*/  BSYNC B0 ;  /* 0x0000000000007941 */ /* 0x000fea0003800000 */
.L_x_8452:
        /* <DEDUP_REMOVED lines=10> */
.L_x_8443:
[----:B------:R-:W-:Y:S05]  /*10f50*/  BSYNC B3 ;  /* 0x0000000000037941 */ /* 0x000fea0003800000 */
.L_x_8440:
[----:B------:R-:W-:-:S13]  /*10f60*/  ISETP.NE.AND P0, PT, R21, RZ, PT ;  /* 0x000000ff1500720c */ /* 0x000fda0003f05270 */
[----:B-1----:R-:W-:Y:S01]  /*10f70*/  @!P0 FADD.FTZ R20, -R20, -RZ ;  /* 0x800000ff14148221 */ /* 0x002fe20000010100 */
[----:B------:R-:W-:Y:S05]  /*10f80*/  BRA `(.L_x_8455) ;  /* 0x00000db000007947 */ /* 0x000fea0003800000 */
.L_x_8418:
[----:B------:R-:W-:Y:S02]  /*10f90*/  FADD.FTZ R2, -R16, 6.1232342629258392722e-17 ;  /* 0x248d313210027421 */ /* 0x000fe40000010100 */
[----:B------:R-:W-:Y:S02]  /*10fa0*/  FADD.FTZ R20, -R17, -RZ ;  /* 0x800000ff11147221 */ /* 0x000fe40000010100 */
[----:B------:R-:W-:Y:S01]  /*10fb0*/  FADD.FTZ R2, R2, 1.5707963705062866211 ;  /* 0x3fc90fdb02027421 */ /* 0x000fe20000010000 */
[----:B------:R-:W-:Y:S05]  /*10fc0*/  BRA `(.L_x_8455) ;  /* 0x00000d7000007947 */ /* 0x000fea0003800000 */
.L_x_8417:
[----:B------:R-:W-:Y:S01]  /*10fd0*/  MOV R2, RZ ;  /* 0x000000ff00027202 */ /* 0x000fe20000000f00 */
[----:B------:R-:W-:Y:S01]  /*10fe0*/  FADD.FTZ R20, -R17, -RZ ;  /* 0x800000ff11147221 */ /* 0x000fe20000010100 */
[----:B------:R-:W-:Y:S05]  /*10ff0*/  BRA `(.L_x_8455) ;  /* 0x00000d4000007947 */ /* 0x000fea0003800000 */
.L_x_8416:
        /* <DEDUP_REMOVED lines=24> */
.L_x_8460:
[----:B------:R-:W-:Y:S05]  /*11180*/  BSYNC B4 ;  /* 0x0000000000047941 */ /* 0x000fea0003800000 */
.L_x_8459:
        /* <DEDUP_REMOVED lines=18> */
.L_x_8462:
[----:B------:R-:W-:Y:S02]  /*112b0*/  ISETP.GE.AND P0, PT, R16, RZ, PT ;  /* 0x000000ff1000720c */ /* 0x000fe40003f06270 */
[----:B------:R-:W-:-:S11]  /*112c0*/  MOV R3, 0x3fd774eb ;  /* 0x3fd774eb00037802 */ /* 0x000fd60000000f00 */
[----:B------:R-:W-:-:S04]  /*112d0*/  @P0 FFMA.FTZ R2, R3, 0.93318945169448852539, -R2 ;  /* 0x3f6ee58103020823 */ /* 0x000fc80000010802 */
[----:B------:R-:W-:Y:S02]  /*112e0*/  @!P0 FFMA.FTZ R2, R3, 0.93318945169448852539, R2 ;  /* 0x3f6ee58103028823 */ /* 0x000fe40000010002 */
.L_x_8463:
[----:B------:R-:W-:Y:S05]  /*112f0*/  BSYNC B0 ;  /* 0x0000000000007941 */ /* 0x000fea0003800000 */
.L_x_8461:
        /* <DEDUP_REMOVED lines=13> */
.L_x_8458:
        /* <DEDUP_REMOVED lines=12> */
.L_x_8466:
[----:B------:R-:W-:Y:S05]  /*11490*/  BSYNC B4 ;  /* 0x0000000000047941 */ /* 0x000fea0003800000 */
.L_x_8465:
        /* <DEDUP_REMOVED lines=18> */
.L_x_8468:
[----:B------:R-:W-:Y:S02]  /*115c0*/  ISETP.GE.AND P0, PT, R16, RZ, PT ;  /* 0x000000ff1000720c */ /* 0x000fe40003f06270 */
[----:B------:R-:W-:-:S11]  /*115d0*/  MOV R3, 0x3fd774eb ;  /* 0x3fd774eb00037802 */ /* 0x000fd60000000f00 */
[----:B------:R-:W-:-:S04]  /*115e0*/  @P0 FFMA.FTZ R2, R3, 0.93318945169448852539, -R2 ;  /* 0x3f6ee58103020823 */ /* 0x000fc80000010802 */
[----:B------:R-:W-:Y:S02]  /*115f0*/  @!P0 FFMA.FTZ R2, R3, 0.93318945169448852539, R2 ;  /* 0x3f6ee58103028823 */ /* 0x000fe40000010002 */
.L_x_8469:
[----:B------:R-:W-:Y:S05]  /*11600*/  BSYNC B0 ;  /* 0x0000000000007941 */ /* 0x000fea0003800000 */
.L_x_8467:
        /* <DEDUP_REMOVED lines=27> */
.L_x_8457:
        /* <DEDUP_REMOVED lines=33> */
.L_x_8471:
[----:B------:R-:W-:Y:S05]  /*119d0*/  BSYNC B4 ;  /* 0x0000000000047941 */ /* 0x000fea0003800000 */
.L_x_8470:
        /* <DEDUP_REMOVED lines=18> */
.L_x_8473:
[----:B------:R-:W-:Y:S02]  /*11b00*/  ISETP.GE.AND P0, PT, R16, RZ, PT ;  /* 0x000000ff1000720c */ /* 0x000fe40003f06270 */
[----:B------:R-:W-:-:S11]  /*11b10*/  MOV R3, 0x3fd774eb ;  /* 0x3fd774eb00037802 */ /* 0x000fd60000000f00 */
[----:B------:R-:W-:-:S04]  /*11b20*/  @P0 FFMA.FTZ R2, R3, 0.93318945169448852539, -R2 ;  /* 0x3f6ee58103020823 */ /* 0x000fc80000010802 */
[----:B------:R-:W-:Y:S02]  /*11b30*/  @!P0 FFMA.FTZ R2, R3, 0.93318945169448852539, R2 ;  /* 0x3f6ee58103028823 */ /* 0x000fe40000010002 */
.L_x_8474:
[----:B------:R-:W-:Y:S05]  /*11b40*/  BSYNC B0 ;  /* 0x0000000000007941 */ /* 0x000fea0003800000 */
.L_x_8472:
        /* <DEDUP_REMOVED lines=10> */
.L_x_8464:
[----:B------:R-:W-:Y:S05]  /*11bf0*/  BSYNC B3 ;  /* 0x0000000000037941 */ /* 0x000fea0003800000 */
.L_x_8456:
[----:B------:R-:W-:Y:S01]  /*11c00*/  ISETP.NE.AND P0, PT, R21, RZ, PT ;  /* 0x000000ff1500720c */ /* 0x000fe20003f05270 */
[----:B------:R-:W-:Y:S02]  /*11c10*/  FADD.FTZ R20, R32, 0.69314718246459960938 ;  /* 0x3f31721820147421 */ /* 0x000fe40000010000 */
[----:B------:R-:W-:-:S10]  /*11c20*/  FADD.FTZ R2, |R2|, -RZ ;  /* 0x800000ff02027221 */ /* 0x000fd40000010200 */
[----:B------:R-:W-:Y:S01]  /*11c30*/  @!P0 FADD.FTZ R20, -R20, -RZ ;  /* 0x800000ff14148221 */ /* 0x000fe20000010100 */
[----:B------:R-:W-:Y:S05]  /*11c40*/  BRA `(.L_x_8455) ;  /* 0x000000f000007947 */ /* 0x000fea0003800000 */
.L_x_8415:
        /* <DEDUP_REMOVED lines=15> */
.L_x_8455:
[----:B------:R-:W-:Y:S05]  /*11d40*/  BSYNC B2 ;  /* 0x0000000000027941 */ /* 0x000fea0003800000 */
.L_x_8414:
        /* <DEDUP_REMOVED lines=10> */
.L_x_8476:
[----:B------:R-:W-:Y:S02]  /*11df0*/  FSETP.GTU.FTZ.AND P0, PT, R3, +INF , PT ;  /* 0x7f8000000300780b */ /* 0x000fe40003f1c000 */
[----:B------:R-:W-:-:S11]  /*11e00*/  MOV R21, R2 ;  /* 0x0000000200157202 */ /* 0x000fd60000000f00 */
[----:B------:R-:W-:Y:S02]  /*11e10*/  @!P0 MOV R20, R3 ;  /* 0x0000000300148202 */ /* 0x000fe40000000f00 */
.L_x_8477:
[----:B------:R-:W-:Y:S05]  /*11e20*/  BSYNC B0 ;  /* 0x0000000000007941 */ /* 0x000fea0003800000 */
.L_x_8475:
        /* <DEDUP_REMOVED lines=108> */
.L_x_8486:
        /* <DEDUP_REMOVED lines=10> */
.L_x_8488:
[----:B------:R-:W-:-:S04]  /*12590*/  FADD.FTZ R2, -R3, R6 ;  /* 0x0000000603027221 */ /* 0x000fc80000010100 */
[----:B------:R-:W-:Y:S02]  /*125a0*/  FMUL.FTZ R2, R2, 0.5 ;  /* 0x3f00000002027820 */ /* 0x000fe40000410000 */
.L_x_8489:
[----:B------:R-:W-:Y:S05]  /*125b0*/  BSYNC B1 ;  /* 0x0000000000017941 */ /* 0x000fea0003800000 */
.L_x_8487:
        /* <DEDUP_REMOVED lines=11> */
.L_x_8491:
[----:B------:R-:W-:-:S04]  /*12670*/  FADD.FTZ R7, R5, -R16 ;  /* 0x8000001005077221 */ /* 0x000fc80000010000 */
[----:B------:R-:W-:Y:S02]  /*12680*/  FMUL.FTZ R7, R7, 0.5 ;  /* 0x3f00000007077820 */ /* 0x000fe40000410000 */
.L_x_8492:
[----:B------:R-:W-:Y:S05]  /*12690*/  BSYNC B1 ;  /* 0x0000000000017941 */ /* 0x000fea0003800000 */
.L_x_8490:
        /* <DEDUP_REMOVED lines=35> */
.L_x_8485:
[----:B------:R0:W1:Y:S02]  /*128d0*/  MUFU.SQRT R16, R33 ;  /* 0x0000002100107308 */ /* 0x0000640000002000 */
.L_x_8484:
[----:B------:R-:W-:Y:S05]  /*128e0*/  BSYNC B0 ;  /* 0x0000000000007941 */ /* 0x000fea0003800000 */
.L_x_8483:
        /* <DEDUP_REMOVED lines=24> */
.L_x_8499:
[----:B------:R-:W-:-:S04]  /*12a70*/  FADD.FTZ R3, -R3, R6 ;  /* 0x0000000603037221 */ /* 0x000fc80000010100 */
[----:B------:R-:W-:Y:S02]  /*12a80*/  FMUL.FTZ R3, R3, 0.5 ;  /* 0x3f00000003037820 */ /* 0x000fe40000410000 */
.L_x_8500:
[----:B------:R-:W-:Y:S05]  /*12a90*/  BSYNC B1 ;  /* 0x0000000000017941 */ /* 0x000fea0003800000 */
.L_x_8498:
        /* <DEDUP_REMOVED lines=10> */
.L_x_8502:
[----:B------:R-:W-:-:S04]  /*12b40*/  FADD.FTZ R4, -R4, R5 ;  /* 0x0000000504047221 */ /* 0x000fc80000010100 */
[----:B------:R-:W-:Y:S02]  /*12b50*/  FMUL.FTZ R4, R4, 0.5 ;  /* 0x3f00000004047820 */ /* 0x000fe40000410000 */
.L_x_8503:
[----:B------:R-:W-:Y:S05]  /*12b60*/  BSYNC B1 ;  /* 0x0000000000017941 */ /* 0x000fea0003800000 */
.L_x_8501:
[----:B------:R-:W-:Y:S01]  /*12b70*/  FADD.FTZ R4, R4, R3 ;  /* 0x0000000304047221 */ /* 0x000fe20000010000 */
[----:B------:R-:W-:Y:S01]  /*12b80*/  PLOP3.LUT P0, PT, PT, PT, PT, 0x80, 0x0 ;  /* 0x000000000000781c */ /* 0x000fe20003f0f070 */
[----:B------:R-:W-:-:S04]  /*12b90*/  FADD.FTZ R23, R22, R23 ;  /* 0x0000001716177221 */ /* 0x000fc80000010000 */
[----:B------:R-:W-:-:S06]  /*12ba0*/  FMUL.FTZ R23, R23, R4 ;  /* 0x0000000417177220 */ /* 0x000fcc0000410000 */
[----:B------:R-:W2:Y:S01]  /*12bb0*/  MUFU.SQRT R23, R23 ;  /* 0x0000001700177308 */ /* 0x000ea20000002000 */
[----:B------:R-:W-:Y:S05]  /*12bc0*/  BRA `(.L_x_8495) ;  /* 0x000001a000007947 */ /* 0x000fea0003800000 */
.L_x_8497:
        /* <DEDUP_REMOVED lines=15> */
.L_x_8496:
        /* <DEDUP_REMOVED lines=8> */
.L_x_8494:
[----:B------:R-:W-:Y:S01]  /*12d40*/  PLOP3.LUT P0, PT, PT, PT, PT, 0x80, 0x0 ;  /* 0x000000000000781c */ /* 0x000fe20003f0f070 */
[----:B------:R-:W-:Y:S02]  /*12d50*/  FMUL.FTZ R23, R23, 16777216 ;  /* 0x4b80000017177820 */ /* 0x000fe40000410000 */
[----:B------:R-:W-:-:S05]  /*12d60*/  FMUL.FTZ R22, R22, 16777216 ;  /* 0x4b80000016167820 */ /* 0x000fca0000410000 */
.L_x_8495:
[----:B------:R-:W-:Y:S05]  /*12d70*/  BSYNC B0 ;  /* 0x0000000000007941 */ /* 0x000fea0003800000 */
.L_x_8493:
        /* <DEDUP_REMOVED lines=34> */
.L_x_8506:
        /* <DEDUP_REMOVED lines=29> */
.L_x_8505:
        /* <DEDUP_REMOVED lines=20> */
.L_x_8510:
[----:B------:R-:W-:Y:S05]  /*132b0*/  BSYNC B4 ;  /* 0x0000000000047941 */ /* 0x000fea0003800000 */
.L_x_8509:
        /* <DEDUP_REMOVED lines=18> */
.L_x_8512:
[----:B------:R-:W-:Y:S02]  /*133e0*/  ISETP.GE.AND P0, PT, R22, RZ, PT ;  /* 0x000000ff1600720c */ /* 0x000fe40003f06270 */
[----:B------:R-:W-:-:S11]  /*133f0*/  MOV R3, 0x3fd774eb ;  /* 0x3fd774eb00037802 */ /* 0x000fd60000000f00 */
[----:B------:R-:W-:-:S04]  /*13400*/  @P0 FFMA.FTZ R2, R3, 0.93318945169448852539, -R2 ;  /* 0x3f6ee58103020823 */ /* 0x000fc80000010802 */
[----:B------:R-:W-:Y:S02]  /*13410*/  @!P0 FFMA.FTZ R2, R3, 0.93318945169448852539, R2 ;  /* 0x3f6ee58103028823 */ /* 0x000fe40000010002 */
.L_x_8513:
[----:B------:R-:W-:Y:S05]  /*13420*/  BSYNC B0 ;  /* 0x0000000000007941 */ /* 0x000fea0003800000 */
.L_x_8511:
        /* <DEDUP_REMOVED lines=11> */
.L_x_8508:
        /* <DEDUP_REMOVED lines=17> */
.L_x_8515:
[----:B------:R-:W-:Y:S05]  /*135f0*/  BSYNC B4 ;  /* 0x0000000000047941 */ /* 0x000fea0003800000 */
.L_x_8514:
        /* <DEDUP_REMOVED lines=18> */
.L_x_8517:
[----:B------:R-:W-:Y:S02]  /*13720*/  ISETP.GE.AND P0, PT, R22, RZ, PT ;  /* 0x000000ff1600720c */ /* 0x000fe40003f06270 */
[----:B------:R-:W-:-:S11]  /*13730*/  MOV R3, 0x3fd774eb ;  /* 0x3fd774eb00037802 */ /* 0x000fd60000000f00 */
[----:B------:R-:W-:-:S04]  /*13740*/  @P0 FFMA.FTZ R2, R3, 0.93318945169448852539, -R2 ;  /* 0x3f6ee58103020823 */ /* 0x000fc80000010802 */
[----:B------:R-:W-:Y:S02]  /*13750*/  @!P0 FFMA.FTZ R2, R3, 0.93318945169448852539, R2 ;  /* 0x3f6ee58103028823 */ /* 0x000fe40000010002 */
.L_x_8518:
[----:B------:R-:W-:Y:S05]  /*13760*/  BSYNC B0 ;  /* 0x0000000000007941 */ /* 0x000fea0003800000 */
.L_x_8516:
        /* <DEDUP_REMOVED lines=10> */
.L_x_8507:
[----:B------:R-:W-:Y:S05]  /*13810*/  BSYNC B3 ;  /* 0x0000000000037941 */ /* 0x000fea0003800000 */
.L_x_8504:
[----:B------:R-:W-:-:S13]  /*13820*/  ISETP.NE.AND P0, PT, R17, RZ, PT ;  /* 0x000000ff1100720c */ /* 0x000fda0003f05270 */
[----:B-1----:R-:W-:-:S05]  /*13830*/  @!P0 FADD.FTZ R16, -R16, -RZ ;  /* 0x800000ff10108221 */ /* 0x002fca0000010100 */
[----:B------:R-:W-:Y:S01]  /*13840*/  MOV R22, R16 ;  /* 0x0000001000167202 */ /* 0x000fe20000000f00 */
[----:B------:R-:W-:Y:S05]  /*13850*/  BRA `(.L_x_8519) ;  /* 0x00000db000007947 */ /* 0x000fea0003800000 */
.L_x_8482:
[----:B------:R-:W-:Y:S02]  /*13860*/  FADD.FTZ R2, -R18, 6.1232342629258392722e-17 ;  /* 0x248d313212027421 */ /* 0x000fe40000010100 */
[----:B------:R-:W-:Y:S02]  /*13870*/  FADD.FTZ R22, -R19, -RZ ;  /* 0x800000ff13167221 */ /* 0x000fe40000010100 */
[----:B------:R-:W-:Y:S01]  /*13880*/  FADD.FTZ R2, R2, 1.5707963705062866211 ;  /* 0x3fc90fdb02027421 */ /* 0x000fe20000010000 */
[----:B------:R-:W-:Y:S05]  /*13890*/  BRA `(.L_x_8519) ;  /* 0x00000d7000007947 */ /* 0x000fea0003800000 */
.L_x_8481:
[----:B------:R-:W-:Y:S01]  /*138a0*/  HFMA2.MMA R2, -RZ, RZ, 0, 0 ;  /* 0x00000000ff027435 */ /* 0x000fe200000001ff */
[----:B------:R-:W-:Y:S01]  /*138b0*/  FADD.FTZ R22, -R19, -RZ ;  /* 0x800000ff13167221 */ /* 0x000fe20000010100 */
[----:B------:R-:W-:Y:S05]  /*138c0*/  BRA `(.L_x_8519) ;  /* 0x00000d4000007947 */ /* 0x000fea0003800000 */
.L_x_8480:
        /* <DEDUP_REMOVED lines=24> */
.L_x_8524:
[----:B------:R-:W-:Y:S05]  /*13a50*/  BSYNC B4 ;  /* 0x0000000000047941 */ /* 0x000fea0003800000 */
.L_x_8523:
        /* <DEDUP_REMOVED lines=18> */
.L_x_8526:
[----:B------:R-:W-:Y:S02]  /*13b80*/  ISETP.GE.AND P0, PT, R18, RZ, PT ;  /* 0x000000ff1200720c */ /* 0x000fe40003f06270 */
[----:B------:R-:W-:-:S11]  /*13b90*/  MOV R3, 0x3fd774eb ;  /* 0x3fd774eb00037802 */ /* 0x000fd60000000f00 */
[----:B------:R-:W-:-:S04]  /*13ba0*/  @P0 FFMA.FTZ R2, R3, 0.93318945169448852539, -R2 ;  /* 0x3f6ee58103020823 */ /* 0x000fc80000010802 */
[----:B------:R-:W-:Y:S02]  /*13bb0*/  @!P0 FFMA.FTZ R2, R3, 0.93318945169448852539, R2 ;  /* 0x3f6ee58103028823 */ /* 0x000fe40000010002 */
.L_x_8527:
[----:B------:R-:W-:Y:S05]  /*13bc0*/  BSYNC B0 ;  /* 0x0000000000007941 */ /* 0x000fea0003800000 */
.L_x_8525:
        /* <DEDUP_REMOVED lines=13> */
.L_x_8522:
        /* <DEDUP_REMOVED lines=12> */
.L_x_8530:
[----:B------:R-:W-:Y:S05]  /*13d60*/  BSYNC B4 ;  /* 0x0000000000047941 */ /* 0x000fea0003800000 */
.L_x_8529:
        /* <DEDUP_REMOVED lines=18> */
.L_x_8532:
[----:B------:R-:W-:Y:S02]  /*13e90*/  ISETP.GE.AND P0, PT, R18, RZ, PT ;  /* 0x000000ff1200720c */ /* 0x000fe40003f06270 */
[----:B------:R-:W-:-:S11]  /*13ea0*/  MOV R3, 0x3fd774eb ;  /* 0x3fd774eb00037802 */ /* 0x000fd60000000f00 */
[----:B------:R-:W-:-:S04]  /*13eb0*/  @P0 FFMA.FTZ R2, R3, 0.93318945169448852539, -R2 ;  /* 0x3f6ee58103020823 */ /* 0x000fc80000010802 */
[----:B------:R-:W-:Y:S02]  /*13ec0*/  @!P0 FFMA.FTZ R2, R3, 0.93318945169448852539, R2 ;  /* 0x3f6ee58103028823 */ /* 0x000fe40000010002 */
.L_x_8533:
[----:B------:R-:W-:Y:S05]  /*13ed0*/  BSYNC B0 ;  /* 0x0000000000007941 */ /* 0x000fea0003800000 */
.L_x_8531:
        /* <DEDUP_REMOVED lines=27> */
.L_x_8521:
        /* <DEDUP_REMOVED lines=33> */
.L_x_8535:
[----:B------:R-:W-:Y:S05]  /*142a0*/  BSYNC B4 ;  /* 0x0000000000047941 */ /* 0x000fea0003800000 */
.L_x_8534:
        /* <DEDUP_REMOVED lines=18> */
.L_x_8537:
[----:B------:R-:W-:Y:S02]  /*143d0*/  ISETP.GE.AND P0, PT, R18, RZ, PT ;  /* 0x000000ff1200720c */ /* 0x000fe40003f06270 */
[----:B------:R-:W-:-:S11]  /*143e0*/  MOV R3, 0x3fd774eb ;  /* 0x3fd774eb00037802 */ /* 0x000fd60000000f00 */
[----:B------:R-:W-:-:S04]  /*143f0*/  @P0 FFMA.FTZ R2, R3, 0.93318945169448852539, -R2 ;  /* 0x3f6ee58103020823 */ /* 0x000fc80000010802 */
[----:B------:R-:W-:Y:S02]  /*14400*/  @!P0 FFMA.FTZ R2, R3, 0.93318945169448852539, R2 ;  /* 0x3f6ee58103028823 */ /* 0x000fe40000010002 */
.L_x_8538:
[----:B------:R-:W-:Y:S05]  /*14410*/  BSYNC B0 ;  /* 0x0000000000007941 */ /* 0x000fea0003800000 */
.L_x_8536:
        /* <DEDUP_REMOVED lines=10> */
.L_x_8528:
[----:B------:R-:W-:Y:S05]  /*144c0*/  BSYNC B3 ;  /* 0x0000000000037941 */ /* 0x000fea0003800000 */
.L_x_8520:
[----:B------:R-:W-:Y:S01]  /*144d0*/  ISETP.NE.AND P0, PT, R17, RZ, PT ;  /* 0x000000ff1100720c */ /* 0x000fe20003f05270 */
[----:B------:R-:W-:Y:S02]  /*144e0*/  FADD.FTZ R22, R32, 0.69314718246459960938 ;  /* 0x3f31721820167421 */ /* 0x000fe40000010000 */
[----:B------:R-:W-:-:S10]  /*144f0*/  FADD.FTZ R2, |R2|, -RZ ;  /* 0x800000ff02027221 */ /* 0x000fd40000010200 */
[----:B------:R-:W-:Y:S01]  /*14500*/  @!P0 FADD.FTZ R22, -R22, -RZ ;  /* 0x800000ff16168221 */ /* 0x000fe20000010100 */
[----:B------:R-:W-:Y:S05]  /*14510*/  BRA `(.L_x_8519) ;  /* 0x000000f000007947 */ /* 0x000fea0003800000 */
.L_x_8479:
        /* <DEDUP_REMOVED lines=15> */
.L_x_8519:
[----:B------:R-:W-:Y:S05]  /*14610*/  BSYNC B2 ;  /* 0x0000000000027941 */ /* 0x000fea0003800000 */
.L_x_8478:
        /* <DEDUP_REMOVED lines=10> */
.L_x_8540:
[----:B------:R-:W-:Y:S02]  /*146c0*/  FSETP.GTU.FTZ.AND P0, PT, R3, +INF , PT ;  /* 0x7f8000000300780b */ /* 0x000fe40003f1c000 */
[----:B---3--:R-:W-:-:S11]  /*146d0*/  MOV R23, R2 ;  /* 0x0000000200177202 */ /* 0x008fd60000000f00 */
[----:B------:R-:W-:Y:S02]  /*146e0*/  @!P0 MOV R22, R3 ;  /* 0x0000000300168202 */ /* 0x000fe40000000f00 */
.L_x_8541:
[----:B------:R-:W-:Y:S05]  /*146f0*/  BSYNC B0 ;  /* 0x0000000000007941 */ /* 0x000fea0003800000 */
.L_x_8539:
[----:B------:R-:W-:-:S10]  /*14700*/  HFMA2.MMA R3, -RZ, RZ, 0, 4.76837158203125e-07 ;  /* 0x00000008ff037435 */ /* 0x000fd400000001ff */
[----:B------:R-:W-:-:S06]  /*14710*/  IMAD.WIDE.U32 R2, R0, R3, c[0x0][0x168] ;  /* 0x00005a0000027625 */ /* 0x000fcc00078e0003 */
[----:B------:R-:W-:-:S05]  /*14720*/  IMAD.WIDE R2, R31, 0x10, R2 ;  /* 0x000000101f027825 */ /* 0x000fca00078e0202 */
[----:B------:R-:W-:Y:S04]  /*14730*/  STG.E.128 [R2.64], R12 ;  /* 0x0000000c02007986 */ /* 0x000fe8000c101d04 */
[----:B------:R-:W-:Y:S04]  /*14740*/  STG.E.128 [R2.64+0x800], R8 ;  /* 0x0008000802007986 */ /* 0x000fe8000c101d04 */
[----:B------:R-:W-:Y:S04]  /*14750*/  STG.E.128 [R2.64+0x1000], R24 ;  /* 0x0010001802007986 */ /* 0x000fe8000c101d04 */
[----:B------:R-:W-:Y:S01]  /*14760*/  STG.E.128 [R2.64+0x1800], R20 ;  /* 0x0018001402007986 */ /* 0x000fe2000c101d04 */
[----:B------:R-:W-:Y:S05]  /*14770*/  EXIT ;  /* 0x000000000000794d */ /* 0x000fea0003800000 */
.L_x_8029:
[----:B------:R-:W0:Y:S01]  /*14780*/  S2R R12, SR_TID.X ;  /* 0x00000000000c7919 */ /* 0x000e220000002100 */
[----:B------:R-:W-:Y:S01]  /*14790*/  CS2R R16, SRZ ;  /* 0x0000000000107805 */ /* 0x000fe2000001ff00 */
[----:B------:R-:W-:Y:S01]  /*147a0*/  CS2R R18, SRZ ;  /* 0x0000000000127805 */ /* 0x000fe2000001ff00 */
[----:B------:R-:W-:Y:S01]  /*147b0*/  CS2R R14, SRZ ;  /* 0x00000000000e7805 */ /* 0x000fe2000001ff00 */
[----:B0-----:R-:W-:-:S13]  /*147c0*/  ISETP.GE.AND P0, PT, R12, R31, PT ;  /* 0x0000001f0c00720c */ /* 0x001fda0003f06270 */
[----:B------:R-:W-:Y:S02]  /*147d0*/  @!P0 IADD3 R2, R0, R12, RZ ;  /* 0x0000000c00028210 */ /* 0x000fe40007ffe0ff */
[----:B------:R-:W-:Y:S02]  /*147e0*/  @!P0 IADD3 R12, R12, 0x80, RZ ;  /* 0x000000800c0c8810 */ /* 0x000fe40007ffe0ff */
[----:B------:R-:W-:Y:S02]  /*147f0*/  @!P0 MOV R3, 0x8 ;  /* 0x0000000800038802 */ /* 0x000fe40000000f00 */
[----:B------:R-:W-:-:S03]  /*14800*/  ISETP.GE.AND P5, PT, R12, R31, PT ;  /* 0x0000001f0c00720c */ /* 0x000fc60003fa6270 */
[----:B------:R-:W-:-:S05]  /*14810*/  @!P0 IMAD.WIDE.U32 R2, R2, R3, c[0x0][0x170] ;  /* 0x00005c0002028625 */ /* 0x000fca00078e0003 */
[----:B------:R0:W5:Y:S05]  /*14820*/  @!P0 LDG.E.64 R14, [R2.64] ;  /* 0x00000004020e8981 */ /* 0x00016a000c1e1b00 */
        /* <DEDUP_REMOVED lines=24> */
[----:B--2---:R-:W-:Y:S02]  /*149b0*/  @!P2 MOV R7, 0x8 ;  /* 0x000000080007a802 */ /* 0x004fe40000000f00 */
[----:B------:R-:W-:Y:S02]  /*149c0*/  @!P3 MOV R28, 0x8 ;  /* 0x00000008001cb802 */ /* 0x000fe40000000f00 */
[----:B0-----:R-:W-:Y:S02]  /*149d0*/  @!P1 MOV R2, 0x8 ;  /* 0x0000000800029802 */ /* 0x001fe40000000f00 */
[----:B------:R-:W-:Y:S01]  /*149e0*/  @!P4 MOV R30, 0x8 ;  /* 0x00000008001ec802 */ /* 0x000fe20000000f00 */
[----:B------:R-:W-:-:S04]  /*149f0*/  @!P2 IMAD.WIDE.U32 R6, R26, R7, c[0x0][0x170] ;  /* 0x00005c001a06a625 */ /* 0x000fc800078e0007 */
[----:B-1----:R-:W-:Y:S02]  /*14a00*/  @!P5 IADD3 R4, R0, R12, RZ ;  /* 0x0000000c0004d210 */ /* 0x002fe40007ffe0ff */
[----:B------:R-:W-:Y:S01]  /*14a10*/  @!P5 MOV R5, 0x8 ;  /* 0x000000080005d802 */ /* 0x000fe20000000f00 */
[----:B------:R-:W-:Y:S01]  /*14a20*/  CS2R R20, SRZ ;  /* 0x0000000000147805 */ /* 0x000fe2000001ff00 */
[----:B------:R-:W-:Y:S01]  /*14a30*/  CS2R R22, SRZ ;  /* 0x0000000000167805 */ /* 0x000fe2000001ff00 */
[----:B------:R-:W-:Y:S01]  /*14a40*/  CS2R R24, SRZ ;  /* 0x0000000000187805 */ /* 0x000fe2000001ff00 */
[----:B------:R-:W-:Y:S01]  /*14a50*/  CS2R R8, SRZ ;  /* 0x0000000000087805 */ /* 0x000fe2000001ff00 */
[----:B------:R-:W-:Y:S01]  /*14a60*/  CS2R R10, SRZ ;  /* 0x00000000000a7805 */ /* 0x000fe2000001ff00 */
[----:B------:R-:W-:Y:S02]  /*14a70*/  @!P3 IMAD.WIDE.U32 R26, R27, R28, c[0x0][0x170] ;  /* 0x00005c001b1ab625 */ /* 0x000fe400078e001c */
[----:B------:R0:W5:Y:S02]  /*14a80*/  @!P2 LDG.E.64 R22, [R6.64] ;  /* 0x000000040616a981 */ /* 0x000164000c1e1b00 */
[----:B------:R-:W-:-:S02]  /*14a90*/  @!P1 IMAD.WIDE.U32 R2, R13, R2, c[0x0][0x170] ;  /* 0x00005c000d029625 */ /* 0x000fc400078e0002 */
[----:B------:R0:W5:Y:S02]  /*14aa0*/  @!P3 LDG.E.64 R24, [R26.64] ;  /* 0x000000041a18b981 */ /* 0x000164000c1e1b00 */
[----:B------:R-:W-:Y:S02]  /*14ab0*/  @!P4 IMAD.WIDE.U32 R28, R29, R30, c[0x0][0x170] ;  /* 0x00005c001d1cc625 */ /* 0x000fe400078e001e */
[----:B------:R0:W5:Y:S02]  /*14ac0*/  @!P1 LDG.E.64 R20, [R2.64] ;  /* 0x0000000402149981 */ /* 0x000164000c1e1b00 */
[----:B------:R-:W-:Y:S02]  /*14ad0*/  @!P5 IMAD.WIDE.U32 R4, R4, R5, c[0x0][0x170] ;  /* 0x00005c000404d625 */ /* 0x000fe400078e0005 */
[----:B------:R0:W5:Y:S04]  /*14ae0*/  @!P4 LDG.E.64 R8, [R28.64] ;  /* 0x000000041c08c981 */ /* 0x000168000c1e1b00 */
[----:B------:R0:W5:Y:S01]  /*14af0*/  @!P5 LDG.E.64 R10, [R4.64] ;  /* 0x00000004040ad981 */ /* 0x000162000c1e1b00 */
[----:B------:R-:W-:Y:S01]  /*14b00*/  BSSY B3, `(.L_x_8542) ;  /* 0x0000296000037945 */ /* 0x000fe20003800000 */
[----:B------:R-:W-:Y:S01]  /*14b10*/  CS2R R12, SRZ ;  /* 0x00000000000c7805 */ /* 0x000fe2000001ff00 */
[----:B------:R-:W-:Y:S05]  /*14b20*/  @P0 BRA `(.L_x_8543) ;  /* 0x0000293000000947 */ /* 0x000fea0003800000 */
[----:B-----5:R-:W-:Y:S01]  /*14b30*/  FSETP.GTU.FTZ.AND P0, PT, |R14|, +INF , PT ;  /* 0x7f8000000e00780b */ /* 0x020fe20003f1c200 */
[----:B------:R-:W-:Y:S01]  /*14b40*/  BSSY B2, `(.L_x_8544) ;  /* 0x0000285000027945 */ /* 0x000fe20003800000 */
[----:B------:R-:W-:-:S04]  /*14b50*/  FSETP.GTU.FTZ.AND P1, PT, |R15|, +INF , PT ;  /* 0x7f8000000f00780b */ /* 0x000fc80003f3c200 */
[----:B------:R-:W-:-:S13]  /*14b60*/  PLOP3.LUT P0, PT, P0, P1, PT, 0xa8, 0x0 ;  /* 0x000000000000781c */ /* 0x000fda0000703570 */
[----:B------:R-:W-:Y:S05]  /*14b70*/  @P0 BRA `(.L_x_8545) ;  /* 0x0000272000000947 */ /* 0x000fea0003800000 */
[C---:B------:R-:W-:Y:S01]  /*14b80*/  FSETP.GT.FTZ.AND P0, PT, |R14|.reuse, 8388608, PT ;  /* 0x4b0000000e00780b */ /* 0x040fe20003f14200 */
[----:B------:R-:W-:Y:S01]  /*14b90*/  FADD.FTZ R12, |R14|, -RZ ;  /* 0x800000ff0e0c7221 */ /* 0x000fe20000010200 */
[C---:B------:R-:W-:Y:S01]  /*14ba0*/  FSETP.GT.FTZ.AND P1, PT, |R15|.reuse, 8388608, PT ;  /* 0x4b0000000f00780b */ /* 0x040fe20003f34200 */
[----:B0-----:R-:W-:-:S03]  /*14bb0*/  FADD.FTZ R7, |R15|, -RZ ;  /* 0x800000ff0f077221 */ /* 0x001fc60000010200 */
[----:B------:R-:W-:-:S13]  /*14bc0*/  PLOP3.LUT P0, PT, P0, P1, PT, 0xa8, 0x0 ;  /* 0x000000000000781c */ /* 0x000fda0000703570 */
[----:B------:R-:W-:Y:S05]  /*14bd0*/  @P0 BRA `(.L_x_8546) ;  /* 0x00001a5000000947 */ /* 0x000fea0003800000 */
[----:B------:R-:W-:Y:S02]  /*14be0*/  FSETP.NEU.FTZ.AND P1, PT, R14, 1, PT ;  /* 0x3f8000000e00780b */ /* 0x000fe40003f3d000 */
[----:B------:R-:W-:-:S13]  /*14bf0*/  FSETP.NEU.FTZ.AND P0, PT, R15, RZ, PT ;  /* 0x000000ff0f00720b */ /* 0x000fda0003f1d000 */
[----:B------:R-:W-:Y:S05]  /*14c00*/  @!P0 BRA !P1, `(.L_x_8547) ;  /* 0x000019f000008947 */ /* 0x000fea0004800000 */
[----:B------:R-:W-:Y:S02]  /*14c10*/  FSETP.GEU.FTZ.AND P0, PT, |R15|, 0.00021143197955098003149, PT ;  /* 0x395db3d70f00780b */ /* 0x000fe40003f1e200 */
[----:B------:R-:W-:-:S13]  /*14c20*/  FSETP.GEU.FTZ.AND P1, PT, |R14|, 0.00021143197955098003149, PT ;  /* 0x395db3d70e00780b */ /* 0x000fda0003f3e200 */
[----:B------:R-:W-:Y:S05]  /*14c30*/  @!P0 BRA !P1, `(.L_x_8548) ;  /* 0x0000198000008947 */ /* 0x000fea0004800000 */
[----:B------:R-:W-:Y:S01]  /*14c40*/  FADD.FTZ R2, |R14|, 1 ;  /* 0x3f8000000e027421 */ /* 0x000fe20000010200 */
[----:B------:R-:W-:Y:S01]  /*14c50*/  BSSY B0, `(.L_x_8549) ;  /* 0x0000098000007945 */ /* 0x000fe20003800000 */
[----:B------:R-:W-:Y:S02]  /*14c60*/  FADD.FTZ R6, |R7|, -RZ ;  /* 0x800000ff07067221 */ /* 0x000fe40000010200 */
[----:B------:R-:W-:Y:S02]  /*14c70*/  FADD.FTZ R5, |R2|, -RZ ;  /* 0x800000ff02057221 */ /* 0x000fe40000010200 */
[----:B------:R-:W-:-:S03]  /*14c80*/  FADD.FTZ R3, |R14|, -1 ;  /* 0xbf8000000e037421 */ /* 0x000fc60000010200 */
        /* <DEDUP_REMOVED lines=39> */
[----:B------:R-:W-:Y:S02]  /*14f00*/  FSETP.NEU.FTZ.AND P1, PT, |R14|, 1, PT ;  /* 0x3f8000000e00780b */ /* 0x000fe40003f3d200 */
[----:B------:R-:W-:-:S13]  /*14f10*/  FSETP.GEU.FTZ.AND P0, PT, |R15|, 1.1102230246251565404e-16, PT ;  /* 0x250000000f00780b */ /* 0x000fda0003f1e200 */
[----:B------:R-:W-:Y:S05]  /*14f20*/  @!P0 BRA !P1, `(.L_x_8551) ;  /* 0x0000069000008947 */ /* 0x000fea0004800000 */
[----:B------:R-:W-:-:S05]  /*14f30*/  FMUL.FTZ R6, |R3|, 1.1920928955078125e-07 ;  /* 0x3400000003067820 */ /* 0x000fca0000410200 */
[----:B------:R-:W-:-:S13]  /*14f40*/  FSETP.GTU.FTZ.AND P0, PT, R6, |R15|, PT ;  /* 0x4000000f0600720b */ /* 0x000fda0003f1c000 */
[----:B------:R-:W-:Y:S05]  /*14f50*/  @!P0 BRA `(.L_x_8552) ;  /* 0x0000028000008947 */ /* 0x000fea0003800000 */
[----:B------:R-:W-:-:S13]  /*14f60*/  FSETP.GEU.FTZ.AND P0, PT, |R14|, 1, PT ;  /* 0x3f8000000e00780b */ /* 0x000fda0003f1e200 */
        /* <DEDUP_REMOVED lines=39> */
.L_x_8552:
        /* <DEDUP_REMOVED lines=10> */
.L_x_8554:
[----:B------:R-:W-:-:S04]  /*15280*/  FADD.FTZ R6, -R2, R5 ;  /* 0x0000000502067221 */ /* 0x000fc80000010100 */
[----:B------:R-:W-:Y:S02]  /*15290*/  FMUL.FTZ R6, R6, 0.5 ;  /* 0x3f00000006067820 */ /* 0x000fe40000410000 */
.L_x_8555:
[----:B------:R-:W-:Y:S05]  /*152a0*/  BSYNC B1 ;  /* 0x0000000000017941 */ /* 0x000fea0003800000 */
.L_x_8553:
        /* <DEDUP_REMOVED lines=11> */
.L_x_8557:
[----:B------:R-:W-:-:S04]  /*15360*/  FADD.FTZ R13, R4, -R13 ;  /* 0x8000000d040d7221 */ /* 0x000fc80000010000 */
[----:B------:R-:W-:Y:S02]  /*15370*/  FMUL.FTZ R13, R13, 0.5 ;  /* 0x3f0000000d0d7820 */ /* 0x000fe40000410000 */
.L_x_8558:
[----:B------:R-:W-:Y:S05]  /*15380*/  BSYNC B1 ;  /* 0x0000000000017941 */ /* 0x000fea0003800000 */
.L_x_8556:
        /* <DEDUP_REMOVED lines=35> */
.L_x_8551:
[----:B------:R0:W1:Y:S02]  /*155c0*/  MUFU.SQRT R13, R7 ;  /* 0x00000007000d7308 */ /* 0x0000640000002000 */
.L_x_8550:
[----:B------:R-:W-:Y:S05]  /*155d0*/  BSYNC B0 ;  /* 0x0000000000007941 */ /* 0x000fea0003800000 */
.L_x_8549:
[----:B------:R-:W-:Y:S01]  /*155e0*/  FSETP.GEU.FTZ.AND P0, PT, |R14|, 4.336808689942017736e-19, PT ;  /* 0x210000000e00780b */ /* 0x000fe20003f1e200 */
[----:B------:R-:W-:-:S12]  /*155f0*/  BSSY B0, `(.L_x_8559) ;  /* 0x0000047000007945 */ /* 0x000fd80003800000 */
[----:B------:R-:W-:Y:S05]  /*15600*/  @!P0 BRA `(.L_x_8560) ;  /* 0x0000042000008947 */ /* 0x000fea0003800000 */
[----:B------:R-:W2:Y:S01]  /*15610*/  MUFU.RCP R29, R27 ;  /* 0x0000001b001d7308 */ /* 0x000ea20000001000 */
[----:B------:R-:W-:Y:S01]  /*15620*/  PLOP3.LUT P0, PT, PT, PT, PT, 0x8, 0x0 ;  /* 0x000000000000781c */ /* 0x000fe20003f0e170 */
[----:B--2---:R-:W-:-:S05]  /*15630*/  FMUL.FTZ R6, R29, |R14| ;  /* 0x4000000e1d067220 */ /* 0x004fca0000410000 */
[----:B------:R-:W-:-:S13]  /*15640*/  FSETP.GT.FTZ.AND P1, PT, R6, 0.64170002937316894531, PT ;  /* 0x3f2446740600780b */ /* 0x000fda0003f34000 */
[----:B------:R-:W-:Y:S05]  /*15650*/  @!P1 BRA `(.L_x_8561) ;  /* 0x0000040000009947 */ /* 0x000fea0003800000 */
[----:B------:R-:W-:Y:S02]  /*15660*/  FSETP.NEU.FTZ.AND P1, PT, |R14|, 1, PT ;  /* 0x3f8000000e00780b */ /* 0x000fe40003f3d200 */
        /* <DEDUP_REMOVED lines=15> */
.L_x_8565:
[----:B------:R-:W-:-:S04]  /*15760*/  FADD.FTZ R2, -R2, R5 ;  /* 0x0000000502027221 */ /* 0x000fc80000010100 */
[----:B------:R-:W-:Y:S02]  /*15770*/  FMUL.FTZ R2, R2, 0.5 ;  /* 0x3f00000002027820 */ /* 0x000fe40000410000 */
.L_x_8566:
[----:B------:R-:W-:Y:S05]  /*15780*/  BSYNC B1 ;  /* 0x0000000000017941 */ /* 0x000fea0003800000 */
.L_x_8564:
        /* <DEDUP_REMOVED lines=10> */
.L_x_8568:
[----:B------:R-:W-:-:S04]  /*15830*/  FADD.FTZ R3, -R3, R4 ;  /* 0x0000000403037221 */ /* 0x000fc80000010100 */
[----:B------:R-:W-:Y:S02]  /*15840*/  FMUL.FTZ R3, R3, 0.5 ;  /* 0x3f00000003037820 */ /* 0x000fe40000410000 */
.L_x_8569:
[----:B------:R-:W-:Y:S05]  /*15850*/  BSYNC B1 ;  /* 0x0000000000017941 */ /* 0x000fea0003800000 */
.L_x_8567:
[----:B------:R-:W-:Y:S01]  /*15860*/  FADD.FTZ R2, R3, R2 ;  /* 0x0000000203027221 */ /* 0x000fe20000010000 */
[----:B------:R-:W-:Y:S01]  /*15870*/  PLOP3.LUT P0, PT, PT, PT, PT, 0x80, 0x0 ;  /* 0x000000000000781c */ /* 0x000fe20003f0f070 */
[----:B------:R-:W-:-:S04]  /*15880*/  FADD.FTZ R27, R27, |R14| ;  /* 0x4000000e1b1b7221 */ /* 0x000fc80000010000 */
[----:B------:R-:W-:-:S04]  /*15890*/  FMUL.FTZ R2, R27, R2 ;  /* 0x000000021b027220 */ /* 0x000fc80000410000 */
[----:B------:R2:W3:Y:S01]  /*158a0*/  MUFU.SQRT R26, R2 ;  /* 0x00000002001a7308 */ /* 0x0004e20000002000 */
[----:B------:R-:W-:Y:S05]  /*158b0*/  BRA `(.L_x_8561) ;  /* 0x000001a000007947 */ /* 0x000fea0003800000 */
.L_x_8563:
[----:B------:R-:W-:-:S13]  /*158c0*/  FSETP.GT.FTZ.AND P1, PT, |R14|, 1, PT ;  /* 0x3f8000000e00780b */ /* 0x000fda0003f34200 */
        /* <DEDUP_REMOVED lines=8> */
[----:B------:R-:W-:Y:S02]  /*15950*/  FMUL.FTZ R12, |R14|, 2.81474976710656000000e+14 ;  /* 0x578000000e0c7820 */ /* 0x000fe40000410200 */
[----:B------:R-:W4:Y:S01]  /*15960*/  MUFU.SQRT R2, R2 ;  /* 0x0000000200027308 */ /* 0x000f220000002000 */
[----:B------:R-:W-:-:S07]  /*15970*/  FMUL.FTZ R3, R3, |R14| ;  /* 0x4000000e03037220 */ /* 0x000fce0000410000 */
[----:B---34-:R-:W3:Y:S02]  /*15980*/  MUFU.RCP R26, R2 ;  /* 0x00000002001a7308 */ /* 0x018ee40000001000 */
[----:B---3--:R-:W-:Y:S01]  /*15990*/  FMUL.FTZ R26, R3, R26 ;  /* 0x0000001a031a7220 */ /* 0x008fe20000410000 */
[----:B------:R-:W-:Y:S05]  /*159a0*/  BRA `(.L_x_8561) ;  /* 0x000000b000007947 */ /* 0x000fea0003800000 */
.L_x_8562:
        /* <DEDUP_REMOVED lines=8> */
.L_x_8560:
[----:B------:R-:W-:Y:S01]  /*15a30*/  PLOP3.LUT P0, PT, PT, PT, PT, 0x80, 0x0 ;  /* 0x000000000000781c */ /* 0x000fe20003f0f070 */
[----:B------:R-:W-:Y:S02]  /*15a40*/  FMUL.FTZ R26, R27, 16777216 ;  /* 0x4b8000001b1a7820 */ /* 0x000fe40000410000 */
[----:B------:R-:W-:-:S05]  /*15a50*/  FMUL.FTZ R12, |R14|, 16777216 ;  /* 0x4b8000000e0c7820 */ /* 0x000fca0000410200 */
.L_x_8561:
[----:B------:R-:W-:Y:S05]  /*15a60*/  BSYNC B0 ;  /* 0x0000000000007941 */ /* 0x000fea0003800000 */
.L_x_8559:
[----:B------:R-:W-:Y:S01]  /*15a70*/  BSSY B4, `(.L_x_8570) ;  /* 0x00000af000047945 */ /* 0x000fe20003800000 */
[----:B------:R-:W-:Y:S05]  /*15a80*/  @P0 BRA `(.L_x_8571) ;  /* 0x000003b000000947 */ /* 0x000fea0003800000 */
[----:B------:R-:W-:-:S13]  /*15a90*/  ISETP.GT.AND P0, PT, R14, -0x1, PT ;  /* 0xffffffff0e00780c */ /* 0x000fda0003f04270 */
[----:B------:R-:W-:Y:S05]  /*15aa0*/  @P0 BRA `(.L_x_8572) ;  /* 0x000001d000000947 */ /* 0x000fea0003800000 */
[----:B------:R-:W-:Y:S01]  /*15ab0*/  HFMA2.MMA R4, -RZ, RZ, 1.75, 0 ;  /* 0x3f000000ff047435 */ /* 0x000fe200000001ff */
[----:B--2---:R-:W-:-:S04]  /*15ac0*/  FADD.FTZ R2, -R6, -RZ ;  /* 0x800000ff06027221 */ /* 0x004fc80000010100 */
[C---:B------:R-:W-:Y:S01]  /*15ad0*/  FADD.FTZ R3, |R2|.reuse, -RZ ;  /* 0x800000ff02037221 */ /* 0x040fe20000010200 */
[C---:B------:R-:W-:Y:S02]  /*15ae0*/  FSETP.GT.FTZ.AND P0, PT, |R2|.reuse, 0.56000000238418579102, PT ;  /* 0x3f0f5c290200780b */ /* 0x040fe40003f14200 */
[----:B------:R-:W-:Y:S02]  /*15af0*/  FSETP.NEU.FTZ.AND P1, PT, |R2|, 1, PT ;  /* 0x3f8000000200780b */ /* 0x000fe40003f3d200 */
[----:B------:R-:W-:-:S04]  /*15b00*/  FFMA.FTZ R4, -R3, R4, 0.5 ;  /* 0x3f00000003047423 */ /* 0x000fc80000010104 */
[----:B------:R-:W2:Y:S02]  /*15b10*/  MUFU.RSQ R5, R4 ;  /* 0x0000000400057308 */ /* 0x000ea40000001400 */
[----:B0-2---:R-:W-:Y:S02]  /*15b20*/  FMUL.FTZ R7, R4, R5 ;  /* 0x0000000504077220 */ /* 0x005fe40000410000 */
        /* <DEDUP_REMOVED lines=21> */
.L_x_8572:
[----:B--2---:R-:W-:Y:S01]  /*15c80*/  MOV R2, 0x3f000000 ;  /* 0x3f00000000027802 */ /* 0x004fe20000000f00 */
        /* <DEDUP_REMOVED lines=27> */
.L_x_8571:
        /* <DEDUP_REMOVED lines=8> */
[----:B0-----:R-:W-:Y:S02]  /*15ec0*/  FSEL R7, R2, R5, P6 ;  /* 0x0000000502077208 */ /* 0x001fe40003000000 */
        /* <DEDUP_REMOVED lines=10> */
[----:B-1----:R-:W-:Y:S05]  /*15f70*/  CALL.REL.NOINC `($__internal_16_$__cuda_sm3x_div_rn_ftz_f32_slowpath) ;  /* 0x0001394000007944 */ /* 0x002fea0003c00000 */
.L_x_8576:
[----:B------:R-:W-:Y:S05]  /*15f80*/  BSYNC B5 ;  /* 0x0000000000057941 */ /* 0x000fea0003800000 */
.L_x_8575:
        /* <DEDUP_REMOVED lines=13> */
[----:B------:R-:W-:-:S05]  /*16060*/  FADD.FTZ R3, -R12, -RZ ;  /* 0x800000ff0c037221 */ /* 0x000fca0000010100 */
[----:B------:R-:W-:-:S13]  /*16070*/  ISETP.GT.AND P0, PT, R3, -0x1, PT ;  /* 0xffffffff0300780c */ /* 0x000fda0003f04270 */
[----:B------:R-:W-:Y:S05]  /*16080*/  @P0 BRA `(.L_x_8579) ;  /* 0x0000008000000947 */ /* 0x000fea0003800000 */
[----:B------:R-:W-:-:S05]  /*16090*/  MOV R5, 0x3fd774eb ;  /* 0x3fd774eb00057802 */ /* 0x000fca0000000f00 */
[----:B------:R-:W-:Y:S01]  /*160a0*/  FFMA.FTZ R2, R5, 1.8663789033889770508, -R2 ;  /* 0x3feee58105027823 */ /* 0x000fe20000010802 */
[----:B------:R-:W-:Y:S05]  /*160b0*/  BRA `(.L_x_8579) ;  /* 0x0000005000007947 */ /* 0x000fea0003800000 */
.L_x_8578:
[----:B------:R-:W-:Y:S01]  /*160c0*/  FADD.FTZ R3, -R12, -RZ ;  /* 0x800000ff0c037221 */ /* 0x000fe20000010100 */
[----:B------:R-:W-:-:S04]  /*160d0*/  MOV R5, 0x3fd774eb ;  /* 0x3fd774eb00057802 */ /* 0x000fc80000000f00 */
[----:B------:R-:W-:-:S13]  /*160e0*/  ISETP.GE.AND P0, PT, R3, RZ, PT ;  /* 0x000000ff0300720c */ /* 0x000fda0003f06270 */
[----:B------:R-:W-:-:S04]  /*160f0*/  @P0 FFMA.FTZ R2, R5, 0.93318945169448852539, -R2 ;  /* 0x3f6ee58105020823 */ /* 0x000fc80000010802 */
[----:B------:R-:W-:Y:S02]  /*16100*/  @!P0 FFMA.FTZ R2, R5, 0.93318945169448852539, R2 ;  /* 0x3f6ee58105028823 */ /* 0x000fe40000010002 */
.L_x_8579:
[----:B------:R-:W-:Y:S05]  /*16110*/  BSYNC B0 ;  /* 0x0000000000007941 */ /* 0x000fea0003800000 */
.L_x_8577:
[C---:B------:R-:W-:Y:S01]  /*16120*/  FSETP.GT.FTZ.AND P0, PT, |R26|.reuse, |R3|, PT ;  /* 0x400000031a00720b */ /* 0x040fe20003f14200 */
[----:B------:R-:W-:Y:S01]  /*16130*/  FADD.FTZ R4, |R26|, -RZ ;  /* 0x800000ff1a047221 */ /* 0x000fe20000010200 */
[----:B------:R-:W-:-:S11]  /*16140*/  ISETP.GE.AND P2, PT, R3, RZ, PT ;  /* 0x000000ff0300720c */ /* 0x000fd60003f46270 */
[C---:B------:R-:W-:Y:S01]  /*16150*/  @!P0 FADD.FTZ R4, |R3|.reuse, -RZ ;  /* 0x800000ff03048221 */ /* 0x040fe20000010200 */
[C---:B------:R-:W-:Y:S01]  /*16160*/  FSETP.NEU.FTZ.AND P0, PT, |R3|.reuse, |R26|, PT ;  /* 0x4000001a0300720b */ /* 0x040fe20003f1d200 */
[----:B------:R-:W-:-:S03]  /*16170*/  FADD.FTZ R3, |R3|, |R26| ;  /* 0x4000001a03037221 */ /* 0x000fc60000010200 */
[----:B------:R-:W-:Y:S01]  /*16180*/  FSETP.NEU.FTZ.AND P1, PT, R4, RZ, PT ;  /* 0x000000ff0400720b */ /* 0x000fe20003f3d000 */
[----:B------:R-:W-:-:S10]  /*16190*/  HFMA2.MMA R4, -RZ, RZ, 2.04296875, -15.78125 ;  /* 0x4016cbe4ff047435 */ /* 0x000fd400000001ff */
[----:B------:R-:W-:Y:S02]  /*161a0*/  @!P0 FSEL R2, R4, 0.78539818525314331055, !P2 ;  /* 0x3f490fdb04028808 */ /* 0x000fe40005000000 */
[----:B------:R-:W-:Y:S02]  /*161b0*/  @!P1 FSEL R2, RZ, 3.1415927410125732422, P2 ;  /* 0x40490fdbff029808 */ /* 0x000fe40001000000 */
[----:B------:R-:W-:Y:S02]  /*161c0*/  FSETP.GTU.FTZ.AND P0, PT, |R3|, +INF , PT ;  /* 0x7f8000000300780b */ /* 0x000fe40003f1c200 */
[----:B------:R-:W-:-:S04]  /*161d0*/  LOP3.LUT R2, R2, 0x80000000, R26, 0xb8, !PT ;  /* 0x8000000002027812 */ /* 0x000fc800078eb81a */
[----:B------:R-:W-:Y:S01]  /*161e0*/  FSEL R2, R3, R2, P0 ;  /* 0x0000000203027208 */ /* 0x000fe20000000000 */
[----:B------:R-:W-:Y:S05]  /*161f0*/  BRA `(.L_x_8573) ;  /* 0x0000036000007947 */ /* 0x000fea0003800000 */
.L_x_8574:
[----:B--2---:R-:W-:Y:S01]  /*16200*/  FADD.FTZ R2, |R12|, -RZ ;  /* 0x800000ff0c027221 */ /* 0x004fe20000010200 */
[C---:B---3--:R-:W-:Y:S01]  /*16210*/  FSETP.GT.FTZ.AND P6, PT, |R26|.reuse, |R12|, PT ;  /* 0x4000000c1a00720b */ /* 0x048fe20003fd4200 */
[----:B0-----:R-:W-:Y:S01]  /*16220*/  FADD.FTZ R7, |R26|, -RZ ;  /* 0x800000ff1a077221 */ /* 0x001fe20000010200 */
        /* <DEDUP_REMOVED lines=14> */
.L_x_8581:
[----:B------:R-:W-:Y:S05]  /*16310*/  BSYNC B5 ;  /* 0x0000000000057941 */ /* 0x000fea0003800000 */
.L_x_8580:
        /* <DEDUP_REMOVED lines=18> */
.L_x_8583:
[----:B------:R-:W-:Y:S02]  /*16440*/  ISETP.GE.AND P0, PT, R12, RZ, PT ;  /* 0x000000ff0c00720c */ /* 0x000fe40003f06270 */
[----:B------:R-:W-:-:S11]  /*16450*/  MOV R3, 0x3fd774eb ;  /* 0x3fd774eb00037802 */ /* 0x000fd60000000f00 */
[----:B------:R-:W-:-:S04]  /*16460*/  @P0 FFMA.FTZ R2, R3, 0.93318945169448852539, -R2 ;  /* 0x3f6ee58103020823 */ /* 0x000fc80000010802 */
[----:B------:R-:W-:Y:S02]  /*16470*/  @!P0 FFMA.FTZ R2, R3, 0.93318945169448852539, R2 ;  /* 0x3f6ee58103028823 */ /* 0x000fe40000010002 */
.L_x_8584:
[----:B------:R-:W-:Y:S05]  /*16480*/  BSYNC B0 ;  /* 0x0000000000007941 */ /* 0x000fea0003800000 */
.L_x_8582:
[----:B------:R-:W-:Y:S01]  /*16490*/  FSETP.GT.FTZ.AND P0, PT, |R26|, |R12|, PT ;  /* 0x4000000c1a00720b */ /* 0x000fe20003f14200 */
[C---:B------:R-:W-:Y:S01]  /*164a0*/  FADD.FTZ R3, |R12|.reuse, -RZ ;  /* 0x800000ff0c037221 */ /* 0x040fe20000010200 */
[----:B------:R-:W-:-:S11]  /*164b0*/  ISETP.GE.AND P2, PT, R12, RZ, PT ;  /* 0x000000ff0c00720c */ /* 0x000fd60003f46270 */
[----:B------:R-:W-:Y:S01]  /*164c0*/  @P0 FADD.FTZ R3, |R26|, -RZ ;  /* 0x800000ff1a030221 */ /* 0x000fe20000010200 */
        /* <DEDUP_REMOVED lines=8> */
[----:B------:R-:W-:Y:S02]  /*16550*/  FSEL R2, R12, R3, P0 ;  /* 0x000000030c027208 */ /* 0x000fe40000000000 */
.L_x_8573:
[----:B------:R-:W-:Y:S05]  /*16560*/  BSYNC B4 ;  /* 0x0000000000047941 */ /* 0x000fea0003800000 */
.L_x_8570:
[----:B------:R-:W-:-:S04]  /*16570*/  SHF.R.U32.HI R3, RZ, 0x1f, R15 ;  /* 0x0000001fff037819 */ /* 0x000fc8000001160f */
[----:B------:R-:W-:-:S13]  /*16580*/  ISETP.NE.AND P0, PT, R3, RZ, PT ;  /* 0x000000ff0300720c */ /* 0x000fda0003f05270 */
[----:B-1----:R-:W-:-:S05]  /*16590*/  @!P0 FADD.FTZ R13, -R13, -RZ ;  /* 0x800000ff0d0d8221 */ /* 0x002fca0000010100 */
[----:B------:R-:W-:Y:S01]  /*165a0*/  MOV R12, R13 ;  /* 0x0000000d000c7202 */ /* 0x000fe20000000f00 */
[----:B------:R-:W-:Y:S05]  /*165b0*/  BRA `(.L_x_8585) ;  /* 0x00000dd000007947 */ /* 0x000fea0003800000 */
.L_x_8548:
[----:B------:R-:W-:Y:S02]  /*165c0*/  FADD.FTZ R2, -R14, 6.1232342629258392722e-17 ;  /* 0x248d31320e027421 */ /* 0x000fe40000010100 */
[----:B------:R-:W-:Y:S02]  /*165d0*/  FADD.FTZ R12, -R15, -RZ ;  /* 0x800000ff0f0c7221 */ /* 0x000fe40000010100 */
[----:B------:R-:W-:Y:S01]  /*165e0*/  FADD.FTZ R2, R2, 1.5707963705062866211 ;  /* 0x3fc90fdb02027421 */ /* 0x000fe20000010000 */
[----:B------:R-:W-:Y:S05]  /*165f0*/  BRA `(.L_x_8585) ;  /* 0x00000d9000007947 */ /* 0x000fea0003800000 */
.L_x_8547:
[----:B------:R-:W-:Y:S01]  /*16600*/  HFMA2.MMA R2, -RZ, RZ, 0, 0 ;  /* 0x00000000ff027435 */ /* 0x000fe200000001ff */
[----:B------:R-:W-:Y:S01]  /*16610*/  FADD.FTZ R12, -R15, -RZ ;  /* 0x800000ff0f0c7221 */ /* 0x000fe20000010100 */
[----:B------:R-:W-:Y:S05]  /*16620*/  BRA `(.L_x_8585) ;  /* 0x00000d6000007947 */ /* 0x000fea0003800000 */
.L_x_8546:
[----:B------:R-:W-:Y:S01]  /*16630*/  FSETP.GEU.FTZ.AND P6, PT, |R14|, |R15|, PT ;  /* 0x4000000f0e00720b */ /* 0x000fe20003fde200 */
        /* <DEDUP_REMOVED lines=23> */
.L_x_8590:
[----:B------:R-:W-:Y:S05]  /*167b0*/  BSYNC B5 ;  /* 0x0000000000057941 */ /* 0x000fea0003800000 */
.L_x_8589:
        /* <DEDUP_REMOVED lines=18> */
.L_x_8592:
[----:B------:R-:W-:Y:S02]  /*168e0*/  ISETP.GE.AND P0, PT, R14, RZ, PT ;  /* 0x000000ff0e00720c */ /* 0x000fe40003f06270 */
[----:B------:R-:W-:-:S11]  /*168f0*/  MOV R3, 0x3fd774eb ;  /* 0x3fd774eb00037802 */ /* 0x000fd60000000f00 */
[----:B------:R-:W-:-:S04]  /*16900*/  @P0 FFMA.FTZ R2, R3, 0.93318945169448852539, -R2 ;  /* 0x3f6ee58103020823 */ /* 0x000fc80000010802 */
[----:B------:R-:W-:Y:S02]  /*16910*/  @!P0 FFMA.FTZ R2, R3, 0.93318945169448852539, R2 ;  /* 0x3f6ee58103028823 */ /* 0x000fe40000010002 */
.L_x_8593:
[----:B------:R-:W-:Y:S05]  /*16920*/  BSYNC B0 ;  /* 0x0000000000007941 */ /* 0x000fea0003800000 */
.L_x_8591:
[C---:B------:R-:W-:Y:S01]  /*16930*/  FSETP.NEU.FTZ.AND P0, PT, |R14|.reuse, |R15|, PT ;  /* 0x4000000f0e00720b */ /* 0x040fe20003f1d200 */
[----:B------:R-:W-:Y:S01]  /*16940*/  HFMA2.MMA R3, -RZ, RZ, 2.04296875, -15.78125 ;  /* 0x4016cbe4ff037435 */ /* 0x000fe200000001ff */
[----:B------:R-:W-:Y:S01]  /*16950*/  FSETP.NEU.FTZ.AND P1, PT, R13, RZ, PT ;  /* 0x000000ff0d00720b */ /* 0x000fe20003f3d000 */
[----:B------:R-:W0:Y:S01]  /*16960*/  MUFU.LG2 R12, R12 ;  /* 0x0000000c000c7308 */ /* 0x000e220000000c00 */
[C---:B------:R-:W-:Y:S01]  /*16970*/  ISETP.GE.AND P2, PT, R14.reuse, RZ, PT ;  /* 0x000000ff0e00720c */ /* 0x040fe20003f46270 */
[----:B------:R-:W-:-:S08]  /*16980*/  FADD.FTZ R14, |R14|, |R15| ;  /* 0x4000000f0e0e7221 */ /* 0x000fd00000010200 */
[----:B------:R-:W-:Y:S02]  /*16990*/  @!P0 FSEL R2, R3, 0.78539818525314331055, !P2 ;  /* 0x3f490fdb03028808 */ /* 0x000fe40005000000 */
[----:B------:R-:W-:Y:S02]  /*169a0*/  @!P1 FSEL R2, RZ, 3.1415927410125732422, P2 ;  /* 0x40490fdbff029808 */ /* 0x000fe40001000000 */
[----:B------:R-:W-:Y:S02]  /*169b0*/  FSETP.GTU.FTZ.AND P0, PT, |R14|, +INF , PT ;  /* 0x7f8000000e00780b */ /* 0x000fe40003f1c200 */
[----:B------:R-:W-:Y:S01]  /*169c0*/  LOP3.LUT R3, R2, 0x80000000, R15, 0xb8, !PT ;  /* 0x8000000002037812 */ /* 0x000fe200078eb80f */
[----:B0-----:R-:W-:-:S03]  /*169d0*/  FMUL.FTZ.D2 R26, R12, 0.69314718246459960938 ;  /* 0x3f3172180c1a7820 */ /* 0x001fc60000310000 */
[----:B------:R-:W-:Y:S01]  /*169e0*/  FSEL R2, R14, R3, P0 ;  /* 0x000000030e027208 */ /* 0x000fe20000000000 */
[----:B------:R-:W-:Y:S05]  /*169f0*/  BRA `(.L_x_8594) ;  /* 0x0000083000007947 */ /* 0x000fea0003800000 */
.L_x_8588:
        /* <DEDUP_REMOVED lines=12> */
.L_x_8596:
[----:B------:R-:W-:Y:S05]  /*16ac0*/  BSYNC B5 ;  /* 0x0000000000057941 */ /* 0x000fea0003800000 */
.L_x_8595:
        /* <DEDUP_REMOVED lines=18> */
.L_x_8598:
[----:B------:R-:W-:Y:S02]  /*16bf0*/  ISETP.GE.AND P0, PT, R14, RZ, PT ;  /* 0x000000ff0e00720c */ /* 0x000fe40003f06270 */
[----:B------:R-:W-:-:S11]  /*16c00*/  MOV R3, 0x3fd774eb ;  /* 0x3fd774eb00037802 */ /* 0x000fd60000000f00 */
[----:B------:R-:W-:-:S04]  /*16c10*/  @P0 FFMA.FTZ R2, R3, 0.93318945169448852539, -R2 ;  /* 0x3f6ee58103020823 */ /* 0x000fc80000010802 */
[----:B------:R-:W-:Y:S02]  /*16c20*/  @!P0 FFMA.FTZ R2, R3, 0.93318945169448852539, R2 ;  /* 0x3f6ee58103028823 */ /* 0x000fe40000010002 */
.L_x_8599:
[----:B------:R-:W-:Y:S05]  /*16c30*/  BSYNC B0 ;  /* 0x0000000000007941 */ /* 0x000fea0003800000 */
.L_x_8597:
[----:B------:R-:W-:Y:S01]  /*16c40*/  FADD.FTZ R5, |R15|, -RZ ;  /* 0x800000ff0f057221 */ /* 0x000fe20000010200 */
[----:B------:R-:W-:Y:S02]  /*16c50*/  FSETP.NEU.FTZ.AND P1, PT, |R14|, |R15|, PT ;  /* 0x4000000f0e00720b */ /* 0x000fe40003f3d200 */
[----:B------:R-:W-:Y:S02]  /*16c60*/  FSETP.NEU.FTZ.AND P2, PT, R13, RZ, PT ;  /* 0x000000ff0d00720b */ /* 0x000fe40003f5d000 */
[CC--:B------:R-:W-:Y:S02]  /*16c70*/  IMNMX R3, R12.reuse, R5.reuse, !PT ;  /* 0x000000050c037217 */ /* 0x0c0fe40007800200 */
[----:B------:R-:W-:Y:S02]  /*16c80*/  IMNMX R12, R12, R5, PT ;  /* 0x000000050c0c7217 */ /* 0x000fe40003800200 */
[----:B------:R-:W-:Y:S02]  /*16c90*/  LOP3.LUT R4, R3, 0xfe000000, RZ, 0xc0, !PT ;  /* 0xfe00000003047812 */ /* 0x000fe400078ec0ff */
[----:B------:R-:W-:-:S02]  /*16ca0*/  FSETP.NEU.FTZ.AND P0, PT, R12, RZ, PT ;  /* 0x000000ff0c00720b */ /* 0x000fc40003f1d000 */
[C---:B------:R-:W-:Y:S02]  /*16cb0*/  IADD3 R5, -R4.reuse, 0x7e800000, RZ ;  /* 0x7e80000004057810 */ /* 0x040fe40007ffe1ff */
[----:B------:R-:W-:-:S03]  /*16cc0*/  LOP3.LUT R4, R4, 0x800000, RZ, 0xfc, !PT ;  /* 0x0080000004047812 */ /* 0x000fc600078efcff */
[-C--:B------:R-:W-:Y:S02]  /*16cd0*/  FMUL.FTZ R6, R12, R5.reuse ;  /* 0x000000050c067220 */ /* 0x080fe40000410000 */
[----:B------:R-:W-:Y:S02]  /*16ce0*/  FMUL.FTZ R5, R3, R5 ;  /* 0x0000000503057220 */ /* 0x000fe40000410000 */
[----:B------:R-:W-:-:S04]  /*16cf0*/  FMUL.FTZ R6, R6, R6 ;  /* 0x0000000606067220 */ /* 0x000fc80000410000 */
[----:B------:R-:W-:-:S04]  /*16d00*/  FFMA.FTZ R6, R5, R5, R6 ;  /* 0x0000000505067223 */ /* 0x000fc80000010006 */
[----:B------:R-:W0:Y:S02]  /*16d10*/  MUFU.SQRT R5, R6 ;  /* 0x0000000600057308 */ /* 0x000e240000002000 */
[----:B0-----:R-:W-:Y:S01]  /*16d20*/  @P0 FMUL.FTZ R3, R4, R5 ;  /* 0x0000000504030220 */ /* 0x001fe20000410000 */
[----:B------:R-:W-:Y:S01]  /*16d30*/  FSETP.NEU.FTZ.AND P0, PT, R12, +INF , PT ;  /* 0x7f8000000c00780b */ /* 0x000fe20003f1d000 */
[----:B------:R-:W-:Y:S01]  /*16d40*/  HFMA2.MMA R4, -RZ, RZ, 2.04296875, -15.78125 ;  /* 0x4016cbe4ff047435 */ /* 0x000fe200000001ff */
[C---:B------:R-:W-:Y:S02]  /*16d50*/  FADD.FTZ R5, |R14|.reuse, |R15| ;  /* 0x4000000f0e057221 */ /* 0x040fe40000010200 */
        /* <DEDUP_REMOVED lines=10> */
.L_x_8587:
        /* <DEDUP_REMOVED lines=33> */
.L_x_8601:
[----:B------:R-:W-:Y:S05]  /*17010*/  BSYNC B5 ;  /* 0x0000000000057941 */ /* 0x000fea0003800000 */
.L_x_8600:
        /* <DEDUP_REMOVED lines=18> */
.L_x_8603:
[----:B------:R-:W-:Y:S02]  /*17140*/  ISETP.GE.AND P0, PT, R14, RZ, PT ;  /* 0x000000ff0e00720c */ /* 0x000fe40003f06270 */
[----:B------:R-:W-:-:S11]  /*17150*/  MOV R3, 0x3fd774eb ;  /* 0x3fd774eb00037802 */ /* 0x000fd60000000f00 */
[----:B------:R-:W-:-:S04]  /*17160*/  @P0 FFMA.FTZ R2, R3, 0.93318945169448852539, -R2 ;  /* 0x3f6ee58103020823 */ /* 0x000fc80000010802 */
[----:B------:R-:W-:Y:S02]  /*17170*/  @!P0 FFMA.FTZ R2, R3, 0.93318945169448852539, R2 ;  /* 0x3f6ee58103028823 */ /* 0x000fe40000010002 */
.L_x_8604:
[----:B------:R-:W-:Y:S05]  /*17180*/  BSYNC B0 ;  /* 0x0000000000007941 */ /* 0x000fea0003800000 */
.L_x_8602:
        /* <DEDUP_REMOVED lines=10> */
.L_x_8594:
[----:B------:R-:W-:Y:S05]  /*17230*/  BSYNC B4 ;  /* 0x0000000000047941 */ /* 0x000fea0003800000 */
.L_x_8586:
[----:B------:R-:W-:Y:S01]  /*17240*/  SHF.R.U32.HI R3, RZ, 0x1f, R15 ;  /* 0x0000001fff037819 */ /* 0x000fe2000001160f */
[----:B------:R-:W-:Y:S02]  /*17250*/  FADD.FTZ R12, R26, 0.69314718246459960938 ;  /* 0x3f3172181a0c7421 */ /* 0x000fe40000010000 */
[----:B------:R-:W-:Y:S01]  /*17260*/  FADD.FTZ R2, |R2|, -RZ ;  /* 0x800000ff02027221 */ /* 0x000fe20000010200 */
[----:B------:R-:W-:-:S13]  /*17270*/  ISETP.NE.AND P0, PT, R3, RZ, PT ;  /* 0x000000ff0300720c */ /* 0x000fda0003f05270 */
[----:B------:R-:W-:Y:S01]  /*17280*/  @!P0 FADD.FTZ R12, -R12, -RZ ;  /* 0x800000ff0c0c8221 */ /* 0x000fe20000010100 */
[----:B------:R-:W-:Y:S05]  /*17290*/  BRA `(.L_x_8585) ;  /* 0x000000f000007947 */ /* 0x000fea0003800000 */
.L_x_8545:
[----:B------:R-:W-:-:S13]  /*172a0*/  FSETP.NEU.FTZ.AND P0, PT, |R14|, +INF , PT ;  /* 0x7f8000000e00780b */ /* 0x000fda0003f1d200 */
        /* <DEDUP_REMOVED lines=14> */
.L_x_8585:
[----:B------:R-:W-:Y:S05]  /*17390*/  BSYNC B2 ;  /* 0x0000000000027941 */ /* 0x000fea0003800000 */
.L_x_8544:
        /* <DEDUP_REMOVED lines=9> */
.L_x_8605:
[----:B------:R-:W-:Y:S02]  /*17430*/  FSETP.GTU.FTZ.AND P0, PT, R3, +INF , PT ;  /* 0x7f8000000300780b */ /* 0x000fe40003f1c000 */
[----:B------:R-:W-:-:S11]  /*17440*/  MOV R13, R2 ;  /* 0x00000002000d7202 */ /* 0x000fd60000000f00 */
[----:B------:R-:W-:Y:S02]  /*17450*/  @!P0 MOV R12, R3 ;  /* 0x00000003000c8202 */ /* 0x000fe40000000f00 */
.L_x_8543:
[----:B------:R-:W-:Y:S05]  /*17460*/  BSYNC B3 ;  /* 0x0000000000037941 */ /* 0x000fea0003800000 */
.L_x_8542:
[----:B0-----:R-:W0:Y:S01]  /*17470*/  S2R R2, SR_TID.X ;  /* 0x0000000000027919 */ /* 0x001e220000002100 */
[----:B------:R-:W-:Y:S01]  /*17480*/  BSSY B3, `(.L_x_8606) ;  /* 0x0000299000037945 */ /* 0x000fe20003800000 */
[----:B-----5:R-:W-:Y:S01]  /*17490*/  CS2R R14, SRZ ;  /* 0x00000000000e7805 */ /* 0x020fe2000001ff00 */
[----:B0-----:R-:W-:-:S04]  /*174a0*/  IADD3 R2, R2, 0x80, RZ ;  /* 0x0000008002027810 */ /* 0x001fc80007ffe0ff */
[----:B------:R-:W-:-:S13]  /*174b0*/  ISETP.GE.AND P0, PT, R2, R31, PT ;  /* 0x0000001f0200720c */ /* 0x000fda0003f06270 */
[----:B------:R-:W-:Y:S05]  /*174c0*/  @P0 BRA `(.L_x_8607) ;  /* 0x0000294000000947 */ /* 0x000fea0003800000 */
[----:B------:R-:W-:Y:S01]  /*174d0*/  FSETP.GTU.FTZ.AND P0, PT, |R16|, +INF , PT ;  /* 0x7f8000001000780b */ /* 0x000fe20003f1c200 */
[----:B------:R-:W-:Y:S01]  /*174e0*/  BSSY B2, `(.L_x_8608) ;  /* 0x0000286000027945 */ /* 0x000fe20003800000 */
[----:B------:R-:W-:-:S04]  /*174f0*/  FSETP.GTU.FTZ.AND P1, PT, |R17|, +INF , PT ;  /* 0x7f8000001100780b */ /* 0x000fc80003f3c200 */
[----:B------:R-:W-:-:S13]  /*17500*/  PLOP3.LUT P0, PT, P0, P1, PT, 0xa8, 0x0 ;  /* 0x000000000000781c */ /* 0x000fda0000703570 */
[----:B------:R-:W-:Y:S05]  /*17510*/  @P0 BRA `(.L_x_8609) ;  /* 0x0000273000000947 */ /* 0x000fea0003800000 */
[C---:B------:R-:W-:Y:S01]  /*17520*/  FSETP.GT.FTZ.AND P0, PT, |R16|.reuse, 8388608, PT ;  /* 0x4b0000001000780b */ /* 0x040fe20003f14200 */
[----:B------:R-:W-:Y:S01]  /*17530*/  FADD.FTZ R15, |R16|, -RZ ;  /* 0x800000ff100f7221 */ /* 0x000fe20000010200 */
[C---:B------:R-:W-:Y:S01]  /*17540*/  FSETP.GT.FTZ.AND P1, PT, |R17|.reuse, 8388608, PT ;  /* 0x4b0000001100780b */ /* 0x040fe20003f34200 */
[----:B------:R-:W-:-:S03]  /*17550*/  FADD.FTZ R14, |R17|, -RZ ;  /* 0x800000ff110e7221 */ /* 0x000fc60000010200 */
        /* <DEDUP_REMOVED lines=13> */
[CC--:B------:R-:W-:Y:S01]  /*17630*/  IMNMX R7, R5.reuse, R6.reuse, !PT ;  /* 0x0000000605077217 */ /* 0x0c0fe20007800200 */
        /* <DEDUP_REMOVED lines=84> */
.L_x_8616:
        /* <DEDUP_REMOVED lines=10> */
.L_x_8618:
[----:B------:R-:W-:-:S04]  /*17c20*/  FADD.FTZ R2, -R3, R6 ;  /* 0x0000000603027221 */ /* 0x000fc80000010100 */
[----:B------:R-:W-:Y:S02]  /*17c30*/  FMUL.FTZ R2, R2, 0.5 ;  /* 0x3f00000002027820 */ /* 0x000fe40000410000 */
.L_x_8619:
[----:B------:R-:W-:Y:S05]  /*17c40*/  BSYNC B1 ;  /* 0x0000000000017941 */ /* 0x000fea0003800000 */
.L_x_8617:
        /* <DEDUP_REMOVED lines=11> */
.L_x_8621:
[----:B------:R-:W-:-:S04]  /*17d00*/  FADD.FTZ R26, R5, -R26 ;  /* 0x8000001a051a7221 */ /* 0x000fc80000010000 */
[----:B------:R-:W-:Y:S02]  /*17d10*/  FMUL.FTZ R27, R26, 0.5 ;  /* 0x3f0000001a1b7820 */ /* 0x000fe40000410000 */
.L_x_8622:
[----:B------:R-:W-:Y:S05]  /*17d20*/  BSYNC B1 ;  /* 0x0000000000017941 */ /* 0x000fea0003800000 */
.L_x_8620:
        /* <DEDUP_REMOVED lines=35> */
.L_x_8615:
[----:B------:R0:W1:Y:S02]  /*17f60*/  MUFU.SQRT R26, R14 ;  /* 0x0000000e001a7308 */ /* 0x0000640000002000 */
.L_x_8614:
[----:B------:R-:W-:Y:S05]  /*17f70*/  BSYNC B0 ;  /* 0x0000000000007941 */ /* 0x000fea0003800000 */
.L_x_8613:
        /* <DEDUP_REMOVED lines=24> */
.L_x_8629:
[----:B------:R-:W-:-:S04]  /*18100*/  FADD.FTZ R3, -R3, R6 ;  /* 0x0000000603037221 */ /* 0x000fc80000010100 */
[----:B------:R-:W-:Y:S02]  /*18110*/  FMUL.FTZ R3, R3, 0.5 ;  /* 0x3f00000003037820 */ /* 0x000fe40000410000 */
.L_x_8630:
[----:B------:R-:W-:Y:S05]  /*18120*/  BSYNC B1 ;  /* 0x0000000000017941 */ /* 0x000fea0003800000 */
.L_x_8628:
        /* <DEDUP_REMOVED lines=10> */
.L_x_8632:
[----:B------:R-:W-:-:S04]  /*181d0*/  FADD.FTZ R4, -R4, R5 ;  /* 0x0000000504047221 */ /* 0x000fc80000010100 */
[----:B------:R-:W-:Y:S02]  /*181e0*/  FMUL.FTZ R4, R4, 0.5 ;  /* 0x3f00000004047820 */ /* 0x000fe40000410000 */
.L_x_8633:
[----:B------:R-:W-:Y:S05]  /*181f0*/  BSYNC B1 ;  /* 0x0000000000017941 */ /* 0x000fea0003800000 */
.L_x_8631:
[----:B------:R-:W-:Y:S01]  /*18200*/  FADD.FTZ R4, R4, R3 ;  /* 0x0000000304047221 */ /* 0x000fe20000010000 */
[----:B------:R-:W-:Y:S01]  /*18210*/  PLOP3.LUT P0, PT, PT, PT, PT, 0x80, 0x0 ;  /* 0x000000000000781c */ /* 0x000fe20003f0f070 */
[----:B------:R-:W-:-:S04]  /*18220*/  FADD.FTZ R7, R7, |R16| ;  /* 0x4000001007077221 */ /* 0x000fc80000010000 */
[----:B------:R-:W-:-:S04]  /*18230*/  FMUL.FTZ R4, R7, R4 ;  /* 0x0000000407047220 */ /* 0x000fc80000410000 */
[----:B------:R0:W2:Y:S01]  /*18240*/  MUFU.SQRT R32, R4 ;  /* 0x0000000400207308 */ /* 0x0000a20000002000 */
[----:B------:R-:W-:Y:S05]  /*18250*/  BRA `(.L_x_8625) ;  /* 0x000001a000007947 */ /* 0x000fea0003800000 */
.L_x_8627:
[----:B------:R-:W-:-:S13]  /*18260*/  FSETP.GT.FTZ.AND P1, PT, |R16|, 1, PT ;  /* 0x3f8000001000780b */ /* 0x000fda0003f34200 */
        /* <DEDUP_REMOVED lines=8> */
[----:B------:R-:W-:Y:S02]  /*182f0*/  FMUL.FTZ R15, |R16|, 2.81474976710656000000e+14 ;  /* 0x57800000100f7820 */ /* 0x000fe40000410200 */
[----:B------:R-:W3:Y:S01]  /*18300*/  MUFU.SQRT R4, R4 ;  /* 0x0000000400047308 */ /* 0x000ee20000002000 */
[----:B------:R-:W-:-:S07]  /*18310*/  FMUL.FTZ R3, R3, |R16| ;  /* 0x4000001003037220 */ /* 0x000fce0000410000 */
[----:B--23--:R-:W2:Y:S02]  /*18320*/  MUFU.RCP R32, R4 ;  /* 0x0000000400207308 */ /* 0x00cea40000001000 */
[----:B--2---:R-:W-:Y:S01]  /*18330*/  FMUL.FTZ R32, R3, R32 ;  /* 0x0000002003207220 */ /* 0x004fe20000410000 */
[----:B------:R-:W-:Y:S05]  /*18340*/  BRA `(.L_x_8625) ;  /* 0x000000b000007947 */ /* 0x000fea0003800000 */
.L_x_8626:
        /* <DEDUP_REMOVED lines=8> */
.L_x_8624:
[----:B------:R-:W-:Y:S01]  /*183d0*/  PLOP3.LUT P0, PT, PT, PT, PT, 0x80, 0x0 ;  /* 0x000000000000781c */ /* 0x000fe20003f0f070 */
[----:B------:R-:W-:Y:S02]  /*183e0*/  FMUL.FTZ R32, R7, 16777216 ;  /* 0x4b80000007207820 */ /* 0x000fe40000410000 */
[----:B------:R-:W-:-:S05]  /*183f0*/  FMUL.FTZ R15, |R16|, 16777216 ;  /* 0x4b800000100f7820 */ /* 0x000fca0000410200 */
.L_x_8625:
[----:B------:R-:W-:Y:S05]  /*18400*/  BSYNC B0 ;  /* 0x0000000000007941 */ /* 0x000fea0003800000 */
.L_x_8623:
[----:B------:R-:W-:Y:S01]  /*18410*/  BSSY B4, `(.L_x_8634) ;  /* 0x00000b1000047945 */ /* 0x000fe20003800000 */
[----:B------:R-:W-:Y:S05]  /*18420*/  @P0 BRA `(.L_x_8635) ;  /* 0x000003d000000947 */ /* 0x000fea0003800000 */
[----:B------:R-:W-:-:S13]  /*18430*/  ISETP.GT.AND P0, PT, R16, -0x1, PT ;  /* 0xffffffff1000780c */ /* 0x000fda0003f04270 */
[----:B------:R-:W-:Y:S05]  /*18440*/  @P0 BRA `(.L_x_8636) ;  /* 0x000001e000000947 */ /* 0x000fea0003800000 */
[----:B------:R-:W-:Y:S01]  /*18450*/  HFMA2.MMA R5, -RZ, RZ, 1.75, 0 ;  /* 0x3f000000ff057435 */ /* 0x000fe200000001ff */
[----:B------:R-:W-:-:S04]  /*18460*/  FADD.FTZ R3, -R2, -RZ ;  /* 0x800000ff02037221 */ /* 0x000fc80000010100 */
[C---:B0-----:R-:W-:Y:S01]  /*18470*/  FADD.FTZ R4, |R3|.reuse, -RZ ;  /* 0x800000ff03047221 */ /* 0x041fe20000010200 */
        /* <DEDUP_REMOVED lines=27> */
.L_x_8636:
[----:B0-----:R-:W-:Y:S01]  /*18630*/  HFMA2.MMA R4, -RZ, RZ, 1.75, 0 ;  /* 0x3f000000ff047435 */ /* 0x001fe200000001ff */
[C---:B------:R-:W-:Y:S01]  /*18640*/  FADD.FTZ R3, |R2|.reuse, -RZ ;  /* 0x800000ff02037221 */ /* 0x040fe20000010200 */
[C---:B------:R-:W-:Y:S02]  /*18650*/  FSETP.GT.FTZ.AND P0, PT, |R2|.reuse, 0.56000000238418579102, PT ;  /* 0x3f0f5c290200780b */ /* 0x040fe40003f14200 */
[----:B------:R-:W-:-:S06]  /*18660*/  FSETP.NEU.FTZ.AND P1, PT, |R2|, 1, PT ;  /* 0x3f8000000200780b */ /* 0x000fcc0003f3d200 */
        /* <DEDUP_REMOVED lines=25> */
.L_x_8635:
[----:B------:R-:W-:-:S13]  /*18800*/  ISETP.GT.AND P0, PT, R16, -0x1, PT ;  /* 0xffffffff1000780c */ /* 0x000fda0003f04270 */
[----:B------:R-:W-:Y:S05]  /*18810*/  @P0 BRA `(.L_x_8638) ;  /* 0x000003a000000947 */ /* 0x000fea0003800000 */
[----:B------:R-:W-:Y:S01]  /*18820*/  FADD.FTZ R3, -R15, -RZ ;  /* 0x800000ff0f037221 */ /* 0x000fe20000010100 */
[----:B------:R-:W-:Y:S01]  /*18830*/  BSSY B5, `(.L_x_8639) ;  /* 0x0000011000057945 */ /* 0x000fe20003800000 */
[C---:B--2---:R-:W-:Y:S02]  /*18840*/  FADD.FTZ R5, |R32|.reuse, -RZ ;  /* 0x800000ff20057221 */ /* 0x044fe40000010200 */
        /* <DEDUP_REMOVED lines=15> */
.L_x_8640:
[----:B------:R-:W-:Y:S05]  /*18940*/  BSYNC B5 ;  /* 0x0000000000057941 */ /* 0x000fea0003800000 */
.L_x_8639:
        /* <DEDUP_REMOVED lines=19> */
.L_x_8642:
[----:B------:R-:W-:Y:S01]  /*18a80*/  FADD.FTZ R15, -R15, -RZ ;  /* 0x800000ff0f0f7221 */ /* 0x000fe20000010100 */
[----:B------:R-:W-:-:S04]  /*18a90*/  MOV R3, 0x3fd774eb ;  /* 0x3fd774eb00037802 */ /* 0x000fc80000000f00 */
[----:B------:R-:W-:-:S13]  /*18aa0*/  ISETP.GE.AND P0, PT, R15, RZ, PT ;  /* 0x000000ff0f00720c */ /* 0x000fda0003f06270 */
[----:B------:R-:W-:-:S04]  /*18ab0*/  @P0 FFMA.FTZ R2, R3, 0.93318945169448852539, -R2 ;  /* 0x3f6ee58103020823 */ /* 0x000fc80000010802 */
[----:B------:R-:W-:Y:S02]  /*18ac0*/  @!P0 FFMA.FTZ R2, R3, 0.93318945169448852539, R2 ;  /* 0x3f6ee58103028823 */ /* 0x000fe40000010002 */
.L_x_8643:
[----:B------:R-:W-:Y:S05]  /*18ad0*/  BSYNC B0 ;  /* 0x0000000000007941 */ /* 0x000fea0003800000 */
.L_x_8641:
[C---:B------:R-:W-:Y:S01]  /*18ae0*/  FSETP.GT.FTZ.AND P0, PT, |R32|.reuse, |R15|, PT ;  /* 0x4000000f2000720b */ /* 0x040fe20003f14200 */
[----:B------:R-:W-:Y:S01]  /*18af0*/  FADD.FTZ R3, |R32|, -RZ ;  /* 0x800000ff20037221 */ /* 0x000fe20000010200 */
[----:B------:R-:W-:-:S11]  /*18b00*/  ISETP.GE.AND P2, PT, R15, RZ, PT ;  /* 0x000000ff0f00720c */ /* 0x000fd60003f46270 */
[C---:B------:R-:W-:Y:S01]  /*18b10*/  @!P0 FADD.FTZ R3, |R15|.reuse, -RZ ;  /* 0x800000ff0f038221 */ /* 0x040fe20000010200 */
[----:B------:R-:W-:-:S04]  /*18b20*/  FSETP.NEU.FTZ.AND P0, PT, |R15|, |R32|, PT ;  /* 0x400000200f00720b */ /* 0x000fc80003f1d200 */
[----:B------:R-:W-:Y:S01]  /*18b30*/  FSETP.NEU.FTZ.AND P1, PT, R3, RZ, PT ;  /* 0x000000ff0300720b */ /* 0x000fe20003f3d000 */
[----:B------:R-:W-:-:S10]  /*18b40*/  HFMA2.MMA R3, -RZ, RZ, 2.04296875, -15.78125 ;  /* 0x4016cbe4ff037435 */ /* 0x000fd400000001ff */
[----:B------:R-:W-:Y:S01]  /*18b50*/  @!P0 FSEL R2, R3, 0.78539818525314331055, !P2 ;  /* 0x3f490fdb03028808 */ /* 0x000fe20005000000 */
[----:B------:R-:W-:Y:S01]  /*18b60*/  FADD.FTZ R3, |R15|, |R32| ;  /* 0x400000200f037221 */ /* 0x000fe20000010200 */
[----:B------:R-:W-:-:S04]  /*18b70*/  @!P1 FSEL R2, RZ, 3.1415927410125732422, P2 ;  /* 0x40490fdbff029808 */ /* 0x000fc80001000000 */
[----:B------:R-:W-:Y:S02]  /*18b80*/  FSETP.GTU.FTZ.AND P0, PT, |R3|, +INF , PT ;  /* 0x7f8000000300780b */ /* 0x000fe40003f1c200 */
[----:B------:R-:W-:-:S04]  /*18b90*/  LOP3.LUT R2, R2, 0x80000000, R32, 0xb8, !PT ;  /* 0x8000000002027812 */ /* 0x000fc800078eb820 */
[----:B------:R-:W-:Y:S01]  /*18ba0*/  FSEL R2, R3, R2, P0 ;  /* 0x0000000203027208 */ /* 0x000fe20000000000 */
[----:B------:R-:W-:Y:S05]  /*18bb0*/  BRA `(.L_x_8637) ;  /* 0x0000036000007947 */ /* 0x000fea0003800000 */
.L_x_8638:
        /* <DEDUP_REMOVED lines=17> */
.L_x_8645:
[----:B------:R-:W-:Y:S05]  /*18cd0*/  BSYNC B5 ;  /* 0x0000000000057941 */ /* 0x000fea0003800000 */
.L_x_8644:
        /* <DEDUP_REMOVED lines=18> */
.L_x_8647:
[----:B------:R-:W-:Y:S02]  /*18e00*/  ISETP.GE.AND P0, PT, R15, RZ, PT ;  /* 0x000000ff0f00720c */ /* 0x000fe40003f06270 */
[----:B------:R-:W-:-:S11]  /*18e10*/  MOV R3, 0x3fd774eb ;  /* 0x3fd774eb00037802 */ /* 0x000fd60000000f00 */
[----:B------:R-:W-:-:S04]  /*18e20*/  @P0 FFMA.FTZ R2, R3, 0.93318945169448852539, -R2 ;  /* 0x3f6ee58103020823 */ /* 0x000fc80000010802 */
[----:B------:R-:W-:Y:S02]  /*18e30*/  @!P0 FFMA.FTZ R2, R3, 0.93318945169448852539, R2 ;  /* 0x3f6ee58103028823 */ /* 0x000fe40000010002 */
.L_x_8648:
[----:B------:R-:W-:Y:S05]  /*18e40*/  BSYNC B0 ;  /* 0x0000000000007941 */ /* 0x000fea0003800000 */
.L_x_8646:
        /* <DEDUP_REMOVED lines=13> */
.L_x_8637:
[----:B------:R-:W-:Y:S05]  /*18f20*/  BSYNC B4 ;  /* 0x0000000000047941 */ /* 0x000fea0003800000 */
.L_x_8634:
[----:B------:R-:W-:-:S04]  /*18f30*/  SHF.R.U32.HI R3, RZ, 0x1f, R17 ;  /* 0x0000001fff037819 */ /* 0x000fc80000011611 */
[----:B------:R-:W-:-:S13]  /*18f40*/  ISETP.NE.AND P0, PT, R3, RZ, PT ;  /* 0x000000ff0300720c */ /* 0x000fda0003f05270 */
[----:B-1----:R-:W-:-:S05]  /*18f50*/  @!P0 FADD.FTZ R26, -R26, -RZ ;  /* 0x800000ff1a1a8221 */ /* 0x002fca0000010100 */
[----:B------:R-:W-:Y:S01]  /*18f60*/  MOV R14, R26 ;  /* 0x0000001a000e7202 */ /* 0x000fe20000000f00 */
[----:B------:R-:W-:Y:S05]  /*18f70*/  BRA `(.L_x_8649) ;  /* 0x00000dc000007947 */ /* 0x000fea0003800000 */
.L_x_8612:
[----:B------:R-:W-:Y:S02]  /*18f80*/  FADD.FTZ R2, -R16, 6.1232342629258392722e-17 ;  /* 0x248d313210027421 */ /* 0x000fe40000010100 */
[----:B------:R-:W-:Y:S02]  /*18f90*/  FADD.FTZ R14, -R17, -RZ ;  /* 0x800000ff110e7221 */ /* 0x000fe40000010100 */
[----:B------:R-:W-:Y:S01]  /*18fa0*/  FADD.FTZ R2, R2, 1.5707963705062866211 ;  /* 0x3fc90fdb02027421 */ /* 0x000fe20000010000 */
[----:B------:R-:W-:Y:S05]  /*18fb0*/  BRA `(.L_x_8649) ;  /* 0x00000d8000007947 */ /* 0x000fea0003800000 */
.L_x_8611:
[----:B------:R-:W-:Y:S01]  /*18fc0*/  HFMA2.MMA R2, -RZ, RZ, 0, 0 ;  /* 0x00000000ff027435 */ /* 0x000fe200000001ff */
[----:B------:R-:W-:Y:S01]  /*18fd0*/  FADD.FTZ R14, -R17, -RZ ;  /* 0x800000ff110e7221 */ /* 0x000fe20000010100 */
[----:B------:R-:W-:Y:S05]  /*18fe0*/  BRA `(.L_x_8649) ;  /* 0x00000d5000007947 */ /* 0x000fea0003800000 */
.L_x_8610:
[----:B------:R-:W-:Y:S01]  /*18ff0*/  FSETP.GEU.FTZ.AND P6, PT, |R16|, |R17|, PT ;  /* 0x400000111000720b */ /* 0x000fe20003fde200 */
        /* <DEDUP_REMOVED lines=22> */
[----:B------:R-:W-:Y:S05]  /*19160*/  CALL.REL.NOINC `($__internal_16_$__cuda_sm3x_div_rn_ftz_f32_slowpath) ;  /* 0x0001075000007944 */ /* 0x000fea0003c00000 */
.L_x_8654:
[----:B------:R-:W-:Y:S05]  /*19170*/  BSYNC B5 ;  /* 0x0000000000057941 */ /* 0x000fea0003800000 */
.L_x_8653:
        /* <DEDUP_REMOVED lines=18> */
.L_x_8656:
[----:B------:R-:W-:Y:S02]  /*192a0*/  ISETP.GE.AND P0, PT, R16, RZ, PT ;  /* 0x000000ff1000720c */ /* 0x000fe40003f06270 */
[----:B------:R-:W-:-:S11]  /*192b0*/  MOV R3, 0x3fd774eb ;  /* 0x3fd774eb00037802 */ /* 0x000fd60000000f00 */
[----:B------:R-:W-:-:S04]  /*192c0*/  @P0 FFMA.FTZ R2, R3, 0.93318945169448852539, -R2 ;  /* 0x3f6ee58103020823 */ /* 0x000fc80000010802 */
[----:B------:R-:W-:Y:S02]  /*192d0*/  @!P0 FFMA.FTZ R2, R3, 0.93318945169448852539, R2 ;  /* 0x3f6ee58103028823 */ /* 0x000fe40000010002 */
.L_x_8657:
[----:B------:R-:W-:Y:S05]  /*192e0*/  BSYNC B0 ;  /* 0x0000000000007941 */ /* 0x000fea0003800000 */
.L_x_8655:
[----:B------:R-:W-:Y:S01]  /*192f0*/  FSETP.NEU.FTZ.AND P0, PT, |R16|, |R17|, PT ;  /* 0x400000111000720b */ /* 0x000fe20003f1d200 */
        /* <DEDUP_REMOVED lines=12> */
.L_x_8652:
        /* <DEDUP_REMOVED lines=12> */
.L_x_8660:
[----:B------:R-:W-:Y:S05]  /*19480*/  BSYNC B5 ;  /* 0x0000000000057941 */ /* 0x000fea0003800000 */
.L_x_8659:
        /* <DEDUP_REMOVED lines=18> */
.L_x_8662:
[----:B------:R-:W-:Y:S02]  /*195b0*/  ISETP.GE.AND P0, PT, R16, RZ, PT ;  /* 0x000000ff1000720c */ /* 0x000fe40003f06270 */
[----:B------:R-:W-:-:S11]  /*195c0*/  MOV R3, 0x3fd774eb ;  /* 0x3fd774eb00037802 */ /* 0x000fd60000000f00 */
[----:B------:R-:W-:-:S04]  /*195d0*/  @P0 FFMA.FTZ R2, R3, 0.93318945169448852539, -R2 ;  /* 0x3f6ee58103020823 */ /* 0x000fc80000010802 */
[----:B------:R-:W-:Y:S02]  /*195e0*/  @!P0 FFMA.FTZ R2, R3, 0.93318945169448852539, R2 ;  /* 0x3f6ee58103028823 */ /* 0x000fe40000010002 */
.L_x_8663:
[----:B------:R-:W-:Y:S05]  /*195f0*/  BSYNC B0 ;  /* 0x0000000000007941 */ /* 0x000fea0003800000 */
.L_x_8661:
[CC--:B------:R-:W-:Y:S02]  /*19600*/  IMNMX R3, R15.reuse, R14.reuse, !PT ;  /* 0x0000000e0f037217 */ /* 0x0c0fe40007800200 */
[----:B------:R-:W-:Y:S02]  /*19610*/  IMNMX R14, R15, R14, PT ;  /* 0x0000000e0f0e7217 */ /* 0x000fe40003800200 */
[----:B------:R-:W-:Y:S02]  /*19620*/  LOP3.LUT R4, R3, 0xfe000000, RZ, 0xc0, !PT ;  /* 0xfe00000003047812 */ /* 0x000fe400078ec0ff */
[----:B------:R-:W-:Y:S02]  /*19630*/  FSETP.NEU.FTZ.AND P0, PT, R14, RZ, PT ;  /* 0x000000ff0e00720b */ /* 0x000fe40003f1d000 */
[C---:B------:R-:W-:Y:S02]  /*19640*/  IADD3 R5, -R4.reuse, 0x7e800000, RZ ;  /* 0x7e80000004057810 */ /* 0x040fe40007ffe1ff */
[----:B------:R-:W-:-:S02]  /*19650*/  LOP3.LUT R4, R4, 0x800000, RZ, 0xfc, !PT ;  /* 0x0080000004047812 */ /* 0x000fc400078efcff */
[----:B------:R-:W-:Y:S01]  /*19660*/  FSETP.NEU.FTZ.AND P1, PT, |R16|, |R17|, PT ;  /* 0x400000111000720b */ /* 0x000fe20003f3d200 */
        /* <DEDUP_REMOVED lines=20> */
.L_x_8651:
        /* <DEDUP_REMOVED lines=32> */
[----:B------:R-:W-:Y:S05]  /*199b0*/  CALL.REL.NOINC `($__internal_16_$__cuda_sm3x_div_rn_ftz_f32_slowpath) ;  /* 0x0000ff0000007944 */ /* 0x000fea0003c00000 */
.L_x_8665:
[----:B------:R-:W-:Y:S05]  /*199c0*/  BSYNC B5 ;  /* 0x0000000000057941 */ /* 0x000fea0003800000 */
.L_x_8664:
        /* <DEDUP_REMOVED lines=18> */
.L_x_8667:
[----:B------:R-:W-:Y:S02]  /*19af0*/  ISETP.GE.AND P0, PT, R16, RZ, PT ;  /* 0x000000ff1000720c */ /* 0x000fe40003f06270 */
[----:B------:R-:W-:-:S11]  /*19b00*/  MOV R3, 0x3fd774eb ;  /* 0x3fd774eb00037802 */ /* 0x000fd60000000f00 */
[----:B------:R-:W-:-:S04]  /*19b10*/  @P0 FFMA.FTZ R2, R3, 0.93318945169448852539, -R2 ;  /* 0x3f6ee58103020823 */ /* 0x000fc80000010802 */
[----:B------:R-:W-:Y:S02]  /*19b20*/  @!P0 FFMA.FTZ R2, R3, 0.93318945169448852539, R2 ;  /* 0x3f6ee58103028823 */ /* 0x000fe40000010002 */
.L_x_8668:
[----:B------:R-:W-:Y:S05]  /*19b30*/  BSYNC B0 ;  /* 0x0000000000007941 */ /* 0x000fea0003800000 */
.L_x_8666:
        /* <DEDUP_REMOVED lines=10> */
.L_x_8658:
[----:B------:R-:W-:Y:S05]  /*19be0*/  BSYNC B4 ;  /* 0x0000000000047941 */ /* 0x000fea0003800000 */
.L_x_8650:
[----:B------:R-:W-:Y:S01]  /*19bf0*/  SHF.R.U32.HI R3, RZ, 0x1f, R17 ;  /* 0x0000001fff037819 */ /* 0x000fe20000011611 */
[----:B------:R-:W-:Y:S02]  /*19c00*/  FADD.FTZ R14, R15, 0.69314718246459960938 ;  /* 0x3f3172180f0e7421 */ /* 0x000fe40000010000 */
[----:B------:R-:W-:Y:S01]  /*19c10*/  FADD.FTZ R2, |R2|, -RZ ;  /* 0x800000ff02027221 */ /* 0x000fe20000010200 */
[----:B------:R-:W-:-:S13]  /*19c20*/  ISETP.NE.AND P0, PT, R3, RZ, PT ;  /* 0x000000ff0300720c */ /* 0x000fda0003f05270 */
[----:B------:R-:W-:Y:S01]  /*19c30*/  @!P0 FADD.FTZ R14, -R14, -RZ ;  /* 0x800000ff0e0e8221 */ /* 0x000fe20000010100 */
[----:B------:R-:W-:Y:S05]  /*19c40*/  BRA `(.L_x_8649) ;  /* 0x000000f000007947 */ /* 0x000fea0003800000 */
.L_x_8609:
[----:B------:R-:W-:-:S13]  /*19c50*/  FSETP.NEU.FTZ.AND P0, PT, |R16|, +INF , PT ;  /* 0x7f8000001000780b */ /* 0x000fda0003f1d200 */
        /* <DEDUP_REMOVED lines=14> */
.L_x_8649:
[----:B------:R-:W-:Y:S05]  /*19d40*/  BSYNC B2 ;  /* 0x0000000000027941 */ /* 0x000fea0003800000 */
.L_x_8608:
        /* <DEDUP_REMOVED lines=9> */
.L_x_8669:
[----:B------:R-:W-:Y:S02]  /*19de0*/  FSETP.GTU.FTZ.AND P0, PT, R3, +INF , PT ;  /* 0x7f8000000300780b */ /* 0x000fe40003f1c000 */
[----:B------:R-:W-:-:S11]  /*19df0*/  MOV R15, R2 ;  /* 0x00000002000f7202 */ /* 0x000fd60000000f00 */
[----:B------:R-:W-:Y:S02]  /*19e00*/  @!P0 MOV R14, R3 ;  /* 0x00000003000e8202 */ /* 0x000fe40000000f00 */
.L_x_8607:
[----:B------:R-:W-:Y:S05]  /*19e10*/  BSYNC B3 ;  /* 0x0000000000037941 */ /* 0x000fea0003800000 */
.L_x_8606:
[----:B------:R-:W0:Y:S01]  /*19e20*/  S2R R2, SR_TID.X ;  /* 0x0000000000027919 */ /* 0x000e220000002100 */
[----:B------:R-:W-:Y:S01]  /*19e30*/  BSSY B3, `(.L_x_8670) ;  /* 0x0000291000037945 */ /* 0x000fe20003800000 */
[----:B------:R-:W-:Y:S01]  /*19e40*/  CS2R R16, SRZ ;  /* 0x0000000000107805 */ /* 0x000fe2000001ff00 */
        /* <DEDUP_REMOVED lines=11> */
[----:B------:R-:W-:Y:S01]  /*19f00*/  FADD.FTZ R16, |R19|, -RZ ;  /* 0x800000ff13107221 */ /* 0x000fe20000010200 */
[----:B---3--:R-:W-:Y:S02]  /*19f10*/  SHF.R.U32.HI R26, RZ, 0x1f, R19 ;  /* 0x0000001fff1a7819 */ /* 0x008fe40000011613 */
        /* <DEDUP_REMOVED lines=22> */
[----:B--2---:R-:W-:Y:S01]  /*1a080*/  IADD3 R32, -R30, 0x7e800000, RZ ;  /* 0x7e8000001e207810 */ /* 0x004fe20007ffe1ff */
        /* <DEDUP_REMOVED lines=75> */
.L_x_8680:
        /* <DEDUP_REMOVED lines=10> */
.L_x_8682:
[----:B------:R-:W-:-:S04]  /*1a5e0*/  FADD.FTZ R2, -R3, R6 ;  /* 0x0000000603027221 */ /* 0x000fc80000010100 */
[----:B------:R-:W-:Y:S02]  /*1a5f0*/  FMUL.FTZ R2, R2, 0.5 ;  /* 0x3f00000002027820 */ /* 0x000fe40000410000 */
.L_x_8683:
[----:B------:R-:W-:Y:S05]  /*1a600*/  BSYNC B1 ;  /* 0x0000000000017941 */ /* 0x000fea0003800000 */
.L_x_8681:
        /* <DEDUP_REMOVED lines=11> */
.L_x_8685:
[----:B------:R-:W-:-:S04]  /*1a6c0*/  FADD.FTZ R26, R5, -R26 ;  /* 0x8000001a051a7221 */ /* 0x000fc80000010000 */
[----:B------:R-:W-:Y:S02]  /*1a6d0*/  FMUL.FTZ R27, R26, 0.5 ;  /* 0x3f0000001a1b7820 */ /* 0x000fe40000410000 */
.L_x_8686:
[----:B------:R-:W-:Y:S05]  /*1a6e0*/  BSYNC B1 ;  /* 0x0000000000017941 */ /* 0x000fea0003800000 */
.L_x_8684:
        /* <DEDUP_REMOVED lines=35> */
.L_x_8679:
[----:B------:R0:W1:Y:S02]  /*1a920*/  MUFU.SQRT R26, R16 ;  /* 0x00000010001a7308 */ /* 0x0000640000002000 */
.L_x_8678:
[----:B------:R-:W-:Y:S05]  /*1a930*/  BSYNC B0 ;  /* 0x0000000000007941 */ /* 0x000fea0003800000 */
.L_x_8677:
        /* <DEDUP_REMOVED lines=24> */
.L_x_8693:
[----:B------:R-:W-:-:S04]  /*1aac0*/  FADD.FTZ R3, -R3, R6 ;  /* 0x0000000603037221 */ /* 0x000fc80000010100 */
[----:B------:R-:W-:Y:S02]  /*1aad0*/  FMUL.FTZ R3, R3, 0.5 ;  /* 0x3f00000003037820 */ /* 0x000fe40000410000 */
.L_x_8694:
[----:B------:R-:W-:Y:S05]  /*1aae0*/  BSYNC B1 ;  /* 0x0000000000017941 */ /* 0x000fea0003800000 */
.L_x_8692:
        /* <DEDUP_REMOVED lines=10> */
.L_x_8696:
[----:B------:R-:W-:-:S04]  /*1ab90*/  FADD.FTZ R4, -R4, R5 ;  /* 0x0000000504047221 */ /* 0x000fc80000010100 */
[----:B------:R-:W-:Y:S02]  /*1aba0*/  FMUL.FTZ R4, R4, 0.5 ;  /* 0x3f00000004047820 */ /* 0x000fe40000410000 */
.L_x_8697:
[----:B------:R-:W-:Y:S05]  /*1abb0*/  BSYNC B1 ;  /* 0x0000000000017941 */ /* 0x000fea0003800000 */
.L_x_8695:
[----:B------:R-:W-:Y:S01]  /*1abc0*/  FADD.FTZ R4, R4, R3 ;  /* 0x0000000304047221 */ /* 0x000fe20000010000 */
[----:B------:R-:W-:Y:S01]  /*1abd0*/  PLOP3.LUT P0, PT, PT, PT, PT, 0x80, 0x0 ;  /* 0x000000000000781c */ /* 0x000fe20003f0f070 */
[----:B------:R-:W-:-:S04]  /*1abe0*/  FADD.FTZ R7, R7, |R18| ;  /* 0x4000001207077221 */ /* 0x000fc80000010000 */
[----:B------:R-:W-:-:S04]  /*1abf0*/  FMUL.FTZ R4, R7, R4 ;  /* 0x0000000407047220 */ /* 0x000fc80000410000 */
[----:B------:R0:W2:Y:S01]  /*1ac00*/  MUFU.SQRT R32, R4 ;  /* 0x0000000400207308 */ /* 0x0000a20000002000 */
[----:B------:R-:W-:Y:S05]  /*1ac10*/  BRA `(.L_x_8689) ;  /* 0x000001a000007947 */ /* 0x000fea0003800000 */
.L_x_8691:
        /* <DEDUP_REMOVED lines=15> */
.L_x_8690:
        /* <DEDUP_REMOVED lines=8> */
.L_x_8688:
[----:B------:R-:W-:Y:S01]  /*1ad90*/  PLOP3.LUT P0, PT, PT, PT, PT, 0x80, 0x0 ;  /* 0x000000000000781c */ /* 0x000fe20003f0f070 */
[----:B------:R-:W-:Y:S02]  /*1ada0*/  FMUL.FTZ R32, R7, 16777216 ;  /* 0x4b80000007207820 */ /* 0x000fe40000410000 */
[----:B------:R-:W-:-:S05]  /*1adb0*/  FMUL.FTZ R17, |R18|, 16777216 ;  /* 0x4b80000012117820 */ /* 0x000fca0000410200 */
.L_x_8689:
[----:B------:R-:W-:Y:S05]  /*1adc0*/  BSYNC B0 ;  /* 0x0000000000007941 */ /* 0x000fea0003800000 */
.L_x_8687:
        /* <DEDUP_REMOVED lines=34> */
.L_x_8700:
        /* <DEDUP_REMOVED lines=29> */
.L_x_8699:
        /* <DEDUP_REMOVED lines=20> */
.L_x_8704:
[----:B------:R-:W-:Y:S05]  /*1b300*/  BSYNC B5 ;  /* 0x0000000000057941 */ /* 0x000fea0003800000 */
.L_x_8703:
        /* <DEDUP_REMOVED lines=18> */
.L_x_8706:
[----:B------:R-:W-:Y:S02]  /*1b430*/  ISETP.GE.AND P0, PT, R17, RZ, PT ;  /* 0x000000ff1100720c */ /* 0x000fe40003f06270 */
[----:B------:R-:W-:-:S11]  /*1b440*/  MOV R3, 0x3fd774eb ;  /* 0x3fd774eb00037802 */ /* 0x000fd60000000f00 */
[----:B------:R-:W-:-:S04]  /*1b450*/  @P0 FFMA.FTZ R2, R3, 0.93318945169448852539, -R2 ;  /* 0x3f6ee58103020823 */ /* 0x000fc80000010802 */
[----:B------:R-:W-:Y:S02]  /*1b460*/  @!P0 FFMA.FTZ R2, R3, 0.93318945169448852539, R2 ;  /* 0x3f6ee58103028823 */ /* 0x000fe40000010002 */
.L_x_8707:
[----:B------:R-:W-:Y:S05]  /*1b470*/  BSYNC B0 ;  /* 0x0000000000007941 */ /* 0x000fea0003800000 */
.L_x_8705:
        /* <DEDUP_REMOVED lines=11> */
.L_x_8702:
        /* <DEDUP_REMOVED lines=17> */
.L_x_8709:
[----:B------:R-:W-:Y:S05]  /*1b640*/  BSYNC B5 ;  /* 0x0000000000057941 */ /* 0x000fea0003800000 */
.L_x_8708:
        /* <DEDUP_REMOVED lines=18> */
.L_x_8711:
[----:B------:R-:W-:Y:S02]  /*1b770*/  ISETP.GE.AND P0, PT, R17, RZ, PT ;  /* 0x000000ff1100720c */ /* 0x000fe40003f06270 */
[----:B------:R-:W-:-:S11]  /*1b780*/  MOV R3, 0x3fd774eb ;  /* 0x3fd774eb00037802 */ /* 0x000fd60000000f00 */
[----:B------:R-:W-:-:S04]  /*1b790*/  @P0 FFMA.FTZ R2, R3, 0.93318945169448852539, -R2 ;  /* 0x3f6ee58103020823 */ /* 0x000fc80000010802 */
[----:B------:R-:W-:Y:S02]  /*1b7a0*/  @!P0 FFMA.FTZ R2, R3, 0.93318945169448852539, R2 ;  /* 0x3f6ee58103028823 */ /* 0x000fe40000010002 */
.L_x_8712:
[----:B------:R-:W-:Y:S05]  /*1b7b0*/  BSYNC B0 ;  /* 0x0000000000007941 */ /* 0x000fea0003800000 */
.L_x_8710:
        /* <DEDUP_REMOVED lines=9> */
[----:B------:R-:W-:Y:S02]  /*1b850*/  FSEL R2, R17, R2, P0 ;  /* 0x0000000211027208 */ /* 0x000fe40000000000 */
.L_x_8701:
[----:B------:R-:W-:Y:S05]  /*1b860*/  BSYNC B4 ;  /* 0x0000000000047941 */ /* 0x000fea0003800000 */
.L_x_8698:
[----:B------:R-:W-:-:S04]  /*1b870*/  SHF.R.U32.HI R3, RZ, 0x1f, R19 ;  /* 0x0000001fff037819 */ /* 0x000fc80000011613 */
[----:B------:R-:W-:-:S13]  /*1b880*/  ISETP.NE.AND P0, PT, R3, RZ, PT ;  /* 0x000000ff0300720c */ /* 0x000fda0003f05270 */
[----:B-1----:R-:W-:-:S05]  /*1b890*/  @!P0 FADD.FTZ R26, -R26, -RZ ;  /* 0x800000ff1a1a8221 */ /* 0x002fca0000010100 */
[----:B------:R-:W-:Y:S01]  /*1b8a0*/  MOV R16, R26 ;  /* 0x0000001a00107202 */ /* 0x000fe20000000f00 */
[----:B------:R-:W-:Y:S05]  /*1b8b0*/  BRA `(.L_x_8713) ;  /* 0x00000db000007947 */ /* 0x000fea0003800000 */
.L_x_8676:
[----:B------:R-:W-:Y:S02]  /*1b8c0*/  FADD.FTZ R2, -R18, 6.1232342629258392722e-17 ;  /* 0x248d313212027421 */ /* 0x000fe40000010100 */
[----:B------:R-:W-:Y:S02]  /*1b8d0*/  FADD.FTZ R16, -R19, -RZ ;  /* 0x800000ff13107221 */ /* 0x000fe40000010100 */
[----:B------:R-:W-:Y:S01]  /*1b8e0*/  FADD.FTZ R2, R2, 1.5707963705062866211 ;  /* 0x3fc90fdb02027421 */ /* 0x000fe20000010000 */
[----:B------:R-:W-:Y:S05]  /*1b8f0*/  BRA `(.L_x_8713) ;  /* 0x00000d7000007947 */ /* 0x000fea0003800000 */
.L_x_8675:
[----:B------:R-:W-:Y:S01]  /*1b900*/  HFMA2.MMA R2, -RZ, RZ, 0, 0 ;  /* 0x00000000ff027435 */ /* 0x000fe200000001ff */
[----:B------:R-:W-:Y:S01]  /*1b910*/  FADD.FTZ R16, -R19, -RZ ;  /* 0x800000ff13107221 */ /* 0x000fe20000010100 */
[----:B------:R-:W-:Y:S05]  /*1b920*/  BRA `(.L_x_8713) ;  /* 0x00000d4000007947 */ /* 0x000fea0003800000 */
.L_x_8674:
        /* <DEDUP_REMOVED lines=23> */
[----:B--2---:R-:W-:Y:S05]  /*1baa0*/  CALL.REL.NOINC `($__internal_16_$__cuda_sm3x_div_rn_ftz_f32_slowpath) ;  /* 0x0000de1000007944 */ /* 0x004fea0003c00000 */
.L_x_8718:
[----:B------:R-:W-:Y:S05]  /*1bab0*/  BSYNC B5 ;  /* 0x0000000000057941 */ /* 0x000fea0003800000 */
.L_x_8717:
        /* <DEDUP_REMOVED lines=18> */
.L_x_8720:
[----:B------:R-:W-:Y:S02]  /*1bbe0*/  ISETP.GE.AND P0, PT, R18, RZ, PT ;  /* 0x000000ff1200720c */ /* 0x000fe40003f06270 */
[----:B------:R-:W-:-:S11]  /*1bbf0*/  MOV R3, 0x3fd774eb ;  /* 0x3fd774eb00037802 */ /* 0x000fd60000000f00 */
[----:B------:R-:W-:-:S04]  /*1bc00*/  @P0 FFMA.FTZ R2, R3, 0.93318945169448852539, -R2 ;  /* 0x3f6ee58103020823 */ /* 0x000fc80000010802 */
[----:B------:R-:W-:Y:S02]  /*1bc10*/  @!P0 FFMA.FTZ R2, R3, 0.93318945169448852539, R2 ;  /* 0x3f6ee58103028823 */ /* 0x000fe40000010002 */
.L_x_8721:
[----:B------:R-:W-:Y:S05]  /*1bc20*/  BSYNC B0 ;  /* 0x0000000000007941 */ /* 0x000fea0003800000 */
.L_x_8719:
        /* <DEDUP_REMOVED lines=13> */
.L_x_8716:
        /* <DEDUP_REMOVED lines=12> */
.L_x_8724:
[----:B------:R-:W-:Y:S05]  /*1bdc0*/  BSYNC B5 ;  /* 0x0000000000057941 */ /* 0x000fea0003800000 */
.L_x_8723:
        /* <DEDUP_REMOVED lines=18> */
.L_x_8726:
[----:B------:R-:W-:Y:S02]  /*1bef0*/  ISETP.GE.AND P0, PT, R18, RZ, PT ;  /* 0x000000ff1200720c */ /* 0x000fe40003f06270 */
[----:B------:R-:W-:-:S11]  /*1bf00*/  MOV R3, 0x3fd774eb ;  /* 0x3fd774eb00037802 */ /* 0x000fd60000000f00 */
[----:B------:R-:W-:-:S04]  /*1bf10*/  @P0 FFMA.FTZ R2, R3, 0.93318945169448852539, -R2 ;  /* 0x3f6ee58103020823 */ /* 0x000fc80000010802 */
[----:B------:R-:W-:Y:S02]  /*1bf20*/  @!P0 FFMA.FTZ R2, R3, 0.93318945169448852539, R2 ;  /* 0x3f6ee58103028823 */ /* 0x000fe40000010002 */
.L_x_8727:
[----:B------:R-:W-:Y:S05]  /*1bf30*/  BSYNC B0 ;  /* 0x0000000000007941 */ /* 0x000fea0003800000 */
.L_x_8725:
        /* <DEDUP_REMOVED lines=27> */
.L_x_8715:
        /* <DEDUP_REMOVED lines=32> */
[----:B--2---:R-:W-:Y:S05]  /*1c2f0*/  CALL.REL.NOINC `($__internal_16_$__cuda_sm3x_div_rn_ftz_f32_slowpath) ;  /* 0x0000d5c000007944 */ /* 0x004fea0003c00000 */
.L_x_8729:
[----:B------:R-:W-:Y:S05]  /*1c300*/  BSYNC B5 ;  /* 0x0000000000057941 */ /* 0x000fea0003800000 */
.L_x_8728:
        /* <DEDUP_REMOVED lines=18> */
.L_x_8731:
[----:B------:R-:W-:Y:S02]  /*1c430*/  ISETP.GE.AND P0, PT, R18, RZ, PT ;  /* 0x000000ff1200720c */ /* 0x000fe40003f06270 */
[----:B------:R-:W-:-:S11]  /*1c440*/  MOV R3, 0x3fd774eb ;  /* 0x3fd774eb00037802 */ /* 0x000fd60000000f00 */
[----:B------:R-:W-:-:S04]  /*1c450*/  @P0 FFMA.FTZ R2, R3, 0.93318945169448852539, -R2 ;  /* 0x3f6ee58103020823 */ /* 0x000fc80000010802 */
[----:B------:R-:W-:Y:S02]  /*1c460*/  @!P0 FFMA.FTZ R2, R3, 0.93318945169448852539, R2 ;  /* 0x3f6ee58103028823 */ /* 0x000fe40000010002 */
.L_x_8732:
[----:B------:R-:W-:Y:S05]  /*1c470*/  BSYNC B0 ;  /* 0x0000000000007941 */ /* 0x000fea0003800000 */
.L_x_8730:
        /* <DEDUP_REMOVED lines=10> */
.L_x_8722:
[----:B------:R-:W-:Y:S05]  /*1c520*/  BSYNC B4 ;  /* 0x0000000000047941 */ /* 0x000fea0003800000 */
.L_x_8714:
[----:B------:R-:W-:Y:S01]  /*1c530*/  ISETP.NE.AND P0, PT, R26, RZ, PT ;  /* 0x000000ff1a00720c */ /* 0x000fe20003f05270 */
[----:B------:R-:W-:Y:S02]  /*1c540*/  FADD.FTZ R16, R17, 0.69314718246459960938 ;  /* 0x3f31721811107421 */ /* 0x000fe40000010000 */
[----:B------:R-:W-:-:S10]  /*1c550*/  FADD.FTZ R2, |R2|, -RZ ;  /* 0x800000ff02027221 */ /* 0x000fd40000010200 */
[----:B------:R-:W-:Y:S01]  /*1c560*/  @!P0 FADD.FTZ R16, -R16, -RZ ;  /* 0x800000ff10108221 */ /* 0x000fe20000010100 */
[----:B------:R-:W-:Y:S05]  /*1c570*/  BRA `(.L_x_8713) ;  /* 0x000000f000007947 */ /* 0x000fea0003800000 */
.L_x_8673:
        /* <DEDUP_REMOVED lines=15> */
.L_x_8713:
[----:B------:R-:W-:Y:S05]  /*1c670*/  BSYNC B2 ;  /* 0x0000000000027941 */ /* 0x000fea0003800000 */
.L_x_8672:
        /* <DEDUP_REMOVED lines=9> */
.L_x_8733:
[----:B------:R-:W-:Y:S02]  /*1c710*/  FSETP.GTU.FTZ.AND P0, PT, R3, +INF , PT ;  /* 0x7f8000000300780b */ /* 0x000fe40003f1c000 */
[----:B------:R-:W-:-:S11]  /*1c720*/  MOV R17, R2 ;  /* 0x0000000200117202 */ /* 0x000fd60000000f00 */
[----:B------:R-:W-:Y:S02]  /*1c730*/  @!P0 MOV R16, R3 ;  /* 0x0000000300108202 */ /* 0x000fe40000000f00 */
.L_x_8671:
[----:B------:R-:W-:Y:S05]  /*1c740*/  BSYNC B3 ;  /* 0x0000000000037941 */ /* 0x000fea0003800000 */
.L_x_8670:
[----:B------:R-:W0:Y:S01]  /*1c750*/  S2R R2, SR_TID.X ;  /* 0x0000000000027919 */ /* 0x000e220000002100 */
[----:B------:R-:W-:Y:S01]  /*1c760*/  BSSY B3, `(.L_x_8734) ;  /* 0x0000290000037945 */ /* 0x000fe20003800000 */
[----:B------:R-:W-:Y:S01]  /*1c770*/  CS2R R18, SRZ ;  /* 0x0000000000127805 */ /* 0x000fe2000001ff00 */
[----:B0-----:R-:W-:-:S04]  /*1c780*/  IADD3 R2, R2, 0x180, RZ ;  /* 0x0000018002027810 */ /* 0x001fc80007ffe0ff */
[----:B------:R-:W-:-:S13]  /*1c790*/  ISETP.GE.AND P0, PT, R2, R31, PT ;  /* 0x0000001f0200720c */ /* 0x000fda0003f06270 */
[----:B------:R-:W-:Y:S05]  /*1c7a0*/  @P0 BRA `(.L_x_8735) ;  /* 0x000028b000000947 */ /* 0x000fea0003800000 */
[C---:B------:R-:W-:Y:S01]  /*1c7b0*/  FSETP.GTU.FTZ.AND P0, PT, |R20|.reuse, +INF , PT ;  /* 0x7f8000001400780b */ /* 0x040fe20003f1c200 */
[----:B------:R-:W-:Y:S01]  /*1c7c0*/  BSSY B2, `(.L_x_8736) ;  /* 0x000027d000027945 */ /* 0x000fe20003800000 */
[----:B------:R-:W-:Y:S01]  /*1c7d0*/  FSETP.GTU.FTZ.AND P1, PT, |R21|, +INF , PT ;  /* 0x7f8000001500780b */ /* 0x000fe20003f3c200 */
[----:B---3--:R-:W-:-:S03]  /*1c7e0*/  FADD.FTZ R26, |R20|, -RZ ;  /* 0x800000ff141a7221 */ /* 0x008fc60000010200 */
        /* <DEDUP_REMOVED lines=44> */
[----:B------:R-:W-:Y:S01]  /*1cab0*/  FSETP.NEU.FTZ.AND P0, PT, R27, +INF , PT ;  /* 0x7f8000001b00780b */ /* 0x000fe20003f1d000 */
[----:B-1----:R-:W-:-:S03]  /*1cac0*/  @P2 FMUL.FTZ R2, R35, R6 ;  /* 0x0000000623022220 */ /* 0x002fc60000410000 */
        /* <DEDUP_REMOVED lines=58> */
.L_x_8744:
        /* <DEDUP_REMOVED lines=10> */
.L_x_8746:
[----:B------:R-:W-:-:S04]  /*1cf10*/  FADD.FTZ R2, -R3, R6 ;  /* 0x0000000603027221 */ /* 0x000fc80000010100 */
[----:B------:R-:W-:Y:S02]  /*1cf20*/  FMUL.FTZ R2, R2, 0.5 ;  /* 0x3f00000002027820 */ /* 0x000fe40000410000 */
.L_x_8747:
[----:B------:R-:W-:Y:S05]  /*1cf30*/  BSYNC B1 ;  /* 0x0000000000017941 */ /* 0x000fea0003800000 */
.L_x_8745:
        /* <DEDUP_REMOVED lines=11> */
.L_x_8749:
[----:B------:R-:W-:-:S04]  /*1cff0*/  FADD.FTZ R7, R5, -R18 ;  /* 0x8000001205077221 */ /* 0x000fc80000010000 */
[----:B------:R-:W-:Y:S02]  /*1d000*/  FMUL.FTZ R7, R7, 0.5 ;  /* 0x3f00000007077820 */ /* 0x000fe40000410000 */
.L_x_8750:
[----:B------:R-:W-:Y:S05]  /*1d010*/  BSYNC B1 ;  /* 0x0000000000017941 */ /* 0x000fea0003800000 */
.L_x_8748:
        /* <DEDUP_REMOVED lines=35> */
.L_x_8743:
[----:B------:R0:W1:Y:S02]  /*1d250*/  MUFU.SQRT R18, R33 ;  /* 0x0000002100127308 */ /* 0x0000640000002000 */
.L_x_8742:
[----:B------:R-:W-:Y:S05]  /*1d260*/  BSYNC B0 ;  /* 0x0000000000007941 */ /* 0x000fea0003800000 */
.L_x_8741:
        /* <DEDUP_REMOVED lines=24> */
.L_x_8757:
[----:B------:R-:W-:-:S04]  /*1d3f0*/  FADD.FTZ R3, -R3, R6 ;  /* 0x0000000603037221 */ /* 0x000fc80000010100 */
[----:B------:R-:W-:Y:S02]  /*1d400*/  FMUL.FTZ R3, R3, 0.5 ;  /* 0x3f00000003037820 */ /* 0x000fe40000410000 */
.L_x_8758:
[----:B------:R-:W-:Y:S05]  /*1d410*/  BSYNC B1 ;  /* 0x0000000000017941 */ /* 0x000fea0003800000 */
.L_x_8756:
        /* <DEDUP_REMOVED lines=10> */
.L_x_8760:
[----:B------:R-:W-:-:S04]  /*1d4c0*/  FADD.FTZ R4, -R4, R5 ;  /* 0x0000000504047221 */ /* 0x000fc80000010100 */
[----:B------:R-:W-:Y:S02]  /*1d4d0*/  FMUL.FTZ R4, R4, 0.5 ;  /* 0x3f00000004047820 */ /* 0x000fe40000410000 */
.L_x_8761:
[----:B------:R-:W-:Y:S05]  /*1d4e0*/  BSYNC B1 ;  /* 0x0000000000017941 */ /* 0x000fea0003800000 */
.L_x_8759:
[----:B------:R-:W-:Y:S01]  /*1d4f0*/  FADD.FTZ R4, R4, R3 ;  /* 0x0000000304047221 */ /* 0x000fe20000010000 */
[----:B------:R-:W-:Y:S01]  /*1d500*/  PLOP3.LUT P0, PT, PT, PT, PT, 0x80, 0x0 ;  /* 0x000000000000781c */ /* 0x000fe20003f0f070 */
[----:B------:R-:W-:-:S04]  /*1d510*/  FADD.FTZ R19, R26, R19 ;  /* 0x000000131a137221 */ /* 0x000fc80000010000 */
[----:B------:R-:W-:-:S06]  /*1d520*/  FMUL.FTZ R19, R19, R4 ;  /* 0x0000000413137220 */ /* 0x000fcc0000410000 */
[----:B------:R-:W3:Y:S01]  /*1d530*/  MUFU.SQRT R19, R19 ;  /* 0x0000001300137308 */ /* 0x000ee20000002000 */
[----:B------:R-:W-:Y:S05]  /*1d540*/  BRA `(.L_x_8753) ;  /* 0x000001a000007947 */ /* 0x000fea0003800000 */
.L_x_8755:
        /* <DEDUP_REMOVED lines=15> */
.L_x_8754:
[----:B------:R-:W-:Y:S01]  /*1d640*/  FADD.FTZ R3, R19, 1 ;  /* 0x3f80000013037421 */ /* 0x000fe20000010000 */
[----:B0-----:R-:W-:Y:S01]  /*1d650*/  MUFU.SQRT R33, R33 ;  /* 0x0000002100217308 */ /* 0x001fe20000002000 */
[----:B------:R-:W-:Y:S01]  /*1d660*/  HFMA2.MMA R26, -RZ, RZ, 1.875, 0 ;  /* 0x3f800000ff1a7435 */ /* 0x000fe200000001ff */
[----:B------:R-:W-:Y:S01]  /*1d670*/  PLOP3.LUT P0, PT, PT, PT, PT, 0x80, 0x0 ;  /* 0x000000000000781c */ /* 0x000fe20003f0f070 */
[----:B------:R-:W-:-:S05]  /*1d680*/  FMUL.FTZ R3, R3, 0.5 ;  /* 0x3f00000003037820 */ /* 0x000fca0000410000 */
[----:B------:R-:W0:Y:S02]  /*1d690*/  MUFU.SQRT R4, R3 ;  /* 0x0000000300047308 */ /* 0x000e240000002000 */
[----:B0-----:R-:W-:Y:S01]  /*1d6a0*/  FMUL.FTZ R19, R33, R4 ;  /* 0x0000000421137220 */ /* 0x001fe20000410000 */
[----:B------:R-:W-:Y:S05]  /*1d6b0*/  BRA `(.L_x_8753) ;  /* 0x0000003000007947 */ /* 0x000fea0003800000 */
.L_x_8752:
[----:B------:R-:W-:Y:S01]  /*1d6c0*/  PLOP3.LUT P0, PT, PT, PT, PT, 0x80, 0x0 ;  /* 0x000000000000781c */ /* 0x000fe20003f0f070 */
[----:B------:R-:W-:Y:S02]  /*1d6d0*/  FMUL.FTZ R19, R19, 16777216 ;  /* 0x4b80000013137820 */ /* 0x000fe40000410000 */
[----:B------:R-:W-:-:S05]  /*1d6e0*/  FMUL.FTZ R26, R26, 16777216 ;  /* 0x4b8000001a1a7820 */ /* 0x000fca0000410000 */
.L_x_8753:
[----:B------:R-:W-:Y:S05]  /*1d6f0*/  BSYNC B0 ;  /* 0x0000000000007941 */ /* 0x000fea0003800000 */
.L_x_8751:
        /* <DEDUP_REMOVED lines=34> */
.L_x_8764:
[----:B------:R-:W-:Y:S01]  /*1d920*/  HFMA2.MMA R4, -RZ, RZ, 1.75, 0 ;  /* 0x3f000000ff047435 */ /* 0x000fe200000001ff */
[C---:B------:R-:W-:Y:S01]  /*1d930*/  FADD.FTZ R3, |R2|.reuse, -RZ ;  /* 0x800000ff02037221 */ /* 0x040fe20000010200 */
[C---:B------:R-:W-:Y:S02]  /*1d940*/  FSETP.GT.FTZ.AND P0, PT, |R2|.reuse, 0.56000000238418579102, PT ;  /* 0x3f0f5c290200780b */ /* 0x040fe40003f14200 */
[----:B------:R-:W-:-:S06]  /*1d950*/  FSETP.NEU.FTZ.AND P1, PT, |R2|, 1, PT ;  /* 0x3f8000000200780b */ /* 0x000fcc0003f3d200 */
[----:B------:R-:W-:-:S04]  /*1d960*/  FFMA.FTZ R4, -R3, R4, 0.5 ;  /* 0x3f00000003047423 */ /* 0x000fc80000010104 */
[----:B------:R-:W5:Y:S02]  /*1d970*/  MUFU.RSQ R5, R4 ;  /* 0x0000000400057308 */ /* 0x000f640000001400 */
[----:B---3-5:R-:W-:Y:S02]  /*1d980*/  FMUL.FTZ R6, R4, R5 ;  /* 0x0000000504067220 */ /* 0x028fe40000410000 */
        /* <DEDUP_REMOVED lines=22> */
.L_x_8763:
        /* <DEDUP_REMOVED lines=19> */
[----:B012---:R-:W-:Y:S05]  /*1dc20*/  CALL.REL.NOINC `($__internal_16_$__cuda_sm3x_div_rn_ftz_f32_slowpath) ;  /* 0x0000bc9000007944 */ /* 0x007fea0003c00000 */
.L_x_8768:
[----:B------:R-:W-:Y:S05]  /*1dc30*/  BSYNC B5 ;  /* 0x0000000000057941 */ /* 0x000fea0003800000 */
.L_x_8767:
        /* <DEDUP_REMOVED lines=18> */
.L_x_8770:
[----:B------:R-:W-:Y:S02]  /*1dd60*/  ISETP.GE.AND P0, PT, R26, RZ, PT ;  /* 0x000000ff1a00720c */ /* 0x000fe40003f06270 */
[----:B------:R-:W-:-:S11]  /*1dd70*/  MOV R3, 0x3fd774eb ;  /* 0x3fd774eb00037802 */ /* 0x000fd60000000f00 */
[----:B------:R-:W-:-:S04]  /*1dd80*/  @P0 FFMA.FTZ R2, R3, 0.93318945169448852539, -R2 ;  /* 0x3f6ee58103020823 */ /* 0x000fc80000010802 */
[----:B------:R-:W-:Y:S02]  /*1dd90*/  @!P0 FFMA.FTZ R2, R3, 0.93318945169448852539, R2 ;  /* 0x3f6ee58103028823 */ /* 0x000fe40000010002 */
.L_x_8771:
[----:B------:R-:W-:Y:S05]  /*1dda0*/  BSYNC B0 ;  /* 0x0000000000007941 */ /* 0x000fea0003800000 */
.L_x_8769:
        /* <DEDUP_REMOVED lines=11> */
.L_x_8766:
        /* <DEDUP_REMOVED lines=17> */
.L_x_8773:
[----:B------:R-:W-:Y:S05]  /*1df70*/  BSYNC B5 ;  /* 0x0000000000057941 */ /* 0x000fea0003800000 */
.L_x_8772:
        /* <DEDUP_REMOVED lines=18> */
.L_x_8775:
[----:B------:R-:W-:Y:S02]  /*1e0a0*/  ISETP.GE.AND P0, PT, R26, RZ, PT ;  /* 0x000000ff1a00720c */ /* 0x000fe40003f06270 */
[----:B------:R-:W-:-:S11]  /*1e0b0*/  MOV R3, 0x3fd774eb ;  /* 0x3fd774eb00037802 */ /* 0x000fd60000000f00 */
[----:B------:R-:W-:-:S04]  /*1e0c0*/  @P0 FFMA.FTZ R2, R3, 0.93318945169448852539, -R2 ;  /* 0x3f6ee58103020823 */ /* 0x000fc80000010802 */
[----:B------:R-:W-:Y:S02]  /*1e0d0*/  @!P0 FFMA.FTZ R2, R3, 0.93318945169448852539, R2 ;  /* 0x3f6ee58103028823 */ /* 0x000fe40000010002 */
.L_x_8776:
[----:B------:R-:W-:Y:S05]  /*1e0e0*/  BSYNC B0 ;  /* 0x0000000000007941 */ /* 0x000fea0003800000 */
.L_x_8774:
        /* <DEDUP_REMOVED lines=10> */
.L_x_8765:
[----:B------:R-:W-:Y:S05]  /*1e190*/  BSYNC B4 ;  /* 0x0000000000047941 */ /* 0x000fea0003800000 */
.L_x_8762:
[----:B------:R-:W-:-:S04]  /*1e1a0*/  SHF.R.U32.HI R3, RZ, 0x1f, R21 ;  /* 0x0000001fff037819 */ /* 0x000fc80000011615 */
[----:B------:R-:W-:-:S13]  /*1e1b0*/  ISETP.NE.AND P0, PT, R3, RZ, PT ;  /* 0x000000ff0300720c */ /* 0x000fda0003f05270 */
[----:B-1----:R-:W-:Y:S01]  /*1e1c0*/  @!P0 FADD.FTZ R18, -R18, -RZ ;  /* 0x800000ff12128221 */ /* 0x002fe20000010100 */
[----:B------:R-:W-:Y:S05]  /*1e1d0*/  BRA `(.L_x_8777) ;  /* 0x00000db000007947 */ /* 0x000fea0003800000 */
.L_x_8740:
[----:B------:R-:W-:Y:S02]  /*1e1e0*/  FADD.FTZ R2, -R20, 6.1232342629258392722e-17 ;  /* 0x248d313214027421 */ /* 0x000fe40000010100 */
[----:B------:R-:W-:Y:S02]  /*1e1f0*/  FADD.FTZ R18, -R21, -RZ ;  /* 0x800000ff15127221 */ /* 0x000fe40000010100 */
[----:B------:R-:W-:Y:S01]  /*1e200*/  FADD.FTZ R2, R2, 1.5707963705062866211 ;  /* 0x3fc90fdb02027421 */ /* 0x000fe20000010000 */
[----:B------:R-:W-:Y:S05]  /*1e210*/  BRA `(.L_x_8777) ;  /* 0x00000d7000007947 */ /* 0x000fea0003800000 */
.L_x_8739:
[----:B------:R-:W-:Y:S01]  /*1e220*/  MOV R2, RZ ;  /* 0x000000ff00027202 */ /* 0x000fe20000000f00 */
[----:B------:R-:W-:Y:S01]  /*1e230*/  FADD.FTZ R18, -R21, -RZ ;  /* 0x800000ff15127221 */ /* 0x000fe20000010100 */
[----:B------:R-:W-:Y:S05]  /*1e240*/  BRA `(.L_x_8777) ;  /* 0x00000d4000007947 */ /* 0x000fea0003800000 */
.L_x_8738:
        /* <DEDUP_REMOVED lines=24> */
.L_x_8782:
[----:B------:R-:W-:Y:S05]  /*1e3d0*/  BSYNC B5 ;  /* 0x0000000000057941 */ /* 0x000fea0003800000 */
.L_x_8781:
        /* <DEDUP_REMOVED lines=18> */
.L_x_8784:
[----:B------:R-:W-:Y:S02]  /*1e500*/  ISETP.GE.AND P0, PT, R20, RZ, PT ;  /* 0x000000ff1400720c */ /* 0x000fe40003f06270 */
[----:B------:R-:W-:-:S11]  /*1e510*/  MOV R3, 0x3fd774eb ;  /* 0x3fd774eb00037802 */ /* 0x000fd60000000f00 */
[----:B------:R-:W-:-:S04]  /*1e520*/  @P0 FFMA.FTZ R2, R3, 0.93318945169448852539, -R2 ;  /* 0x3f6ee58103020823 */ /* 0x000fc80000010802 */
[----:B------:R-:W-:Y:S02]  /*1e530*/  @!P0 FFMA.FTZ R2, R3, 0.93318945169448852539, R2 ;  /* 0x3f6ee58103028823 */ /* 0x000fe40000010002 */
.L_x_8785:
[----:B------:R-:W-:Y:S05]  /*1e540*/  BSYNC B0 ;  /* 0x0000000000007941 */ /* 0x000fea0003800000 */
.L_x_8783:
        /* <DEDUP_REMOVED lines=10> */
[----:B0-2---:R-:W-:-:S03]  /*1e5f0*/  FMUL.FTZ.D2 R32, R18, 0.69314718246459960938 ;  /* 0x3f31721812207820 */ /* 0x005fc60000310000 */
[----:B------:R-:W-:Y:S01]  /*1e600*/  FSEL R2, R26, R3, P0 ;  /* 0x000000031a027208 */ /* 0x000fe20000000000 */
[----:B------:R-:W-:Y:S05]  /*1e610*/  BRA `(.L_x_8786) ;  /* 0x0000082000007947 */ /* 0x000fea0003800000 */
.L_x_8780:
        /* <DEDUP_REMOVED lines=12> */
.L_x_8788:
[----:B------:R-:W-:Y:S05]  /*1e6e0*/  BSYNC B5 ;  /* 0x0000000000057941 */ /* 0x000fea0003800000 */
.L_x_8787:
        /* <DEDUP_REMOVED lines=18> */
.L_x_8790:
[----:B------:R-:W-:Y:S02]  /*1e810*/  ISETP.GE.AND P0, PT, R20, RZ, PT ;  /* 0x000000ff1400720c */ /* 0x000fe40003f06270 */
[----:B------:R-:W-:-:S11]  /*1e820*/  MOV R3, 0x3fd774eb ;  /* 0x3fd774eb00037802 */ /* 0x000fd60000000f00 */
[----:B------:R-:W-:-:S04]  /*1e830*/  @P0 FFMA.FTZ R2, R3, 0.93318945169448852539, -R2 ;  /* 0x3f6ee58103020823 */ /* 0x000fc80000010802 */
[----:B------:R-:W-:Y:S02]  /*1e840*/  @!P0 FFMA.FTZ R2, R3, 0.93318945169448852539, R2 ;  /* 0x3f6ee58103028823 */ /* 0x000fe40000010002 */
.L_x_8791:
[----:B------:R-:W-:Y:S05]  /*1e850*/  BSYNC B0 ;  /* 0x0000000000007941 */ /* 0x000fea0003800000 */
.L_x_8789:
        /* <DEDUP_REMOVED lines=16> */
[----:B------:R-:W-:Y:S02]  /*1e960*/  FADD.FTZ R5, R26, |R21| ;  /* 0x400000151a057221 */ /* 0x000fe40000010000 */
        /* <DEDUP_REMOVED lines=8> */
[----:B0-2---:R-:W-:Y:S01]  /*1e9f0*/  FMUL.FTZ R32, R3, 0.69314718246459960938 ;  /* 0x3f31721803207820 */ /* 0x005fe20000410000 */
[----:B------:R-:W-:Y:S05]  /*1ea00*/  BRA `(.L_x_8786) ;  /* 0x0000043000007947 */ /* 0x000fea0003800000 */
.L_x_8779:
        /* <DEDUP_REMOVED lines=28> */
[----:B0-2---:R-:W-:Y:S01]  /*1ebd0*/  FFMA.FTZ R32, R4, 0.69314718246459960938, R5 ;  /* 0x3f31721804207823 */ /* 0x005fe20000010005 */
[----:B-1----:R-:W-:Y:S06]  /*1ebe0*/  @!P0 BRA `(.L_x_8793) ;  /* 0x0000003000008947 */ /* 0x002fec0003800000 */
[----:B------:R-:W-:Y:S02]  /*1ebf0*/  MOV R4, R27 ;  /* 0x0000001b00047202 */ /* 0x000fe40000000f00 */
[----:B------:R-:W-:-:S02]  /*1ec00*/  MOV R2, 0x1ec20 ;  /* 0x0001ec2000027802 */ /* 0x000fc40000000f00 */
[----:B------:R-:W-:Y:S05]  /*1ec10*/  CALL.REL.NOINC `($__internal_16_$__cuda_sm3x_div_rn_ftz_f32_slowpath) ;  /* 0x0000aca000007944 */ /* 0x000fea0003c00000 */
.L_x_8793:
[----:B------:R-:W-:Y:S05]  /*1ec20*/  BSYNC B5 ;  /* 0x0000000000057941 */ /* 0x000fea0003800000 */
.L_x_8792:
        /* <DEDUP_REMOVED lines=18> */
.L_x_8795:
[----:B------:R-:W-:Y:S02]  /*1ed50*/  ISETP.GE.AND P0, PT, R20, RZ, PT ;  /* 0x000000ff1400720c */ /* 0x000fe40003f06270 */
[----:B------:R-:W-:-:S11]  /*1ed60*/  MOV R3, 0x3fd774eb ;  /* 0x3fd774eb00037802 */ /* 0x000fd60000000f00 */
[----:B------:R-:W-:-:S04]  /*1ed70*/  @P0 FFMA.FTZ R2, R3, 0.93318945169448852539, -R2 ;  /* 0x3f6ee58103020823 */ /* 0x000fc80000010802 */
[----:B------:R-:W-:Y:S02]  /*1ed80*/  @!P0 FFMA.FTZ R2, R3, 0.93318945169448852539, R2 ;  /* 0x3f6ee58103028823 */ /* 0x000fe40000010002 */
.L_x_8796:
[----:B------:R-:W-:Y:S05]  /*1ed90*/  BSYNC B0 ;  /* 0x0000000000007941 */ /* 0x000fea0003800000 */
.L_x_8794:
        /* <DEDUP_REMOVED lines=10> */
.L_x_8786:
[----:B------:R-:W-:Y:S05]  /*1ee40*/  BSYNC B4 ;  /* 0x0000000000047941 */ /* 0x000fea0003800000 */
.L_x_8778:
[----:B------:R-:W-:Y:S01]  /*1ee50*/  ISETP.NE.AND P0, PT, R19, RZ, PT ;  /* 0x000000ff1300720c */ /* 0x000fe20003f05270 */
[----:B------:R-:W-:Y:S02]  /*1ee60*/  FADD.FTZ R18, R32, 0.69314718246459960938 ;  /* 0x3f31721820127421 */ /* 0x000fe40000010000 */
[----:B------:R-:W-:-:S10]  /*1ee70*/  FADD.FTZ R2, |R2|, -RZ ;  /* 0x800000ff02027221 */ /* 0x000fd40000010200 */
[----:B------:R-:W-:Y:S01]  /*1ee80*/  @!P0 FADD.FTZ R18, -R18, -RZ ;  /* 0x800000ff12128221 */ /* 0x000fe20000010100 */
[----:B------:R-:W-:Y:S05]  /*1ee90*/  BRA `(.L_x_8777) ;  /* 0x000000f000007947 */ /* 0x000fea0003800000 */
.L_x_8737:
        /* <DEDUP_REMOVED lines=15> */
.L_x_8777:
[----:B------:R-:W-:Y:S05]  /*1ef90*/  BSYNC B2 ;  /* 0x0000000000027941 */ /* 0x000fea0003800000 */
.L_x_8736:
[----:B------:R-:W-:Y:S01]  /*1efa0*/  FSETP.GTU.FTZ.AND P0, PT, |R2|, +INF , PT ;  /* 0x7f8000000200780b */ /* 0x000fe20003f1c200 */
[----:B------:R-:W-:-:S12]  /*1efb0*/  FADD.FTZ R3, |R18|, -RZ ;  /* 0x800000ff12037221 */ /* 0x000fd80000010200 */
[----:B------:R-:W-:Y:S05]  /*1efc0*/  @P0 BRA `(.L_x_8797) ;  /* 0x0000006000000947 */ /* 0x000fea0003800000 */
[----:B------:R-:W-:Y:S02]  /*1efd0*/  FSETP.GTU.FTZ.AND P0, PT, R3, +INF , PT ;  /* 0x7f8000000300780b */ /* 0x000fe40003f1c000 */
[----:B----4-:R-:W-:-:S11]  /*1efe0*/  MOV R19, R18 ;  /* 0x0000001200137202 */ /* 0x010fd60000000f00 */
[----:B------:R-:W-:Y:S05]  /*1eff0*/  @P0 BRA `(.L_x_8735) ;  /* 0x0000006000000947 */ /* 0x000fea0003800000 */
[----:B------:R-:W-:Y:S02]  /*1f000*/  LOP3.LUT R19, R2, 0x80000000, R21, 0xb8, !PT ;  /* 0x8000000002137812 */ /* 0x000fe400078eb815 */
[----:B------:R-:W-:Y:S01]  /*1f010*/  MOV R18, R3 ;  /* 0x0000000300127202 */ /* 0x000fe20000000f00 */
[----:B------:R-:W-:Y:S05]  /*1f020*/  BRA `(.L_x_8735) ;  /* 0x0000003000007947 */ /* 0x000fea0003800000 */
.L_x_8797:
[----:B------:R-:W-:Y:S02]  /*1f030*/  FSETP.GTU.FTZ.AND P0, PT, R3, +INF , PT ;  /* 0x7f8000000300780b */ /* 0x000fe40003f1c000 */
[----:B----4-:R-:W-:-:S11]  /*1f040*/  MOV R19, R2 ;  /* 0x0000000200137202 */ /* 0x010fd60000000f00 */
[----:B------:R-:W-:Y:S02]  /*1f050*/  @!P0 MOV R18, R3 ;  /* 0x0000000300128202 */ /* 0x000fe40000000f00 */
.L_x_8735:
[----:B------:R-:W-:Y:S05]  /*1f060*/  BSYNC B3 ;  /* 0x0000000000037941 */ /* 0x000fea0003800000 */
.L_x_8734:
[----:B------:R-:W1:Y:S01]  /*1f070*/  S2R R2, SR_TID.X ;  /* 0x0000000000027919 */ /* 0x000e620000002100 */
[----:B------:R-:W-:Y:S01]  /*1f080*/  BSSY B3, `(.L_x_8798) ;  /* 0x0000290000037945 */ /* 0x000fe20003800000 */
[----:B------:R-:W-:Y:S01]  /*1f090*/  CS2R R20, SRZ ;  /* 0x0000000000147805 */ /* 0x000fe2000001ff00 */
[----:B-1----:R-:W-:-:S04]  /*1f0a0*/  IADD3 R2, R2, 0x200, RZ ;  /* 0x0000020002027810 */ /* 0x002fc80007ffe0ff */
        /* <DEDUP_REMOVED lines=110> */
.L_x_8808:
        /* <DEDUP_REMOVED lines=10> */
.L_x_8810:
[----:B------:R-:W-:-:S04]  /*1f830*/  FADD.FTZ R2, -R3, R6 ;  /* 0x0000000603027221 */ /* 0x000fc80000010100 */
[----:B------:R-:W-:Y:S02]  /*1f840*/  FMUL.FTZ R2, R2, 0.5 ;  /* 0x3f00000002027820 */ /* 0x000fe40000410000 */
.L_x_8811:
[----:B------:R-:W-:Y:S05]  /*1f850*/  BSYNC B1 ;  /* 0x0000000000017941 */ /* 0x000fea0003800000 */
.L_x_8809:
        /* <DEDUP_REMOVED lines=11> */
.L_x_8813:
[----:B------:R-:W-:-:S04]  /*1f910*/  FADD.FTZ R7, R5, -R20 ;  /* 0x8000001405077221 */ /* 0x000fc80000010000 */
[----:B------:R-:W-:Y:S02]  /*1f920*/  FMUL.FTZ R7, R7, 0.5 ;  /* 0x3f00000007077820 */ /* 0x000fe40000410000 */
.L_x_8814:
[----:B------:R-:W-:Y:S05]  /*1f930*/  BSYNC B1 ;  /* 0x0000000000017941 */ /* 0x000fea0003800000 */
.L_x_8812:
        /* <DEDUP_REMOVED lines=35> */
.L_x_8807:
[----:B------:R0:W1:Y:S02]  /*1fb70*/  MUFU.SQRT R20, R33 ;  /* 0x0000002100147308 */ /* 0x0000640000002000 */
.L_x_8806:
[----:B------:R-:W-:Y:S05]  /*1fb80*/  BSYNC B0 ;  /* 0x0000000000007941 */ /* 0x000fea0003800000 */
.L_x_8805:
        /* <DEDUP_REMOVED lines=24> */
.L_x_8821:
[----:B------:R-:W-:-:S04]  /*1fd10*/  FADD.FTZ R3, -R3, R6 ;  /* 0x0000000603037221 */ /* 0x000fc80000010100 */
[----:B------:R-:W-:Y:S02]  /*1fd20*/  FMUL.FTZ R3, R3, 0.5 ;  /* 0x3f00000003037820 */ /* 0x000fe40000410000 */
.L_x_8822:
[----:B------:R-:W-:Y:S05]  /*1fd30*/  BSYNC B1 ;  /* 0x0000000000017941 */ /* 0x000fea0003800000 */
.L_x_8820:
        /* <DEDUP_REMOVED lines=10> */
.L_x_8824:
[----:B------:R-:W-:-:S04]  /*1fde0*/  FADD.FTZ R4, -R4, R5 ;  /* 0x0000000504047221 */ /* 0x000fc80000010100 */
[----:B------:R-:W-:Y:S02]  /*1fdf0*/  FMUL.FTZ R4, R4, 0.5 ;  /* 0x3f00000004047820 */ /* 0x000fe40000410000 */
.L_x_8825:
[----:B------:R-:W-:Y:S05]  /*1fe00*/  BSYNC B1 ;  /* 0x0000000000017941 */ /* 0x000fea0003800000 */
.L_x_8823:
[----:B------:R-:W-:Y:S01]  /*1fe10*/  FADD.FTZ R4, R4, R3 ;  /* 0x0000000304047221 */ /* 0x000fe20000010000 */
[----:B------:R-:W-:Y:S01]  /*1fe20*/  PLOP3.LUT P0, PT, PT, PT, PT, 0x80, 0x0 ;  /* 0x000000000000781c */ /* 0x000fe20003f0f070 */
[----:B------:R-:W-:-:S04]  /*1fe30*/  FADD.FTZ R21, R26, R21 ;  /* 0x000000151a157221 */ /* 0x000fc80000010000 */
[----:B------:R-:W-:-:S06]  /*1fe40*/  FMUL.FTZ R21, R21, R4 ;  /* 0x0000000415157220 */ /* 0x000fcc0000410000 */
[----:B------:R-:W3:Y:S01]  /*1fe50*/  MUFU.SQRT R21, R21 ;  /* 0x0000001500157308 */ /* 0x000ee20000002000 */
[----:B------:R-:W-:Y:S05]  /*1fe60*/  BRA `(.L_x_8817) ;  /* 0x000001a000007947 */ /* 0x000fea0003800000 */
.L_x_8819:
        /* <DEDUP_REMOVED lines=15> */
.L_x_8818:
        /* <DEDUP_REMOVED lines=8> */
.L_x_8816:
[----:B------:R-:W-:Y:S01]  /*1ffe0*/  PLOP3.LUT P0, PT, PT, PT, PT, 0x80, 0x0 ;  /* 0x000000000000781c */ /* 0x000fe20003f0f070 */
[----:B------:R-:W-:Y:S02]  /*1fff0*/  FMUL.FTZ R21, R21, 16777216 ;  /* 0x4b80000015157820 */ /* 0x000fe40000410000 */
[----:B------:R-:W-:-:S05]  /*20000*/  FMUL.FTZ R26, R26, 16777216 ;  /* 0x4b8000001a1a7820 */ /* 0x000fca0000410000 */
.L_x_8817:
[----:B------:R-:W-:Y:S05]  /*20010*/  BSYNC B0 ;  /* 0x0000000000007941 */ /* 0x000fea0003800000 */
.L_x_8815:
        /* <DEDUP_REMOVED lines=34> */
.L_x_8828:
        /* <DEDUP_REMOVED lines=29> */
.L_x_8827:
        /* <DEDUP_REMOVED lines=20> */
.L_x_8832:
[----:B------:R-:W-:Y:S05]  /*20550*/  BSYNC B5 ;  /* 0x0000000000057941 */ /* 0x000fea0003800000 */
.L_x_8831:
        /* <DEDUP_REMOVED lines=18> */
.L_x_8834:
[----:B------:R-:W-:Y:S02]  /*20680*/  ISETP.GE.AND P0, PT, R26, RZ, PT ;  /* 0x000000ff1a00720c */ /* 0x000fe40003f06270 */
[----:B------:R-:W-:-:S11]  /*20690*/  MOV R3, 0x3fd774eb ;  /* 0x3fd774eb00037802 */ /* 0x000fd60000000f00 */
[----:B------:R-:W-:-:S04]  /*206a0*/  @P0 FFMA.FTZ R2, R3, 0.93318945169448852539, -R2 ;  /* 0x3f6ee58103020823 */ /* 0x000fc80000010802 */
[----:B------:R-:W-:Y:S02]  /*206b0*/  @!P0 FFMA.FTZ R2, R3, 0.93318945169448852539, R2 ;  /* 0x3f6ee58103028823 */ /* 0x000fe40000010002 */
.L_x_8835:
[----:B------:R-:W-:Y:S05]  /*206c0*/  BSYNC B0 ;  /* 0x0000000000007941 */ /* 0x000fea0003800000 */
.L_x_8833:
        /* <DEDUP_REMOVED lines=11> */
.L_x_8830:
        /* <DEDUP_REMOVED lines=17> */
.L_x_8837:
[----:B------:R-:W-:Y:S05]  /*20890*/  BSYNC B5 ;  /* 0x0000000000057941 */ /* 0x000fea0003800000 */
.L_x_8836:
        /* <DEDUP_REMOVED lines=18> */
.L_x_8839:
[----:B------:R-:W-:Y:S02]  /*209c0*/  ISETP.GE.AND P0, PT, R26, RZ, PT ;  /* 0x000000ff1a00720c */ /* 0x000fe40003f06270 */
[----:B------:R-:W-:-:S11]  /*209d0*/  MOV R3, 0x3fd774eb ;  /* 0x3fd774eb00037802 */ /* 0x000fd60000000f00 */
[----:B------:R-:W-:-:S04]  /*209e0*/  @P0 FFMA.FTZ R2, R3, 0.93318945169448852539, -R2 ;  /* 0x3f6ee58103020823 */ /* 0x000fc80000010802 */
[----:B------:R-:W-:Y:S02]  /*209f0*/  @!P0 FFMA.FTZ R2, R3, 0.93318945169448852539, R2 ;  /* 0x3f6ee58103028823 */ /* 0x000fe40000010002 */
.L_x_8840:
[----:B------:R-:W-:Y:S05]  /*20a00*/  BSYNC B0 ;  /* 0x0000000000007941 */ /* 0x000fea0003800000 */
.L_x_8838:
        /* <DEDUP_REMOVED lines=10> */
.L_x_8829:
[----:B------:R-:W-:Y:S05]  /*20ab0*/  BSYNC B4 ;  /* 0x0000000000047941 */ /* 0x000fea0003800000 */
.L_x_8826:
[----:B------:R-:W-:-:S04]  /*20ac0*/  SHF.R.U32.HI R3, RZ, 0x1f, R23 ;  /* 0x0000001fff037819 */ /* 0x000fc80000011617 */
[----:B------:R-:W-:-:S13]  /*20ad0*/  ISETP.NE.AND P0, PT, R3, RZ, PT ;  /* 0x000000ff0300720c */ /* 0x000fda0003f05270 */
[----:B-1----:R-:W-:Y:S01]  /*20ae0*/  @!P0 FADD.FTZ R20, -R20, -RZ ;  /* 0x800000ff14148221 */ /* 0x002fe20000010100 */
[----:B------:R-:W-:Y:S05]  /*20af0*/  BRA `(.L_x_8841) ;  /* 0x00000db000007947 */ /* 0x000fea0003800000 */
.L_x_8804:
[----:B------:R-:W-:Y:S02]  /*20b00*/  FADD.FTZ R2, -R22, 6.1232342629258392722e-17 ;  /* 0x248d313216027421 */ /* 0x000fe40000010100 */
[----:B------:R-:W-:Y:S02]  /*20b10*/  FADD.FTZ R20, -R23, -RZ ;  /* 0x800000ff17147221 */ /* 0x000fe40000010100 */
[----:B------:R-:W-:Y:S01]  /*20b20*/  FADD.FTZ R2, R2, 1.5707963705062866211 ;  /* 0x3fc90fdb02027421 */ /* 0x000fe20000010000 */
[----:B------:R-:W-:Y:S05]  /*20b30*/  BRA `(.L_x_8841) ;  /* 0x00000d7000007947 */ /* 0x000fea0003800000 */
.L_x_8803:
[----:B------:R-:W-:Y:S01]  /*20b40*/  MOV R2, RZ ;  /* 0x000000ff00027202 */ /* 0x000fe20000000f00 */
[----:B------:R-:W-:Y:S01]  /*20b50*/  FADD.FTZ R20, -R23, -RZ ;  /* 0x800000ff17147221 */ /* 0x000fe20000010100 */
[----:B------:R-:W-:Y:S05]  /*20b60*/  BRA `(.L_x_8841) ;  /* 0x00000d4000007947 */ /* 0x000fea0003800000 */
.L_x_8802:
        /* <DEDUP_REMOVED lines=24> */
.L_x_8846:
[----:B------:R-:W-:Y:S05]  /*20cf0*/  BSYNC B5 ;  /* 0x0000000000057941 */ /* 0x000fea0003800000 */
.L_x_8845:
        /* <DEDUP_REMOVED lines=18> */
.L_x_8848:
[----:B------:R-:W-:Y:S02]  /*20e20*/  ISETP.GE.AND P0, PT, R22, RZ, PT ;  /* 0x000000ff1600720c */ /* 0x000fe40003f06270 */
[----:B------:R-:W-:-:S11]  /*20e30*/  MOV R3, 0x3fd774eb ;  /* 0x3fd774eb00037802 */ /* 0x000fd60000000f00 */
[----:B------:R-:W-:-:S04]  /*20e40*/  @P0 FFMA.FTZ R2, R3, 0.93318945169448852539, -R2 ;  /* 0x3f6ee58103020823 */ /* 0x000fc80000010802 */
[----:B------:R-:W-:Y:S02]  /*20e50*/  @!P0 FFMA.FTZ R2, R3, 0.93318945169448852539, R2 ;  /* 0x3f6ee58103028823 */ /* 0x000fe40000010002 */
.L_x_8849:
[----:B------:R-:W-:Y:S05]  /*20e60*/  BSYNC B0 ;  /* 0x0000000000007941 */ /* 0x000fea0003800000 */
.L_x_8847:
        /* <DEDUP_REMOVED lines=13> */
.L_x_8844:
        /* <DEDUP_REMOVED lines=12> */
.L_x_8852:
[----:B------:R-:W-:Y:S05]  /*21000*/  BSYNC B5 ;  /* 0x0000000000057941 */ /* 0x000fea0003800000 */
.L_x_8851:
        /* <DEDUP_REMOVED lines=18> */
.L_x_8854:
[----:B------:R-:W-:Y:S02]  /*21130*/  ISETP.GE.AND P0, PT, R22, RZ, PT ;  /* 0x000000ff1600720c */ /* 0x000fe40003f06270 */
[----:B------:R-:W-:-:S11]  /*21140*/  MOV R3, 0x3fd774eb ;  /* 0x3fd774eb00037802 */ /* 0x000fd60000000f00 */
[----:B------:R-:W-:-:S04]  /*21150*/  @P0 FFMA.FTZ R2, R3, 0.93318945169448852539, -R2 ;  /* 0x3f6ee58103020823 */ /* 0x000fc80000010802 */
[----:B------:R-:W-:Y:S02]  /*21160*/  @!P0 FFMA.FTZ R2, R3, 0.93318945169448852539, R2 ;  /* 0x3f6ee58103028823 */ /* 0x000fe40000010002 */
.L_x_8855:
[----:B------:R-:W-:Y:S05]  /*21170*/  BSYNC B0 ;  /* 0x0000000000007941 */ /* 0x000fea0003800000 */
.L_x_8853:
        /* <DEDUP_REMOVED lines=27> */
.L_x_8843:
        /* <DEDUP_REMOVED lines=33> */
.L_x_8857:
[----:B------:R-:W-:Y:S05]  /*21540*/  BSYNC B5 ;  /* 0x0000000000057941 */ /* 0x000fea0003800000 */
.L_x_8856:
        /* <DEDUP_REMOVED lines=18> */
.L_x_8859:
[----:B------:R-:W-:Y:S02]  /*21670*/  ISETP.GE.AND P0, PT, R22, RZ, PT ;  /* 0x000000ff1600720c */ /* 0x000fe40003f06270 */
[----:B------:R-:W-:-:S11]  /*21680*/  MOV R3, 0x3fd774eb ;  /* 0x3fd774eb00037802 */ /* 0x000fd60000000f00 */
[----:B------:R-:W-:-:S04]  /*21690*/  @P0 FFMA.FTZ R2, R3, 0.93318945169448852539, -R2 ;  /* 0x3f6ee58103020823 */ /* 0x000fc80000010802 */
[----:B------:R-:W-:Y:S02]  /*216a0*/  @!P0 FFMA.FTZ R2, R3, 0.93318945169448852539, R2 ;  /* 0x3f6ee58103028823 */ /* 0x000fe40000010002 */
.L_x_8860:
[----:B------:R-:W-:Y:S05]  /*216b0*/  BSYNC B0 ;  /* 0x0000000000007941 */ /* 0x000fea0003800000 */
.L_x_8858:
        /* <DEDUP_REMOVED lines=10> */
.L_x_8850:
[----:B------:R-:W-:Y:S05]  /*21760*/  BSYNC B4 ;  /* 0x0000000000047941 */ /* 0x000fea0003800000 */
.L_x_8842:
[----:B------:R-:W-:Y:S01]  /*21770*/  ISETP.NE.AND P0, PT, R21, RZ, PT ;  /* 0x000000ff1500720c */ /* 0x000fe20003f05270 */
[----:B------:R-:W-:Y:S02]  /*21780*/  FADD.FTZ R20, R32, 0.69314718246459960938 ;  /* 0x3f31721820147421 */ /* 0x000fe40000010000 */
[----:B------:R-:W-:-:S10]  /*21790*/  FADD.FTZ R2, |R2|, -RZ ;  /* 0x800000ff02027221 */ /* 0x000fd40000010200 */
[----:B------:R-:W-:Y:S01]  /*217a0*/  @!P0 FADD.FTZ R20, -R20, -RZ ;  /* 0x800000ff14148221 */ /* 0x000fe20000010100 */
[----:B------:R-:W-:Y:S05]  /*217b0*/  BRA `(.L_x_8841) ;  /* 0x000000f000007947 */ /* 0x000fea0003800000 */
.L_x_8801:
        /* <DEDUP_REMOVED lines=15> */
.L_x_8841:
[----:B------:R-:W-:Y:S05]  /*218b0*/  BSYNC B2 ;  /* 0x0000000000027941 */ /* 0x000fea0003800000 */
.L_x_8800:
        /* <DEDUP_REMOVED lines=9> */
.L_x_8861:
[----:B------:R-:W-:Y:S02]  /*21950*/  FSETP.GTU.FTZ.AND P0, PT, R3, +INF , PT ;  /* 0x7f8000000300780b */ /* 0x000fe40003f1c000 */
[----:B----4-:R-:W-:-:S11]  /*21960*/  MOV R21, R2 ;  /* 0x0000000200157202 */ /* 0x010fd60000000f00 */
[----:B------:R-:W-:Y:S02]  /*21970*/  @!P0 MOV R20, R3 ;  /* 0x0000000300148202 */ /* 0x000fe40000000f00 */
.L_x_8799:
[----:B------:R-:W-:Y:S05]  /*21980*/  BSYNC B3 ;  /* 0x0000000000037941 */ /* 0x000fea0003800000 */
.L_x_8798:
        /* <DEDUP_REMOVED lines=114> */
.L_x_8872:
        /* <DEDUP_REMOVED lines=10> */
.L_x_8874:
[----:B------:R-:W-:-:S04]  /*22150*/  FADD.FTZ R2, -R3, R6 ;  /* 0x0000000603027221 */ /* 0x000fc80000010100 */
[----:B------:R-:W-:Y:S02]  /*22160*/  FMUL.FTZ R2, R2, 0.5 ;  /* 0x3f00000002027820 */ /* 0x000fe40000410000 */
.L_x_8875:
[----:B------:R-:W-:Y:S05]  /*22170*/  BSYNC B1 ;  /* 0x0000000000017941 */ /* 0x000fea0003800000 */
.L_x_8873:
        /* <DEDUP_REMOVED lines=11> */
.L_x_8877:
[----:B------:R-:W-:-:S04]  /*22230*/  FADD.FTZ R7, R5, -R22 ;  /* 0x8000001605077221 */ /* 0x000fc80000010000 */
[----:B------:R-:W-:Y:S02]  /*22240*/  FMUL.FTZ R7, R7, 0.5 ;  /* 0x3f00000007077820 */ /* 0x000fe40000410000 */
.L_x_8878:
[----:B------:R-:W-:Y:S05]  /*22250*/  BSYNC B1 ;  /* 0x0000000000017941 */ /* 0x000fea0003800000 */
.L_x_8876:
        /* <DEDUP_REMOVED lines=35> */
.L_x_8871:
[----:B------:R0:W1:Y:S02]  /*22490*/  MUFU.SQRT R22, R33 ;  /* 0x0000002100167308 */ /* 0x0000640000002000 */
.L_x_8870:
[----:B------:R-:W-:Y:S05]  /*224a0*/  BSYNC B0 ;  /* 0x0000000000007941 */ /* 0x000fea0003800000 */
.L_x_8869:
        /* <DEDUP_REMOVED lines=24> */
.L_x_8885:
[----:B------:R-:W-:-:S04]  /*22630*/  FADD.FTZ R3, -R3, R6 ;  /* 0x0000000603037221 */ /* 0x000fc80000010100 */
[----:B------:R-:W-:Y:S02]  /*22640*/  FMUL.FTZ R3, R3, 0.5 ;  /* 0x3f00000003037820 */ /* 0x000fe40000410000 */
.L_x_8886:
[----:B------:R-:W-:Y:S05]  /*22650*/  BSYNC B1 ;  /* 0x0000000000017941 */ /* 0x000fea0003800000 */
.L_x_8884:
        /* <DEDUP_REMOVED lines=10> */
.L_x_8888:
[----:B------:R-:W-:-:S04]  /*22700*/  FADD.FTZ R4, -R4, R5 ;  /* 0x0000000504047221 */ /* 0x000fc80000010100 */
[----:B------:R-:W-:Y:S02]  /*22710*/  FMUL.FTZ R4, R4, 0.5 ;  /* 0x3f00000004047820 */ /* 0x000fe40000410000 */
.L_x_8889:
[----:B------:R-:W-:Y:S05]  /*22720*/  BSYNC B1 ;  /* 0x0000000000017941 */ /* 0x000fea0003800000 */
.L_x_8887:
[----:B------:R-:W-:Y:S01]  /*22730*/  FADD.FTZ R4, R4, R3 ;  /* 0x0000000304047221 */ /* 0x000fe20000010000 */
[----:B------:R-:W-:Y:S01]  /*22740*/  PLOP3.LUT P0, PT, PT, PT, PT, 0x80, 0x0 ;  /* 0x000000000000781c */ /* 0x000fe20003f0f070 */
[----:B------:R-:W-:-:S04]  /*22750*/  FADD.FTZ R27, R26, R27 ;  /* 0x0000001b1a1b7221 */ /* 0x000fc80000010000 */
[----:B------:R-:W-:-:S06]  /*22760*/  FMUL.FTZ R27, R27, R4 ;  /* 0x000000041b1b7220 */ /* 0x000fcc0000410000 */
[----:B------:R-:W2:Y:S01]  /*22770*/  MUFU.SQRT R27, R27 ;  /* 0x0000001b001b7308 */ /* 0x000ea20000002000 */
[----:B------:R-:W-:Y:S05]  /*22780*/  BRA `(.L_x_8881) ;  /* 0x000001a000007947 */ /* 0x000fea0003800000 */
.L_x_8883:
        /* <DEDUP_REMOVED lines=15> */
.L_x_8882:
        /* <DEDUP_REMOVED lines=8> */
.L_x_8880:
[----:B------:R-:W-:Y:S01]  /*22900*/  PLOP3.LUT P0, PT, PT, PT, PT, 0x80, 0x0 ;  /* 0x000000000000781c */ /* 0x000fe20003f0f070 */
[----:B------:R-:W-:Y:S02]  /*22910*/  FMUL.FTZ R27, R27, 16777216 ;  /* 0x4b8000001b1b7820 */ /* 0x000fe40000410000 */
[----:B------:R-:W-:-:S05]  /*22920*/  FMUL.FTZ R26, R26, 16777216 ;  /* 0x4b8000001a1a7820 */ /* 0x000fca0000410000 */
.L_x_8881:
[----:B------:R-:W-:Y:S05]  /*22930*/  BSYNC B0 ;  /* 0x0000000000007941 */ /* 0x000fea0003800000 */
.L_x_8879:
        /* <DEDUP_REMOVED lines=34> */
.L_x_8892:
        /* <DEDUP_REMOVED lines=29> */
.L_x_8891:
        /* <DEDUP_REMOVED lines=20> */
.L_x_8896:
[----:B------:R-:W-:Y:S05]  /*22e70*/  BSYNC B5 ;  /* 0x0000000000057941 */ /* 0x000fea0003800000 */
.L_x_8895:
        /* <DEDUP_REMOVED lines=18> */
.L_x_8898:
[----:B------:R-:W-:Y:S02]  /*22fa0*/  ISETP.GE.AND P0, PT, R26, RZ, PT ;  /* 0x000000ff1a00720c */ /* 0x000fe40003f06270 */
[----:B------:R-:W-:-:S11]  /*22fb0*/  MOV R3, 0x3fd774eb ;  /* 0x3fd774eb00037802 */ /* 0x000fd60000000f00 */
[----:B------:R-:W-:-:S04]  /*22fc0*/  @P0 FFMA.FTZ R2, R3, 0.93318945169448852539, -R2 ;  /* 0x3f6ee58103020823 */ /* 0x000fc80000010802 */
[----:B------:R-:W-:Y:S02]  /*22fd0*/  @!P0 FFMA.FTZ R2, R3, 0.93318945169448852539, R2 ;  /* 0x3f6ee58103028823 */ /* 0x000fe40000010002 */
.L_x_8899:
[----:B------:R-:W-:Y:S05]  /*22fe0*/  BSYNC B0 ;  /* 0x0000000000007941 */ /* 0x000fea0003800000 */
.L_x_8897:
        /* <DEDUP_REMOVED lines=11> */
.L_x_8894:
        /* <DEDUP_REMOVED lines=17> */
.L_x_8901:
[----:B------:R-:W-:Y:S05]  /*231b0*/  BSYNC B5 ;  /* 0x0000000000057941 */ /* 0x000fea0003800000 */
.L_x_8900:
        /* <DEDUP_REMOVED lines=18> */
.L_x_8903:
[----:B------:R-:W-:Y:S02]  /*232e0*/  ISETP.GE.AND P0, PT, R26, RZ, PT ;  /* 0x000000ff1a00720c */ /* 0x000fe40003f06270 */
[----:B------:R-:W-:-:S11]  /*232f0*/  MOV R3, 0x3fd774eb ;  /* 0x3fd774eb00037802 */ /* 0x000fd60000000f00 */
[----:B------:R-:W-:-:S04]  /*23300*/  @P0 FFMA.FTZ R2, R3, 0.93318945169448852539, -R2 ;  /* 0x3f6ee58103020823 */ /* 0x000fc80000010802 */
[----:B------:R-:W-:Y:S02]  /*23310*/  @!P0 FFMA.FTZ R2, R3, 0.93318945169448852539, R2 ;  /* 0x3f6ee58103028823 */ /* 0x000fe40000010002 */
.L_x_8904:
[----:B------:R-:W-:Y:S05]  /*23320*/  BSYNC B0 ;  /* 0x0000000000007941 */ /* 0x000fea0003800000 */
.L_x_8902:
        /* <DEDUP_REMOVED lines=10> */
.L_x_8893:
[----:B------:R-:W-:Y:S05]  /*233d0*/  BSYNC B4 ;  /* 0x0000000000047941 */ /* 0x000fea0003800000 */
.L_x_8890:
[----:B------:R-:W-:-:S13]  /*233e0*/  ISETP.NE.AND P0, PT, R23, RZ, PT ;  /* 0x000000ff1700720c */ /* 0x000fda0003f05270 */
[----:B-1----:R-:W-:Y:S01]  /*233f0*/  @!P0 FADD.FTZ R22, -R22, -RZ ;  /* 0x800000ff16168221 */ /* 0x002fe20000010100 */
[----:B------:R-:W-:Y:S05]  /*23400*/  BRA `(.L_x_8905) ;  /* 0x00000db000007947 */ /* 0x000fea0003800000 */
.L_x_8868:
[----:B------:R-:W-:Y:S02]  /*23410*/  FADD.FTZ R2, -R24, 6.1232342629258392722e-17 ;  /* 0x248d313218027421 */ /* 0x000fe40000010100 */
[----:B------:R-:W-:Y:S02]  /*23420*/  FADD.FTZ R22, -R25, -RZ ;  /* 0x800000ff19167221 */ /* 0x000fe40000010100 */
[----:B------:R-:W-:Y:S01]  /*23430*/  FADD.FTZ R2, R2, 1.5707963705062866211 ;  /* 0x3fc90fdb02027421 */ /* 0x000fe20000010000 */
[----:B------:R-:W-:Y:S05]  /*23440*/  BRA `(.L_x_8905) ;  /* 0x00000d7000007947 */ /* 0x000fea0003800000 */
.L_x_8867:
[----:B------:R-:W-:Y:S01]  /*23450*/  MOV R2, RZ ;  /* 0x000000ff00027202 */ /* 0x000fe20000000f00 */
[----:B------:R-:W-:Y:S01]  /*23460*/  FADD.FTZ R22, -R25, -RZ ;  /* 0x800000ff19167221 */ /* 0x000fe20000010100 */
[----:B------:R-:W-:Y:S05]  /*23470*/  BRA `(.L_x_8905) ;  /* 0x00000d4000007947 */ /* 0x000fea0003800000 */
.L_x_8866:
        /* <DEDUP_REMOVED lines=24> */
.L_x_8910:
[----:B------:R-:W-:Y:S05]  /*23600*/  BSYNC B5 ;  /* 0x0000000000057941 */ /* 0x000fea0003800000 */
.L_x_8909:
        /* <DEDUP_REMOVED lines=18> */
.L_x_8912:
[----:B------:R-:W-:Y:S02]  /*23730*/  ISETP.GE.AND P0, PT, R24, RZ, PT ;  /* 0x000000ff1800720c */ /* 0x000fe40003f06270 */
[----:B------:R-:W-:-:S11]  /*23740*/  MOV R3, 0x3fd774eb ;  /* 0x3fd774eb00037802 */ /* 0x000fd60000000f00 */
[----:B------:R-:W-:-:S04]  /*23750*/  @P0 FFMA.FTZ R2, R3, 0.93318945169448852539, -R2 ;  /* 0x3f6ee58103020823 */ /* 0x000fc80000010802 */
[----:B------:R-:W-:Y:S02]  /*23760*/  @!P0 FFMA.FTZ R2, R3, 0.93318945169448852539, R2 ;  /* 0x3f6ee58103028823 */ /* 0x000fe40000010002 */
.L_x_8913:
[----:B------:R-:W-:Y:S05]  /*23770*/  BSYNC B0 ;  /* 0x0000000000007941 */ /* 0x000fea0003800000 */
.L_x_8911:
        /* <DEDUP_REMOVED lines=13> */
.L_x_8908:
        /* <DEDUP_REMOVED lines=12> */
.L_x_8916:
[----:B------:R-:W-:Y:S05]  /*23910*/  BSYNC B5 ;  /* 0x0000000000057941 */ /* 0x000fea0003800000 */
.L_x_8915:
        /* <DEDUP_REMOVED lines=18> */
.L_x_8918:
[----:B------:R-:W-:Y:S02]  /*23a40*/  ISETP.GE.AND P0, PT, R24, RZ, PT ;  /* 0x000000ff1800720c */ /* 0x000fe40003f06270 */
[----:B------:R-:W-:-:S11]  /*23a50*/  MOV R3, 0x3fd774eb ;  /* 0x3fd774eb00037802 */ /* 0x000fd60000000f00 */
[----:B------:R-:W-:-:S04]  /*23a60*/  @P0 FFMA.FTZ R2, R3, 0.93318945169448852539, -R2 ;  /* 0x3f6ee58103020823 */ /* 0x000fc80000010802 */
[----:B------:R-:W-:Y:S02]  /*23a70*/  @!P0 FFMA.FTZ R2, R3, 0.93318945169448852539, R2 ;  /* 0x3f6ee58103028823 */ /* 0x000fe40000010002 */
.L_x_8919:
[----:B------:R-:W-:Y:S05]  /*23a80*/  BSYNC B0 ;  /* 0x0000000000007941 */ /* 0x000fea0003800000 */
.L_x_8917:
        /* <DEDUP_REMOVED lines=27> */
.L_x_8907:
        /* <DEDUP_REMOVED lines=33> */
.L_x_8921:
[----:B------:R-:W-:Y:S05]  /*23e50*/  BSYNC B5 ;  /* 0x0000000000057941 */ /* 0x000fea0003800000 */
.L_x_8920:
        /* <DEDUP_REMOVED lines=18> */
.L_x_8923:
[----:B------:R-:W-:Y:S02]  /*23f80*/  ISETP.GE.AND P0, PT, R24, RZ, PT ;  /* 0x000000ff1800720c */ /* 0x000fe40003f06270 */
[----:B------:R-:W-:-:S11]  /*23f90*/  MOV R3, 0x3fd774eb ;  /* 0x3fd774eb00037802 */ /* 0x000fd60000000f00 */
[----:B------:R-:W-:-:S04]  /*23fa0*/  @P0 FFMA.FTZ R2, R3, 0.93318945169448852539, -R2 ;  /* 0x3f6ee58103020823 */ /* 0x000fc80000010802 */
[----:B------:R-:W-:Y:S02]  /*23fb0*/  @!P0 FFMA.FTZ R2, R3, 0.93318945169448852539, R2 ;  /* 0x3f6ee58103028823 */ /* 0x000fe40000010002 */
.L_x_8924:
[----:B------:R-:W-:Y:S05]  /*23fc0*/  BSYNC B0 ;  /* 0x0000000000007941 */ /* 0x000fea0003800000 */
.L_x_8922:
        /* <DEDUP_REMOVED lines=10> */
.L_x_8914:
[----:B------:R-:W-:Y:S05]  /*24070*/  BSYNC B4 ;  /* 0x0000000000047941 */ /* 0x000fea0003800000 */
.L_x_8906:
[----:B------:R-:W-:Y:S01]  /*24080*/  ISETP.NE.AND P0, PT, R23, RZ, PT ;  /* 0x000000ff1700720c */ /* 0x000fe20003f05270 */
[----:B------:R-:W-:Y:S02]  /*24090*/  FADD.FTZ R22, R32, 0.69314718246459960938 ;  /* 0x3f31721820167421 */ /* 0x000fe40000010000 */
[----:B------:R-:W-:-:S10]  /*240a0*/  FADD.FTZ R2, |R2|, -RZ ;  /* 0x800000ff02027221 */ /* 0x000fd40000010200 */
[----:B------:R-:W-:Y:S01]  /*240b0*/  @!P0 FADD.FTZ R22, -R22, -RZ ;  /* 0x800000ff16168221 */ /* 0x000fe20000010100 */
[----:B------:R-:W-:Y:S05]  /*240c0*/  BRA `(.L_x_8905) ;  /* 0x000000f000007947 */ /* 0x000fea0003800000 */
.L_x_8865:
        /* <DEDUP_REMOVED lines=15> */
.L_x_8905:
[----:B------:R-:W-:Y:S05]  /*241c0*/  BSYNC B2 ;  /* 0x0000000000027941 */ /* 0x000fea0003800000 */
.L_x_8864:
        /* <DEDUP_REMOVED lines=9> */
.L_x_8925:
[----:B------:R-:W-:Y:S02]  /*24260*/  FSETP.GTU.FTZ.AND P0, PT, R3, +INF , PT ;  /* 0x7f8000000300780b */ /* 0x000fe40003f1c000 */
[----:B------:R-:W-:-:S11]  /*24270*/  MOV R23, R2 ;  /* 0x0000000200177202 */ /* 0x000fd60000000f00 */
[----:B------:R-:W-:Y:S02]  /*24280*/  @!P0 MOV R22, R3 ;  /* 0x0000000300168202 */ /* 0x000fe40000000f00 */
.L_x_8863:
[----:B------:R-:W-:Y:S05]  /*24290*/  BSYNC B3 ;  /* 0x0000000000037941 */ /* 0x000fea0003800000 */
.L_x_8862:
[----:B------:R-:W1:Y:S01]  /*242a0*/  S2R R2, SR_TID.X ;  /* 0x0000000000027919 */ /* 0x000e620000002100 */
[----:B------:R-:W-:Y:S01]  /*242b0*/  BSSY B3, `(.L_x_8926) ;  /* 0x0000291000037945 */ /* 0x000fe20003800000 */
[----:B------:R-:W-:Y:S01]  /*242c0*/  HFMA2.MMA R25, -RZ, RZ, 0, 0 ;  /* 0x00000000ff197435 */ /* 0x000fe200000001ff */
[----:B---3--:R-:W-:Y:S01]  /*242d0*/  CS2R R26, SRZ ;  /* 0x00000000001a7805 */ /* 0x008fe2000001ff00 */
[----:B-1----:R-:W-:-:S04]  /*242e0*/  IADD3 R2, R2, 0x300, RZ ;  /* 0x0000030002027810 */ /* 0x002fc80007ffe0ff */
[----:B------:R-:W-:-:S13]  /*242f0*/  ISETP.GE.AND P0, PT, R2, R31, PT ;  /* 0x0000001f0200720c */ /* 0x000fda0003f06270 */
[----:B------:R-:W-:Y:S05]  /*24300*/  @P0 BRA `(.L_x_8927) ;  /* 0x000028b000000947 */ /* 0x000fea0003800000 */
[C---:B------:R-:W-:Y:S01]  /*24310*/  FSETP.GTU.FTZ.AND P0, PT, |R8|.reuse, +INF , PT ;  /* 0x7f8000000800780b */ /* 0x040fe20003f1c200 */
[----:B------:R-:W-:Y:S01]  /*24320*/  BSSY B2, `(.L_x_8928) ;  /* 0x000027d000027945 */ /* 0x000fe20003800000 */
[----:B------:R-:W-:Y:S01]  /*24330*/  FSETP.GTU.FTZ.AND P1, PT, |R9|, +INF , PT ;  /* 0x7f8000000900780b */ /* 0x000fe20003f3c200 */
[----:B--2---:R-:W-:-:S03]  /*24340*/  FADD.FTZ R32, |R8|, -RZ ;  /* 0x800000ff08207221 */ /* 0x004fc60000010200 */
        /* <DEDUP_REMOVED lines=104> */
.L_x_8936:
        /* <DEDUP_REMOVED lines=10> */
.L_x_8938:
[----:B------:R-:W-:-:S04]  /*24a70*/  FADD.FTZ R2, -R3, R6 ;  /* 0x0000000603027221 */ /* 0x000fc80000010100 */
[----:B------:R-:W-:Y:S02]  /*24a80*/  FMUL.FTZ R2, R2, 0.5 ;  /* 0x3f00000002027820 */ /* 0x000fe40000410000 */
.L_x_8939:
[----:B------:R-:W-:Y:S05]  /*24a90*/  BSYNC B1 ;  /* 0x0000000000017941 */ /* 0x000fea0003800000 */
.L_x_8937:
        /* <DEDUP_REMOVED lines=11> */
.L_x_8941:
[----:B------:R-:W-:-:S04]  /*24b50*/  FADD.FTZ R7, R5, -R24 ;  /* 0x8000001805077221 */ /* 0x000fc80000010000 */
[----:B------:R-:W-:Y:S02]  /*24b60*/  FMUL.FTZ R7, R7, 0.5 ;  /* 0x3f00000007077820 */ /* 0x000fe40000410000 */
.L_x_8942:
[----:B------:R-:W-:Y:S05]  /*24b70*/  BSYNC B1 ;  /* 0x0000000000017941 */ /* 0x000fea0003800000 */
.L_x_8940:
        /* <DEDUP_REMOVED lines=35> */
.L_x_8935:
[----:B------:R0:W1:Y:S02]  /*24db0*/  MUFU.SQRT R24, R33 ;  /* 0x0000002100187308 */ /* 0x0000640000002000 */
.L_x_8934:
[----:B------:R-:W-:Y:S05]  /*24dc0*/  BSYNC B0 ;  /* 0x0000000000007941 */ /* 0x000fea0003800000 */
.L_x_8933:
        /* <DEDUP_REMOVED lines=24> */
.L_x_8949:
[----:B------:R-:W-:-:S04]  /*24f50*/  FADD.FTZ R3, -R3, R6 ;  /* 0x0000000603037221 */ /* 0x000fc80000010100 */
[----:B------:R-:W-:Y:S02]  /*24f60*/  FMUL.FTZ R3, R3, 0.5 ;  /* 0x3f00000003037820 */ /* 0x000fe40000410000 */
.L_x_8950:
[----:B------:R-:W-:Y:S05]  /*24f70*/  BSYNC B1 ;  /* 0x0000000000017941 */ /* 0x000fea0003800000 */
.L_x_8948:
        /* <DEDUP_REMOVED lines=10> */
.L_x_8952:
[----:B------:R-:W-:-:S04]  /*25020*/  FADD.FTZ R4, -R4, R5 ;  /* 0x0000000504047221 */ /* 0x000fc80000010100 */
[----:B------:R-:W-:Y:S02]  /*25030*/  FMUL.FTZ R4, R4, 0.5 ;  /* 0x3f00000004047820 */ /* 0x000fe40000410000 */
.L_x_8953:
[----:B------:R-:W-:Y:S05]  /*25040*/  BSYNC B1 ;  /* 0x0000000000017941 */ /* 0x000fea0003800000 */
.L_x_8951:
[----:B------:R-:W-:Y:S01]  /*25050*/  FADD.FTZ R4, R4, R3 ;  /* 0x0000000304047221 */ /* 0x000fe20000010000 */
[----:B------:R-:W-:Y:S01]  /*25060*/  PLOP3.LUT P0, PT, PT, PT, PT, 0x80, 0x0 ;  /* 0x000000000000781c */ /* 0x000fe20003f0f070 */
[----:B------:R-:W-:-:S04]  /*25070*/  FADD.FTZ R27, R32, R27 ;  /* 0x0000001b201b7221 */ /* 0x000fc80000010000 */
[----:B------:R-:W-:-:S06]  /*25080*/  FMUL.FTZ R27, R27, R4 ;  /* 0x000000041b1b7220 */ /* 0x000fcc0000410000 */
[----:B------:R-:W2:Y:S01]  /*25090*/  MUFU.SQRT R27, R27 ;  /* 0x0000001b001b7308 */ /* 0x000ea20000002000 */
[----:B------:R-:W-:Y:S05]  /*250a0*/  BRA `(.L_x_8945) ;  /* 0x000001a000007947 */ /* 0x000fea0003800000 */
.L_x_8947:
        /* <DEDUP_REMOVED lines=15> */
.L_x_8946:
        /* <DEDUP_REMOVED lines=8> */
.L_x_8944:
[----:B------:R-:W-:Y:S01]  /*25220*/  PLOP3.LUT P0, PT, PT, PT, PT, 0x80, 0x0 ;  /* 0x000000000000781c */ /* 0x000fe20003f0f070 */
[----:B------:R-:W-:Y:S02]  /*25230*/  FMUL.FTZ R27, R27, 16777216 ;  /* 0x4b8000001b1b7820 */ /* 0x000fe40000410000 */
[----:B------:R-:W-:-:S05]  /*25240*/  FMUL.FTZ R32, R32, 16777216 ;  /* 0x4b80000020207820 */ /* 0x000fca0000410000 */
.L_x_8945:
[----:B------:R-:W-:Y:S05]  /*25250*/  BSYNC B0 ;  /* 0x0000000000007941 */ /* 0x000fea0003800000 */
.L_x_8943:
        /* <DEDUP_REMOVED lines=34> */
.L_x_8956:
        /* <DEDUP_REMOVED lines=29> */
.L_x_8955:
        /* <DEDUP_REMOVED lines=20> */
.L_x_8960:
[----:B------:R-:W-:Y:S05]  /*25790*/  BSYNC B5 ;  /* 0x0000000000057941 */ /* 0x000fea0003800000 */
.L_x_8959:
        /* <DEDUP_REMOVED lines=18> */
.L_x_8962:
[----:B------:R-:W-:Y:S02]  /*258c0*/  ISETP.GE.AND P0, PT, R32, RZ, PT ;  /* 0x000000ff2000720c */ /* 0x000fe40003f06270 */
[----:B------:R-:W-:-:S11]  /*258d0*/  MOV R3, 0x3fd774eb ;  /* 0x3fd774eb00037802 */ /* 0x000fd60000000f00 */
[----:B------:R-:W-:-:S04]  /*258e0*/  @P0 FFMA.FTZ R2, R3, 0.93318945169448852539, -R2 ;  /* 0x3f6ee58103020823 */ /* 0x000fc80000010802 */
[----:B------:R-:W-:Y:S02]  /*258f0*/  @!P0 FFMA.FTZ R2, R3, 0.93318945169448852539, R2 ;  /* 0x3f6ee58103028823 */ /* 0x000fe40000010002 */
.L_x_8963:
[----:B------:R-:W-:Y:S05]  /*25900*/  BSYNC B0 ;  /* 0x0000000000007941 */ /* 0x000fea0003800000 */
.L_x_8961:
        /* <DEDUP_REMOVED lines=11> */
.L_x_8958:
        /* <DEDUP_REMOVED lines=17> */
.L_x_8965:
[----:B------:R-:W-:Y:S05]  /*25ad0*/  BSYNC B5 ;  /* 0x0000000000057941 */ /* 0x000fea0003800000 */
.L_x_8964:
        /* <DEDUP_REMOVED lines=18> */
.L_x_8967:
[----:B------:R-:W-:Y:S02]  /*25c00*/  ISETP.GE.AND P0, PT, R32, RZ, PT ;  /* 0x000000ff2000720c */ /* 0x000fe40003f06270 */
[----:B------:R-:W-:-:S11]  /*25c10*/  MOV R3, 0x3fd774eb ;  /* 0x3fd774eb00037802 */ /* 0x000fd60000000f00 */
[----:B------:R-:W-:-:S04]  /*25c20*/  @P0 FFMA.FTZ R2, R3, 0.93318945169448852539, -R2 ;  /* 0x3f6ee58103020823 */ /* 0x000fc80000010802 */
[----:B------:R-:W-:Y:S02]  /*25c30*/  @!P0 FFMA.FTZ R2, R3, 0.93318945169448852539, R2 ;  /* 0x3f6ee58103028823 */ /* 0x000fe40000010002 */
.L_x_8968:
[----:B------:R-:W-:Y:S05]  /*25c40*/  BSYNC B0 ;  /* 0x0000000000007941 */ /* 0x000fea0003800000 */
.L_x_8966:
        /* <DEDUP_REMOVED lines=10> */
.L_x_8957:
[----:B------:R-:W-:Y:S05]  /*25cf0*/  BSYNC B4 ;  /* 0x0000000000047941 */ /* 0x000fea0003800000 */
.L_x_8954:
[----:B------:R-:W-:-:S13]  /*25d00*/  ISETP.NE.AND P0, PT, R26, RZ, PT ;  /* 0x000000ff1a00720c */ /* 0x000fda0003f05270 */
[----:B-1----:R-:W-:-:S05]  /*25d10*/  @!P0 FADD.FTZ R24, -R24, -RZ ;  /* 0x800000ff18188221 */ /* 0x002fca0000010100 */
[----:B------:R-:W-:Y:S01]  /*25d20*/  MOV R26, R24 ;  /* 0x00000018001a7202 */ /* 0x000fe20000000f00 */
[----:B------:R-:W-:Y:S05]  /*25d30*/  BRA `(.L_x_8969) ;  /* 0x00000db000007947 */ /* 0x000fea0003800000 */
.L_x_8932:
[----:B------:R-:W-:Y:S02]  /*25d40*/  FADD.FTZ R2, -R8, 6.1232342629258392722e-17 ;  /* 0x248d313208027421 */ /* 0x000fe40000010100 */
[----:B------:R-:W-:Y:S02]  /*25d50*/  FADD.FTZ R26, -R9, -RZ ;  /* 0x800000ff091a7221 */ /* 0x000fe40000010100 */
[----:B------:R-:W-:Y:S01]  /*25d60*/  FADD.FTZ R2, R2, 1.5707963705062866211 ;  /* 0x3fc90fdb02027421 */ /* 0x000fe20000010000 */
[----:B------:R-:W-:Y:S05]  /*25d70*/  BRA `(.L_x_8969) ;  /* 0x00000d7000007947 */ /* 0x000fea0003800000 */
.L_x_8931:
[----:B------:R-:W-:Y:S01]  /*25d80*/  HFMA2.MMA R2, -RZ, RZ, 0, 0 ;  /* 0x00000000ff027435 */ /* 0x000fe200000001ff */
[----:B------:R-:W-:Y:S01]  /*25d90*/  FADD.FTZ R26, -R9, -RZ ;  /* 0x800000ff091a7221 */ /* 0x000fe20000010100 */
[----:B------:R-:W-:Y:S05]  /*25da0*/  BRA `(.L_x_8969) ;  /* 0x00000d4000007947 */ /* 0x000fea0003800000 */
.L_x_8930:
        /* <DEDUP_REMOVED lines=24> */
.L_x_8974:
[----:B------:R-:W-:Y:S05]  /*25f30*/  BSYNC B5 ;  /* 0x0000000000057941 */ /* 0x000fea0003800000 */
.L_x_8973:
        /* <DEDUP_REMOVED lines=18> */
.L_x_8976:
[----:B------:R-:W-:Y:S02]  /*26060*/  ISETP.GE.AND P0, PT, R8, RZ, PT ;  /* 0x000000ff0800720c */ /* 0x000fe40003f06270 */
[----:B------:R-:W-:-:S11]  /*26070*/  MOV R3, 0x3fd774eb ;  /* 0x3fd774eb00037802 */ /* 0x000fd60000000f00 */
[----:B------:R-:W-:-:S04]  /*26080*/  @P0 FFMA.FTZ R2, R3, 0.93318945169448852539, -R2 ;  /* 0x3f6ee58103020823 */ /* 0x000fc80000010802 */
[----:B------:R-:W-:Y:S02]  /*26090*/  @!P0 FFMA.FTZ R2, R3, 0.93318945169448852539, R2 ;  /* 0x3f6ee58103028823 */ /* 0x000fe40000010002 */
.L_x_8977:
[----:B------:R-:W-:Y:S05]  /*260a0*/  BSYNC B0 ;  /* 0x0000000000007941 */ /* 0x000fea0003800000 */
.L_x_8975:
        /* <DEDUP_REMOVED lines=13> */
.L_x_8972:
        /* <DEDUP_REMOVED lines=12> */
.L_x_8980:
[----:B------:R-:W-:Y:S05]  /*26240*/  BSYNC B5 ;  /* 0x0000000000057941 */ /* 0x000fea0003800000 */
.L_x_8979:
        /* <DEDUP_REMOVED lines=18> */
.L_x_8982:
[----:B------:R-:W-:Y:S02]  /*26370*/  ISETP.GE.AND P0, PT, R8, RZ, PT ;  /* 0x000000ff0800720c */ /* 0x000fe40003f06270 */
[----:B------:R-:W-:-:S11]  /*26380*/  MOV R3, 0x3fd774eb ;  /* 0x3fd774eb00037802 */ /* 0x000fd60000000f00 */
[----:B------:R-:W-:-:S04]  /*26390*/  @P0 FFMA.FTZ R2, R3, 0.93318945169448852539, -R2 ;  /* 0x3f6ee58103020823 */ /* 0x000fc80000010802 */
[----:B------:R-:W-:Y:S02]  /*263a0*/  @!P0 FFMA.FTZ R2, R3, 0.93318945169448852539, R2 ;  /* 0x3f6ee58103028823 */ /* 0x000fe40000010002 */
.L_x_8983:
[----:B------:R-:W-:Y:S05]  /*263b0*/  BSYNC B0 ;  /* 0x0000000000007941 */ /* 0x000fea0003800000 */
.L_x_8981:
        /* <DEDUP_REMOVED lines=27> */
.L_x_8971:
        /* <DEDUP_REMOVED lines=33> */
.L_x_8985:
[----:B------:R-:W-:Y:S05]  /*26780*/  BSYNC B5 ;  /* 0x0000000000057941 */ /* 0x000fea0003800000 */
.L_x_8984:
        /* <DEDUP_REMOVED lines=18> */
.L_x_8987:
[----:B------:R-:W-:Y:S02]  /*268b0*/  ISETP.GE.AND P0, PT, R8, RZ, PT ;  /* 0x000000ff0800720c */ /* 0x000fe40003f06270 */
[----:B------:R-:W-:-:S11]  /*268c0*/  MOV R3, 0x3fd774eb ;  /* 0x3fd774eb00037802 */ /* 0x000fd60000000f00 */
[----:B------:R-:W-:-:S04]  /*268d0*/  @P0 FFMA.FTZ R2, R3, 0.93318945169448852539, -R2 ;  /* 0x3f6ee58103020823 */ /* 0x000fc80000010802 */
[----:B------:R-:W-:Y:S02]  /*268e0*/  @!P0 FFMA.FTZ R2, R3, 0.93318945169448852539, R2 ;  /* 0x3f6ee58103028823 */ /* 0x000fe40000010002 */
.L_x_8988:
[----:B------:R-:W-:Y:S05]  /*268f0*/  BSYNC B0 ;  /* 0x0000000000007941 */ /* 0x000fea0003800000 */
.L_x_8986:
        /* <DEDUP_REMOVED lines=10> */
.L_x_8978:
[----:B------:R-:W-:Y:S05]  /*269a0*/  BSYNC B4 ;  /* 0x0000000000047941 */ /* 0x000fea0003800000 */
.L_x_8970:
[----:B------:R-:W-:Y:S01]  /*269b0*/  ISETP.NE.AND P0, PT, R26, RZ, PT ;  /* 0x000000ff1a00720c */ /* 0x000fe20003f05270 */
[----:B------:R-:W-:Y:S02]  /*269c0*/  FADD.FTZ R26, R33, 0.69314718246459960938 ;  /* 0x3f317218211a7421 */ /* 0x000fe40000010000 */
[----:B------:R-:W-:-:S10]  /*269d0*/  FADD.FTZ R2, |R2|, -RZ ;  /* 0x800000ff02027221 */ /* 0x000fd40000010200 */
[----:B------:R-:W-:Y:S01]  /*269e0*/  @!P0 FADD.FTZ R26, -R26, -RZ ;  /* 0x800000ff1a1a8221 */ /* 0x000fe20000010100 */
[----:B------:R-:W-:Y:S05]  /*269f0*/  BRA `(.L_x_8969) ;  /* 0x000000f000007947 */ /* 0x000fea0003800000 */
.L_x_8929:
        /* <DEDUP_REMOVED lines=15> */
.L_x_8969:
[----:B------:R-:W-:Y:S05]  /*26af0*/  BSYNC B2 ;  /* 0x0000000000027941 */ /* 0x000fea0003800000 */
.L_x_8928:
[----:B------:R-:W-:Y:S01]  /*26b00*/  FSETP.GTU.FTZ.AND P0, PT, |R2|, +INF , PT ;  /* 0x7f8000000200780b */ /* 0x000fe20003f1c200 */
[----:B------:R-:W-:-:S12]  /*26b10*/  FADD.FTZ R3, |R26|, -RZ ;  /* 0x800000ff1a037221 */ /* 0x000fd80000010200 */
[----:B------:R-:W-:Y:S05]  /*26b20*/  @P0 BRA `(.L_x_8989) ;  /* 0x0000006000000947 */ /* 0x000fea0003800000 */
[----:B------:R-:W-:Y:S02]  /*26b30*/  FSETP.GTU.FTZ.AND P0, PT, R3, +INF , PT ;  /* 0x7f8000000300780b */ /* 0x000fe40003f1c000 */
[----:B---3--:R-:W-:-:S11]  /*26b40*/  MOV R27, R26 ;  /* 0x0000001a001b7202 */ /* 0x008fd60000000f00 */
[----:B------:R-:W-:Y:S05]  /*26b50*/  @P0 BRA `(.L_x_8927) ;  /* 0x0000006000000947 */ /* 0x000fea0003800000 */
[----:B------:R-:W-:Y:S02]  /*26b60*/  LOP3.LUT R27, R2, 0x80000000, R9, 0xb8, !PT ;  /* 0x80000000021b7812 */ /* 0x000fe400078eb809 */
[----:B------:R-:W-:Y:S01]  /*26b70*/  MOV R26, R3 ;  /* 0x00000003001a7202 */ /* 0x000fe20000000f00 */
[----:B------:R-:W-:Y:S05]  /*26b80*/  BRA `(.L_x_8927) ;  /* 0x0000003000007947 */ /* 0x000fea0003800000 */
.L_x_8989:
[----:B------:R-:W-:Y:S02]  /*26b90*/  FSETP.GTU.FTZ.AND P0, PT, R3, +INF , PT ;  /* 0x7f8000000300780b */ /* 0x000fe40003f1c000 */
[----:B---3--:R-:W-:-:S11]  /*26ba0*/  MOV R27, R2 ;  /* 0x00000002001b7202 */ /* 0x008fd60000000f00 */
[----:B------:R-:W-:Y:S02]  /*26bb0*/  @!P0 MOV R26, R3 ;  /* 0x00000003001a8202 */ /* 0x000fe40000000f00 */
.L_x_8927:
[----:B------:R-:W-:Y:S05]  /*26bc0*/  BSYNC B3 ;  /* 0x0000000000037941 */ /* 0x000fea0003800000 */
.L_x_8926:
[----:B------:R-:W1:Y:S01]  /*26bd0*/  S2R R2, SR_TID.X ;  /* 0x0000000000027919 */ /* 0x000e620000002100 */
[----:B------:R-:W-:Y:S01]  /*26be0*/  BSSY B3, `(.L_x_8990) ;  /* 0x0000290000037945 */ /* 0x000fe20003800000 */
[----:B------:R-:W-:Y:S01]  /*26bf0*/  HFMA2.MMA R24, -RZ, RZ, 0, 0 ;  /* 0x00000000ff187435 */ /* 0x000fe200000001ff */
[----:B-1----:R-:W-:-:S04]  /*26c00*/  IADD3 R2, R2, 0x380, RZ ;  /* 0x0000038002027810 */ /* 0x002fc80007ffe0ff */
        /* <DEDUP_REMOVED lines=110> */
.L_x_9000:
        /* <DEDUP_REMOVED lines=10> */
.L_x_9002:
[----:B------:R-:W-:-:S04]  /*27390*/  FADD.FTZ R2, -R3, R6 ;  /* 0x0000000603027221 */ /* 0x000fc80000010100 */
[----:B------:R-:W-:Y:S02]  /*273a0*/  FMUL.FTZ R2, R2, 0.5 ;  /* 0x3f00000002027820 */ /* 0x000fe40000410000 */
.L_x_9003:
[----:B------:R-:W-:Y:S05]  /*273b0*/  BSYNC B1 ;  /* 0x0000000000017941 */ /* 0x000fea0003800000 */
.L_x_9001:
        /* <DEDUP_REMOVED lines=11> */
.L_x_9005:
[----:B------:R-:W-:-:S04]  /*27470*/  FADD.FTZ R7, R5, -R8 ;  /* 0x8000000805077221 */ /* 0x000fc80000010000 */
[----:B------:R-:W-:Y:S02]  /*27480*/  FMUL.FTZ R7, R7, 0.5 ;  /* 0x3f00000007077820 */ /* 0x000fe40000410000 */
.L_x_9006:
[----:B------:R-:W-:Y:S05]  /*27490*/  BSYNC B1 ;  /* 0x0000000000017941 */ /* 0x000fea0003800000 */
.L_x_9004:
        /* <DEDUP_REMOVED lines=35> */
.L_x_8999:
[----:B------:R0:W1:Y:S02]  /*276d0*/  MUFU.SQRT R8, R33 ;  /* 0x0000002100087308 */ /* 0x0000640000002000 */
.L_x_8998:
[----:B------:R-:W-:Y:S05]  /*276e0*/  BSYNC B0 ;  /* 0x0000000000007941 */ /* 0x000fea0003800000 */
.L_x_8997:
        /* <DEDUP_REMOVED lines=24> */
.L_x_9013:
[----:B------:R-:W-:-:S04]  /*27870*/  FADD.FTZ R3, -R3, R6 ;  /* 0x0000000603037221 */ /* 0x000fc80000010100 */
[----:B------:R-:W-:Y:S02]  /*27880*/  FMUL.FTZ R3, R3, 0.5 ;  /* 0x3f00000003037820 */ /* 0x000fe40000410000 */
.L_x_9014:
[----:B------:R-:W-:Y:S05]  /*27890*/  BSYNC B1 ;  /* 0x0000000000017941 */ /* 0x000fea0003800000 */
.L_x_9012:
        /* <DEDUP_REMOVED lines=10> */
.L_x_9016:
[----:B------:R-:W-:-:S04]  /*27940*/  FADD.FTZ R4, -R4, R5 ;  /* 0x0000000504047221 */ /* 0x000fc80000010100 */
[----:B------:R-:W-:Y:S02]  /*27950*/  FMUL.FTZ R4, R4, 0.5 ;  /* 0x3f00000004047820 */ /* 0x000fe40000410000 */
.L_x_9017:
[----:B------:R-:W-:Y:S05]  /*27960*/  BSYNC B1 ;  /* 0x0000000000017941 */ /* 0x000fea0003800000 */
.L_x_9015:
[----:B------:R-:W-:Y:S01]  /*27970*/  FADD.FTZ R4, R4, R3 ;  /* 0x0000000304047221 */ /* 0x000fe20000010000 */
[----:B------:R-:W-:Y:S01]  /*27980*/  PLOP3.LUT P0, PT, PT, PT, PT, 0x80, 0x0 ;  /* 0x000000000000781c */ /* 0x000fe20003f0f070 */
[----:B------:R-:W-:-:S04]  /*27990*/  FADD.FTZ R25, R24, R25 ;  /* 0x0000001918197221 */ /* 0x000fc80000010000 */
[----:B------:R-:W-:-:S06]  /*279a0*/  FMUL.FTZ R25, R25, R4 ;  /* 0x0000000419197220 */ /* 0x000fcc0000410000 */
[----:B------:R-:W2:Y:S01]  /*279b0*/  MUFU.SQRT R25, R25 ;  /* 0x0000001900197308 */ /* 0x000ea20000002000 */
[----:B------:R-:W-:Y:S05]  /*279c0*/  BRA `(.L_x_9009) ;  /* 0x000001a000007947 */ /* 0x000fea0003800000 */
.L_x_9011:
        /* <DEDUP_REMOVED lines=15> */
.L_x_9010:
        /* <DEDUP_REMOVED lines=8> */
.L_x_9008:
[----:B------:R-:W-:Y:S01]  /*27b40*/  PLOP3.LUT P0, PT, PT, PT, PT, 0x80, 0x0 ;  /* 0x000000000000781c */ /* 0x000fe20003f0f070 */
[----:B------:R-:W-:Y:S02]  /*27b50*/  FMUL.FTZ R25, R25, 16777216 ;  /* 0x4b80000019197820 */ /* 0x000fe40000410000 */
[----:B------:R-:W-:-:S05]  /*27b60*/  FMUL.FTZ R24, R24, 16777216 ;  /* 0x4b80000018187820 */ /* 0x000fca0000410000 */
.L_x_9009:
[----:B------:R-:W-:Y:S05]  /*27b70*/  BSYNC B0 ;  /* 0x0000000000007941 */ /* 0x000fea0003800000 */
.L_x_9007:
        /* <DEDUP_REMOVED lines=34> */
.L_x_9020:
        /* <DEDUP_REMOVED lines=29> */
.L_x_9019:
        /* <DEDUP_REMOVED lines=20> */
.L_x_9024:
[----:B------:R-:W-:Y:S05]  /*280b0*/  BSYNC B5 ;  /* 0x0000000000057941 */ /* 0x000fea0003800000 */
.L_x_9023:
        /* <DEDUP_REMOVED lines=18> */
.L_x_9026:
[----:B------:R-:W-:Y:S02]  /*281e0*/  ISETP.GE.AND P0, PT, R24, RZ, PT ;  /* 0x000000ff1800720c */ /* 0x000fe40003f06270 */
[----:B------:R-:W-:-:S11]  /*281f0*/  MOV R3, 0x3fd774eb ;  /* 0x3fd774eb00037802 */ /* 0x000fd60000000f00 */
[----:B------:R-:W-:-:S04]  /*28200*/  @P0 FFMA.FTZ R2, R3, 0.93318945169448852539, -R2 ;  /* 0x3f6ee58103020823 */ /* 0x000fc80000010802 */
[----:B------:R-:W-:Y:S02]  /*28210*/  @!P0 FFMA.FTZ R2, R3, 0.93318945169448852539, R2 ;  /* 0x3f6ee58103028823 */ /* 0x000fe40000010002 */
.L_x_9027:
[----:B------:R-:W-:Y:S05]  /*28220*/  BSYNC B0 ;  /* 0x0000000000007941 */ /* 0x000fea0003800000 */
.L_x_9025:
        /* <DEDUP_REMOVED lines=11> */
.L_x_9022:
        /* <DEDUP_REMOVED lines=17> */
.L_x_9029:
[----:B------:R-:W-:Y:S05]  /*283f0*/  BSYNC B5 ;  /* 0x0000000000057941 */ /* 0x000fea0003800000 */
.L_x_9028:
        /* <DEDUP_REMOVED lines=18> */
.L_x_9031:
[----:B------:R-:W-:Y:S02]  /*28520*/  ISETP.GE.AND P0, PT, R24, RZ, PT ;  /* 0x000000ff1800720c */ /* 0x000fe40003f06270 */
[----:B------:R-:W-:-:S11]  /*28530*/  MOV R3, 0x3fd774eb ;  /* 0x3fd774eb00037802 */ /* 0x000fd60000000f00 */
[----:B------:R-:W-:-:S04]  /*28540*/  @P0 FFMA.FTZ R2, R3, 0.93318945169448852539, -R2 ;  /* 0x3f6ee58103020823 */ /* 0x000fc80000010802 */
[----:B------:R-:W-:Y:S02]  /*28550*/  @!P0 FFMA.FTZ R2, R3, 0.93318945169448852539, R2 ;  /* 0x3f6ee58103028823 */ /* 0x000fe40000010002 */
.L_x_9032:
[----:B------:R-:W-:Y:S05]  /*28560*/  BSYNC B0 ;  /* 0x0000000000007941 */ /* 0x000fea0003800000 */
.L_x_9030:
        /* <DEDUP_REMOVED lines=10> */
.L_x_9021:
[----:B------:R-:W-:Y:S05]  /*28610*/  BSYNC B4 ;  /* 0x0000000000047941 */ /* 0x000fea0003800000 */
.L_x_9018:
[----:B------:R-:W-:-:S13]  /*28620*/  ISETP.NE.AND P0, PT, R9, RZ, PT ;  /* 0x000000ff0900720c */ /* 0x000fda0003f05270 */
[----:B-1----:R-:W-:-:S05]  /*28630*/  @!P0 FADD.FTZ R8, -R8, -RZ ;  /* 0x800000ff08088221 */ /* 0x002fca0000010100 */
[----:B------:R-:W-:Y:S01]  /*28640*/  MOV R24, R8 ;  /* 0x0000000800187202 */ /* 0x000fe20000000f00 */
[----:B------:R-:W-:Y:S05]  /*28650*/  BRA `(.L_x_9033) ;  /* 0x00000db000007947 */ /* 0x000fea0003800000 */
.L_x_8996:
[----:B------:R-:W-:Y:S02]  /*28660*/  FADD.FTZ R2, -R10, 6.1232342629258392722e-17 ;  /* 0x248d31320a027421 */ /* 0x000fe40000010100 */
[----:B------:R-:W-:Y:S02]  /*28670*/  FADD.FTZ R24, -R11, -RZ ;  /* 0x800000ff0b187221 */ /* 0x000fe40000010100 */
[----:B------:R-:W-:Y:S01]  /*28680*/  FADD.FTZ R2, R2, 1.5707963705062866211 ;  /* 0x3fc90fdb02027421 */ /* 0x000fe20000010000 */
[----:B------:R-:W-:Y:S05]  /*28690*/  BRA `(.L_x_9033) ;  /* 0x00000d7000007947 */ /* 0x000fea0003800000 */
.L_x_8995:
[----:B------:R-:W-:Y:S01]  /*286a0*/  HFMA2.MMA R2, -RZ, RZ, 0, 0 ;  /* 0x00000000ff027435 */ /* 0x000fe200000001ff */
[----:B------:R-:W-:Y:S01]  /*286b0*/  FADD.FTZ R24, -R11, -RZ ;  /* 0x800000ff0b187221 */ /* 0x000fe20000010100 */
[----:B------:R-:W-:Y:S05]  /*286c0*/  BRA `(.L_x_9033) ;  /* 0x00000d4000007947 */ /* 0x000fea0003800000 */
.L_x_8994:
        /* <DEDUP_REMOVED lines=24> */
.L_x_9038:
[----:B------:R-:W-:Y:S05]  /*28850*/  BSYNC B5 ;  /* 0x0000000000057941 */ /* 0x000fea0003800000 */
.L_x_9037:
        /* <DEDUP_REMOVED lines=18> */
.L_x_9040:
[----:B------:R-:W-:Y:S02]  /*28980*/  ISETP.GE.AND P0, PT, R10, RZ, PT ;  /* 0x000000ff0a00720c */ /* 0x000fe40003f06270 */
[----:B------:R-:W-:-:S11]  /*28990*/  MOV R3, 0x3fd774eb ;  /* 0x3fd774eb00037802 */ /* 0x000fd60000000f00 */
[----:B------:R-:W-:-:S04]  /*289a0*/  @P0 FFMA.FTZ R2, R3, 0.93318945169448852539, -R2 ;  /* 0x3f6ee58103020823 */ /* 0x000fc80000010802 */
[----:B------:R-:W-:Y:S02]  /*289b0*/  @!P0 FFMA.FTZ R2, R3, 0.93318945169448852539, R2 ;  /* 0x3f6ee58103028823 */ /* 0x000fe40000010002 */
.L_x_9041:
[----:B------:R-:W-:Y:S05]  /*289c0*/  BSYNC B0 ;  /* 0x0000000000007941 */ /* 0x000fea0003800000 */
.L_x_9039:
        /* <DEDUP_REMOVED lines=13> */
.L_x_9036:
        /* <DEDUP_REMOVED lines=12> */
.L_x_9044:
[----:B------:R-:W-:Y:S05]  /*28b60*/  BSYNC B5 ;  /* 0x0000000000057941 */ /* 0x000fea0003800000 */
.L_x_9043:
        /* <DEDUP_REMOVED lines=18> */
.L_x_9046:
[----:B------:R-:W-:Y:S02]  /*28c90*/  ISETP.GE.AND P0, PT, R10, RZ, PT ;  /* 0x000000ff0a00720c */ /* 0x000fe40003f06270 */
[----:B------:R-:W-:-:S11]  /*28ca0*/  MOV R3, 0x3fd774eb ;  /* 0x3fd774eb00037802 */ /* 0x000fd60000000f00 */
[----:B------:R-:W-:-:S04]  /*28cb0*/  @P0 FFMA.FTZ R2, R3, 0.93318945169448852539, -R2 ;  /* 0x3f6ee58103020823 */ /* 0x000fc80000010802 */
[----:B------:R-:W-:Y:S02]  /*28cc0*/  @!P0 FFMA.FTZ R2, R3, 0.93318945169448852539, R2 ;  /* 0x3f6ee58103028823 */ /* 0x000fe40000010002 */
.L_x_9047:
[----:B------:R-:W-:Y:S05]  /*28cd0*/  BSYNC B0 ;  /* 0x0000000000007941 */ /* 0x000fea0003800000 */
.L_x_9045:
        /* <DEDUP_REMOVED lines=27> */
.L_x_9035:
        /* <DEDUP_REMOVED lines=33> */
.L_x_9049:
[----:B------:R-:W-:Y:S05]  /*290a0*/  BSYNC B5 ;  /* 0x0000000000057941 */ /* 0x000fea0003800000 */
.L_x_9048:
        /* <DEDUP_REMOVED lines=18> */
.L_x_9051:
[----:B------:R-:W-:Y:S02]  /*291d0*/  ISETP.GE.AND P0, PT, R10, RZ, PT ;  /* 0x000000ff0a00720c */ /* 0x000fe40003f06270 */
[----:B------:R-:W-:-:S11]  /*291e0*/  MOV R3, 0x3fd774eb ;  /* 0x3fd774eb00037802 */ /* 0x000fd60000000f00 */
[----:B------:R-:W-:-:S04]  /*291f0*/  @P0 FFMA.FTZ R2, R3, 0.93318945169448852539, -R2 ;  /* 0x3f6ee58103020823 */ /* 0x000fc80000010802 */
[----:B------:R-:W-:Y:S02]  /*29200*/  @!P0 FFMA.FTZ R2, R3, 0.93318945169448852539, R2 ;  /* 0x3f6ee58103028823 */ /* 0x000fe40000010002 */
.L_x_9052:
[----:B------:R-:W-:Y:S05]  /*29210*/  BSYNC B0 ;  /* 0x0000000000007941 */ /* 0x000fea0003800000 */
.L_x_9050:
        /* <DEDUP_REMOVED lines=10> */
.L_x_9042:
[----:B------:R-:W-:Y:S05]  /*292c0*/  BSYNC B4 ;  /* 0x0000000000047941 */ /* 0x000fea0003800000 */
.L_x_9034:
[----:B------:R-:W-:Y:S01]  /*292d0*/  ISETP.NE.AND P0, PT, R9, RZ, PT ;  /* 0x000000ff0900720c */ /* 0x000fe20003f05270 */
[----:B------:R-:W-:Y:S02]  /*292e0*/  FADD.FTZ R24, R32, 0.69314718246459960938 ;  /* 0x3f31721820187421 */ /* 0x000fe40000010000 */
[----:B------:R-:W-:-:S10]  /*292f0*/  FADD.FTZ R2, |R2|, -RZ ;  /* 0x800000ff02027221 */ /* 0x000fd40000010200 */
[----:B------:R-:W-:Y:S01]  /*29300*/  @!P0 FADD.FTZ R24, -R24, -RZ ;  /* 0x800000ff18188221 */ /* 0x000fe20000010100 */
[----:B------:R-:W-:Y:S05]  /*29310*/  BRA `(.L_x_9033) ;  /* 0x000000f000007947 */ /* 0x000fea0003800000 */
.L_x_8993:
        /* <DEDUP_REMOVED lines=15> */
.L_x_9033:
[----:B------:R-:W-:Y:S05]  /*29410*/  BSYNC B2 ;  /* 0x0000000000027941 */ /* 0x000fea0003800000 */
.L_x_8992:
        /* <DEDUP_REMOVED lines=9> */
.L_x_9053:
[----:B------:R-:W-:Y:S02]  /*294b0*/  FSETP.GTU.FTZ.AND P0, PT, R3, +INF , PT ;  /* 0x7f8000000300780b */ /* 0x000fe40003f1c000 */
[----:B---3--:R-:W-:-:S11]  /*294c0*/  MOV R25, R2 ;  /* 0x0000000200197202 */ /* 0x008fd60000000f00 */
[----:B------:R-:W-:Y:S02]  /*294d0*/  @!P0 MOV R24, R3 ;  /* 0x0000000300188202 */ /* 0x000fe40000000f00 */
.L_x_8991:
[----:B------:R-:W-:Y:S05]  /*294e0*/  BSYNC B3 ;  /* 0x0000000000037941 */ /* 0x000fea0003800000 */
.L_x_8990:
[----:B------:R-:W1:Y:S01]  /*294f0*/  S2R R4, SR_TID.X ;  /* 0x0000000000047919 */ /* 0x000e620000002100 */
[----:B------:R-:W-:Y:S01]  /*29500*/  BSSY B0, `(.L_x_9054) ;  /* 0x0000033000007945 */ /* 0x000fe20003800000 */
[----:B------:R-:W-:Y:S01]  /*29510*/  BSSY B1, `(.L_x_9055) ;  /* 0x000002b000017945 */ /* 0x000fe20003800000 */
[----:B-1----:R-:W-:-:S13]  /*29520*/  ISETP.GE.AND P0, PT, R4, R31, PT ;  /* 0x0000001f0400720c */ /* 0x002fda0003f06270 */
[----:B------:R-:W-:Y:S02]  /*29530*/  @!P0 IADD3 R2, R0, R4, RZ ;  /* 0x0000000400028210 */ /* 0x000fe40007ffe0ff */
[----:B------:R-:W-:Y:S02]  /*29540*/  @!P0 MOV R3, 0x8 ;  /* 0x0000000800038802 */ /* 0x000fe40000000f00 */
[----:B------:R-:W-:-:S03]  /*29550*/  @!P0 IADD3 R4, R4, 0x80, RZ ;  /* 0x0000008004048810 */ /* 0x000fc60007ffe0ff */
[----:B------:R-:W-:-:S05]  /*29560*/  @!P0 IMAD.WIDE.U32 R2, R2, R3, c[0x0][0x168] ;  /* 0x00005a0002028625 */ /* 0x000fca00078e0003 */
[----:B------:R1:W-:Y:S01]  /*29570*/  @!P0 STG.E.64 [R2.64], R12 ;  /* 0x0000000c02008986 */ /* 0x0003e2000c101b04 */
[----:B------:R-:W-:-:S13]  /*29580*/  ISETP.GE.AND P0, PT, R4, R31, PT ;  /* 0x0000001f0400720c */ /* 0x000fda0003f06270 */
[----:B------:R-:W-:Y:S05]  /*29590*/  @P0 BRA `(.L_x_9056) ;  /* 0x000000c000000947 */ /* 0x000fea0003800000 */
[----:B-1----:R-:W-:Y:S01]  /*295a0*/  HFMA2.MMA R3, -RZ, RZ, 0, 4.76837158203125e-07 ;  /* 0x00000008ff037435 */ /* 0x002fe200000001ff */
[----:B------:R-:W-:Y:S02]  /*295b0*/  IADD3 R2, R0, R4, RZ ;  /* 0x0000000400027210 */ /* 0x000fe40007ffe0ff */
[----:B------:R-:W-:-:S04]  /*295c0*/  IADD3 R4, R4, 0x80, RZ ;  /* 0x0000008004047810 */ /* 0x000fc80007ffe0ff */
[----:B------:R-:W-:-:S03]  /*295d0*/  ISETP.GE.AND P0, PT, R4, R31, PT ;  /* 0x0000001f0400720c */ /* 0x000fc60003f06270 */
[----:B------:R-:W-:-:S05]  /*295e0*/  IMAD.WIDE.U32 R2, R2, R3, c[0x0][0x168] ;  /* 0x00005a0002027625 */ /* 0x000fca00078e0003 */
[----:B------:R1:W-:Y:S05]  /*295f0*/  STG.E.64 [R2.64], R14 ;  /* 0x0000000e02007986 */ /* 0x0003ea000c101b04 */
[----:B------:R-:W-:Y:S05]  /*29600*/  @P0 BRA `(.L_x_9057) ;  /* 0x000000c000000947 */ /* 0x000fea0003800000 */
[----:B-1----:R-:W-:Y:S02]  /*29610*/  IADD3 R2, R0, R4, RZ ;  /* 0x0000000400027210 */ /* 0x002fe40007ffe0ff */
[----:B------:R-:W-:Y:S02]  /*29620*/  MOV R3, 0x8 ;  /* 0x0000000800037802 */ /* 0x000fe40000000f00 */
[----:B------:R-:W-:-:S03]  /*29630*/  IADD3 R4, R4, 0x80, RZ ;  /* 0x0000008004047810 */ /* 0x000fc60007ffe0ff */
[----:B------:R-:W-:-:S05]  /*29640*/  IMAD.WIDE.U32 R2, R2, R3, c[0x0][0x168] ;  /* 0x00005a0002027625 */ /* 0x000fca00078e0003 */
[----:B------:R1:W-:Y:S02]  /*29650*/  STG.E.64 [R2.64], R16 ;  /* 0x0000001002007986 */ /* 0x0003e4000c101b04 */
.L_x_9056:
[----:B-1----:R-:W-:-:S13]  /*29660*/  ISETP.GE.AND P0, PT, R4, R31, PT ;  /* 0x0000001f0400720c */ /* 0x002fda0003f06270 */
[----:B------:R-:W-:Y:S05]  /*29670*/  @P0 BRA `(.L_x_9058) ;  /* 0x000000c000000947 */ /* 0x000fea0003800000 */
[----:B------:R-:W-:Y:S02]  /*29680*/  IADD3 R2, R0, R4, RZ ;  /* 0x0000000400027210 */ /* 0x000fe40007ffe0ff */
[----:B------:R-:W-:Y:S02]  /*29690*/  MOV R3, 0x8 ;  /* 0x0000000800037802 */ /* 0x000fe40000000f00 */
[----:B------:R-:W-:-:S03]  /*296a0*/  IADD3 R4, R4, 0x80, RZ ;  /* 0x0000008004047810 */ /* 0x000fc60007ffe0ff */
[----:B------:R-:W-:-:S05]  /*296b0*/  IMAD.WIDE.U32 R2, R2, R3, c[0x0][0x168] ;  /* 0x00005a0002027625 */ /* 0x000fca00078e0003 */
[----:B------:R1:W-:Y:S02]  /*296c0*/  STG.E.64 [R2.64], R18 ;  /* 0x0000001202007986 */ /* 0x0003e4000c101b04 */
.L_x_9057:
[----:B------:R-:W-:-:S13]  /*296d0*/  ISETP.GE.AND P0, PT, R4, R31, PT ;  /* 0x0000001f0400720c */ /* 0x000fda0003f06270 */
[----:B------:R-:W-:Y:S05]  /*296e0*/  @P0 BRA `(.L_x_9059) ;  /* 0x000000d000000947 */ /* 0x000fea0003800000 */
[----:B-1----:R-:W-:Y:S01]  /*296f0*/  HFMA2.MMA R3, -RZ, RZ, 0, 4.76837158203125e-07 ;  /* 0x00000008ff037435 */ /* 0x002fe200000001ff */
[----:B------:R-:W-:Y:S02]  /*29700*/  IADD3 R2, R0, R4, RZ ;  /* 0x0000000400027210 */ /* 0x000fe40007ffe0ff */
[----:B------:R-:W-:-:S07]  /*29710*/  IADD3 R4, R4, 0x80, RZ ;  /* 0x0000008004047810 */ /* 0x000fce0007ffe0ff */
[----:B------:R-:W-:-:S05]  /*29720*/  IMAD.WIDE.U32 R2, R2, R3, c[0x0][0x168] ;  /* 0x00005a0002027625 */ /* 0x000fca00078e0003 */
[----:B------:R1:W-:Y:S02]  /*29730*/  STG.E.64 [R2.64], R20 ;  /* 0x0000001402007986 */ /* 0x0003e4000c101b04 */
.L_x_9058:
[----:B------:R-:W-:-:S13]  /*29740*/  ISETP.GE.AND P0, PT, R4, R31, PT ;  /* 0x0000001f0400720c */ /* 0x000fda0003f06270 */
[----:B------:R-:W-:Y:S01]  /*29750*/  @P0 BREAK B1 ;  /* 0x0000000000010942 */ /* 0x000fe20003800000 */
[----:B------:R-:W-:Y:S05]  /*29760*/  @P0 BRA `(.L_x_9060) ;  /* 0x000000c000000947 */ /* 0x000fea0003800000 */
[----:B-1----:R-:W-:Y:S02]  /*29770*/  IADD3 R2, R0, R4, RZ ;  /* 0x0000000400027210 */ /* 0x002fe40007ffe0ff */
[----:B------:R-:W-:Y:S02]  /*29780*/  MOV R3, 0x8 ;  /* 0x0000000800037802 */ /* 0x000fe40000000f00 */
[----:B------:R-:W-:-:S03]  /*29790*/  IADD3 R4, R4, 0x80, RZ ;  /* 0x0000008004047810 */ /* 0x000fc60007ffe0ff */
[----:B------:R-:W-:-:S05]  /*297a0*/  IMAD.WIDE.U32 R2, R2, R3, c[0x0][0x168] ;  /* 0x00005a0002027625 */ /* 0x000fca00078e0003 */
[----:B------:R1:W-:Y:S02]  /*297b0*/  STG.E.64 [R2.64], R22 ;  /* 0x0000001602007986 */ /* 0x0003e4000c101b04 */
.L_x_9059:
[----:B------:R-:W-:Y:S05]  /*297c0*/  BSYNC B1 ;  /* 0x0000000000017941 */ /* 0x000fea0003800000 */
.L_x_9055:
[----:B------:R-:W-:-:S13]  /*297d0*/  ISETP.GE.AND P0, PT, R4, R31, PT ;  /* 0x0000001f0400720c */ /* 0x000fda0003f06270 */
[----:B-1----:R-:W-:Y:S02]  /*297e0*/  @!P0 IADD3 R2, R0, R4, RZ ;  /* 0x0000000400028210 */ /* 0x002fe40007ffe0ff */
[----:B------:R-:W-:Y:S02]  /*297f0*/  @!P0 MOV R3, 0x8 ;  /* 0x0000000800038802 */ /* 0x000fe40000000f00 */
[----:B------:R-:W-:-:S03]  /*29800*/  @!P0 IADD3 R4, R4, 0x80, RZ ;  /* 0x0000008004048810 */ /* 0x000fc60007ffe0ff */
[----:B------:R-:W-:-:S05]  /*29810*/  @!P0 IMAD.WIDE.U32 R2, R2, R3, c[0x0][0x168] ;  /* 0x00005a0002028625 */ /* 0x000fca00078e0003 */
[----:B------:R1:W-:Y:S02]  /*29820*/  @!P0 STG.E.64 [R2.64], R26 ;  /* 0x0000001a02008986 */ /* 0x0003e4000c101b04 */
.L_x_9060:
[----:B------:R-:W-:Y:S05]  /*29830*/  BSYNC B0 ;  /* 0x0000000000007941 */ /* 0x000fea0003800000 */
.L_x_9054:
[----:B------:R-:W-:Y:S01]  /*29840*/  WARPSYNC 0xffffffff ;  /* 0xffffffff00007948 */ /* 0x000fe20003800000 */
[----:B------:R-:W-:-:S13]  /*29850*/  ISETP.GE.AND P0, PT, R4, R31, PT ;  /* 0x0000001f0400720c */ /* 0x000fda0003f06270 */
[----:B------:R-:W-:Y:S05]  /*29860*/  @P0 EXIT ;  /* 0x000000000000094d */ /* 0x000fea0003800000 */
[----:B-1----:R-:W-:Y:S01]  /*29870*/  HFMA2.MMA R3, -RZ, RZ, 0, 4.76837158203125e-07 ;  /* 0x00000008ff037435 */ /* 0x002fe200000001ff */
[----:B------:R-:W-:-:S09]  /*29880*/  IADD3 R2, R0, R4, RZ ;  /* 0x0000000400027210 */ /* 0x000fd20007ffe0ff */
[----:B------:R-:W-:-:S05]  /*29890*/  IMAD.WIDE.U32 R2, R2, R3, c[0x0][0x168] ;  /* 0x00005a0002027625 */ /* 0x000fca00078e0003 */
[----:B------:R-:W-:Y:S01]  /*298a0*/  STG.E.64 [R2.64], R24 ;  /* 0x0000001802007986 */ /* 0x000fe2000c101b04 */
[----:B------:R-:W-:Y:S05]  /*298b0*/  EXIT ;  /* 0x000000000000794d */ /* 0x000fea0003800000 */
        .weak           $__internal_16_$__cuda_sm3x_div_rn_ftz_f32_slowpath
        .type           $__internal_16_$__cuda_sm3x_div_rn_ftz_f32_slowpath,@function
        .size           $__internal_16_$__cuda_sm3x_div_rn_ftz_f32_slowpath,(.L_x_16513 - $__internal_16_$__cuda_sm3x_div_rn_ftz_f32_slowpath)
$__internal_16_$__cuda_sm3x_div_rn_ftz_f32_slowpath:
        /* <DEDUP_REMOVED lines=32> */
.L_x_9063:
[----:B------:R-:W-:Y:S05]  /*29ac0*/  BSYNC B1 ;  /* 0x0000000000017941 */ /* 0x000fea0003800000 */
.L_x_9062:
        /* <DEDUP_REMOVED lines=27> */
.L_x_9069:
[----:B------:R-:W-:Y:S02]  /*29c80*/  LEA R4, R3, R4, 0x17 ;  /* 0x0000000403047211 */ /* 0x000fe400078eb8ff */
.L_x_9070:
[----:B------:R-:W-:Y:S05]  /*29c90*/  BSYNC B1 ;  /* 0x0000000000017941 */ /* 0x000fea0003800000 */
.L_x_9068:
[----:B------:R-:W-:Y:S01]  /*29ca0*/  MOV R3, R4 ;  /* 0x0000000400037202 */ /* 0x000fe20000000f00 */
[----:B------:R-:W-:Y:S05]  /*29cb0*/  BRA `(.L_x_9071) ;  /* 0x0000008000007947 */ /* 0x000fea0003800000 */
.L_x_9067:
[----:B------:R-:W-:-:S04]  /*29cc0*/  LOP3.LUT R7, R4, 0x80000000, R7, 0x48, !PT ;  /* 0x8000000004077812 */ /* 0x000fc800078e4807 */
[----:B------:R-:W-:Y:S01]  /*29cd0*/  LOP3.LUT R3, R7, 0x7f800000, RZ, 0xfc, !PT ;  /* 0x7f80000007037812 */ /* 0x000fe200078efcff */
[----:B------:R-:W-:Y:S05]  /*29ce0*/  BRA `(.L_x_9071) ;  /* 0x0000005000007947 */ /* 0x000fea0003800000 */
.L_x_9066:
[----:B------:R-:W-:Y:S01]  /*29cf0*/  LOP3.LUT R3, R4, 0x80000000, R7, 0x48, !PT ;  /* 0x8000000004037812 */ /* 0x000fe200078e4807 */
[----:B------:R-:W-:Y:S05]  /*29d00*/  BRA `(.L_x_9071) ;  /* 0x0000003000007947 */ /* 0x000fea0003800000 */
.L_x_9065:
[----:B------:R-:W0:Y:S01]  /*29d10*/  MUFU.RSQ R3, -QNAN ;  /* 0xffc0000000037908 */ /* 0x000e220000001400 */
[----:B------:R-:W-:Y:S05]  /*29d20*/  BRA `(.L_x_9071) ;  /* 0x0000001000007947 */ /* 0x000fea0003800000 */
.L_x_9064:
[----:B------:R-:W-:Y:S02]  /*29d30*/  FADD.FTZ R3, R7, R4 ;  /* 0x0000000407037221 */ /* 0x000fe40000010000 */
.L_x_9071:
[----:B------:R-:W-:Y:S05]  /*29d40*/  BSYNC B0 ;  /* 0x0000000000007941 */ /* 0x000fea0003800000 */
.L_x_9061:
[----:B------:R-:W-:Y:S01]  /*29d50*/  HFMA2.MMA R5, -RZ, RZ, 0, 0 ;  /* 0x00000000ff057435 */ /* 0x000fe200000001ff */
[----:B------:R-:W-:-:S05]  /*29d60*/  MOV R4, R2 ;  /* 0x0000000200047202 */ /* 0x000fca0000000f00 */
[----:B------:R-:W-:Y:S05]  /*29d70*/  RET.REL.NODEC R4 `(_ZN2at6native29vectorized_elementwise_kernelILi2EZZZNS0_17acosh_kernel_cudaERNS_18TensorIteratorBaseEENKUlvE_clEvENKUlvE0_clEvEUlN3c107complexIfEEE_St5arrayIPcLm2EEEEviT0_T1_) ;  /* 0xfffd628004007950 */ /* 0x000fea0003c3ffff */
.L_x_9072:
        /* <DEDUP_REMOVED lines=16> */
.L_x_16513:


//--------------------- .text._ZN2at6native29vectorized_elementwise_kernelILi4EZZZNS0_17acosh_kernel_cudaERNS_18TensorIteratorBaseEENKUlvE_clEvENKUlvE0_clEvEUlN3c107complexIfEEE_St5arrayIPcLm2EEEEviT0_T1_ --------------------------
	.section	.text._ZN2at6native29vectorized_elementwise_kernelILi4EZZZNS0_17acosh_kernel_cudaERNS_18TensorIteratorBaseEENKUlvE_clEvENKUlvE0_clEvEUlN3c107complexIfEEE_St5arrayIPcLm2EEEEviT0_T1_,"ax",@progbits
	.sectioninfo	@"SHI_REGISTERS=40"
	.align	128
        .global         _ZN2at6native29vectorized_elementwise_kernelILi4EZZZNS0_17acosh_kernel_cudaERNS_18TensorIteratorBaseEENKUlvE_clEvENKUlvE0_clEvEUlN3c107complexIfEEE_St5arrayIPcLm2EEEEviT0_T1_
        .type           _ZN2at6native29vectorized_elementwise_kernelILi4EZZZNS0_17acosh_kernel_cudaERNS_18TensorIteratorBaseEENKUlvE_clEvENKUlvE0_clEvEUlN3c107complexIfEEE_St5arrayIPcLm2EEEEviT0_T1_,@function
        .size           _ZN2at6native29vectorized_elementwise_kernelILi4EZZZNS0_17acosh_kernel_cudaERNS_18TensorIteratorBaseEENKUlvE_clEvENKUlvE0_clEvEUlN3c107complexIfEEE_St5arrayIPcLm2EEEEviT0_T1_,(.L_x_16514 - _ZN2at6native29vectorized_elementwise_kernelILi4EZZZNS0_17acosh_kernel_cudaERNS_18TensorIteratorBaseEENKUlvE_clEvENKUlvE0_clEvEUlN3c107complexIfEEE_St5arrayIPcLm2EEEEviT0_T1_)
        .other          _ZN2at6native29vectorized_elementwise_kernelILi4EZZZNS0_17acosh_kernel_cudaERNS_18TensorIteratorBaseEENKUlvE_clEvENKUlvE0_clEvEUlN3c107complexIfEEE_St5arrayIPcLm2EEEEviT0_T1_,@"STO_CUDA_ENTRY STV_DEFAULT"
_ZN2at6native29vectorized_elementwise_kernelILi4EZZZNS0_17acosh_kernel_cudaERNS_18TensorIteratorBaseEENKUlvE_clEvENKUlvE0_clEvEUlN3c107complexIfEEE_St5arrayIPcLm2EEEEviT0_T1_:
.text._ZN2at6native29vectorized_elementwise_kernelILi4EZZZNS0_17acosh_kernel_cudaERNS_18TensorIteratorBaseEENKUlvE_clEvENKUlvE0_clEvEUlN3c107complexIfEEE_St5arrayIPcLm2EEEEviT0_T1_:
        /* <DEDUP_REMOVED lines=123> */
.L_x_9082:
        /* <DEDUP_REMOVED lines=10> */
.L_x_9084:
[----:B------:R-:W-:-:S04]  /*0850*/  FADD.FTZ R6, -R2, R5 ;  /* 0x0000000502067221 */ /* 0x000fc80000010100 */
[----:B------:R-:W-:Y:S02]  /*0860*/  FMUL.FTZ R6, R6, 0.5 ;  /* 0x3f00000006067820 */ /* 0x000fe40000410000 */
.L_x_9085:
[----:B------:R-:W-:Y:S05]  /*0870*/  BSYNC B1 ;  /* 0x0000000000017941 */ /* 0x000fea0003800000 */
.L_x_9083:
        /* <DEDUP_REMOVED lines=11> */
.L_x_9087:
[----:B------:R-:W-:-:S04]  /*0930*/  FADD.FTZ R7, R4, -R7 ;  /* 0x8000000704077221 */ /* 0x000fc80000010000 */
[----:B------:R-:W-:Y:S02]  /*0940*/  FMUL.FTZ R7, R7, 0.5 ;  /* 0x3f00000007077820 */ /* 0x000fe40000410000 */
.L_x_9088:
[----:B------:R-:W-:Y:S05]  /*0950*/  BSYNC B1 ;  /* 0x0000000000017941 */ /* 0x000fea0003800000 */
.L_x_9086:
        /* <DEDUP_REMOVED lines=35> */
.L_x_9081:
[----:B------:R0:W1:Y:S02]  /*0b90*/  MUFU.SQRT R12, R33 ;  /* 0x00000021000c7308 */ /* 0x0000640000002000 */
.L_x_9080:
[----:B------:R-:W-:Y:S05]  /*0ba0*/  BSYNC B0 ;  /* 0x0000000000007941 */ /* 0x000fea0003800000 */
.L_x_9079:
        /* <DEDUP_REMOVED lines=24> */
.L_x_9095:
[----:B------:R-:W-:-:S04]  /*0d30*/  FADD.FTZ R2, -R2, R5 ;  /* 0x0000000502027221 */ /* 0x000fc80000010100 */
[----:B------:R-:W-:Y:S02]  /*0d40*/  FMUL.FTZ R2, R2, 0.5 ;  /* 0x3f00000002027820 */ /* 0x000fe40000410000 */
.L_x_9096:
[----:B------:R-:W-:Y:S05]  /*0d50*/  BSYNC B1 ;  /* 0x0000000000017941 */ /* 0x000fea0003800000 */
.L_x_9094:
        /* <DEDUP_REMOVED lines=10> */
.L_x_9098:
[----:B------:R-:W-:-:S04]  /*0e00*/  FADD.FTZ R3, -R3, R4 ;  /* 0x0000000403037221 */ /* 0x000fc80000010100 */
[----:B------:R-:W-:Y:S02]  /*0e10*/  FMUL.FTZ R3, R3, 0.5 ;  /* 0x3f00000003037820 */ /* 0x000fe40000410000 */
.L_x_9099:
[----:B------:R-:W-:Y:S05]  /*0e20*/  BSYNC B1 ;  /* 0x0000000000017941 */ /* 0x000fea0003800000 */
.L_x_9097:
[----:B------:R-:W-:Y:S01]  /*0e30*/  FADD.FTZ R2, R3, R2 ;  /* 0x0000000203027221 */ /* 0x000fe20000010000 */
[----:B------:R-:W-:Y:S01]  /*0e40*/  PLOP3.LUT P0, PT, PT, PT, PT, 0x80, 0x0 ;  /* 0x000000000000781c */ /* 0x000fe20003f0f070 */
[----:B------:R-:W-:-:S04]  /*0e50*/  FADD.FTZ R15, R14, R15 ;  /* 0x0000000f0e0f7221 */ /* 0x000fc80000010000 */
[----:B------:R-:W-:-:S06]  /*0e60*/  FMUL.FTZ R15, R15, R2 ;  /* 0x000000020f0f7220 */ /* 0x000fcc0000410000 */
[----:B------:R-:W2:Y:S01]  /*0e70*/  MUFU.SQRT R15, R15 ;  /* 0x0000000f000f7308 */ /* 0x000ea20000002000 */
[----:B------:R-:W-:Y:S05]  /*0e80*/  BRA `(.L_x_9091) ;  /* 0x000001a000007947 */ /* 0x000fea0003800000 */
.L_x_9093:
        /* <DEDUP_REMOVED lines=15> */
.L_x_9092:
        /* <DEDUP_REMOVED lines=8> */
.L_x_9090:
[----:B------:R-:W-:Y:S01]  /*1000*/  PLOP3.LUT P0, PT, PT, PT, PT, 0x80, 0x0 ;  /* 0x000000000000781c */ /* 0x000fe20003f0f070 */
[----:B------:R-:W-:Y:S02]  /*1010*/  FMUL.FTZ R15, R15, 16777216 ;  /* 0x4b8000000f0f7820 */ /* 0x000fe40000410000 */
[----:B------:R-:W-:-:S05]  /*1020*/  FMUL.FTZ R14, R14, 16777216 ;  /* 0x4b8000000e0e7820 */ /* 0x000fca0000410000 */
.L_x_9091:
[----:B------:R-:W-:Y:S05]  /*1030*/  BSYNC B0 ;  /* 0x0000000000007941 */ /* 0x000fea0003800000 */
.L_x_9089:
        /* <DEDUP_REMOVED lines=33> */
.L_x_9102:
        /* <DEDUP_REMOVED lines=28> */
.L_x_9101:
        /* <DEDUP_REMOVED lines=19> */
[----:B01---5:R-:W-:Y:S05]  /*1540*/  CALL.REL.NOINC `($__internal_17_$__cuda_sm3x_div_rn_ftz_f32_slowpath) ;  /* 0x0002837000007944 */ /* 0x023fea0003c00000 */
.L_x_9106:
[----:B------:R-:W-:Y:S05]  /*1550*/  BSYNC B4 ;  /* 0x0000000000047941 */ /* 0x000fea0003800000 */
.L_x_9105:
        /* <DEDUP_REMOVED lines=18> */
.L_x_9108:
[----:B------:R-:W-:Y:S02]  /*1680*/  ISETP.GE.AND P0, PT, R14, RZ, PT ;  /* 0x000000ff0e00720c */ /* 0x000fe40003f06270 */
[----:B------:R-:W-:-:S11]  /*1690*/  MOV R3, 0x3fd774eb ;  /* 0x3fd774eb00037802 */ /* 0x000fd60000000f00 */
[----:B------:R-:W-:-:S04]  /*16a0*/  @P0 FFMA.FTZ R2, R3, 0.93318945169448852539, -R2 ;  /* 0x3f6ee58103020823 */ /* 0x000fc80000010802 */
[----:B------:R-:W-:Y:S02]  /*16b0*/  @!P0 FFMA.FTZ R2, R3, 0.93318945169448852539, R2 ;  /* 0x3f6ee58103028823 */ /* 0x000fe40000010002 */
.L_x_9109:
[----:B------:R-:W-:Y:S05]  /*16c0*/  BSYNC B0 ;  /* 0x0000000000007941 */ /* 0x000fea0003800000 */
.L_x_9107:
        /* <DEDUP_REMOVED lines=11> */
.L_x_9104:
        /* <DEDUP_REMOVED lines=17> */
.L_x_9111:
[----:B------:R-:W-:Y:S05]  /*1890*/  BSYNC B4 ;  /* 0x0000000000047941 */ /* 0x000fea0003800000 */
.L_x_9110:
        /* <DEDUP_REMOVED lines=18> */
.L_x_9113:
[----:B------:R-:W-:Y:S02]  /*19c0*/  ISETP.GE.AND P0, PT, R14, RZ, PT ;  /* 0x000000ff0e00720c */ /* 0x000fe40003f06270 */
[----:B------:R-:W-:-:S11]  /*19d0*/  MOV R3, 0x3fd774eb ;  /* 0x3fd774eb00037802 */ /* 0x000fd60000000f00 */
[----:B------:R-:W-:-:S04]  /*19e0*/  @P0 FFMA.FTZ R2, R3, 0.93318945169448852539, -R2 ;  /* 0x3f6ee58103020823 */ /* 0x000fc80000010802 */
[----:B------:R-:W-:Y:S02]  /*19f0*/  @!P0 FFMA.FTZ R2, R3, 0.93318945169448852539, R2 ;  /* 0x3f6ee58103028823 */ /* 0x000fe40000010002 */
.L_x_9114:
[----:B------:R-:W-:Y:S05]  /*1a00*/  BSYNC B0 ;  /* 0x0000000000007941 */ /* 0x000fea0003800000 */
.L_x_9112:
        /* <DEDUP_REMOVED lines=10> */
.L_x_9103:
[----:B------:R-:W-:Y:S05]  /*1ab0*/  BSYNC B3 ;  /* 0x0000000000037941 */ /* 0x000fea0003800000 */
.L_x_9100:
[----:B------:R-:W-:-:S13]  /*1ac0*/  ISETP.NE.AND P0, PT, R13, RZ, PT ;  /* 0x000000ff0d00720c */ /* 0x000fda0003f05270 */
[----:B-1----:R-:W-:Y:S01]  /*1ad0*/  @!P0 FADD.FTZ R12, -R12, -RZ ;  /* 0x800000ff0c0c8221 */ /* 0x002fe20000010100 */
[----:B------:R-:W-:Y:S05]  /*1ae0*/  BRA `(.L_x_9115) ;  /* 0x00000db000007947 */ /* 0x000fea0003800000 */
.L_x_9078:
[----:B------:R-:W-:Y:S02]  /*1af0*/  FADD.FTZ R2, -R8, 6.1232342629258392722e-17 ;  /* 0x248d313208027421 */ /* 0x000fe40000010100 */
[----:B------:R-:W-:Y:S02]  /*1b00*/  FADD.FTZ R12, -R9, -RZ ;  /* 0x800000ff090c7221 */ /* 0x000fe40000010100 */
[----:B------:R-:W-:Y:S01]  /*1b10*/  FADD.FTZ R2, R2, 1.5707963705062866211 ;  /* 0x3fc90fdb02027421 */ /* 0x000fe20000010000 */
[----:B------:R-:W-:Y:S05]  /*1b20*/  BRA `(.L_x_9115) ;  /* 0x00000d7000007947 */ /* 0x000fea0003800000 */
.L_x_9077:
[----:B------:R-:W-:Y:S01]  /*1b30*/  MOV R2, RZ ;  /* 0x000000ff00027202 */ /* 0x000fe20000000f00 */
[----:B------:R-:W-:Y:S01]  /*1b40*/  FADD.FTZ R12, -R9, -RZ ;  /* 0x800000ff090c7221 */ /* 0x000fe20000010100 */
[----:B------:R-:W-:Y:S05]  /*1b50*/  BRA `(.L_x_9115) ;  /* 0x00000d4000007947 */ /* 0x000fea0003800000 */
.L_x_9076:
        /* <DEDUP_REMOVED lines=23> */
[----:B-----5:R-:W-:Y:S05]  /*1cd0*/  CALL.REL.NOINC `($__internal_17_$__cuda_sm3x_div_rn_ftz_f32_slowpath) ;  /* 0x00027be000007944 */ /* 0x020fea0003c00000 */
.L_x_9120:
[----:B------:R-:W-:Y:S05]  /*1ce0*/  BSYNC B4 ;  /* 0x0000000000047941 */ /* 0x000fea0003800000 */
.L_x_9119:
        /* <DEDUP_REMOVED lines=18> */
.L_x_9122:
[----:B------:R-:W-:Y:S02]  /*1e10*/  ISETP.GE.AND P0, PT, R8, RZ, PT ;  /* 0x000000ff0800720c */ /* 0x000fe40003f06270 */
[----:B------:R-:W-:-:S11]  /*1e20*/  MOV R3, 0x3fd774eb ;  /* 0x3fd774eb00037802 */ /* 0x000fd60000000f00 */
[----:B------:R-:W-:-:S04]  /*1e30*/  @P0 FFMA.FTZ R2, R3, 0.93318945169448852539, -R2 ;  /* 0x3f6ee58103020823 */ /* 0x000fc80000010802 */
[----:B------:R-:W-:Y:S02]  /*1e40*/  @!P0 FFMA.FTZ R2, R3, 0.93318945169448852539, R2 ;  /* 0x3f6ee58103028823 */ /* 0x000fe40000010002 */
.L_x_9123:
[----:B------:R-:W-:Y:S05]  /*1e50*/  BSYNC B0 ;  /* 0x0000000000007941 */ /* 0x000fea0003800000 */
.L_x_9121:
        /* <DEDUP_REMOVED lines=13> */
.L_x_9118:
        /* <DEDUP_REMOVED lines=12> */
.L_x_9126:
[----:B------:R-:W-:Y:S05]  /*1ff0*/  BSYNC B4 ;  /* 0x0000000000047941 */ /* 0x000fea0003800000 */
.L_x_9125:
        /* <DEDUP_REMOVED lines=18> */
.L_x_9128:
[----:B------:R-:W-:Y:S02]  /*2120*/  ISETP.GE.AND P0, PT, R8, RZ, PT ;  /* 0x000000ff0800720c */ /* 0x000fe40003f06270 */
[----:B------:R-:W-:-:S11]  /*2130*/  MOV R3, 0x3fd774eb ;  /* 0x3fd774eb00037802 */ /* 0x000fd60000000f00 */
[----:B------:R-:W-:-:S04]  /*2140*/  @P0 FFMA.FTZ R2, R3, 0.93318945169448852539, -R2 ;  /* 0x3f6ee58103020823 */ /* 0x000fc80000010802 */
[----:B------:R-:W-:Y:S02]  /*2150*/  @!P0 FFMA.FTZ R2, R3, 0.93318945169448852539, R2 ;  /* 0x3f6ee58103028823 */ /* 0x000fe40000010002 */
.L_x_9129:
[----:B------:R-:W-:Y:S05]  /*2160*/  BSYNC B0 ;  /* 0x0000000000007941 */ /* 0x000fea0003800000 */
.L_x_9127:
        /* <DEDUP_REMOVED lines=27> */
.L_x_9117:
        /* <DEDUP_REMOVED lines=32> */
[----:B-----5:R-:W-:Y:S05]  /*2520*/  CALL.REL.NOINC `($__internal_17_$__cuda_sm3x_div_rn_ftz_f32_slowpath) ;  /* 0x0002739000007944 */ /* 0x020fea0003c00000 */
.L_x_9131:
[----:B------:R-:W-:Y:S05]  /*2530*/  BSYNC B4 ;  /* 0x0000000000047941 */ /* 0x000fea0003800000 */
.L_x_9130:
        /* <DEDUP_REMOVED lines=18> */
.L_x_9133:
[----:B------:R-:W-:Y:S02]  /*2660*/  ISETP.GE.AND P0, PT, R8, RZ, PT ;  /* 0x000000ff0800720c */ /* 0x000fe40003f06270 */
[----:B------:R-:W-:-:S11]  /*2670*/  MOV R3, 0x3fd774eb ;  /* 0x3fd774eb00037802 */ /* 0x000fd60000000f00 */
[----:B------:R-:W-:-:S04]  /*2680*/  @P0 FFMA.FTZ R2, R3, 0.93318945169448852539, -R2 ;  /* 0x3f6ee58103020823 */ /* 0x000fc80000010802 */
[----:B------:R-:W-:Y:S02]  /*2690*/  @!P0 FFMA.FTZ R2, R3, 0.93318945169448852539, R2 ;  /* 0x3f6ee58103028823 */ /* 0x000fe40000010002 */
.L_x_9134:
[----:B------:R-:W-:Y:S05]  /*26a0*/  BSYNC B0 ;  /* 0x0000000000007941 */ /* 0x000fea0003800000 */
.L_x_9132:
        /* <DEDUP_REMOVED lines=10> */
.L_x_9124:
[----:B------:R-:W-:Y:S05]  /*2750*/  BSYNC B3 ;  /* 0x0000000000037941 */ /* 0x000fea0003800000 */
.L_x_9116:
[----:B------:R-:W-:Y:S01]  /*2760*/  ISETP.NE.AND P0, PT, R13, RZ, PT ;  /* 0x000000ff0d00720c */ /* 0x000fe20003f05270 */
[----:B------:R-:W-:Y:S02]  /*2770*/  FADD.FTZ R12, R32, 0.69314718246459960938 ;  /* 0x3f317218200c7421 */ /* 0x000fe40000010000 */
[----:B------:R-:W-:-:S10]  /*2780*/  FADD.FTZ R2, |R2|, -RZ ;  /* 0x800000ff02027221 */ /* 0x000fd40000010200 */
[----:B------:R-:W-:Y:S01]  /*2790*/  @!P0 FADD.FTZ R12, -R12, -RZ ;  /* 0x800000ff0c0c8221 */ /* 0x000fe20000010100 */
[----:B------:R-:W-:Y:S05]  /*27a0*/  BRA `(.L_x_9115) ;  /* 0x000000f000007947 */ /* 0x000fea0003800000 */
.L_x_9075:
        /* <DEDUP_REMOVED lines=15> */
.L_x_9115:
[----:B------:R-:W-:Y:S05]  /*28a0*/  BSYNC B2 ;  /* 0x0000000000027941 */ /* 0x000fea0003800000 */
.L_x_9074:
        /* <DEDUP_REMOVED lines=10> */
.L_x_9136:
[----:B------:R-:W-:Y:S02]  /*2950*/  FSETP.GTU.FTZ.AND P0, PT, R3, +INF , PT ;  /* 0x7f8000000300780b */ /* 0x000fe40003f1c000 */
[----:B------:R-:W-:-:S11]  /*2960*/  MOV R13, R2 ;  /* 0x00000002000d7202 */ /* 0x000fd60000000f00 */
[----:B------:R-:W-:Y:S02]  /*2970*/  @!P0 MOV R12, R3 ;  /* 0x00000003000c8202 */ /* 0x000fe40000000f00 */
.L_x_9137:
[----:B------:R-:W-:Y:S05]  /*2980*/  BSYNC B0 ;  /* 0x0000000000007941 */ /* 0x000fea0003800000 */
.L_x_9135:
        /* <DEDUP_REMOVED lines=108> */
.L_x_9146:
        /* <DEDUP_REMOVED lines=10> */
.L_x_9148:
[----:B------:R-:W-:-:S04]  /*30f0*/  FADD.FTZ R2, -R3, R6 ;  /* 0x0000000603027221 */ /* 0x000fc80000010100 */
[----:B------:R-:W-:Y:S02]  /*3100*/  FMUL.FTZ R2, R2, 0.5 ;  /* 0x3f00000002027820 */ /* 0x000fe40000410000 */
.L_x_9149:
[----:B------:R-:W-:Y:S05]  /*3110*/  BSYNC B1 ;  /* 0x0000000000017941 */ /* 0x000fea0003800000 */
.L_x_9147:
        /* <DEDUP_REMOVED lines=11> */
.L_x_9151:
[----:B------:R-:W-:-:S04]  /*31d0*/  FADD.FTZ R7, R5, -R8 ;  /* 0x8000000805077221 */ /* 0x000fc80000010000 */
[----:B------:R-:W-:Y:S02]  /*31e0*/  FMUL.FTZ R7, R7, 0.5 ;  /* 0x3f00000007077820 */ /* 0x000fe40000410000 */
.L_x_9152:
[----:B------:R-:W-:Y:S05]  /*31f0*/  BSYNC B1 ;  /* 0x0000000000017941 */ /* 0x000fea0003800000 */
.L_x_9150:
        /* <DEDUP_REMOVED lines=35> */
.L_x_9145:
[----:B------:R0:W1:Y:S02]  /*3430*/  MUFU.SQRT R8, R33 ;  /* 0x0000002100087308 */ /* 0x0000640000002000 */
.L_x_9144:
[----:B------:R-:W-:Y:S05]  /*3440*/  BSYNC B0 ;  /* 0x0000000000007941 */ /* 0x000fea0003800000 */
.L_x_9143:
        /* <DEDUP_REMOVED lines=24> */
.L_x_9159:
[----:B------:R-:W-:-:S04]  /*35d0*/  FADD.FTZ R3, -R3, R6 ;  /* 0x0000000603037221 */ /* 0x000fc80000010100 */
[----:B------:R-:W-:Y:S02]  /*35e0*/  FMUL.FTZ R3, R3, 0.5 ;  /* 0x3f00000003037820 */ /* 0x000fe40000410000 */
.L_x_9160:
[----:B------:R-:W-:Y:S05]  /*35f0*/  BSYNC B1 ;  /* 0x0000000000017941 */ /* 0x000fea0003800000 */
.L_x_9158:
        /* <DEDUP_REMOVED lines=10> */
.L_x_9162:
[----:B------:R-:W-:-:S04]  /*36a0*/  FADD.FTZ R4, -R4, R5 ;  /* 0x0000000504047221 */ /* 0x000fc80000010100 */
[----:B------:R-:W-:Y:S02]  /*36b0*/  FMUL.FTZ R4, R4, 0.5 ;  /* 0x3f00000004047820 */ /* 0x000fe40000410000 */
.L_x_9163:
[----:B------:R-:W-:Y:S05]  /*36c0*/  BSYNC B1 ;  /* 0x0000000000017941 */ /* 0x000fea0003800000 */
.L_x_9161:
[----:B------:R-:W-:Y:S01]  /*36d0*/  FADD.FTZ R4, R4, R3 ;  /* 0x0000000304047221 */ /* 0x000fe20000010000 */
[----:B------:R-:W-:Y:S01]  /*36e0*/  PLOP3.LUT P0, PT, PT, PT, PT, 0x80, 0x0 ;  /* 0x000000000000781c */ /* 0x000fe20003f0f070 */
[----:B------:R-:W-:-:S04]  /*36f0*/  FADD.FTZ R15, R14, R15 ;  /* 0x0000000f0e0f7221 */ /* 0x000fc80000010000 */
[----:B------:R-:W-:-:S06]  /*3700*/  FMUL.FTZ R15, R15, R4 ;  /* 0x000000040f0f7220 */ /* 0x000fcc0000410000 */
[----:B------:R-:W2:Y:S01]  /*3710*/  MUFU.SQRT R15, R15 ;  /* 0x0000000f000f7308 */ /* 0x000ea20000002000 */
[----:B------:R-:W-:Y:S05]  /*3720*/  BRA `(.L_x_9155) ;  /* 0x000001a000007947 */ /* 0x000fea0003800000 */
.L_x_9157:
        /* <DEDUP_REMOVED lines=15> */
.L_x_9156:
        /* <DEDUP_REMOVED lines=8> */
.L_x_9154:
[----:B------:R-:W-:Y:S01]  /*38a0*/  PLOP3.LUT P0, PT, PT, PT, PT, 0x80, 0x0 ;  /* 0x000000000000781c */ /* 0x000fe20003f0f070 */
[----:B------:R-:W-:Y:S02]  /*38b0*/  FMUL.FTZ R15, R15, 16777216 ;  /* 0x4b8000000f0f7820 */ /* 0x000fe40000410000 */
[----:B------:R-:W-:-:S05]  /*38c0*/  FMUL.FTZ R14, R14, 16777216 ;  /* 0x4b8000000e0e7820 */ /* 0x000fca0000410000 */
.L_x_9155:
[----:B------:R-:W-:Y:S05]  /*38d0*/  BSYNC B0 ;  /* 0x0000000000007941 */ /* 0x000fea0003800000 */
.L_x_9153:
        /* <DEDUP_REMOVED lines=34> */
.L_x_9166:
        /* <DEDUP_REMOVED lines=29> */
.L_x_9165:
        /* <DEDUP_REMOVED lines=20> */
.L_x_9170:
[----:B------:R-:W-:Y:S05]  /*3e10*/  BSYNC B4 ;  /* 0x0000000000047941 */ /* 0x000fea0003800000 */
.L_x_9169:
        /* <DEDUP_REMOVED lines=18> */
.L_x_9172:
[----:B------:R-:W-:Y:S02]  /*3f40*/  ISETP.GE.AND P0, PT, R14, RZ, PT ;  /* 0x000000ff0e00720c */ /* 0x000fe40003f06270 */
[----:B------:R-:W-:-:S11]  /*3f50*/  MOV R3, 0x3fd774eb ;  /* 0x3fd774eb00037802 */ /* 0x000fd60000000f00 */
[----:B------:R-:W-:-:S04]  /*3f60*/  @P0 FFMA.FTZ R2, R3, 0.93318945169448852539, -R2 ;  /* 0x3f6ee58103020823 */ /* 0x000fc80000010802 */
[----:B------:R-:W-:Y:S02]  /*3f70*/  @!P0 FFMA.FTZ R2, R3, 0.93318945169448852539, R2 ;  /* 0x3f6ee58103028823 */ /* 0x000fe40000010002 */
.L_x_9173:
[----:B------:R-:W-:Y:S05]  /*3f80*/  BSYNC B0 ;  /* 0x0000000000007941 */ /* 0x000fea0003800000 */
.L_x_9171:
        /* <DEDUP_REMOVED lines=11> */
.L_x_9168:
        /* <DEDUP_REMOVED lines=17> */
.L_x_9175:
[----:B------:R-:W-:Y:S05]  /*4150*/  BSYNC B4 ;  /* 0x0000000000047941 */ /* 0x000fea0003800000 */
.L_x_9174:
        /* <DEDUP_REMOVED lines=18> */
.L_x_9177:
[----:B------:R-:W-:Y:S02]  /*4280*/  ISETP.GE.AND P0, PT, R14, RZ, PT ;  /* 0x000000ff0e00720c */ /* 0x000fe40003f06270 */
[----:B------:R-:W-:-:S11]  /*4290*/  MOV R3, 0x3fd774eb ;  /* 0x3fd774eb00037802 */ /* 0x000fd60000000f00 */
[----:B------:R-:W-:-:S04]  /*42a0*/  @P0 FFMA.FTZ R2, R3, 0.93318945169448852539, -R2 ;  /* 0x3f6ee58103020823 */ /* 0x000fc80000010802 */
[----:B------:R-:W-:Y:S02]  /*42b0*/  @!P0 FFMA.FTZ R2, R3, 0.93318945169448852539, R2 ;  /* 0x3f6ee58103028823 */ /* 0x000fe40000010002 */
.L_x_9178:
[----:B------:R-:W-:Y:S05]  /*42c0*/  BSYNC B0 ;  /* 0x0000000000007941 */ /* 0x000fea0003800000 */
.L_x_9176:
        /* <DEDUP_REMOVED lines=10> */
.L_x_9167:
[----:B------:R-:W-:Y:S05]  /*4370*/  BSYNC B3 ;  /* 0x0000000000037941 */ /* 0x000fea0003800000 */
.L_x_9164:
[----:B------:R-:W-:-:S13]  /*4380*/  ISETP.NE.AND P0, PT, R9, RZ, PT ;  /* 0x000000ff0900720c */ /* 0x000fda0003f05270 */
[----:B-1----:R-:W-:-:S05]  /*4390*/  @!P0 FADD.FTZ R8, -R8, -RZ ;  /* 0x800000ff08088221 */ /* 0x002fca0000010100 */
[----:B------:R-:W-:Y:S01]  /*43a0*/  MOV R14, R8 ;  /* 0x00000008000e7202 */ /* 0x000fe20000000f00 */
[----:B------:R-:W-:Y:S05]  /*43b0*/  BRA `(.L_x_9179) ;  /* 0x00000db000007947 */ /* 0x000fea0003800000 */
.L_x_9142:
[----:B------:R-:W-:Y:S02]  /*43c0*/  FADD.FTZ R2, -R10, 6.1232342629258392722e-17 ;  /* 0x248d31320a027421 */ /* 0x000fe40000010100 */
[----:B------:R-:W-:Y:S02]  /*43d0*/  FADD.FTZ R14, -R11, -RZ ;  /* 0x800000ff0b0e7221 */ /* 0x000fe40000010100 */
[----:B------:R-:W-:Y:S01]  /*43e0*/  FADD.FTZ R2, R2, 1.5707963705062866211 ;  /* 0x3fc90fdb02027421 */ /* 0x000fe20000010000 */
[----:B------:R-:W-:Y:S05]  /*43f0*/  BRA `(.L_x_9179) ;  /* 0x00000d7000007947 */ /* 0x000fea0003800000 */
.L_x_9141:
[----:B------:R-:W-:Y:S01]  /*4400*/  HFMA2.MMA R2, -RZ, RZ, 0, 0 ;  /* 0x00000000ff027435 */ /* 0x000fe200000001ff */
[----:B------:R-:W-:Y:S01]  /*4410*/  FADD.FTZ R14, -R11, -RZ ;  /* 0x800000ff0b0e7221 */ /* 0x000fe20000010100 */
[----:B------:R-:W-:Y:S05]  /*4420*/  BRA `(.L_x_9179) ;  /* 0x00000d4000007947 */ /* 0x000fea0003800000 */
.L_x_9140:
        /* <DEDUP_REMOVED lines=24> */
.L_x_9184:
[----:B------:R-:W-:Y:S05]  /*45b0*/  BSYNC B4 ;  /* 0x0000000000047941 */ /* 0x000fea0003800000 */
.L_x_9183:
        /* <DEDUP_REMOVED lines=18> */
.L_x_9186:
[----:B------:R-:W-:Y:S02]  /*46e0*/  ISETP.GE.AND P0, PT, R10, RZ, PT ;  /* 0x000000ff0a00720c */ /* 0x000fe40003f06270 */
[----:B------:R-:W-:-:S11]  /*46f0*/  MOV R3, 0x3fd774eb ;  /* 0x3fd774eb00037802 */ /* 0x000fd60000000f00 */
[----:B------:R-:W-:-:S04]  /*4700*/  @P0 FFMA.FTZ R2, R3, 0.93318945169448852539, -R2 ;  /* 0x3f6ee58103020823 */ /* 0x000fc80000010802 */
[----:B------:R-:W-:Y:S02]  /*4710*/  @!P0 FFMA.FTZ R2, R3, 0.93318945169448852539, R2 ;  /* 0x3f6ee58103028823 */ /* 0x000fe40000010002 */
.L_x_9187:
[----:B------:R-:W-:Y:S05]  /*4720*/  BSYNC B0 ;  /* 0x0000000000007941 */ /* 0x000fea0003800000 */
.L_x_9185:
        /* <DEDUP_REMOVED lines=13> */
.L_x_9182:
        /* <DEDUP_REMOVED lines=12> */
.L_x_9190:
[----:B------:R-:W-:Y:S05]  /*48c0*/  BSYNC B4 ;  /* 0x0000000000047941 */ /* 0x000fea0003800000 */
.L_x_9189:
        /* <DEDUP_REMOVED lines=18> */
.L_x_9192:
[----:B------:R-:W-:Y:S02]  /*49f0*/  ISETP.GE.AND P0, PT, R10, RZ, PT ;  /* 0x000000ff0a00720c */ /* 0x000fe40003f06270 */
[----:B------:R-:W-:-:S11]  /*4a00*/  MOV R3, 0x3fd774eb ;  /* 0x3fd774eb00037802 */ /* 0x000fd60000000f00 */
[----:B------:R-:W-:-:S04]  /*4a10*/  @P0 FFMA.FTZ R2, R3, 0.93318945169448852539, -R2 ;  /* 0x3f6ee58103020823 */ /* 0x000fc80000010802 */
[----:B------:R-:W-:Y:S02]  /*4a20*/  @!P0 FFMA.FTZ R2, R3, 0.93318945169448852539, R2 ;  /* 0x3f6ee58103028823 */ /* 0x000fe40000010002 */
.L_x_9193:
[----:B------:R-:W-:Y:S05]  /*4a30*/  BSYNC B0 ;  /* 0x0000000000007941 */ /* 0x000fea0003800000 */
.L_x_9191:
        /* <DEDUP_REMOVED lines=27> */
.L_x_9181:
        /* <DEDUP_REMOVED lines=33> */
.L_x_9195:
[----:B------:R-:W-:Y:S05]  /*4e00*/  BSYNC B4 ;  /* 0x0000000000047941 */ /* 0x000fea0003800000 */
.L_x_9194:
        /* <DEDUP_REMOVED lines=18> */
.L_x_9197:
[----:B------:R-:W-:Y:S02]  /*4f30*/  ISETP.GE.AND P0, PT, R10, RZ, PT ;  /* 0x000000ff0a00720c */ /* 0x000fe40003f06270 */
[----:B------:R-:W-:-:S11]  /*4f40*/  MOV R3, 0x3fd774eb ;  /* 0x3fd774eb00037802 */ /* 0x000fd60000000f00 */
[----:B------:R-:W-:-:S04]  /*4f50*/  @P0 FFMA.FTZ R2, R3, 0.93318945169448852539, -R2 ;  /* 0x3f6ee58103020823 */ /* 0x000fc80000010802 */
[----:B------:R-:W-:Y:S02]  /*4f60*/  @!P0 FFMA.FTZ R2, R3, 0.93318945169448852539, R2 ;  /* 0x3f6ee58103028823 */ /* 0x000fe40000010002 */
.L_x_9198:
[----:B------:R-:W-:Y:S05]  /*4f70*/  BSYNC B0 ;  /* 0x0000000000007941 */ /* 0x000fea0003800000 */
.L_x_9196:
        /* <DEDUP_REMOVED lines=10> */
.L_x_9188:
[----:B------:R-:W-:Y:S05]  /*5020*/  BSYNC B3 ;  /* 0x0000000000037941 */ /* 0x000fea0003800000 */
.L_x_9180:
[----:B------:R-:W-:Y:S01]  /*5030*/  ISETP.NE.AND P0, PT, R9, RZ, PT ;  /* 0x000000ff0900720c */ /* 0x000fe20003f05270 */
[----:B------:R-:W-:Y:S02]  /*5040*/  FADD.FTZ R14, R32, 0.69314718246459960938 ;  /* 0x3f317218200e7421 */ /* 0x000fe40000010000 */
[----:B------:R-:W-:-:S10]  /*5050*/  FADD.FTZ R2, |R2|, -RZ ;  /* 0x800000ff02027221 */ /* 0x000fd40000010200 */
[----:B------:R-:W-:Y:S01]  /*5060*/  @!P0 FADD.FTZ R14, -R14, -RZ ;  /* 0x800000ff0e0e8221 */ /* 0x000fe20000010100 */
[----:B------:R-:W-:Y:S05]  /*5070*/  BRA `(.L_x_9179) ;  /* 0x000000f000007947 */ /* 0x000fea0003800000 */
.L_x_9139:
        /* <DEDUP_REMOVED lines=15> */
.L_x_9179:
[----:B------:R-:W-:Y:S05]  /*5170*/  BSYNC B2 ;  /* 0x0000000000027941 */ /* 0x000fea0003800000 */
.L_x_9138:
        /* <DEDUP_REMOVED lines=10> */
.L_x_9200:
[----:B------:R-:W-:Y:S02]  /*5220*/  FSETP.GTU.FTZ.AND P0, PT, R3, +INF , PT ;  /* 0x7f8000000300780b */ /* 0x000fe40003f1c000 */
[----:B---3--:R-:W-:-:S11]  /*5230*/  MOV R15, R2 ;  /* 0x00000002000f7202 */ /* 0x008fd60000000f00 */
[----:B------:R-:W-:Y:S02]  /*5240*/  @!P0 MOV R14, R3 ;  /* 0x00000003000e8202 */ /* 0x000fe40000000f00 */
.L_x_9201:
[----:B------:R-:W-:Y:S05]  /*5250*/  BSYNC B0 ;  /* 0x0000000000007941 */ /* 0x000fea0003800000 */
.L_x_9199:
        /* <DEDUP_REMOVED lines=108> */
.L_x_9210:
        /* <DEDUP_REMOVED lines=10> */
.L_x_9212:
[----:B------:R-:W-:-:S04]  /*59c0*/  FADD.FTZ R2, -R3, R6 ;  /* 0x0000000603027221 */ /* 0x000fc80000010100 */
[----:B------:R-:W-:Y:S02]  /*59d0*/  FMUL.FTZ R2, R2, 0.5 ;  /* 0x3f00000002027820 */ /* 0x000fe40000410000 */
.L_x_9213:
[----:B------:R-:W-:Y:S05]  /*59e0*/  BSYNC B1 ;  /* 0x0000000000017941 */ /* 0x000fea0003800000 */
.L_x_9211:
        /* <DEDUP_REMOVED lines=11> */
.L_x_9215:
[----:B------:R-:W-:-:S04]  /*5aa0*/  FADD.FTZ R7, R5, -R8 ;  /* 0x8000000805077221 */ /* 0x000fc80000010000 */
[----:B------:R-:W-:Y:S02]  /*5ab0*/  FMUL.FTZ R7, R7, 0.5 ;  /* 0x3f00000007077820 */ /* 0x000fe40000410000 */
.L_x_9216:
[----:B------:R-:W-:Y:S05]  /*5ac0*/  BSYNC B1 ;  /* 0x0000000000017941 */ /* 0x000fea0003800000 */
.L_x_9214:
        /* <DEDUP_REMOVED lines=35> */
.L_x_9209:
[----:B------:R0:W1:Y:S02]  /*5d00*/  MUFU.SQRT R8, R33 ;  /* 0x0000002100087308 */ /* 0x0000640000002000 */
.L_x_9208:
[----:B------:R-:W-:Y:S05]  /*5d10*/  BSYNC B0 ;  /* 0x0000000000007941 */ /* 0x000fea0003800000 */
.L_x_9207:
        /* <DEDUP_REMOVED lines=24> */
.L_x_9223:
[----:B------:R-:W-:-:S04]  /*5ea0*/  FADD.FTZ R3, -R3, R6 ;  /* 0x0000000603037221 */ /* 0x000fc80000010100 */
[----:B------:R-:W-:Y:S02]  /*5eb0*/  FMUL.FTZ R3, R3, 0.5 ;  /* 0x3f00000003037820 */ /* 0x000fe40000410000 */
.L_x_9224:
[----:B------:R-:W-:Y:S05]  /*5ec0*/  BSYNC B1 ;  /* 0x0000000000017941 */ /* 0x000fea0003800000 */
.L_x_9222:
        /* <DEDUP_REMOVED lines=10> */
.L_x_9226:
[----:B------:R-:W-:-:S04]  /*5f70*/  FADD.FTZ R4, -R4, R5 ;  /* 0x0000000504047221 */ /* 0x000fc80000010100 */
[----:B------:R-:W-:Y:S02]  /*5f80*/  FMUL.FTZ R4, R4, 0.5 ;  /* 0x3f00000004047820 */ /* 0x000fe40000410000 */
.L_x_9227:
[----:B------:R-:W-:Y:S05]  /*5f90*/  BSYNC B1 ;  /* 0x0000000000017941 */ /* 0x000fea0003800000 */
.L_x_9225:
[----:B------:R-:W-:Y:S01]  /*5fa0*/  FADD.FTZ R4, R4, R3 ;  /* 0x0000000304047221 */ /* 0x000fe20000010000 */
[----:B------:R-:W-:Y:S01]  /*5fb0*/  PLOP3.LUT P0, PT, PT, PT, PT, 0x80, 0x0 ;  /* 0x000000000000781c */ /* 0x000fe20003f0f070 */
[----:B------:R-:W-:-:S04]  /*5fc0*/  FADD.FTZ R11, R10, R11 ;  /* 0x0000000b0a0b7221 */ /* 0x000fc80000010000 */
[----:B------:R-:W-:-:S06]  /*5fd0*/  FMUL.FTZ R11, R11, R4 ;  /* 0x000000040b0b7220 */ /* 0x000fcc0000410000 */
[----:B------:R-:W2:Y:S01]  /*5fe0*/  MUFU.SQRT R11, R11 ;  /* 0x0000000b000b7308 */ /* 0x000ea20000002000 */
[----:B------:R-:W-:Y:S05]  /*5ff0*/  BRA `(.L_x_9219) ;  /* 0x000001a000007947 */ /* 0x000fea0003800000 */
.L_x_9221:
        /* <DEDUP_REMOVED lines=15> */
.L_x_9220:
        /* <DEDUP_REMOVED lines=8> */
.L_x_9218:
[----:B------:R-:W-:Y:S01]  /*6170*/  PLOP3.LUT P0, PT, PT, PT, PT, 0x80, 0x0 ;  /* 0x000000000000781c */ /* 0x000fe20003f0f070 */
[----:B------:R-:W-:Y:S02]  /*6180*/  FMUL.FTZ R11, R11, 16777216 ;  /* 0x4b8000000b0b7820 */ /* 0x000fe40000410000 */
[----:B------:R-:W-:-:S05]  /*6190*/  FMUL.FTZ R10, R10, 16777216 ;  /* 0x4b8000000a0a7820 */ /* 0x000fca0000410000 */
.L_x_9219:
[----:B------:R-:W-:Y:S05]  /*61a0*/  BSYNC B0 ;  /* 0x0000000000007941 */ /* 0x000fea0003800000 */
.L_x_9217:
        /* <DEDUP_REMOVED lines=34> */
.L_x_9230:
        /* <DEDUP_REMOVED lines=29> */
.L_x_9229:
        /* <DEDUP_REMOVED lines=19> */
[----:B01----:R-:W-:Y:S05]  /*66d0*/  CALL.REL.NOINC `($__internal_17_$__cuda_sm3x_div_rn_ftz_f32_slowpath) ;  /* 0x000231e000007944 */ /* 0x003fea0003c00000 */
.L_x_9234:
[----:B------:R-:W-:Y:S05]  /*66e0*/  BSYNC B4 ;  /* 0x0000000000047941 */ /* 0x000fea0003800000 */
.L_x_9233:
        /* <DEDUP_REMOVED lines=18> */
.L_x_9236:
[----:B------:R-:W-:Y:S02]  /*6810*/  ISETP.GE.AND P0, PT, R10, RZ, PT ;  /* 0x000000ff0a00720c */ /* 0x000fe40003f06270 */
[----:B------:R-:W-:-:S11]  /*6820*/  MOV R3, 0x3fd774eb ;  /* 0x3fd774eb00037802 */ /* 0x000fd60000000f00 */
[----:B------:R-:W-:-:S04]  /*6830*/  @P0 FFMA.FTZ R2, R3, 0.93318945169448852539, -R2 ;  /* 0x3f6ee58103020823 */ /* 0x000fc80000010802 */
[----:B------:R-:W-:Y:S02]  /*6840*/  @!P0 FFMA.FTZ R2, R3, 0.93318945169448852539, R2 ;  /* 0x3f6ee58103028823 */ /* 0x000fe40000010002 */
.L_x_9237:
[----:B------:R-:W-:Y:S05]  /*6850*/  BSYNC B0 ;  /* 0x0000000000007941 */ /* 0x000fea0003800000 */
.L_x_9235:
        /* <DEDUP_REMOVED lines=11> */
.L_x_9232:
        /* <DEDUP_REMOVED lines=17> */
.L_x_9239:
[----:B------:R-:W-:Y:S05]  /*6a20*/  BSYNC B4 ;  /* 0x0000000000047941 */ /* 0x000fea0003800000 */
.L_x_9238:
        /* <DEDUP_REMOVED lines=18> */
.L_x_9241:
[----:B------:R-:W-:Y:S02]  /*6b50*/  ISETP.GE.AND P0, PT, R10, RZ, PT ;  /* 0x000000ff0a00720c */ /* 0x000fe40003f06270 */
[----:B------:R-:W-:-:S11]  /*6b60*/  MOV R3, 0x3fd774eb ;  /* 0x3fd774eb00037802 */ /* 0x000fd60000000f00 */
[----:B------:R-:W-:-:S04]  /*6b70*/  @P0 FFMA.FTZ R2, R3, 0.93318945169448852539, -R2 ;  /* 0x3f6ee58103020823 */ /* 0x000fc80000010802 */
[----:B------:R-:W-:Y:S02]  /*6b80*/  @!P0 FFMA.FTZ R2, R3, 0.93318945169448852539, R2 ;  /* 0x3f6ee58103028823 */ /* 0x000fe40000010002 */
.L_x_9242:
[----:B------:R-:W-:Y:S05]  /*6b90*/  BSYNC B0 ;  /* 0x0000000000007941 */ /* 0x000fea0003800000 */
.L_x_9240:
        /* <DEDUP_REMOVED lines=10> */
.L_x_9231:
[----:B------:R-:W-:Y:S05]  /*6c40*/  BSYNC B3 ;  /* 0x0000000000037941 */ /* 0x000fea0003800000 */
.L_x_9228:
[----:B------:R-:W-:-:S13]  /*6c50*/  ISETP.NE.AND P0, PT, R9, RZ, PT ;  /* 0x000000ff0900720c */ /* 0x000fda0003f05270 */
[----:B-1----:R-:W-:Y:S01]  /*6c60*/  @!P0 FADD.FTZ R8, -R8, -RZ ;  /* 0x800000ff08088221 */ /* 0x002fe20000010100 */
[----:B------:R-:W-:Y:S05]  /*6c70*/  BRA `(.L_x_9243) ;  /* 0x00000db000007947 */ /* 0x000fea0003800000 */
.L_x_9206:
[----:B------:R-:W-:Y:S02]  /*6c80*/  FADD.FTZ R2, -R24, 6.1232342629258392722e-17 ;  /* 0x248d313218027421 */ /* 0x000fe40000010100 */
[----:B------:R-:W-:Y:S02]  /*6c90*/  FADD.FTZ R8, -R25, -RZ ;  /* 0x800000ff19087221 */ /* 0x000fe40000010100 */
[----:B------:R-:W-:Y:S01]  /*6ca0*/  FADD.FTZ R2, R2, 1.5707963705062866211 ;  /* 0x3fc90fdb02027421 */ /* 0x000fe20000010000 */
[----:B------:R-:W-:Y:S05]  /*6cb0*/  BRA `(.L_x_9243) ;  /* 0x00000d7000007947 */ /* 0x000fea0003800000 */
.L_x_9205:
[----:B------:R-:W-:Y:S01]  /*6cc0*/  MOV R2, RZ ;  /* 0x000000ff00027202 */ /* 0x000fe20000000f00 */
[----:B------:R-:W-:Y:S01]  /*6cd0*/  FADD.FTZ R8, -R25, -RZ ;  /* 0x800000ff19087221 */ /* 0x000fe20000010100 */
[----:B------:R-:W-:Y:S05]  /*6ce0*/  BRA `(.L_x_9243) ;  /* 0x00000d4000007947 */ /* 0x000fea0003800000 */
.L_x_9204:
        /* <DEDUP_REMOVED lines=23> */
[----:B------:R-:W-:Y:S05]  /*6e60*/  CALL.REL.NOINC `($__internal_17_$__cuda_sm3x_div_rn_ftz_f32_slowpath) ;  /* 0x00022a5000007944 */ /* 0x000fea0003c00000 */
.L_x_9248:
[----:B------:R-:W-:Y:S05]  /*6e70*/  BSYNC B4 ;  /* 0x0000000000047941 */ /* 0x000fea0003800000 */
.L_x_9247:
        /* <DEDUP_REMOVED lines=18> */
.L_x_9250:
[----:B------:R-:W-:Y:S02]  /*6fa0*/  ISETP.GE.AND P0, PT, R24, RZ, PT ;  /* 0x000000ff1800720c */ /* 0x000fe40003f06270 */
[----:B------:R-:W-:-:S11]  /*6fb0*/  MOV R3, 0x3fd774eb ;  /* 0x3fd774eb00037802 */ /* 0x000fd60000000f00 */
[----:B------:R-:W-:-:S04]  /*6fc0*/  @P0 FFMA.FTZ R2, R3, 0.93318945169448852539, -R2 ;  /* 0x3f6ee58103020823 */ /* 0x000fc80000010802 */
[----:B------:R-:W-:Y:S02]  /*6fd0*/  @!P0 FFMA.FTZ R2, R3, 0.93318945169448852539, R2 ;  /* 0x3f6ee58103028823 */ /* 0x000fe40000010002 */
.L_x_9251:
[----:B------:R-:W-:Y:S05]  /*6fe0*/  BSYNC B0 ;  /* 0x0000000000007941 */ /* 0x000fea0003800000 */
.L_x_9249:
        /* <DEDUP_REMOVED lines=13> */
.L_x_9246:
        /* <DEDUP_REMOVED lines=12> */
.L_x_9254:
[----:B------:R-:W-:Y:S05]  /*7180*/  BSYNC B4 ;  /* 0x0000000000047941 */ /* 0x000fea0003800000 */
.L_x_9253:
        /* <DEDUP_REMOVED lines=18> */
.L_x_9256:
[----:B------:R-:W-:Y:S02]  /*72b0*/  ISETP.GE.AND P0, PT, R24, RZ, PT ;  /* 0x000000ff1800720c */ /* 0x000fe40003f06270 */
[----:B------:R-:W-:-:S11]  /*72c0*/  MOV R3, 0x3fd774eb ;  /* 0x3fd774eb00037802 */ /* 0x000fd60000000f00 */
[----:B------:R-:W-:-:S04]  /*72d0*/  @P0 FFMA.FTZ R2, R3, 0.93318945169448852539, -R2 ;  /* 0x3f6ee58103020823 */ /* 0x000fc80000010802 */
[----:B------:R-:W-:Y:S02]  /*72e0*/  @!P0 FFMA.FTZ R2, R3, 0.93318945169448852539, R2 ;  /* 0x3f6ee58103028823 */ /* 0x000fe40000010002 */
.L_x_9257:
[----:B------:R-:W-:Y:S05]  /*72f0*/  BSYNC B0 ;  /* 0x0000000000007941 */ /* 0x000fea0003800000 */
.L_x_9255:
        /* <DEDUP_REMOVED lines=27> */
.L_x_9245:
        /* <DEDUP_REMOVED lines=32> */
[----:B------:R-:W-:Y:S05]  /*76b0*/  CALL.REL.NOINC `($__internal_17_$__cuda_sm3x_div_rn_ftz_f32_slowpath) ;  /* 0x0002220000007944 */ /* 0x000fea0003c00000 */
.L_x_9259:
[----:B------:R-:W-:Y:S05]  /*76c0*/  BSYNC B4 ;  /* 0x0000000000047941 */ /* 0x000fea0003800000 */
.L_x_9258:
        /* <DEDUP_REMOVED lines=18> */
.L_x_9261:
[----:B------:R-:W-:Y:S02]  /*77f0*/  ISETP.GE.AND P0, PT, R24, RZ, PT ;  /* 0x000000ff1800720c */ /* 0x000fe40003f06270 */
[----:B------:R-:W-:-:S11]  /*7800*/  MOV R3, 0x3fd774eb ;  /* 0x3fd774eb00037802 */ /* 0x000fd60000000f00 */
[----:B------:R-:W-:-:S04]  /*7810*/  @P0 FFMA.FTZ R2, R3, 0.93318945169448852539, -R2 ;  /* 0x3f6ee58103020823 */ /* 0x000fc80000010802 */
[----:B------:R-:W-:Y:S02]  /*7820*/  @!P0 FFMA.FTZ R2, R3, 0.93318945169448852539, R2 ;  /* 0x3f6ee58103028823 */ /* 0x000fe40000010002 */
.L_x_9262:
[----:B------:R-:W-:Y:S05]  /*7830*/  BSYNC B0 ;  /* 0x0000000000007941 */ /* 0x000fea0003800000 */
.L_x_9260:
        /* <DEDUP_REMOVED lines=10> */
.L_x_9252:
[----:B------:R-:W-:Y:S05]  /*78e0*/  BSYNC B3 ;  /* 0x0000000000037941 */ /* 0x000fea0003800000 */
.L_x_9244:
[----:B------:R-:W-:Y:S01]  /*78f0*/  ISETP.NE.AND P0, PT, R9, RZ, PT ;  /* 0x000000ff0900720c */ /* 0x000fe20003f05270 */
[----:B------:R-:W-:Y:S02]  /*7900*/  FADD.FTZ R8, R32, 0.69314718246459960938 ;  /* 0x3f31721820087421 */ /* 0x000fe40000010000 */
[----:B------:R-:W-:-:S10]  /*7910*/  FADD.FTZ R2, |R2|, -RZ ;  /* 0x800000ff02027221 */ /* 0x000fd40000010200 */
[----:B------:R-:W-:Y:S01]  /*7920*/  @!P0 FADD.FTZ R8, -R8, -RZ ;  /* 0x800000ff08088221 */ /* 0x000fe20000010100 */
[----:B------:R-:W-:Y:S05]  /*7930*/  BRA `(.L_x_9243) ;  /* 0x000000f000007947 */ /* 0x000fea0003800000 */
.L_x_9203:
        /* <DEDUP_REMOVED lines=15> */
.L_x_9243:
[----:B------:R-:W-:Y:S05]  /*7a30*/  BSYNC B2 ;  /* 0x0000000000027941 */ /* 0x000fea0003800000 */
.L_x_9202:
        /* <DEDUP_REMOVED lines=10> */
.L_x_9264:
[----:B------:R-:W-:Y:S02]  /*7ae0*/  FSETP.GTU.FTZ.AND P0, PT, R3, +INF , PT ;  /* 0x7f8000000300780b */ /* 0x000fe40003f1c000 */
[----:B------:R-:W-:-:S11]  /*7af0*/  MOV R9, R2 ;  /* 0x0000000200097202 */ /* 0x000fd60000000f00 */
[----:B------:R-:W-:Y:S02]  /*7b00*/  @!P0 MOV R8, R3 ;  /* 0x0000000300088202 */ /* 0x000fe40000000f00 */
.L_x_9265:
[----:B------:R-:W-:Y:S05]  /*7b10*/  BSYNC B0 ;  /* 0x0000000000007941 */ /* 0x000fea0003800000 */
.L_x_9263:
        /* <DEDUP_REMOVED lines=108> */
.L_x_9274:
        /* <DEDUP_REMOVED lines=10> */
.L_x_9276:
[----:B------:R-:W-:-:S04]  /*8280*/  FADD.FTZ R2, -R3, R6 ;  /* 0x0000000603027221 */ /* 0x000fc80000010100 */
[----:B------:R-:W-:Y:S02]  /*8290*/  FMUL.FTZ R2, R2, 0.5 ;  /* 0x3f00000002027820 */ /* 0x000fe40000410000 */
.L_x_9277:
[----:B------:R-:W-:Y:S05]  /*82a0*/  BSYNC B1 ;  /* 0x0000000000017941 */ /* 0x000fea0003800000 */
.L_x_9275:
        /* <DEDUP_REMOVED lines=11> */
.L_x_9279:
[----:B------:R-:W-:-:S04]  /*8360*/  FADD.FTZ R7, R5, -R10 ;  /* 0x8000000a05077221 */ /* 0x000fc80000010000 */
[----:B------:R-:W-:Y:S02]  /*8370*/  FMUL.FTZ R7, R7, 0.5 ;  /* 0x3f00000007077820 */ /* 0x000fe40000410000 */
.L_x_9280:
[----:B------:R-:W-:Y:S05]  /*8380*/  BSYNC B1 ;  /* 0x0000000000017941 */ /* 0x000fea0003800000 */
.L_x_9278:
        /* <DEDUP_REMOVED lines=35> */
.L_x_9273:
[----:B------:R0:W1:Y:S02]  /*85c0*/  MUFU.SQRT R10, R33 ;  /* 0x00000021000a7308 */ /* 0x0000640000002000 */
.L_x_9272:
[----:B------:R-:W-:Y:S05]  /*85d0*/  BSYNC B0 ;  /* 0x0000000000007941 */ /* 0x000fea0003800000 */
.L_x_9271:
        /* <DEDUP_REMOVED lines=24> */
.L_x_9287:
[----:B------:R-:W-:-:S04]  /*8760*/  FADD.FTZ R3, -R3, R6 ;  /* 0x0000000603037221 */ /* 0x000fc80000010100 */
[----:B------:R-:W-:Y:S02]  /*8770*/  FMUL.FTZ R3, R3, 0.5 ;  /* 0x3f00000003037820 */ /* 0x000fe40000410000 */
.L_x_9288:
[----:B------:R-:W-:Y:S05]  /*8780*/  BSYNC B1 ;  /* 0x0000000000017941 */ /* 0x000fea0003800000 */
.L_x_9286:
        /* <DEDUP_REMOVED lines=10> */
.L_x_9290:
[----:B------:R-:W-:-:S04]  /*8830*/  FADD.FTZ R4, -R4, R5 ;  /* 0x0000000504047221 */ /* 0x000fc80000010100 */
[----:B------:R-:W-:Y:S02]  /*8840*/  FMUL.FTZ R4, R4, 0.5 ;  /* 0x3f00000004047820 */ /* 0x000fe40000410000 */
.L_x_9291:
[----:B------:R-:W-:Y:S05]  /*8850*/  BSYNC B1 ;  /* 0x0000000000017941 */ /* 0x000fea0003800000 */
.L_x_9289:
[----:B------:R-:W-:Y:S01]  /*8860*/  FADD.FTZ R4, R4, R3 ;  /* 0x0000000304047221 */ /* 0x000fe20000010000 */
[----:B------:R-:W-:Y:S01]  /*8870*/  PLOP3.LUT P0, PT, PT, PT, PT, 0x80, 0x0 ;  /* 0x000000000000781c */ /* 0x000fe20003f0f070 */
[----:B------:R-:W-:-:S04]  /*8880*/  FADD.FTZ R25, R24, R25 ;  /* 0x0000001918197221 */ /* 0x000fc80000010000 */
[----:B------:R-:W-:-:S06]  /*8890*/  FMUL.FTZ R25, R25, R4 ;  /* 0x0000000419197220 */ /* 0x000fcc0000410000 */
[----:B------:R-:W2:Y:S01]  /*88a0*/  MUFU.SQRT R25, R25 ;  /* 0x0000001900197308 */ /* 0x000ea20000002000 */
[----:B------:R-:W-:Y:S05]  /*88b0*/  BRA `(.L_x_9283) ;  /* 0x000001a000007947 */ /* 0x000fea0003800000 */
.L_x_9285:
        /* <DEDUP_REMOVED lines=15> */
.L_x_9284:
        /* <DEDUP_REMOVED lines=8> */
.L_x_9282:
[----:B------:R-:W-:Y:S01]  /*8a30*/  PLOP3.LUT P0, PT, PT, PT, PT, 0x80, 0x0 ;  /* 0x000000000000781c */ /* 0x000fe20003f0f070 */
[----:B------:R-:W-:Y:S02]  /*8a40*/  FMUL.FTZ R25, R25, 16777216 ;  /* 0x4b80000019197820 */ /* 0x000fe40000410000 */
[----:B------:R-:W-:-:S05]  /*8a50*/  FMUL.FTZ R24, R24, 16777216 ;  /* 0x4b80000018187820 */ /* 0x000fca0000410000 */
.L_x_9283:
[----:B------:R-:W-:Y:S05]  /*8a60*/  BSYNC B0 ;  /* 0x0000000000007941 */ /* 0x000fea0003800000 */
.L_x_9281:
        /* <DEDUP_REMOVED lines=34> */
.L_x_9294:
        /* <DEDUP_REMOVED lines=29> */
.L_x_9293:
        /* <DEDUP_REMOVED lines=20> */
.L_x_9298:
[----:B------:R-:W-:Y:S05]  /*8fa0*/  BSYNC B4 ;  /* 0x0000000000047941 */ /* 0x000fea0003800000 */
.L_x_9297:
        /* <DEDUP_REMOVED lines=18> */
.L_x_9300:
[----:B------:R-:W-:Y:S02]  /*90d0*/  ISETP.GE.AND P0, PT, R24, RZ, PT ;  /* 0x000000ff1800720c */ /* 0x000fe40003f06270 */
[----:B------:R-:W-:-:S11]  /*90e0*/  MOV R3, 0x3fd774eb ;  /* 0x3fd774eb00037802 */ /* 0x000fd60000000f00 */
[----:B------:R-:W-:-:S04]  /*90f0*/  @P0 FFMA.FTZ R2, R3, 0.93318945169448852539, -R2 ;  /* 0x3f6ee58103020823 */ /* 0x000fc80000010802 */
[----:B------:R-:W-:Y:S02]  /*9100*/  @!P0 FFMA.FTZ R2, R3, 0.93318945169448852539, R2 ;  /* 0x3f6ee58103028823 */ /* 0x000fe40000010002 */
.L_x_9301:
[----:B------:R-:W-:Y:S05]  /*9110*/  BSYNC B0 ;  /* 0x0000000000007941 */ /* 0x000fea0003800000 */
.L_x_9299:
        /* <DEDUP_REMOVED lines=11> */
.L_x_9296:
        /* <DEDUP_REMOVED lines=17> */
.L_x_9303:
[----:B------:R-:W-:Y:S05]  /*92e0*/  BSYNC B4 ;  /* 0x0000000000047941 */ /* 0x000fea0003800000 */
.L_x_9302:
        /* <DEDUP_REMOVED lines=18> */
.L_x_9305:
[----:B------:R-:W-:Y:S02]  /*9410*/  ISETP.GE.AND P0, PT, R24, RZ, PT ;  /* 0x000000ff1800720c */ /* 0x000fe40003f06270 */
[----:B------:R-:W-:-:S11]  /*9420*/  MOV R3, 0x3fd774eb ;  /* 0x3fd774eb00037802 */ /* 0x000fd60000000f00 */
[----:B------:R-:W-:-:S04]  /*9430*/  @P0 FFMA.FTZ R2, R3, 0.93318945169448852539, -R2 ;  /* 0x3f6ee58103020823 */ /* 0x000fc80000010802 */
[----:B------:R-:W-:Y:S02]  /*9440*/  @!P0 FFMA.FTZ R2, R3, 0.93318945169448852539, R2 ;  /* 0x3f6ee58103028823 */ /* 0x000fe40000010002 */
.L_x_9306:
[----:B------:R-:W-:Y:S05]  /*9450*/  BSYNC B0 ;  /* 0x0000000000007941 */ /* 0x000fea0003800000 */
.L_x_9304:
        /* <DEDUP_REMOVED lines=10> */
.L_x_9295:
[----:B------:R-:W-:Y:S05]  /*9500*/  BSYNC B3 ;  /* 0x0000000000037941 */ /* 0x000fea0003800000 */
.L_x_9292:
[----:B------:R-:W-:-:S13]  /*9510*/  ISETP.NE.AND P0, PT, R11, RZ, PT ;  /* 0x000000ff0b00720c */ /* 0x000fda0003f05270 */
[----:B-1----:R-:W-:Y:S01]  /*9520*/  @!P0 FADD.FTZ R10, -R10, -RZ ;  /* 0x800000ff0a0a8221 */ /* 0x002fe20000010100 */
[----:B------:R-:W-:Y:S05]  /*9530*/  BRA `(.L_x_9307) ;  /* 0x00000db000007947 */ /* 0x000fea0003800000 */
.L_x_9270:
[----:B------:R-:W-:Y:S02]  /*9540*/  FADD.FTZ R2, -R26, 6.1232342629258392722e-17 ;  /* 0x248d31321a027421 */ /* 0x000fe40000010100 */
[----:B------:R-:W-:Y:S02]  /*9550*/  FADD.FTZ R10, -R27, -RZ ;  /* 0x800000ff1b0a7221 */ /* 0x000fe40000010100 */
[----:B------:R-:W-:Y:S01]  /*9560*/  FADD.FTZ R2, R2, 1.5707963705062866211 ;  /* 0x3fc90fdb02027421 */ /* 0x000fe20000010000 */
[----:B------:R-:W-:Y:S05]  /*9570*/  BRA `(.L_x_9307) ;  /* 0x00000d7000007947 */ /* 0x000fea0003800000 */
.L_x_9269:
[----:B------:R-:W-:Y:S01]  /*9580*/  MOV R2, RZ ;  /* 0x000000ff00027202 */ /* 0x000fe20000000f00 */
[----:B------:R-:W-:Y:S01]  /*9590*/  FADD.FTZ R10, -R27, -RZ ;  /* 0x800000ff1b0a7221 */ /* 0x000fe20000010100 */
[----:B------:R-:W-:Y:S05]  /*95a0*/  BRA `(.L_x_9307) ;  /* 0x00000d4000007947 */ /* 0x000fea0003800000 */
.L_x_9268:
        /* <DEDUP_REMOVED lines=24> */
.L_x_9312:
[----:B------:R-:W-:Y:S05]  /*9730*/  BSYNC B4 ;  /* 0x0000000000047941 */ /* 0x000fea0003800000 */
.L_x_9311:
        /* <DEDUP_REMOVED lines=18> */
.L_x_9314:
[----:B------:R-:W-:Y:S02]  /*9860*/  ISETP.GE.AND P0, PT, R26, RZ, PT ;  /* 0x000000ff1a00720c */ /* 0x000fe40003f06270 */
[----:B------:R-:W-:-:S11]  /*9870*/  MOV R3, 0x3fd774eb ;  /* 0x3fd774eb00037802 */ /* 0x000fd60000000f00 */
[----:B------:R-:W-:-:S04]  /*9880*/  @P0 FFMA.FTZ R2, R3, 0.93318945169448852539, -R2 ;  /* 0x3f6ee58103020823 */ /* 0x000fc80000010802 */
[----:B------:R-:W-:Y:S02]  /*9890*/  @!P0 FFMA.FTZ R2, R3, 0.93318945169448852539, R2 ;  /* 0x3f6ee58103028823 */ /* 0x000fe40000010002 */
.L_x_9315:
[----:B------:R-:W-:Y:S05]  /*98a0*/  BSYNC B0 ;  /* 0x0000000000007941 */ /* 0x000fea0003800000 */
.L_x_9313:
        /* <DEDUP_REMOVED lines=13> */
.L_x_9310:
        /* <DEDUP_REMOVED lines=12> */
.L_x_9318:
[----:B------:R-:W-:Y:S05]  /*9a40*/  BSYNC B4 ;  /* 0x0000000000047941 */ /* 0x000fea0003800000 */
.L_x_9317:
        /* <DEDUP_REMOVED lines=18> */
.L_x_9320:
[----:B------:R-:W-:Y:S02]  /*9b70*/  ISETP.GE.AND P0, PT, R26, RZ, PT ;  /* 0x000000ff1a00720c */ /* 0x000fe40003f06270 */
[----:B------:R-:W-:-:S11]  /*9b80*/  MOV R3, 0x3fd774eb ;  /* 0x3fd774eb00037802 */ /* 0x000fd60000000f00 */
[----:B------:R-:W-:-:S04]  /*9b90*/  @P0 FFMA.FTZ R2, R3, 0.93318945169448852539, -R2 ;  /* 0x3f6ee58103020823 */ /* 0x000fc80000010802 */
[----:B------:R-:W-:Y:S02]  /*9ba0*/  @!P0 FFMA.FTZ R2, R3, 0.93318945169448852539, R2 ;  /* 0x3f6ee58103028823 */ /* 0x000fe40000010002 */
.L_x_9321:
[----:B------:R-:W-:Y:S05]  /*9bb0*/  BSYNC B0 ;  /* 0x0000000000007941 */ /* 0x000fea0003800000 */
.L_x_9319:
        /* <DEDUP_REMOVED lines=27> */
.L_x_9309:
        /* <DEDUP_REMOVED lines=33> */
.L_x_9323:
[----:B------:R-:W-:Y:S05]  /*9f80*/  BSYNC B4 ;  /* 0x0000000000047941 */ /* 0x000fea0003800000 */
.L_x_9322:
        /* <DEDUP_REMOVED lines=18> */
.L_x_9325:
[----:B------:R-:W-:Y:S02]  /*a0b0*/  ISETP.GE.AND P0, PT, R26, RZ, PT ;  /* 0x000000ff1a00720c */ /* 0x000fe40003f06270 */
[----:B------:R-:W-:-:S11]  /*a0c0*/  MOV R3, 0x3fd774eb ;  /* 0x3fd774eb00037802 */ /* 0x000fd60000000f00 */
[----:B------:R-:W-:-:S04]  /*a0d0*/  @P0 FFMA.FTZ R2, R3, 0.93318945169448852539, -R2 ;  /* 0x3f6ee58103020823 */ /* 0x000fc80000010802 */
[----:B------:R-:W-:Y:S02]  /*a0e0*/  @!P0 FFMA.FTZ R2, R3, 0.93318945169448852539, R2 ;  /* 0x3f6ee58103028823 */ /* 0x000fe40000010002 */
.L_x_9326:
[----:B------:R-:W-:Y:S05]  /*a0f0*/  BSYNC B0 ;  /* 0x0000000000007941 */ /* 0x000fea0003800000 */
.L_x_9324:
        /* <DEDUP_REMOVED lines=10> */
.L_x_9316:
[----:B------:R-:W-:Y:S05]  /*a1a0*/  BSYNC B3 ;  /* 0x0000000000037941 */ /* 0x000fea0003800000 */
.L_x_9308:
[----:B------:R-:W-:Y:S01]  /*a1b0*/  ISETP.NE.AND P0, PT, R11, RZ, PT ;  /* 0x000000ff0b00720c */ /* 0x000fe20003f05270 */
[----:B------:R-:W-:Y:S02]  /*a1c0*/  FADD.FTZ R10, R32, 0.69314718246459960938 ;  /* 0x3f317218200a7421 */ /* 0x000fe40000010000 */
[----:B------:R-:W-:-:S10]  /*a1d0*/  FADD.FTZ R2, |R2|, -RZ ;  /* 0x800000ff02027221 */ /* 0x000fd40000010200 */
[----:B------:R-:W-:Y:S01]  /*a1e0*/  @!P0 FADD.FTZ R10, -R10, -RZ ;  /* 0x800000ff0a0a8221 */ /* 0x000fe20000010100 */
[----:B------:R-:W-:Y:S05]  /*a1f0*/  BRA `(.L_x_9307) ;  /* 0x000000f000007947 */ /* 0x000fea0003800000 */
.L_x_9267:
        /* <DEDUP_REMOVED lines=15> */
.L_x_9307:
[----:B------:R-:W-:Y:S05]  /*a2f0*/  BSYNC B2 ;  /* 0x0000000000027941 */ /* 0x000fea0003800000 */
.L_x_9266:
        /* <DEDUP_REMOVED lines=10> */
.L_x_9328:
[----:B------:R-:W-:Y:S02]  /*a3a0*/  FSETP.GTU.FTZ.AND P0, PT, R3, +INF , PT ;  /* 0x7f8000000300780b */ /* 0x000fe40003f1c000 */
[----:B---3--:R-:W-:-:S11]  /*a3b0*/  MOV R11, R2 ;  /* 0x00000002000b7202 */ /* 0x008fd60000000f00 */
[----:B------:R-:W-:Y:S02]  /*a3c0*/  @!P0 MOV R10, R3 ;  /* 0x00000003000a8202 */ /* 0x000fe40000000f00 */
.L_x_9329:
[----:B------:R-:W-:Y:S05]  /*a3d0*/  BSYNC B0 ;  /* 0x0000000000007941 */ /* 0x000fea0003800000 */
.L_x_9327:
        /* <DEDUP_REMOVED lines=108> */
.L_x_9338:
        /* <DEDUP_REMOVED lines=10> */
.L_x_9340:
[----:B------:R-:W-:-:S04]  /*ab40*/  FADD.FTZ R2, -R3, R6 ;  /* 0x0000000603027221 */ /* 0x000fc80000010100 */
[----:B------:R-:W-:Y:S02]  /*ab50*/  FMUL.FTZ R2, R2, 0.5 ;  /* 0x3f00000002027820 */ /* 0x000fe40000410000 */
.L_x_9341:
[----:B------:R-:W-:Y:S05]  /*ab60*/  BSYNC B1 ;  /* 0x0000000000017941 */ /* 0x000fea0003800000 */
.L_x_9339:
        /* <DEDUP_REMOVED lines=11> */
.L_x_9343:
[----:B------:R-:W-:-:S04]  /*ac20*/  FADD.FTZ R7, R5, -R24 ;  /* 0x8000001805077221 */ /* 0x000fc80000010000 */
[----:B------:R-:W-:Y:S02]  /*ac30*/  FMUL.FTZ R7, R7, 0.5 ;  /* 0x3f00000007077820 */ /* 0x000fe40000410000 */
.L_x_9344:
[----:B------:R-:W-:Y:S05]  /*ac40*/  BSYNC B1 ;  /* 0x0000000000017941 */ /* 0x000fea0003800000 */
.L_x_9342:
        /* <DEDUP_REMOVED lines=35> */
.L_x_9337:
[----:B------:R0:W1:Y:S02]  /*ae80*/  MUFU.SQRT R24, R33 ;  /* 0x0000002100187308 */ /* 0x0000640000002000 */
.L_x_9336:
[----:B------:R-:W-:Y:S05]  /*ae90*/  BSYNC B0 ;  /* 0x0000000000007941 */ /* 0x000fea0003800000 */
.L_x_9335:
        /* <DEDUP_REMOVED lines=24> */
.L_x_9351:
[----:B------:R-:W-:-:S04]  /*b020*/  FADD.FTZ R3, -R3, R6 ;  /* 0x0000000603037221 */ /* 0x000fc80000010100 */
[----:B------:R-:W-:Y:S02]  /*b030*/  FMUL.FTZ R3, R3, 0.5 ;  /* 0x3f00000003037820 */ /* 0x000fe40000410000 */
.L_x_9352:
[----:B------:R-:W-:Y:S05]  /*b040*/  BSYNC B1 ;  /* 0x0000000000017941 */ /* 0x000fea0003800000 */
.L_x_9350:
        /* <DEDUP_REMOVED lines=10> */
.L_x_9354:
[----:B------:R-:W-:-:S04]  /*b0f0*/  FADD.FTZ R4, -R4, R5 ;  /* 0x0000000504047221 */ /* 0x000fc80000010100 */
[----:B------:R-:W-:Y:S02]  /*b100*/  FMUL.FTZ R4, R4, 0.5 ;  /* 0x3f00000004047820 */ /* 0x000fe40000410000 */
.L_x_9355:
[----:B------:R-:W-:Y:S05]  /*b110*/  BSYNC B1 ;  /* 0x0000000000017941 */ /* 0x000fea0003800000 */
.L_x_9353:
[----:B------:R-:W-:Y:S01]  /*b120*/  FADD.FTZ R4, R4, R3 ;  /* 0x0000000304047221 */ /* 0x000fe20000010000 */
[----:B------:R-:W-:Y:S01]  /*b130*/  PLOP3.LUT P0, PT, PT, PT, PT, 0x80, 0x0 ;  /* 0x000000000000781c */ /* 0x000fe20003f0f070 */
[----:B------:R-:W-:-:S04]  /*b140*/  FADD.FTZ R27, R26, R27 ;  /* 0x0000001b1a1b7221 */ /* 0x000fc80000010000 */
[----:B------:R-:W-:-:S06]  /*b150*/  FMUL.FTZ R27, R27, R4 ;  /* 0x000000041b1b7220 */ /* 0x000fcc0000410000 */
[----:B------:R-:W2:Y:S01]  /*b160*/  MUFU.SQRT R27, R27 ;  /* 0x0000001b001b7308 */ /* 0x000ea20000002000 */
[----:B------:R-:W-:Y:S05]  /*b170*/  BRA `(.L_x_9347) ;  /* 0x000001a000007947 */ /* 0x000fea0003800000 */
.L_x_9349:
        /* <DEDUP_REMOVED lines=15> */
.L_x_9348:
        /* <DEDUP_REMOVED lines=8> */
.L_x_9346:
[----:B------:R-:W-:Y:S01]  /*b2f0*/  PLOP3.LUT P0, PT, PT, PT, PT, 0x80, 0x0 ;  /* 0x000000000000781c */ /* 0x000fe20003f0f070 */
[----:B------:R-:W-:Y:S02]  /*b300*/  FMUL.FTZ R27, R27, 16777216 ;  /* 0x4b8000001b1b7820 */ /* 0x000fe40000410000 */
[----:B------:R-:W-:-:S05]  /*b310*/  FMUL.FTZ R26, R26, 16777216 ;  /* 0x4b8000001a1a7820 */ /* 0x000fca0000410000 */
.L_x_9347:
[----:B------:R-:W-:Y:S05]  /*b320*/  BSYNC B0 ;  /* 0x0000000000007941 */ /* 0x000fea0003800000 */
.L_x_9345:
        /* <DEDUP_REMOVED lines=34> */
.L_x_9358:
        /* <DEDUP_REMOVED lines=29> */
.L_x_9357:
        /* <DEDUP_REMOVED lines=20> */
.L_x_9362:
[----:B------:R-:W-:Y:S05]  /*b860*/  BSYNC B4 ;  /* 0x0000000000047941 */ /* 0x000fea0003800000 */
.L_x_9361:
        /* <DEDUP_REMOVED lines=18> */
.L_x_9364:
[----:B------:R-:W-:Y:S02]  /*b990*/  ISETP.GE.AND P0, PT, R26, RZ, PT ;  /* 0x000000ff1a00720c */ /* 0x000fe40003f06270 */
[----:B------:R-:W-:-:S11]  /*b9a0*/  MOV R3, 0x3fd774eb ;  /* 0x3fd774eb00037802 */ /* 0x000fd60000000f00 */
[----:B------:R-:W-:-:S04]  /*b9b0*/  @P0 FFMA.FTZ R2, R3, 0.93318945169448852539, -R2 ;  /* 0x3f6ee58103020823 */ /* 0x000fc80000010802 */
[----:B------:R-:W-:Y:S02]  /*b9c0*/  @!P0 FFMA.FTZ R2, R3, 0.93318945169448852539, R2 ;  /* 0x3f6ee58103028823 */ /* 0x000fe40000010002 */
.L_x_9365:
[----:B------:R-:W-:Y:S05]  /*b9d0*/  BSYNC B0 ;  /* 0x0000000000007941 */ /* 0x000fea0003800000 */
.L_x_9363:
        /* <DEDUP_REMOVED lines=11> */
.L_x_9360:
        /* <DEDUP_REMOVED lines=17> */
.L_x_9367:
[----:B------:R-:W-:Y:S05]  /*bba0*/  BSYNC B4 ;  /* 0x0000000000047941 */ /* 0x000fea0003800000 */
.L_x_9366:
        /* <DEDUP_REMOVED lines=18> */
.L_x_9369:
[----:B------:R-:W-:Y:S02]  /*bcd0*/  ISETP.GE.AND P0, PT, R26, RZ, PT ;  /* 0x000000ff1a00720c */ /* 0x000fe40003f06270 */
[----:B------:R-:W-:-:S11]  /*bce0*/  MOV R3, 0x3fd774eb ;  /* 0x3fd774eb00037802 */ /* 0x000fd60000000f00 */
[----:B------:R-:W-:-:S04]  /*bcf0*/  @P0 FFMA.FTZ R2, R3, 0.93318945169448852539, -R2 ;  /* 0x3f6ee58103020823 */ /* 0x000fc80000010802 */
[----:B------:R-:W-:Y:S02]  /*bd00*/  @!P0 FFMA.FTZ R2, R3, 0.93318945169448852539, R2 ;  /* 0x3f6ee58103028823 */ /* 0x000fe40000010002 */
.L_x_9370:
[----:B------:R-:W-:Y:S05]  /*bd10*/  BSYNC B0 ;  /* 0x0000000000007941 */ /* 0x000fea0003800000 */
.L_x_9368:
        /* <DEDUP_REMOVED lines=10> */
.L_x_9359:
[----:B------:R-:W-:Y:S05]  /*bdc0*/  BSYNC B3 ;  /* 0x0000000000037941 */ /* 0x000fea0003800000 */
.L_x_9356:
[----:B------:R-:W-:-:S13]  /*bdd0*/  ISETP.NE.AND P0, PT, R25, RZ, PT ;  /* 0x000000ff1900720c */ /* 0x000fda0003f05270 */
[----:B-1----:R-:W-:Y:S01]  /*bde0*/  @!P0 FADD.FTZ R24, -R24, -RZ ;  /* 0x800000ff18188221 */ /* 0x002fe20000010100 */
[----:B------:R-:W-:Y:S05]  /*bdf0*/  BRA `(.L_x_9371) ;  /* 0x00000db000007947 */ /* 0x000fea0003800000 */
.L_x_9334:
[----:B------:R-:W-:Y:S02]  /*be00*/  FADD.FTZ R2, -R20, 6.1232342629258392722e-17 ;  /* 0x248d313214027421 */ /* 0x000fe40000010100 */
[----:B------:R-:W-:Y:S02]  /*be10*/  FADD.FTZ R24, -R21, -RZ ;  /* 0x800000ff15187221 */ /* 0x000fe40000010100 */
[----:B------:R-:W-:Y:S01]  /*be20*/  FADD.FTZ R2, R2, 1.5707963705062866211 ;  /* 0x3fc90fdb02027421 */ /* 0x000fe20000010000 */
[----:B------:R-:W-:Y:S05]  /*be30*/  BRA `(.L_x_9371) ;  /* 0x00000d7000007947 */ /* 0x000fea0003800000 */
.L_x_9333:
[----:B------:R-:W-:Y:S01]  /*be40*/  MOV R2, RZ ;  /* 0x000000ff00027202 */ /* 0x000fe20000000f00 */
[----:B------:R-:W-:Y:S01]  /*be50*/  FADD.FTZ R24, -R21, -RZ ;  /* 0x800000ff15187221 */ /* 0x000fe20000010100 */
[----:B------:R-:W-:Y:S05]  /*be60*/  BRA `(.L_x_9371) ;  /* 0x00000d4000007947 */ /* 0x000fea0003800000 */
.L_x_9332:
        /* <DEDUP_REMOVED lines=24> */
.L_x_9376:
[----:B------:R-:W-:Y:S05]  /*bff0*/  BSYNC B4 ;  /* 0x0000000000047941 */ /* 0x000fea0003800000 */
.L_x_9375:
        /* <DEDUP_REMOVED lines=18> */
.L_x_9378:
[----:B------:R-:W-:Y:S02]  /*c120*/  ISETP.GE.AND P0, PT, R20, RZ, PT ;  /* 0x000000ff1400720c */ /* 0x000fe40003f06270 */
[----:B------:R-:W-:-:S11]  /*c130*/  MOV R3, 0x3fd774eb ;  /* 0x3fd774eb00037802 */ /* 0x000fd60000000f00 */
[----:B------:R-:W-:-:S04]  /*c140*/  @P0 FFMA.FTZ R2, R3, 0.93318945169448852539, -R2 ;  /* 0x3f6ee58103020823 */ /* 0x000fc80000010802 */
[----:B------:R-:W-:Y:S02]  /*c150*/  @!P0 FFMA.FTZ R2, R3, 0.93318945169448852539, R2 ;  /* 0x3f6ee58103028823 */ /* 0x000fe40000010002 */
.L_x_9379:
[----:B------:R-:W-:Y:S05]  /*c160*/  BSYNC B0 ;  /* 0x0000000000007941 */ /* 0x000fea0003800000 */
.L_x_9377:
        /* <DEDUP_REMOVED lines=13> */
.L_x_9374:
        /* <DEDUP_REMOVED lines=12> */
.L_x_9382:
[----:B------:R-:W-:Y:S05]  /*c300*/  BSYNC B4 ;  /* 0x0000000000047941 */ /* 0x000fea0003800000 */
.L_x_9381:
        /* <DEDUP_REMOVED lines=18> */
.L_x_9384:
[----:B------:R-:W-:Y:S02]  /*c430*/  ISETP.GE.AND P0, PT, R20, RZ, PT ;  /* 0x000000ff1400720c */ /* 0x000fe40003f06270 */
[----:B------:R-:W-:-:S11]  /*c440*/  MOV R3, 0x3fd774eb ;  /* 0x3fd774eb00037802 */ /* 0x000fd60000000f00 */
[----:B------:R-:W-:-:S04]  /*c450*/  @P0 FFMA.FTZ R2, R3, 0.93318945169448852539, -R2 ;  /* 0x3f6ee58103020823 */ /* 0x000fc80000010802 */
[----:B------:R-:W-:Y:S02]  /*c460*/  @!P0 FFMA.FTZ R2, R3, 0.93318945169448852539, R2 ;  /* 0x3f6ee58103028823 */ /* 0x000fe40000010002 */
.L_x_9385:
[----:B------:R-:W-:Y:S05]  /*c470*/  BSYNC B0 ;  /* 0x0000000000007941 */ /* 0x000fea0003800000 */
.L_x_9383:
        /* <DEDUP_REMOVED lines=27> */
.L_x_9373:
        /* <DEDUP_REMOVED lines=33> */
.L_x_9387:
[----:B------:R-:W-:Y:S05]  /*c840*/  BSYNC B4 ;  /* 0x0000000000047941 */ /* 0x000fea0003800000 */
.L_x_9386:
        /* <DEDUP_REMOVED lines=18> */
.L_x_9389:
[----:B------:R-:W-:Y:S02]  /*c970*/  ISETP.GE.AND P0, PT, R20, RZ, PT ;  /* 0x000000ff1400720c */ /* 0x000fe40003f06270 */
[----:B------:R-:W-:-:S11]  /*c980*/  MOV R3, 0x3fd774eb ;  /* 0x3fd774eb00037802 */ /* 0x000fd60000000f00 */
[----:B------:R-:W-:-:S04]  /*c990*/  @P0 FFMA.FTZ R2, R3, 0.93318945169448852539, -R2 ;  /* 0x3f6ee58103020823 */ /* 0x000fc80000010802 */
[----:B------:R-:W-:Y:S02]  /*c9a0*/  @!P0 FFMA.FTZ R2, R3, 0.93318945169448852539, R2 ;  /* 0x3f6ee58103028823 */ /* 0x000fe40000010002 */
.L_x_9390:
[----:B------:R-:W-:Y:S05]  /*c9b0*/  BSYNC B0 ;  /* 0x0000000000007941 */ /* 0x000fea0003800000 */
.L_x_9388:
        /* <DEDUP_REMOVED lines=10> */
.L_x_9380:
[----:B------:R-:W-:Y:S05]  /*ca60*/  BSYNC B3 ;  /* 0x0000000000037941 */ /* 0x000fea0003800000 */
.L_x_9372:
[----:B------:R-:W-:Y:S01]  /*ca70*/  ISETP.NE.AND P0, PT, R25, RZ, PT ;  /* 0x000000ff1900720c */ /* 0x000fe20003f05270 */
[----:B------:R-:W-:Y:S02]  /*ca80*/  FADD.FTZ R24, R32, 0.69314718246459960938 ;  /* 0x3f31721820187421 */ /* 0x000fe40000010000 */
[----:B------:R-:W-:-:S10]  /*ca90*/  FADD.FTZ R2, |R2|, -RZ ;  /* 0x800000ff02027221 */ /* 0x000fd40000010200 */
[----:B------:R-:W-:Y:S01]  /*caa0*/  @!P0 FADD.FTZ R24, -R24, -RZ ;  /* 0x800000ff18188221 */ /* 0x000fe20000010100 */
[----:B------:R-:W-:Y:S05]  /*cab0*/  BRA `(.L_x_9371) ;  /* 0x000000f000007947 */ /* 0x000fea0003800000 */
.L_x_9331:
        /* <DEDUP_REMOVED lines=15> */
.L_x_9371:
[----:B------:R-:W-:Y:S05]  /*cbb0*/  BSYNC B2 ;  /* 0x0000000000027941 */ /* 0x000fea0003800000 */
.L_x_9330:
        /* <DEDUP_REMOVED lines=10> */
.L_x_9392:
[----:B------:R-:W-:Y:S02]  /*cc60*/  FSETP.GTU.FTZ.AND P0, PT, R3, +INF , PT ;  /* 0x7f8000000300780b */ /* 0x000fe40003f1c000 */
[----:B------:R-:W-:-:S11]  /*cc70*/  MOV R25, R2 ;  /* 0x0000000200197202 */ /* 0x000fd60000000f00 */
[----:B------:R-:W-:Y:S02]  /*cc80*/  @!P0 MOV R24, R3 ;  /* 0x0000000300188202 */ /* 0x000fe40000000f00 */
.L_x_9393:
[----:B------:R-:W-:Y:S05]  /*cc90*/  BSYNC B0 ;  /* 0x0000000000007941 */ /* 0x000fea0003800000 */
.L_x_9391:
        /* <DEDUP_REMOVED lines=108> */
.L_x_9402:
        /* <DEDUP_REMOVED lines=10> */
.L_x_9404:
[----:B------:R-:W-:-:S04]  /*d400*/  FADD.FTZ R2, -R3, R6 ;  /* 0x0000000603027221 */ /* 0x000fc80000010100 */
[----:B------:R-:W-:Y:S02]  /*d410*/  FMUL.FTZ R2, R2, 0.5 ;  /* 0x3f00000002027820 */ /* 0x000fe40000410000 */
.L_x_9405:
[----:B------:R-:W-:Y:S05]  /*d420*/  BSYNC B1 ;  /* 0x0000000000017941 */ /* 0x000fea0003800000 */
.L_x_9403:
        /* <DEDUP_REMOVED lines=11> */
.L_x_9407:
[----:B------:R-:W-:-:S04]  /*d4e0*/  FADD.FTZ R7, R5, -R20 ;  /* 0x8000001405077221 */ /* 0x000fc80000010000 */
[----:B------:R-:W-:Y:S02]  /*d4f0*/  FMUL.FTZ R7, R7, 0.5 ;  /* 0x3f00000007077820 */ /* 0x000fe40000410000 */
.L_x_9408:
[----:B------:R-:W-:Y:S05]  /*d500*/  BSYNC B1 ;  /* 0x0000000000017941 */ /* 0x000fea0003800000 */
.L_x_9406:
        /* <DEDUP_REMOVED lines=35> */
.L_x_9401:
[----:B------:R0:W1:Y:S02]  /*d740*/  MUFU.SQRT R20, R33 ;  /* 0x0000002100147308 */ /* 0x0000640000002000 */
.L_x_9400:
[----:B------:R-:W-:Y:S05]  /*d750*/  BSYNC B0 ;  /* 0x0000000000007941 */ /* 0x000fea0003800000 */
.L_x_9399:
        /* <DEDUP_REMOVED lines=24> */
.L_x_9415:
[----:B------:R-:W-:-:S04]  /*d8e0*/  FADD.FTZ R3, -R3, R6 ;  /* 0x0000000603037221 */ /* 0x000fc80000010100 */
[----:B------:R-:W-:Y:S02]  /*d8f0*/  FMUL.FTZ R3, R3, 0.5 ;  /* 0x3f00000003037820 */ /* 0x000fe40000410000 */
.L_x_9416:
[----:B------:R-:W-:Y:S05]  /*d900*/  BSYNC B1 ;  /* 0x0000000000017941 */ /* 0x000fea0003800000 */
.L_x_9414:
        /* <DEDUP_REMOVED lines=10> */
.L_x_9418:
[----:B------:R-:W-:-:S04]  /*d9b0*/  FADD.FTZ R4, -R4, R5 ;  /* 0x0000000504047221 */ /* 0x000fc80000010100 */
[----:B------:R-:W-:Y:S02]  /*d9c0*/  FMUL.FTZ R4, R4, 0.5 ;  /* 0x3f00000004047820 */ /* 0x000fe40000410000 */
.L_x_9419:
[----:B------:R-:W-:Y:S05]  /*d9d0*/  BSYNC B1 ;  /* 0x0000000000017941 */ /* 0x000fea0003800000 */
.L_x_9417:
[----:B------:R-:W-:Y:S01]  /*d9e0*/  FADD.FTZ R4, R4, R3 ;  /* 0x0000000304047221 */ /* 0x000fe20000010000 */
[----:B------:R-:W-:Y:S01]  /*d9f0*/  PLOP3.LUT P0, PT, PT, PT, PT, 0x80, 0x0 ;  /* 0x000000000000781c */ /* 0x000fe20003f0f070 */
[----:B------:R-:W-:-:S04]  /*da00*/  FADD.FTZ R27, R26, R27 ;  /* 0x0000001b1a1b7221 */ /* 0x000fc80000010000 */
[----:B------:R-:W-:-:S06]  /*da10*/  FMUL.FTZ R27, R27, R4 ;  /* 0x000000041b1b7220 */ /* 0x000fcc0000410000 */
[----:B------:R-:W2:Y:S01]  /*da20*/  MUFU.SQRT R27, R27 ;  /* 0x0000001b001b7308 */ /* 0x000ea20000002000 */
[----:B------:R-:W-:Y:S05]  /*da30*/  BRA `(.L_x_9411) ;  /* 0x000001a000007947 */ /* 0x000fea0003800000 */
.L_x_9413:
        /* <DEDUP_REMOVED lines=15> */
.L_x_9412:
        /* <DEDUP_REMOVED lines=8> */
.L_x_9410:
[----:B------:R-:W-:Y:S01]  /*dbb0*/  PLOP3.LUT P0, PT, PT, PT, PT, 0x80, 0x0 ;  /* 0x000000000000781c */ /* 0x000fe20003f0f070 */
[----:B------:R-:W-:Y:S02]  /*dbc0*/  FMUL.FTZ R27, R27, 16777216 ;  /* 0x4b8000001b1b7820 */ /* 0x000fe40000410000 */
[----:B------:R-:W-:-:S05]  /*dbd0*/  FMUL.FTZ R26, R26, 16777216 ;  /* 0x4b8000001a1a7820 */ /* 0x000fca0000410000 */
.L_x_9411:
[----:B------:R-:W-:Y:S05]  /*dbe0*/  BSYNC B0 ;  /* 0x0000000000007941 */ /* 0x000fea0003800000 */
.L_x_9409:
        /* <DEDUP_REMOVED lines=34> */
.L_x_9422:
        /* <DEDUP_REMOVED lines=29> */
.L_x_9421:
        /* <DEDUP_REMOVED lines=20> */
.L_x_9426:
[----:B------:R-:W-:Y:S05]  /*e120*/  BSYNC B4 ;  /* 0x0000000000047941 */ /* 0x000fea0003800000 */
.L_x_9425:
        /* <DEDUP_REMOVED lines=18> */
.L_x_9428:
[----:B------:R-:W-:Y:S02]  /*e250*/  ISETP.GE.AND P0, PT, R26, RZ, PT ;  /* 0x000000ff1a00720c */ /* 0x000fe40003f06270 */
[----:B------:R-:W-:-:S11]  /*e260*/  MOV R3, 0x3fd774eb ;  /* 0x3fd774eb00037802 */ /* 0x000fd60000000f00 */
[----:B------:R-:W-:-:S04]  /*e270*/  @P0 FFMA.FTZ R2, R3, 0.93318945169448852539, -R2 ;  /* 0x3f6ee58103020823 */ /* 0x000fc80000010802 */
[----:B------:R-:W-:Y:S02]  /*e280*/  @!P0 FFMA.FTZ R2, R3, 0.93318945169448852539, R2 ;  /* 0x3f6ee58103028823 */ /* 0x000fe40000010002 */
.L_x_9429:
[----:B------:R-:W-:Y:S05]  /*e290*/  BSYNC B0 ;  /* 0x0000000000007941 */ /* 0x000fea0003800000 */
.L_x_9427:
        /* <DEDUP_REMOVED lines=11> */
.L_x_9424:
        /* <DEDUP_REMOVED lines=17> */
.L_x_9431:
[----:B------:R-:W-:Y:S05]  /*e460*/  BSYNC B4 ;  /* 0x0000000000047941 */ /* 0x000fea0003800000 */
.L_x_9430:
        /* <DEDUP_REMOVED lines=18> */
.L_x_9433:
[----:B------:R-:W-:Y:S02]  /*e590*/  ISETP.GE.AND P0, PT, R26, RZ, PT ;  /* 0x000000ff1a00720c */ /* 0x000fe40003f06270 */
[----:B------:R-:W-:-:S11]  /*e5a0*/  MOV R3, 0x3fd774eb ;  /* 0x3fd774eb00037802 */ /* 0x000fd60000000f00 */
[----:B------:R-:W-:-:S04]  /*e5b0*/  @P0 FFMA.FTZ R2, R3, 0.93318945169448852539, -R2 ;  /* 0x3f6ee58103020823 */ /* 0x000fc80000010802 */
[----:B------:R-:W-:Y:S02]  /*e5c0*/  @!P0 FFMA.FTZ R2, R3, 0.93318945169448852539, R2 ;  /* 0x3f6ee58103028823 */ /* 0x000fe40000010002 */
.L_x_9434:
[----:B------:R-:W-:Y:S05]  /*e5d0*/  BSYNC B0 ;  /* 0x0000000000007941 */ /* 0x000fea0003800000 */
.L_x_9432:
        /* <DEDUP_REMOVED lines=10> */
.L_x_9423:
[----:B------:R-:W-:Y:S05]  /*e680*/  BSYNC B3 ;  /* 0x0000000000037941 */ /* 0x000fea0003800000 */
.L_x_9420:
[----:B------:R-:W-:-:S13]  /*e690*/  ISETP.NE.AND P0, PT, R21, RZ, PT ;  /* 0x000000ff1500720c */ /* 0x000fda0003f05270 */
[----:B-1----:R-:W-:-:S05]  /*e6a0*/  @!P0 FADD.FTZ R20, -R20, -RZ ;  /* 0x800000ff14148221 */ /* 0x002fca0000010100 */
[----:B------:R-:W-:Y:S01]  /*e6b0*/  MOV R26, R20 ;  /* 0x00000014001a7202 */ /* 0x000fe20000000f00 */
[----:B------:R-:W-:Y:S05]  /*e6c0*/  BRA `(.L_x_9435) ;  /* 0x00000db000007947 */ /* 0x000fea0003800000 */
.L_x_9398:
[----:B------:R-:W-:Y:S02]  /*e6d0*/  FADD.FTZ R2, -R22, 6.1232342629258392722e-17 ;  /* 0x248d313216027421 */ /* 0x000fe40000010100 */
[----:B------:R-:W-:Y:S02]  /*e6e0*/  FADD.FTZ R26, -R23, -RZ ;  /* 0x800000ff171a7221 */ /* 0x000fe40000010100 */
[----:B------:R-:W-:Y:S01]  /*e6f0*/  FADD.FTZ R2, R2, 1.5707963705062866211 ;  /* 0x3fc90fdb02027421 */ /* 0x000fe20000010000 */
[----:B------:R-:W-:Y:S05]  /*e700*/  BRA `(.L_x_9435) ;  /* 0x00000d7000007947 */ /* 0x000fea0003800000 */
.L_x_9397:
[----:B------:R-:W-:Y:S01]  /*e710*/  HFMA2.MMA R2, -RZ, RZ, 0, 0 ;  /* 0x00000000ff027435 */ /* 0x000fe200000001ff */
[----:B------:R-:W-:Y:S01]  /*e720*/  FADD.FTZ R26, -R23, -RZ ;  /* 0x800000ff171a7221 */ /* 0x000fe20000010100 */
[----:B------:R-:W-:Y:S05]  /*e730*/  BRA `(.L_x_9435) ;  /* 0x00000d4000007947 */ /* 0x000fea0003800000 */
.L_x_9396:
        /* <DEDUP_REMOVED lines=24> */
.L_x_9440:
[----:B------:R-:W-:Y:S05]  /*e8c0*/  BSYNC B4 ;  /* 0x0000000000047941 */ /* 0x000fea0003800000 */
.L_x_9439:
        /* <DEDUP_REMOVED lines=18> */
.L_x_9442:
[----:B------:R-:W-:Y:S02]  /*e9f0*/  ISETP.GE.AND P0, PT, R22, RZ, PT ;  /* 0x000000ff1600720c */ /* 0x000fe40003f06270 */
[----:B------:R-:W-:-:S11]  /*ea00*/  MOV R3, 0x3fd774eb ;  /* 0x3fd774eb00037802 */ /* 0x000fd60000000f00 */
[----:B------:R-:W-:-:S04]  /*ea10*/  @P0 FFMA.FTZ R2, R3, 0.93318945169448852539, -R2 ;  /* 0x3f6ee58103020823 */ /* 0x000fc80000010802 */
[----:B------:R-:W-:Y:S02]  /*ea20*/  @!P0 FFMA.FTZ R2, R3, 0.93318945169448852539, R2 ;  /* 0x3f6ee58103028823 */ /* 0x000fe40000010002 */
.L_x_9443:
[----:B------:R-:W-:Y:S05]  /*ea30*/  BSYNC B0 ;  /* 0x0000000000007941 */ /* 0x000fea0003800000 */
.L_x_9441:
        /* <DEDUP_REMOVED lines=13> */
.L_x_9438:
        /* <DEDUP_REMOVED lines=12> */
.L_x_9446:
[----:B------:R-:W-:Y:S05]  /*ebd0*/  BSYNC B4 ;  /* 0x0000000000047941 */ /* 0x000fea0003800000 */
.L_x_9445:
        /* <DEDUP_REMOVED lines=18> */
.L_x_9448:
[----:B------:R-:W-:Y:S02]  /*ed00*/  ISETP.GE.AND P0, PT, R22, RZ, PT ;  /* 0x000000ff1600720c */ /* 0x000fe40003f06270 */
[----:B------:R-:W-:-:S11]  /*ed10*/  MOV R3, 0x3fd774eb ;  /* 0x3fd774eb00037802 */ /* 0x000fd60000000f00 */
[----:B------:R-:W-:-:S04]  /*ed20*/  @P0 FFMA.FTZ R2, R3, 0.93318945169448852539, -R2 ;  /* 0x3f6ee58103020823 */ /* 0x000fc80000010802 */
[----:B------:R-:W-:Y:S02]  /*ed30*/  @!P0 FFMA.FTZ R2, R3, 0.93318945169448852539, R2 ;  /* 0x3f6ee58103028823 */ /* 0x000fe40000010002 */
.L_x_9449:
[----:B------:R-:W-:Y:S05]  /*ed40*/  BSYNC B0 ;  /* 0x0000000000007941 */ /* 0x000fea0003800000 */
.L_x_9447:
        /* <DEDUP_REMOVED lines=27> */
.L_x_9437:
        /* <DEDUP_REMOVED lines=33> */
.L_x_9451:
[----:B------:R-:W-:Y:S05]  /*f110*/  BSYNC B4 ;  /* 0x0000000000047941 */ /* 0x000fea0003800000 */
.L_x_9450:
        /* <DEDUP_REMOVED lines=18> */
.L_x_9453:
[----:B------:R-:W-:Y:S02]  /*f240*/  ISETP.GE.AND P0, PT, R22, RZ, PT ;  /* 0x000000ff1600720c */ /* 0x000fe40003f06270 */
[----:B------:R-:W-:-:S11]  /*f250*/  MOV R3, 0x3fd774eb ;  /* 0x3fd774eb00037802 */ /* 0x000fd60000000f00 */
[----:B------:R-:W-:-:S04]  /*f260*/  @P0 FFMA.FTZ R2, R3, 0.93318945169448852539, -R2 ;  /* 0x3f6ee58103020823 */ /* 0x000fc80000010802 */
[----:B------:R-:W-:Y:S02]  /*f270*/  @!P0 FFMA.FTZ R2, R3, 0.93318945169448852539, R2 ;  /* 0x3f6ee58103028823 */ /* 0x000fe40000010002 */
.L_x_9454:
[----:B------:R-:W-:Y:S05]  /*f280*/  BSYNC B0 ;  /* 0x0000000000007941 */ /* 0x000fea0003800000 */
.L_x_9452:
        /* <DEDUP_REMOVED lines=10> */
.L_x_9444:
[----:B------:R-:W-:Y:S05]  /*f330*/  BSYNC B3 ;  /* 0x0000000000037941 */ /* 0x000fea0003800000 */
.L_x_9436:
[----:B------:R-:W-:Y:S01]  /*f340*/  ISETP.NE.AND P0, PT, R21, RZ, PT ;  /* 0x000000ff1500720c */ /* 0x000fe20003f05270 */
[----:B------:R-:W-:Y:S02]  /*f350*/  FADD.FTZ R26, R32, 0.69314718246459960938 ;  /* 0x3f317218201a7421 */ /* 0x000fe40000010000 */
[----:B------:R-:W-:-:S10]  /*f360*/  FADD.FTZ R2, |R2|, -RZ ;  /* 0x800000ff02027221 */ /* 0x000fd40000010200 */
[----:B------:R-:W-:Y:S01]  /*f370*/  @!P0 FADD.FTZ R26, -R26, -RZ ;  /* 0x800000ff1a1a8221 */ /* 0x000fe20000010100 */
[----:B------:R-:W-:Y:S05]  /*f380*/  BRA `(.L_x_9435) ;  /* 0x000000f000007947 */ /* 0x000fea0003800000 */
.L_x_9395:
        /* <DEDUP_REMOVED lines=15> */
.L_x_9435:
[----:B------:R-:W-:Y:S05]  /*f480*/  BSYNC B2 ;  /* 0x0000000000027941 */ /* 0x000fea0003800000 */
.L_x_9394:
        /* <DEDUP_REMOVED lines=10> */
.L_x_9456:
[----:B------:R-:W-:Y:S02]  /*f530*/  FSETP.GTU.FTZ.AND P0, PT, R3, +INF , PT ;  /* 0x7f8000000300780b */ /* 0x000fe40003f1c000 */
[----:B---3--:R-:W-:-:S11]  /*f540*/  MOV R27, R2 ;  /* 0x00000002001b7202 */ /* 0x008fd60000000f00 */
[----:B------:R-:W-:Y:S02]  /*f550*/  @!P0 MOV R26, R3 ;  /* 0x00000003001a8202 */ /* 0x000fe40000000f00 */
.L_x_9457:
[----:B------:R-:W-:Y:S05]  /*f560*/  BSYNC B0 ;  /* 0x0000000000007941 */ /* 0x000fea0003800000 */
.L_x_9455:
        /* <DEDUP_REMOVED lines=108> */
.L_x_9466:
        /* <DEDUP_REMOVED lines=10> */
.L_x_9468:
[----:B------:R-:W-:-:S04]  /*fcd0*/  FADD.FTZ R2, -R3, R6 ;  /* 0x0000000603027221 */ /* 0x000fc80000010100 */
[----:B------:R-:W-:Y:S02]  /*fce0*/  FMUL.FTZ R2, R2, 0.5 ;  /* 0x3f00000002027820 */ /* 0x000fe40000410000 */
.L_x_9469:
[----:B------:R-:W-:Y:S05]  /*fcf0*/  BSYNC B1 ;  /* 0x0000000000017941 */ /* 0x000fea0003800000 */
.L_x_9467:
        /* <DEDUP_REMOVED lines=11> */
.L_x_9471:
[----:B------:R-:W-:-:S04]  /*fdb0*/  FADD.FTZ R7, R5, -R20 ;  /* 0x8000001405077221 */ /* 0x000fc80000010000 */
[----:B------:R-:W-:Y:S02]  /*fdc0*/  FMUL.FTZ R7, R7, 0.5 ;  /* 0x3f00000007077820 */ /* 0x000fe40000410000 */
.L_x_9472:
[----:B------:R-:W-:Y:S05]  /*fdd0*/  BSYNC B1 ;  /* 0x0000000000017941 */ /* 0x000fea0003800000 */
.L_x_9470:
        /* <DEDUP_REMOVED lines=35> */
.L_x_9465:
[----:B------:R0:W1:Y:S02]  /*10010*/  MUFU.SQRT R20, R33 ;  /* 0x0000002100147308 */ /* 0x0000640000002000 */
.L_x_9464:
[----:B------:R-:W-:Y:S05]  /*10020*/  BSYNC B0 ;  /* 0x0000000000007941 */ /* 0x000fea0003800000 */
.L_x_9463:
        /* <DEDUP_REMOVED lines=24> */
.L_x_9479:
[----:B------:R-:W-:-:S04]  /*101b0*/  FADD.FTZ R3, -R3, R6 ;  /* 0x0000000603037221 */ /* 0x000fc80000010100 */
[----:B------:R-:W-:Y:S02]  /*101c0*/  FMUL.FTZ R3, R3, 0.5 ;  /* 0x3f00000003037820 */ /* 0x000fe40000410000 */
.L_x_9480:
[----:B------:R-:W-:Y:S05]  /*101d0*/  BSYNC B1 ;  /* 0x0000000000017941 */ /* 0x000fea0003800000 */
.L_x_9478:
        /* <DEDUP_REMOVED lines=10> */
.L_x_9482:
[----:B------:R-:W-:-:S04]  /*10280*/  FADD.FTZ R4, -R4, R5 ;  /* 0x0000000504047221 */ /* 0x000fc80000010100 */
[----:B------:R-:W-:Y:S02]  /*10290*/  FMUL.FTZ R4, R4, 0.5 ;  /* 0x3f00000004047820 */ /* 0x000fe40000410000 */
.L_x_9483:
[----:B------:R-:W-:Y:S05]  /*102a0*/  BSYNC B1 ;  /* 0x0000000000017941 */ /* 0x000fea0003800000 */
.L_x_9481:
[----:B------:R-:W-:Y:S01]  /*102b0*/  FADD.FTZ R4, R4, R3 ;  /* 0x0000000304047221 */ /* 0x000fe20000010000 */
[----:B------:R-:W-:Y:S01]  /*102c0*/  PLOP3.LUT P0, PT, PT, PT, PT, 0x80, 0x0 ;  /* 0x000000000000781c */ /* 0x000fe20003f0f070 */
[----:B------:R-:W-:-:S04]  /*102d0*/  FADD.FTZ R23, R22, R23 ;  /* 0x0000001716177221 */ /* 0x000fc80000010000 */
[----:B------:R-:W-:-:S06]  /*102e0*/  FMUL.FTZ R23, R23, R4 ;  /* 0x0000000417177220 */ /* 0x000fcc0000410000 */
[----:B------:R-:W2:Y:S01]  /*102f0*/  MUFU.SQRT R23, R23 ;  /* 0x0000001700177308 */ /* 0x000ea20000002000 */
[----:B------:R-:W-:Y:S05]  /*10300*/  BRA `(.L_x_9475) ;  /* 0x000001a000007947 */ /* 0x000fea0003800000 */
.L_x_9477:
        /* <DEDUP_REMOVED lines=15> */
.L_x_9476:
        /* <DEDUP_REMOVED lines=8> */
.L_x_9474:
[----:B------:R-:W-:Y:S01]  /*10480*/  PLOP3.LUT P0, PT, PT, PT, PT, 0x80, 0x0 ;  /* 0x000000000000781c */ /* 0x000fe20003f0f070 */
[----:B------:R-:W-:Y:S02]  /*10490*/  FMUL.FTZ R23, R23, 16777216 ;  /* 0x4b80000017177820 */ /* 0x000fe40000410000 */
[----:B------:R-:W-:-:S05]  /*104a0*/  FMUL.FTZ R22, R22, 16777216 ;  /* 0x4b80000016167820 */ /* 0x000fca0000410000 */
.L_x_9475:
[----:B------:R-:W-:Y:S05]  /*104b0*/  BSYNC B0 ;  /* 0x0000000000007941 */ /* 0x000fea0003800000 */
.L_x_9473:
        /* <DEDUP_REMOVED lines=34> */
.L_x_9486:
        /* <DEDUP_REMOVED lines=29> */
.L_x_9485:
        /* <DEDUP_REMOVED lines=20> */
.L_x_9490:
[----:B------:R-:W-:Y:S05]  /*109f0*/  BSYNC B4 ;  /* 0x0000000000047941 */ /* 0x000fea0003800000 */
.L_x_9489:
        /* <DEDUP_REMOVED lines=18> */
.L_x_9492:
[----:B------:R-:W-:Y:S02]  /*10b20*/  ISETP.GE.AND P0, PT, R22, RZ, PT ;  /* 0x000000ff1600720c */ /* 0x000fe40003f06270 */
[----:B------:R-:W-:-:S11]  /*10b30*/  MOV R3, 0x3fd774eb ;  /* 0x3fd774eb00037802 */ /* 0x000fd60000000f00 */
[----:B------:R-:W-:-:S04]  /*10b40*/  @P0 FFMA.FTZ R2, R3, 0.93318945169448852539, -R2 ;  /* 0x3f6ee58103020823 */ /* 0x000fc80000010802 */
[----:B------:R-:W-:Y:S02]  /*10b50*/  @!P0 FFMA.FTZ R2, R3, 0.93318945169448852539, R2 ;  /* 0x3f6ee58103028823 */ /* 0x000fe40000010002 */
.L_x_9493:
[----:B------:R-:W-:Y:S05]  /*10b60*/  BSYNC B0 ;  /* 0x0000000000007941 */ /* 0x000fea0003800000 */
.L_x_9491:
        /* <DEDUP_REMOVED lines=11> */
.L_x_9488:
        /* <DEDUP_REMOVED lines=17> */
.L_x_9495:
[----:B------:R-:W-:Y:S05]  /*10d30*/  BSYNC B4 ;  /* 0x0000000000047941 */ /* 0x000fea0003800000 */
.L_x_9494:
        /* <DEDUP_REMOVED lines=18> */
.L_x_9497:
[----:B------:R-:W-:Y:S02]  /*10e60*/  ISETP.GE.AND P0, PT, R22, RZ, PT ;  /* 0x000000ff1600720c */ /* 0x000fe40003f06270 */
[----:B------:R-:W-:-:S11]  /*10e70*/  MOV R3, 0x3fd774eb ;  /* 0x3fd774eb00037802 */ /* 0x000fd60000000f00 */
[----:B------:R-:W-:-:S04]  /*10e80*/  @P0 FFMA.FTZ R2, R3, 0.93318945169448852539, -R2 ;  /* 0x3f6ee58103020823 */ /* 0x000fc80000010802 */
[----:B------:R-:W-:Y:S02]  /*10e90*/  @!P0 FFMA.FTZ R2, R3, 0.93318945169448852539, R2 ;  /* 0x3f6ee58103028823 */ /* 0x000fe40000010002 */
.L_x_9498:
[----:B------:R-:W-:Y:S05]  /*10ea0*/  BSYNC B0 ;  /* 0x0000000000007941 */ /* 0x000fea0003800000 */
.L_x_9496:
        /* <DEDUP_REMOVED lines=10> */
.L_x_9487:
[----:B------:R-:W-:Y:S05]  /*10f50*/  BSYNC B3 ;  /* 0x0000000000037941 */ /* 0x000fea0003800000 */
.L_x_9484:
[----:B------:R-:W-:-:S13]  /*10f60*/  ISETP.NE.AND P0, PT, R21, RZ, PT ;  /* 0x000000ff1500720c */ /* 0x000fda0003f05270 */
[----:B-1----:R-:W-:Y:S01]  /*10f70*/  @!P0 FADD.FTZ R20, -R20, -RZ ;  /* 0x800000ff14148221 */ /* 0x002fe20000010100 */
[----:B------:R-:W-:Y:S05]  /*10f80*/  BRA `(.L_x_9499) ;  /* 0x00000db000007947 */ /* 0x000fea0003800000 */
.L_x_9462:
[----:B------:R-:W-:Y:S02]  /*10f90*/  FADD.FTZ R2, -R16, 6.1232342629258392722e-17 ;  /* 0x248d313210027421 */ /* 0x000fe40000010100 */
[----:B------:R-:W-:Y:S02]  /*10fa0*/  FADD.FTZ R20, -R17, -RZ ;  /* 0x800000ff11147221 */ /* 0x000fe40000010100 */
[----:B------:R-:W-:Y:S01]  /*10fb0*/  FADD.FTZ R2, R2, 1.5707963705062866211 ;  /* 0x3fc90fdb02027421 */ /* 0x000fe20000010000 */
[----:B------:R-:W-:Y:S05]  /*10fc0*/  BRA `(.L_x_9499) ;  /* 0x00000d7000007947 */ /* 0x000fea0003800000 */
.L_x_9461:
[----:B------:R-:W-:Y:S01]  /*10fd0*/  MOV R2, RZ ;  /* 0x000000ff00027202 */ /* 0x000fe20000000f00 */
[----:B------:R-:W-:Y:S01]  /*10fe0*/  FADD.FTZ R20, -R17, -RZ ;  /* 0x800000ff11147221 */ /* 0x000fe20000010100 */
[----:B------:R-:W-:Y:S05]  /*10ff0*/  BRA `(.L_x_9499) ;  /* 0x00000d4000007947 */ /* 0x000fea0003800000 */
.L_x_9460:
        /* <DEDUP_REMOVED lines=24> */
.L_x_9504:
[----:B------:R-:W-:Y:S05]  /*11180*/  BSYNC B4 ;  /* 0x0000000000047941 */ /* 0x000fea0003800000 */
.L_x_9503:
        /* <DEDUP_REMOVED lines=18> */
.L_x_9506:
[----:B------:R-:W-:Y:S02]  /*112b0*/  ISETP.GE.AND P0, PT, R16, RZ, PT ;  /* 0x000000ff1000720c */ /* 0x000fe40003f06270 */
[----:B------:R-:W-:-:S11]  /*112c0*/  MOV R3, 0x3fd774eb ;  /* 0x3fd774eb00037802 */ /* 0x000fd60000000f00 */
[----:B------:R-:W-:-:S04]  /*112d0*/  @P0 FFMA.FTZ R2, R3, 0.93318945169448852539, -R2 ;  /* 0x3f6ee58103020823 */ /* 0x000fc80000010802 */
[----:B------:R-:W-:Y:S02]  /*112e0*/  @!P0 FFMA.FTZ R2, R3, 0.93318945169448852539, R2 ;  /* 0x3f6ee58103028823 */ /* 0x000fe40000010002 */
.L_x_9507:
[----:B------:R-:W-:Y:S05]  /*112f0*/  BSYNC B0 ;  /* 0x0000000000007941 */ /* 0x000fea0003800000 */
.L_x_9505:
        /* <DEDUP_REMOVED lines=13> */
.L_x_9502:
        /* <DEDUP_REMOVED lines=12> */
.L_x_9510:
[----:B------:R-:W-:Y:S05]  /*11490*/  BSYNC B4 ;  /* 0x0000000000047941 */ /* 0x000fea0003800000 */
.L_x_9509:
        /* <DEDUP_REMOVED lines=18> */
.L_x_9512:
[----:B------:R-:W-:Y:S02]  /*115c0*/  ISETP.GE.AND P0, PT, R16, RZ, PT ;  /* 0x000000ff1000720c */ /* 0x000fe40003f06270 */
[----:B------:R-:W-:-:S11]  /*115d0*/  MOV R3, 0x3fd774eb ;  /* 0x3fd774eb00037802 */ /* 0x000fd60000000f00 */
[----:B------:R-:W-:-:S04]  /*115e0*/  @P0 FFMA.FTZ R2, R3, 0.93318945169448852539, -R2 ;  /* 0x3f6ee58103020823 */ /* 0x000fc80000010802 */
[----:B------:R-:W-:Y:S02]  /*115f0*/  @!P0 FFMA.FTZ R2, R3, 0.93318945169448852539, R2 ;  /* 0x3f6ee58103028823 */ /* 0x000fe40000010002 */
.L_x_9513:
[----:B------:R-:W-:Y:S05]  /*11600*/  BSYNC B0 ;  /* 0x0000000000007941 */ /* 0x000fea0003800000 */
.L_x_9511:
        /* <DEDUP_REMOVED lines=27> */
.L_x_9501:
        /* <DEDUP_REMOVED lines=33> */
.L_x_9515:
[----:B------:R-:W-:Y:S05]  /*119d0*/  BSYNC B4 ;  /* 0x0000000000047941 */ /* 0x000fea0003800000 */
.L_x_9514:
        /* <DEDUP_REMOVED lines=18> */
.L_x_9517:
[----:B------:R-:W-:Y:S02]  /*11b00*/  ISETP.GE.AND P0, PT, R16, RZ, PT ;  /* 0x000000ff1000720c */ /* 0x000fe40003f06270 */
[----:B------:R-:W-:-:S11]  /*11b10*/  MOV R3, 0x3fd774eb ;  /* 0x3fd774eb00037802 */ /* 0x000fd60000000f00 */
[----:B------:R-:W-:-:S04]  /*11b20*/  @P0 FFMA.FTZ R2, R3, 0.93318945169448852539, -R2 ;  /* 0x3f6ee58103020823 */ /* 0x000fc80000010802 */
[----:B------:R-:W-:Y:S02]  /*11b30*/  @!P0 FFMA.FTZ R2, R3, 0.93318945169448852539, R2 ;  /* 0x3f6ee58103028823 */ /* 0x000fe40000010002 */
.L_x_9518:
[----:B------:R-:W-:Y:S05]  /*11b40*/  BSYNC B0 ;  /* 0x0000000000007941 */ /* 0x000fea0003800000 */
.L_x_9516:
        /* <DEDUP_REMOVED lines=10> */
.L_x_9508:
[----:B------:R-:W-:Y:S05]  /*11bf0*/  BSYNC B3 ;  /* 0x0000000000037941 */ /* 0x000fea0003800000 */
.L_x_9500:
[----:B------:R-:W-:Y:S01]  /*11c00*/  ISETP.NE.AND P0, PT, R21, RZ, PT ;  /* 0x000000ff1500720c */ /* 0x000fe20003f05270 */
[----:B------:R-:W-:Y:S02]  /*11c10*/  FADD.FTZ R20, R32, 0.69314718246459960938 ;  /* 0x3f31721820147421 */ /* 0x000fe40000010000 */
[----:B------:R-:W-:-:S10]  /*11c20*/  FADD.FTZ R2, |R2|, -RZ ;  /* 0x800000ff02027221 */ /* 0x000fd40000010200 */
[----:B------:R-:W-:Y:S01]  /*11c30*/  @!P0 FADD.FTZ R20, -R20, -RZ ;  /* 0x800000ff14148221 */ /* 0x000fe20000010100 */
[----:B------:R-:W-:Y:S05]  /*11c40*/  BRA `(.L_x_9499) ;  /* 0x000000f000007947 */ /* 0x000fea0003800000 */
.L_x_9459:
        /* <DEDUP_REMOVED lines=15> */
.L_x_9499:
[----:B------:R-:W-:Y:S05]  /*11d40*/  BSYNC B2 ;  /* 0x0000000000027941 */ /* 0x000fea0003800000 */
.L_x_9458:
        /* <DEDUP_REMOVED lines=10> */
.L_x_9520:
[----:B------:R-:W-:Y:S02]  /*11df0*/  FSETP.GTU.FTZ.AND P0, PT, R3, +INF , PT ;  /* 0x7f8000000300780b */ /* 0x000fe40003f1c000 */
[----:B------:R-:W-:-:S11]  /*11e00*/  MOV R21, R2 ;  /* 0x0000000200157202 */ /* 0x000fd60000000f00 */
[----:B------:R-:W-:Y:S02]  /*11e10*/  @!P0 MOV R20, R3 ;  /* 0x0000000300148202 */ /* 0x000fe40000000f00 */
.L_x_9521:
[----:B------:R-:W-:Y:S05]  /*11e20*/  BSYNC B0 ;  /* 0x0000000000007941 */ /* 0x000fea0003800000 */
.L_x_9519:
        /* <DEDUP_REMOVED lines=108> */
.L_x_9530:
        /* <DEDUP_REMOVED lines=10> */
.L_x_9532:
[----:B------:R-:W-:-:S04]  /*12590*/  FADD.FTZ R2, -R3, R6 ;  /* 0x0000000603027221 */ /* 0x000fc80000010100 */
[----:B------:R-:W-:Y:S02]  /*125a0*/  FMUL.FTZ R2, R2, 0.5 ;  /* 0x3f00000002027820 */ /* 0x000fe40000410000 */
.L_x_9533:
[----:B------:R-:W-:Y:S05]  /*125b0*/  BSYNC B1 ;  /* 0x0000000000017941 */ /* 0x000fea0003800000 */
.L_x_9531:
        /* <DEDUP_REMOVED lines=11> */
.L_x_9535:
[----:B------:R-:W-:-:S04]  /*12670*/  FADD.FTZ R7, R5, -R16 ;  /* 0x8000001005077221 */ /* 0x000fc80000010000 */
[----:B------:R-:W-:Y:S02]  /*12680*/  FMUL.FTZ R7, R7, 0.5 ;  /* 0x3f00000007077820 */ /* 0x000fe40000410000 */
.L_x_9536:
[----:B------:R-:W-:Y:S05]  /*12690*/  BSYNC B1 ;  /* 0x0000000000017941 */ /* 0x000fea0003800000 */
.L_x_9534:
        /* <DEDUP_REMOVED lines=35> */
.L_x_9529:
[----:B------:R0:W1:Y:S02]  /*128d0*/  MUFU.SQRT R16, R33 ;  /* 0x0000002100107308 */ /* 0x0000640000002000 */
.L_x_9528:
[----:B------:R-:W-:Y:S05]  /*128e0*/  BSYNC B0 ;  /* 0x0000000000007941 */ /* 0x000fea0003800000 */
.L_x_9527:
        /* <DEDUP_REMOVED lines=24> */
.L_x_9543:
[----:B------:R-:W-:-:S04]  /*12a70*/  FADD.FTZ R3, -R3, R6 ;  /* 0x0000000603037221 */ /* 0x000fc80000010100 */
[----:B------:R-:W-:Y:S02]  /*12a80*/  FMUL.FTZ R3, R3, 0.5 ;  /* 0x3f00000003037820 */ /* 0x000fe40000410000 */
.L_x_9544:
[----:B------:R-:W-:Y:S05]  /*12a90*/  BSYNC B1 ;  /* 0x0000000000017941 */ /* 0x000fea0003800000 */
.L_x_9542:
        /* <DEDUP_REMOVED lines=10> */
.L_x_9546:
[----:B------:R-:W-:-:S04]  /*12b40*/  FADD.FTZ R4, -R4, R5 ;  /* 0x0000000504047221 */ /* 0x000fc80000010100 */
[----:B------:R-:W-:Y:S02]  /*12b50*/  FMUL.FTZ R4, R4, 0.5 ;  /* 0x3f00000004047820 */ /* 0x000fe40000410000 */
.L_x_9547:
[----:B------:R-:W-:Y:S05]  /*12b60*/  BSYNC B1 ;  /* 0x0000000000017941 */ /* 0x000fea0003800000 */
.L_x_9545:
[----:B------:R-:W-:Y:S01]  /*12b70*/  FADD.FTZ R4, R4, R3 ;  /* 0x0000000304047221 */ /* 0x000fe20000010000 */
[----:B------:R-:W-:Y:S01]  /*12b80*/  PLOP3.LUT P0, PT, PT, PT, PT, 0x80, 0x0 ;  /* 0x000000000000781c */ /* 0x000fe20003f0f070 */
[----:B------:R-:W-:-:S04]  /*12b90*/  FADD.FTZ R23, R22, R23 ;  /* 0x0000001716177221 */ /* 0x000fc80000010000 */
[----:B------:R-:W-:-:S06]  /*12ba0*/  FMUL.FTZ R23, R23, R4 ;  /* 0x0000000417177220 */ /* 0x000fcc0000410000 */
[----:B------:R-:W2:Y:S01]  /*12bb0*/  MUFU.SQRT R23, R23 ;  /* 0x0000001700177308 */ /* 0x000ea20000002000 */
[----:B------:R-:W-:Y:S05]  /*12bc0*/  BRA `(.L_x_9539) ;  /* 0x000001a000007947 */ /* 0x000fea0003800000 */
.L_x_9541:
        /* <DEDUP_REMOVED lines=15> */
.L_x_9540:
        /* <DEDUP_REMOVED lines=8> */
.L_x_9538:
[----:B------:R-:W-:Y:S01]  /*12d40*/  PLOP3.LUT P0, PT, PT, PT, PT, 0x80, 0x0 ;  /* 0x000000000000781c */ /* 0x000fe20003f0f070 */
[----:B------:R-:W-:Y:S02]  /*12d50*/  FMUL.FTZ R23, R23, 16777216 ;  /* 0x4b80000017177820 */ /* 0x000fe40000410000 */
[----:B------:R-:W-:-:S05]  /*12d60*/  FMUL.FTZ R22, R22, 16777216 ;  /* 0x4b80000016167820 */ /* 0x000fca0000410000 */
.L_x_9539:
[----:B------:R-:W-:Y:S05]  /*12d70*/  BSYNC B0 ;  /* 0x0000000000007941 */ /* 0x000fea0003800000 */
.L_x_9537:
        /* <DEDUP_REMOVED lines=34> */
.L_x_9550:
        /* <DEDUP_REMOVED lines=29> */
.L_x_9549:
        /* <DEDUP_REMOVED lines=20> */
.L_x_9554:
[----:B------:R-:W-:Y:S05]  /*132b0*/  BSYNC B4 ;  /* 0x0000000000047941 */ /* 0x000fea0003800000 */
.L_x_9553:
        /* <DEDUP_REMOVED lines=18> */
.L_x_9556:
[----:B------:R-:W-:Y:S02]  /*133e0*/  ISETP.GE.AND P0, PT, R22, RZ, PT ;  /* 0x000000ff1600720c */ /* 0x000fe40003f06270 */
[----:B------:R-:W-:-:S11]  /*133f0*/  MOV R3, 0x3fd774eb ;  /* 0x3fd774eb00037802 */ /* 0x000fd60000000f00 */
[----:B------:R-:W-:-:S04]  /*13400*/  @P0 FFMA.FTZ R2, R3, 0.93318945169448852539, -R2 ;  /* 0x3f6ee58103020823 */ /* 0x000fc80000010802 */
[----:B------:R-:W-:Y:S02]  /*13410*/  @!P0 FFMA.FTZ R2, R3, 0.93318945169448852539, R2 ;  /* 0x3f6ee58103028823 */ /* 0x000fe40000010002 */
.L_x_9557:
[----:B------:R-:W-:Y:S05]  /*13420*/  BSYNC B0 ;  /* 0x0000000000007941 */ /* 0x000fea0003800000 */
.L_x_9555:
        /* <DEDUP_REMOVED lines=11> */
.L_x_9552:
        /* <DEDUP_REMOVED lines=17> */
.L_x_9559:
[----:B------:R-:W-:Y:S05]  /*135f0*/  BSYNC B4 ;  /* 0x0000000000047941 */ /* 0x000fea0003800000 */
.L_x_9558:
        /* <DEDUP_REMOVED lines=18> */
.L_x_9561:
[----:B------:R-:W-:Y:S02]  /*13720*/  ISETP.GE.AND P0, PT, R22, RZ, PT ;  /* 0x000000ff1600720c */ /* 0x000fe40003f06270 */
[----:B------:R-:W-:-:S11]  /*13730*/  MOV R3, 0x3fd774eb ;  /* 0x3fd774eb00037802 */ /* 0x000fd60000000f00 */
[----:B------:R-:W-:-:S04]  /*13740*/  @P0 FFMA.FTZ R2, R3, 0.93318945169448852539, -R2 ;  /* 0x3f6ee58103020823 */ /* 0x000fc80000010802 */
[----:B------:R-:W-:Y:S02]  /*13750*/  @!P0 FFMA.FTZ R2, R3, 0.93318945169448852539, R2 ;  /* 0x3f6ee58103028823 */ /* 0x000fe40000010002 */
.L_x_9562:
[----:B------:R-:W-:Y:S05]  /*13760*/  BSYNC B0 ;  /* 0x0000000000007941 */ /* 0x000fea0003800000 */
.L_x_9560:
        /* <DEDUP_REMOVED lines=10> */
.L_x_9551:
[----:B------:R-:W-:Y:S05]  /*13810*/  BSYNC B3 ;  /* 0x0000000000037941 */ /* 0x000fea0003800000 */
.L_x_9548:
[----:B------:R-:W-:-:S13]  /*13820*/  ISETP.NE.AND P0, PT, R17, RZ, PT ;  /* 0x000000ff1100720c */ /* 0x000fda0003f05270 */
[----:B-1----:R-:W-:-:S05]  /*13830*/  @!P0 FADD.FTZ R16, -R16, -RZ ;  /* 0x800000ff10108221 */ /* 0x002fca0000010100 */
[----:B------:R-:W-:Y:S01]  /*13840*/  MOV R22, R16 ;  /* 0x0000001000167202 */ /* 0x000fe20000000f00 */
[----:B------:R-:W-:Y:S05]  /*13850*/  BRA `(.L_x_9563) ;  /* 0x00000db000007947 */ /* 0x000fea0003800000 */
.L_x_9526:
[----:B------:R-:W-:Y:S02]  /*13860*/  FADD.FTZ R2, -R18, 6.1232342629258392722e-17 ;  /* 0x248d313212027421 */ /* 0x000fe40000010100 */
[----:B------:R-:W-:Y:S02]  /*13870*/  FADD.FTZ R22, -R19, -RZ ;  /* 0x800000ff13167221 */ /* 0x000fe40000010100 */
[----:B------:R-:W-:Y:S01]  /*13880*/  FADD.FTZ R2, R2, 1.5707963705062866211 ;  /* 0x3fc90fdb02027421 */ /* 0x000fe20000010000 */
[----:B------:R-:W-:Y:S05]  /*13890*/  BRA `(.L_x_9563) ;  /* 0x00000d7000007947 */ /* 0x000fea0003800000 */
.L_x_9525:
[----:B------:R-:W-:Y:S01]  /*138a0*/  HFMA2.MMA R2, -RZ, RZ, 0, 0 ;  /* 0x00000000ff027435 */ /* 0x000fe200000001ff */
[----:B------:R-:W-:Y:S01]  /*138b0*/  FADD.FTZ R22, -R19, -RZ ;  /* 0x800000ff13167221 */ /* 0x000fe20000010100 */
[----:B------:R-:W-:Y:S05]  /*138c0*/  BRA `(.L_x_9563) ;  /* 0x00000d4000007947 */ /* 0x000fea0003800000 */
.L_x_9524:
        /* <DEDUP_REMOVED lines=24> */
.L_x_9568:
[----:B------:R-:W-:Y:S05]  /*13a50*/  BSYNC B4 ;  /* 0x0000000000047941 */ /* 0x000fea0003800000 */
.L_x_9567:
        /* <DEDUP_REMOVED lines=18> */
.L_x_9570:
[----:B------:R-:W-:Y:S02]  /*13b80*/  ISETP.GE.AND P0, PT, R18, RZ, PT ;  /* 0x000000ff1200720c */ /* 0x000fe40003f06270 */
[----:B------:R-:W-:-:S11]  /*13b90*/  MOV R3, 0x3fd774eb ;  /* 0x3fd774eb00037802 */ /* 0x000fd60000000f00 */
[----:B------:R-:W-:-:S04]  /*13ba0*/  @P0 FFMA.FTZ R2, R3, 0.93318945169448852539, -R2 ;  /* 0x3f6ee58103020823 */ /* 0x000fc80000010802 */
[----:B------:R-:W-:Y:S02]  /*13bb0*/  @!P0 FFMA.FTZ R2, R3, 0.93318945169448852539, R2 ;  /* 0x3f6ee58103028823 */ /* 0x000fe40000010002 */
.L_x_9571:
[----:B------:R-:W-:Y:S05]  /*13bc0*/  BSYNC B0 ;  /* 0x0000000000007941 */ /* 0x000fea0003800000 */
.L_x_9569:
        /* <DEDUP_REMOVED lines=13> */
.L_x_9566:
        /* <DEDUP_REMOVED lines=12> */
.L_x_9574:
[----:B------:R-:W-:Y:S05]  /*13d60*/  BSYNC B4 ;  /* 0x0000000000047941 */ /* 0x000fea0003800000 */
.L_x_9573:
        /* <DEDUP_REMOVED lines=18> */
.L_x_9576:
[----:B------:R-:W-:Y:S02]  /*13e90*/  ISETP.GE.AND P0, PT, R18, RZ, PT ;  /* 0x000000ff1200720c */ /* 0x000fe40003f06270 */
[----:B------:R-:W-:-:S11]  /*13ea0*/  MOV R3, 0x3fd774eb ;  /* 0x3fd774eb00037802 */ /* 0x000fd60000000f00 */
[----:B------:R-:W-:-:S04]  /*13eb0*/  @P0 FFMA.FTZ R2, R3, 0.93318945169448852539, -R2 ;  /* 0x3f6ee58103020823 */ /* 0x000fc80000010802 */
[----:B------:R-:W-:Y:S02]  /*13ec0*/  @!P0 FFMA.FTZ R2, R3, 0.93318945169448852539, R2 ;  /* 0x3f6ee58103028823 */ /* 0x000fe40000010002 */
.L_x_9577:
[----:B------:R-:W-:Y:S05]  /*13ed0*/  BSYNC B0 ;  /* 0x0000000000007941 */ /* 0x000fea0003800000 */
.L_x_9575:
        /* <DEDUP_REMOVED lines=27> */
.L_x_9565:
        /* <DEDUP_REMOVED lines=33> */
.L_x_9579:
[----:B------:R-:W-:Y:S05]  /*142a0*/  BSYNC B4 ;  /* 0x0000000000047941 */ /* 0x000fea0003800000 */
.L_x_9578:
        /* <DEDUP_REMOVED lines=18> */
.L_x_9581:
[----:B------:R-:W-:Y:S02]  /*143d0*/  ISETP.GE.AND P0, PT, R18, RZ, PT ;  /* 0x000000ff1200720c */ /* 0x000fe40003f06270 */
[----:B------:R-:W-:-:S11]  /*143e0*/  MOV R3, 0x3fd774eb ;  /* 0x3fd774eb00037802 */ /* 0x000fd60000000f00 */
[----:B------:R-:W-:-:S04]  /*143f0*/  @P0 FFMA.FTZ R2, R3, 0.93318945169448852539, -R2 ;  /* 0x3f6ee58103020823 */ /* 0x000fc80000010802 */
[----:B------:R-:W-:Y:S02]  /*14400*/  @!P0 FFMA.FTZ R2, R3, 0.93318945169448852539, R2 ;  /* 0x3f6ee58103028823 */ /* 0x000fe40000010002 */
.L_x_9582:
[----:B------:R-:W-:Y:S05]  /*14410*/  BSYNC B0 ;  /* 0x0000000000007941 */ /* 0x000fea0003800000 */
.L_x_9580:
        /* <DEDUP_REMOVED lines=10> */
.L_x_9572:
[----:B------:R-:W-:Y:S05]  /*144c0*/  BSYNC B3 ;  /* 0x0000000000037941 */ /* 0x000fea0003800000 */
.L_x_9564:
[----:B------:R-:W-:Y:S01]  /*144d0*/  ISETP.NE.AND P0, PT, R17, RZ, PT ;  /* 0x000000ff1100720c */ /* 0x000fe20003f05270 */
[----:B------:R-:W-:Y:S02]  /*144e0*/  FADD.FTZ R22, R32, 0.69314718246459960938 ;  /* 0x3f31721820167421 */ /* 0x000fe40000010000 */
[----:B------:R-:W-:-:S10]  /*144f0*/  FADD.FTZ R2, |R2|, -RZ ;  /* 0x800000ff02027221 */ /* 0x000fd40000010200 */
[----:B------:R-:W-:Y:S01]  /*14500*/  @!P0 FADD.FTZ R22, -R22, -RZ ;  /* 0x800000ff16168221 */ /* 0x000fe20000010100 */
[----:B------:R-:W-:Y:S05]  /*14510*/  BRA `(.L_x_9563) ;  /* 0x000000f000007947 */ /* 0x000fea0003800000 */
.L_x_9523:
        /* <DEDUP_REMOVED lines=15> */
.L_x_9563:
[----:B------:R-:W-:Y:S05]  /*14610*/  BSYNC B2 ;  /* 0x0000000000027941 */ /* 0x000fea0003800000 */
.L_x_9522:
        /* <DEDUP_REMOVED lines=10> */
.L_x_9584:
[----:B------:R-:W-:Y:S02]  /*146c0*/  FSETP.GTU.FTZ.AND P0, PT, R3, +INF , PT ;  /* 0x7f8000000300780b */ /* 0x000fe40003f1c000 */
[----:B---3--:R-:W-:-:S11]  /*146d0*/  MOV R23, R2 ;  /* 0x0000000200177202 */ /* 0x008fd60000000f00 */
[----:B------:R-:W-:Y:S02]  /*146e0*/  @!P0 MOV R22, R3 ;  /* 0x0000000300168202 */ /* 0x000fe40000000f00 */
.L_x_9585:
[----:B------:R-:W-:Y:S05]  /*146f0*/  BSYNC B0 ;  /* 0x0000000000007941 */ /* 0x000fea0003800000 */
.L_x_9583:
        /* <DEDUP_REMOVED lines=8> */
.L_x_9073:
        /* <DEDUP_REMOVED lines=166> */
.L_x_9596:
        /* <DEDUP_REMOVED lines=10> */
.L_x_9598:
[----:B------:R-:W-:-:S04]  /*15280*/  FADD.FTZ R6, -R2, R5 ;  /* 0x0000000502067221 */ /* 0x000fc80000010100 */
[----:B------:R-:W-:Y:S02]  /*15290*/  FMUL.FTZ R6, R6, 0.5 ;  /* 0x3f00000006067820 */ /* 0x000fe40000410000 */
.L_x_9599:
[----:B------:R-:W-:Y:S05]  /*152a0*/  BSYNC B1 ;  /* 0x0000000000017941 */ /* 0x000fea0003800000 */
.L_x_9597:
        /* <DEDUP_REMOVED lines=11> */
.L_x_9601:
[----:B------:R-:W-:-:S04]  /*15360*/  FADD.FTZ R13, R4, -R13 ;  /* 0x8000000d040d7221 */ /* 0x000fc80000010000 */
[----:B------:R-:W-:Y:S02]  /*15370*/  FMUL.FTZ R13, R13, 0.5 ;  /* 0x3f0000000d0d7820 */ /* 0x000fe40000410000 */
.L_x_9602:
[----:B------:R-:W-:Y:S05]  /*15380*/  BSYNC B1 ;  /* 0x0000000000017941 */ /* 0x000fea0003800000 */
.L_x_9600:
        /* <DEDUP_REMOVED lines=35> */
.L_x_9595:
[----:B------:R0:W1:Y:S02]  /*155c0*/  MUFU.SQRT R13, R7 ;  /* 0x00000007000d7308 */ /* 0x0000640000002000 */
.L_x_9594:
[----:B------:R-:W-:Y:S05]  /*155d0*/  BSYNC B0 ;  /* 0x0000000000007941 */ /* 0x000fea0003800000 */
.L_x_9593:
        /* <DEDUP_REMOVED lines=24> */
.L_x_9609:
[----:B------:R-:W-:-:S04]  /*15760*/  FADD.FTZ R2, -R2, R5 ;  /* 0x0000000502027221 */ /* 0x000fc80000010100 */
[----:B------:R-:W-:Y:S02]  /*15770*/  FMUL.FTZ R2, R2, 0.5 ;  /* 0x3f00000002027820 */ /* 0x000fe40000410000 */
.L_x_9610:
[----:B------:R-:W-:Y:S05]  /*15780*/  BSYNC B1 ;  /* 0x0000000000017941 */ /* 0x000fea0003800000 */
.L_x_9608:
        /* <DEDUP_REMOVED lines=10> */
.L_x_9612:
[----:B------:R-:W-:-:S04]  /*15830*/  FADD.FTZ R3, -R3, R4 ;  /* 0x0000000403037221 */ /* 0x000fc80000010100 */
[----:B------:R-:W-:Y:S02]  /*15840*/  FMUL.FTZ R3, R3, 0.5 ;  /* 0x3f00000003037820 */ /* 0x000fe40000410000 */
.L_x_9613:
[----:B------:R-:W-:Y:S05]  /*15850*/  BSYNC B1 ;  /* 0x0000000000017941 */ /* 0x000fea0003800000 */
.L_x_9611:
[----:B------:R-:W-:Y:S01]  /*15860*/  FADD.FTZ R2, R3, R2 ;  /* 0x0000000203027221 */ /* 0x000fe20000010000 */
[----:B------:R-:W-:Y:S01]  /*15870*/  PLOP3.LUT P0, PT, PT, PT, PT, 0x80, 0x0 ;  /* 0x000000000000781c */ /* 0x000fe20003f0f070 */
[----:B------:R-:W-:-:S04]  /*15880*/  FADD.FTZ R27, R27, |R14| ;  /* 0x4000000e1b1b7221 */ /* 0x000fc80000010000 */
[----:B------:R-:W-:-:S04]  /*15890*/  FMUL.FTZ R2, R27, R2 ;  /* 0x000000021b027220 */ /* 0x000fc80000410000 */
[----:B------:R2:W3:Y:S01]  /*158a0*/  MUFU.SQRT R26, R2 ;  /* 0x00000002001a7308 */ /* 0x0004e20000002000 */
[----:B------:R-:W-:Y:S05]  /*158b0*/  BRA `(.L_x_9605) ;  /* 0x000001a000007947 */ /* 0x000fea0003800000 */
.L_x_9607:
        /* <DEDUP_REMOVED lines=15> */
.L_x_9606:
        /* <DEDUP_REMOVED lines=8> */
.L_x_9604:
[----:B------:R-:W-:Y:S01]  /*15a30*/  PLOP3.LUT P0, PT, PT, PT, PT, 0x80, 0x0 ;  /* 0x000000000000781c */ /* 0x000fe20003f0f070 */
[----:B------:R-:W-:Y:S02]  /*15a40*/  FMUL.FTZ R26, R27, 16777216 ;  /* 0x4b8000001b1a7820 */ /* 0x000fe40000410000 */
[----:B------:R-:W-:-:S05]  /*15a50*/  FMUL.FTZ R12, |R14|, 16777216 ;  /* 0x4b8000000e0c7820 */ /* 0x000fca0000410200 */
.L_x_9605:
[----:B------:R-:W-:Y:S05]  /*15a60*/  BSYNC B0 ;  /* 0x0000000000007941 */ /* 0x000fea0003800000 */
.L_x_9603:
        /* <DEDUP_REMOVED lines=33> */
.L_x_9616:
        /* <DEDUP_REMOVED lines=28> */
.L_x_9615:
        /* <DEDUP_REMOVED lines=19> */
[----:B-1----:R-:W-:Y:S05]  /*15f70*/  CALL.REL.NOINC `($__internal_17_$__cuda_sm3x_div_rn_ftz_f32_slowpath) ;  /* 0x0001394000007944 */ /* 0x002fea0003c00000 */
.L_x_9620:
[----:B------:R-:W-:Y:S05]  /*15f80*/  BSYNC B5 ;  /* 0x0000000000057941 */ /* 0x000fea0003800000 */
.L_x_9619:
        /* <DEDUP_REMOVED lines=19> */
.L_x_9622:
[----:B------:R-:W-:Y:S01]  /*160c0*/  FADD.FTZ R3, -R12, -RZ ;  /* 0x800000ff0c037221 */ /* 0x000fe20000010100 */
[----:B------:R-:W-:-:S04]  /*160d0*/  MOV R5, 0x3fd774eb ;  /* 0x3fd774eb00057802 */ /* 0x000fc80000000f00 */
[----:B------:R-:W-:-:S13]  /*160e0*/  ISETP.GE.AND P0, PT, R3, RZ, PT ;  /* 0x000000ff0300720c */ /* 0x000fda0003f06270 */
[----:B------:R-:W-:-:S04]  /*160f0*/  @P0 FFMA.FTZ R2, R5, 0.93318945169448852539, -R2 ;  /* 0x3f6ee58105020823 */ /* 0x000fc80000010802 */
[----:B------:R-:W-:Y:S02]  /*16100*/  @!P0 FFMA.FTZ R2, R5, 0.93318945169448852539, R2 ;  /* 0x3f6ee58105028823 */ /* 0x000fe40000010002 */
.L_x_9623:
[----:B------:R-:W-:Y:S05]  /*16110*/  BSYNC B0 ;  /* 0x0000000000007941 */ /* 0x000fea0003800000 */
.L_x_9621:
        /* <DEDUP_REMOVED lines=14> */
.L_x_9618:
        /* <DEDUP_REMOVED lines=17> */
.L_x_9625:
[----:B------:R-:W-:Y:S05]  /*16310*/  BSYNC B5 ;  /* 0x0000000000057941 */ /* 0x000fea0003800000 */
.L_x_9624:
        /* <DEDUP_REMOVED lines=18> */
.L_x_9627:
[----:B------:R-:W-:Y:S02]  /*16440*/  ISETP.GE.AND P0, PT, R12, RZ, PT ;  /* 0x000000ff0c00720c */ /* 0x000fe40003f06270 */
[----:B------:R-:W-:-:S11]  /*16450*/  MOV R3, 0x3fd774eb ;  /* 0x3fd774eb00037802 */ /* 0x000fd60000000f00 */
[----:B------:R-:W-:-:S04]  /*16460*/  @P0 FFMA.FTZ R2, R3, 0.93318945169448852539, -R2 ;  /* 0x3f6ee58103020823 */ /* 0x000fc80000010802 */
[----:B------:R-:W-:Y:S02]  /*16470*/  @!P0 FFMA.FTZ R2, R3, 0.93318945169448852539, R2 ;  /* 0x3f6ee58103028823 */ /* 0x000fe40000010002 */
.L_x_9628:
[----:B------:R-:W-:Y:S05]  /*16480*/  BSYNC B0 ;  /* 0x0000000000007941 */ /* 0x000fea0003800000 */
.L_x_9626:
        /* <DEDUP_REMOVED lines=13> */
.L_x_9617:
[----:B------:R-:W-:Y:S05]  /*16560*/  BSYNC B4 ;  /* 0x0000000000047941 */ /* 0x000fea0003800000 */
.L_x_9614:
[----:B------:R-:W-:-:S04]  /*16570*/  SHF.R.U32.HI R3, RZ, 0x1f, R15 ;  /* 0x0000001fff037819 */ /* 0x000fc8000001160f */
[----:B------:R-:W-:-:S13]  /*16580*/  ISETP.NE.AND P0, PT, R3, RZ, PT ;  /* 0x000000ff0300720c */ /* 0x000fda0003f05270 */
[----:B-1----:R-:W-:-:S05]  /*16590*/  @!P0 FADD.FTZ R13, -R13, -RZ ;  /* 0x800000ff0d0d8221 */ /* 0x002fca0000010100 */
[----:B------:R-:W-:Y:S01]  /*165a0*/  MOV R12, R13 ;  /* 0x0000000d000c7202 */ /* 0x000fe20000000f00 */
[----:B------:R-:W-:Y:S05]  /*165b0*/  BRA `(.L_x_9629) ;  /* 0x00000dd000007947 */ /* 0x000fea0003800000 */
.L_x_9592:
[----:B------:R-:W-:Y:S02]  /*165c0*/  FADD.FTZ R2, -R14, 6.1232342629258392722e-17 ;  /* 0x248d31320e027421 */ /* 0x000fe40000010100 */
[----:B------:R-:W-:Y:S02]  /*165d0*/  FADD.FTZ R12, -R15, -RZ ;  /* 0x800000ff0f0c7221 */ /* 0x000fe40000010100 */
[----:B------:R-:W-:Y:S01]  /*165e0*/  FADD.FTZ R2, R2, 1.5707963705062866211 ;  /* 0x3fc90fdb02027421 */ /* 0x000fe20000010000 */
[----:B------:R-:W-:Y:S05]  /*165f0*/  BRA `(.L_x_9629) ;  /* 0x00000d9000007947 */ /* 0x000fea0003800000 */
.L_x_9591:
[----:B------:R-:W-:Y:S01]  /*16600*/  HFMA2.MMA R2, -RZ, RZ, 0, 0 ;  /* 0x00000000ff027435 */ /* 0x000fe200000001ff */
[----:B------:R-:W-:Y:S01]  /*16610*/  FADD.FTZ R12, -R15, -RZ ;  /* 0x800000ff0f0c7221 */ /* 0x000fe20000010100 */
[----:B------:R-:W-:Y:S05]  /*16620*/  BRA `(.L_x_9629) ;  /* 0x00000d6000007947 */ /* 0x000fea0003800000 */
.L_x_9590:
        /* <DEDUP_REMOVED lines=24> */
.L_x_9634:
[----:B------:R-:W-:Y:S05]  /*167b0*/  BSYNC B5 ;  /* 0x0000000000057941 */ /* 0x000fea0003800000 */
.L_x_9633:
        /* <DEDUP_REMOVED lines=18> */
.L_x_9636:
[----:B------:R-:W-:Y:S02]  /*168e0*/  ISETP.GE.AND P0, PT, R14, RZ, PT ;  /* 0x000000ff0e00720c */ /* 0x000fe40003f06270 */
[----:B------:R-:W-:-:S11]  /*168f0*/  MOV R3, 0x3fd774eb ;  /* 0x3fd774eb00037802 */ /* 0x000fd60000000f00 */
[----:B------:R-:W-:-:S04]  /*16900*/  @P0 FFMA.FTZ R2, R3, 0.93318945169448852539, -R2 ;  /* 0x3f6ee58103020823 */ /* 0x000fc80000010802 */
[----:B------:R-:W-:Y:S02]  /*16910*/  @!P0 FFMA.FTZ R2, R3, 0.93318945169448852539, R2 ;  /* 0x3f6ee58103028823 */ /* 0x000fe40000010002 */
.L_x_9637:
[----:B------:R-:W-:Y:S05]  /*16920*/  BSYNC B0 ;  /* 0x0000000000007941 */ /* 0x000fea0003800000 */
.L_x_9635:
        /* <DEDUP_REMOVED lines=13> */
.L_x_9632:
        /* <DEDUP_REMOVED lines=12> */
.L_x_9640:
[----:B------:R-:W-:Y:S05]  /*16ac0*/  BSYNC B5 ;  /* 0x0000000000057941 */ /* 0x000fea0003800000 */
.L_x_9639:
        /* <DEDUP_REMOVED lines=18> */
.L_x_9642:
[----:B------:R-:W-:Y:S02]  /*16bf0*/  ISETP.GE.AND P0, PT, R14, RZ, PT ;  /* 0x000000ff0e00720c */ /* 0x000fe40003f06270 */
[----:B------:R-:W-:-:S11]  /*16c00*/  MOV R3, 0x3fd774eb ;  /* 0x3fd774eb00037802 */ /* 0x000fd60000000f00 */
[----:B------:R-:W-:-:S04]  /*16c10*/  @P0 FFMA.FTZ R2, R3, 0.93318945169448852539, -R2 ;  /* 0x3f6ee58103020823 */ /* 0x000fc80000010802 */
[----:B------:R-:W-:Y:S02]  /*16c20*/  @!P0 FFMA.FTZ R2, R3, 0.93318945169448852539, R2 ;  /* 0x3f6ee58103028823 */ /* 0x000fe40000010002 */
.L_x_9643:
[----:B------:R-:W-:Y:S05]  /*16c30*/  BSYNC B0 ;  /* 0x0000000000007941 */ /* 0x000fea0003800000 */
.L_x_9641:
        /* <DEDUP_REMOVED lines=28> */
.L_x_9631:
        /* <DEDUP_REMOVED lines=33> */
.L_x_9645:
[----:B------:R-:W-:Y:S05]  /*17010*/  BSYNC B5 ;  /* 0x0000000000057941 */ /* 0x000fea0003800000 */
.L_x_9644:
        /* <DEDUP_REMOVED lines=18> */
.L_x_9647:
[----:B------:R-:W-:Y:S02]  /*17140*/  ISETP.GE.AND P0, PT, R14, RZ, PT ;  /* 0x000000ff0e00720c */ /* 0x000fe40003f06270 */
[----:B------:R-:W-:-:S11]  /*17150*/  MOV R3, 0x3fd774eb ;  /* 0x3fd774eb00037802 */ /* 0x000fd60000000f00 */
[----:B------:R-:W-:-:S04]  /*17160*/  @P0 FFMA.FTZ R2, R3, 0.93318945169448852539, -R2 ;  /* 0x3f6ee58103020823 */ /* 0x000fc80000010802 */
[----:B------:R-:W-:Y:S02]  /*17170*/  @!P0 FFMA.FTZ R2, R3, 0.93318945169448852539, R2 ;  /* 0x3f6ee58103028823 */ /* 0x000fe40000010002 */
.L_x_9648:
[----:B------:R-:W-:Y:S05]  /*17180*/  BSYNC B0 ;  /* 0x0000000000007941 */ /* 0x000fea0003800000 */
.L_x_9646:
        /* <DEDUP_REMOVED lines=10> */
.L_x_9638:
[----:B------:R-:W-:Y:S05]  /*17230*/  BSYNC B4 ;  /* 0x0000000000047941 */ /* 0x000fea0003800000 */
.L_x_9630:
[----:B------:R-:W-:Y:S01]  /*17240*/  SHF.R.U32.HI R3, RZ, 0x1f, R15 ;  /* 0x0000001fff037819 */ /* 0x000fe2000001160f */
[----:B------:R-:W-:Y:S02]  /*17250*/  FADD.FTZ R12, R26, 0.69314718246459960938 ;  /* 0x3f3172181a0c7421 */ /* 0x000fe40000010000 */
[----:B------:R-:W-:Y:S01]  /*17260*/  FADD.FTZ R2, |R2|, -RZ ;  /* 0x800000ff02027221 */ /* 0x000fe20000010200 */
[----:B------:R-:W-:-:S13]  /*17270*/  ISETP.NE.AND P0, PT, R3, RZ, PT ;  /* 0x000000ff0300720c */ /* 0x000fda0003f05270 */
[----:B------:R-:W-:Y:S01]  /*17280*/  @!P0 FADD.FTZ R12, -R12, -RZ ;  /* 0x800000ff0c0c8221 */ /* 0x000fe20000010100 */
[----:B------:R-:W-:Y:S05]  /*17290*/  BRA `(.L_x_9629) ;  /* 0x000000f000007947 */ /* 0x000fea0003800000 */
.L_x_9589:
        /* <DEDUP_REMOVED lines=15> */
.L_x_9629:
[----:B------:R-:W-:Y:S05]  /*17390*/  BSYNC B2 ;  /* 0x0000000000027941 */ /* 0x000fea0003800000 */
.L_x_9588:
        /* <DEDUP_REMOVED lines=9> */
.L_x_9649:
[----:B------:R-:W-:Y:S02]  /*17430*/  FSETP.GTU.FTZ.AND P0, PT, R3, +INF , PT ;  /* 0x7f8000000300780b */ /* 0x000fe40003f1c000 */
[----:B------:R-:W-:-:S11]  /*17440*/  MOV R13, R2 ;  /* 0x00000002000d7202 */ /* 0x000fd60000000f00 */
[----:B------:R-:W-:Y:S02]  /*17450*/  @!P0 MOV R12, R3 ;  /* 0x00000003000c8202 */ /* 0x000fe40000000f00 */
.L_x_9587:
[----:B------:R-:W-:Y:S05]  /*17460*/  BSYNC B3 ;  /* 0x0000000000037941 */ /* 0x000fea0003800000 */
.L_x_9586:
        /* <DEDUP_REMOVED lines=113> */
.L_x_9660:
        /* <DEDUP_REMOVED lines=10> */
.L_x_9662:
[----:B------:R-:W-:-:S04]  /*17c20*/  FADD.FTZ R2, -R3, R6 ;  /* 0x0000000603027221 */ /* 0x000fc80000010100 */
[----:B------:R-:W-:Y:S02]  /*17c30*/  FMUL.FTZ R2, R2, 0.5 ;  /* 0x3f00000002027820 */ /* 0x000fe40000410000 */
.L_x_9663:
[----:B------:R-:W-:Y:S05]  /*17c40*/  BSYNC B1 ;  /* 0x0000000000017941 */ /* 0x000fea0003800000 */
.L_x_9661:
        /* <DEDUP_REMOVED lines=11> */
.L_x_9665:
[----:B------:R-:W-:-:S04]  /*17d00*/  FADD.FTZ R26, R5, -R26 ;  /* 0x8000001a051a7221 */ /* 0x000fc80000010000 */
[----:B------:R-:W-:Y:S02]  /*17d10*/  FMUL.FTZ R27, R26, 0.5 ;  /* 0x3f0000001a1b7820 */ /* 0x000fe40000410000 */
.L_x_9666:
[----:B------:R-:W-:Y:S05]  /*17d20*/  BSYNC B1 ;  /* 0x0000000000017941 */ /* 0x000fea0003800000 */
.L_x_9664:
        /* <DEDUP_REMOVED lines=35> */
.L_x_9659:
[----:B------:R0:W1:Y:S02]  /*17f60*/  MUFU.SQRT R26, R14 ;  /* 0x0000000e001a7308 */ /* 0x0000640000002000 */
.L_x_9658:
[----:B------:R-:W-:Y:S05]  /*17f70*/  BSYNC B0 ;  /* 0x0000000000007941 */ /* 0x000fea0003800000 */
.L_x_9657:
        /* <DEDUP_REMOVED lines=24> */
.L_x_9673:
[----:B------:R-:W-:-:S04]  /*18100*/  FADD.FTZ R3, -R3, R6 ;  /* 0x0000000603037221 */ /* 0x000fc80000010100 */
[----:B------:R-:W-:Y:S02]  /*18110*/  FMUL.FTZ R3, R3, 0.5 ;  /* 0x3f00000003037820 */ /* 0x000fe40000410000 */
.L_x_9674:
[----:B------:R-:W-:Y:S05]  /*18120*/  BSYNC B1 ;  /* 0x0000000000017941 */ /* 0x000fea0003800000 */
.L_x_9672:
        /* <DEDUP_REMOVED lines=10> */
.L_x_9676:
[----:B------:R-:W-:-:S04]  /*181d0*/  FADD.FTZ R4, -R4, R5 ;  /* 0x0000000504047221 */ /* 0x000fc80000010100 */
[----:B------:R-:W-:Y:S02]  /*181e0*/  FMUL.FTZ R4, R4, 0.5 ;  /* 0x3f00000004047820 */ /* 0x000fe40000410000 */
.L_x_9677:
[----:B------:R-:W-:Y:S05]  /*181f0*/  BSYNC B1 ;  /* 0x0000000000017941 */ /* 0x000fea0003800000 */
.L_x_9675:
[----:B------:R-:W-:Y:S01]  /*18200*/  FADD.FTZ R4, R4, R3 ;  /* 0x0000000304047221 */ /* 0x000fe20000010000 */
[----:B------:R-:W-:Y:S01]  /*18210*/  PLOP3.LUT P0, PT, PT, PT, PT, 0x80, 0x0 ;  /* 0x000000000000781c */ /* 0x000fe20003f0f070 */
[----:B------:R-:W-:-:S04]  /*18220*/  FADD.FTZ R7, R7, |R16| ;  /* 0x4000001007077221 */ /* 0x000fc80000010000 */
[----:B------:R-:W-:-:S04]  /*18230*/  FMUL.FTZ R4, R7, R4 ;  /* 0x0000000407047220 */ /* 0x000fc80000410000 */
[----:B------:R0:W2:Y:S01]  /*18240*/  MUFU.SQRT R32, R4 ;  /* 0x0000000400207308 */ /* 0x0000a20000002000 */
[----:B------:R-:W-:Y:S05]  /*18250*/  BRA `(.L_x_9669) ;  /* 0x000001a000007947 */ /* 0x000fea0003800000 */
.L_x_9671:
        /* <DEDUP_REMOVED lines=15> */
.L_x_9670:
        /* <DEDUP_REMOVED lines=8> */
.L_x_9668:
[----:B------:R-:W-:Y:S01]  /*183d0*/  PLOP3.LUT P0, PT, PT, PT, PT, 0x80, 0x0 ;  /* 0x000000000000781c */ /* 0x000fe20003f0f070 */
[----:B------:R-:W-:Y:S02]  /*183e0*/  FMUL.FTZ R32, R7, 16777216 ;  /* 0x4b80000007207820 */ /* 0x000fe40000410000 */
[----:B------:R-:W-:-:S05]  /*183f0*/  FMUL.FTZ R15, |R16|, 16777216 ;  /* 0x4b800000100f7820 */ /* 0x000fca0000410200 */
.L_x_9669:
[----:B------:R-:W-:Y:S05]  /*18400*/  BSYNC B0 ;  /* 0x0000000000007941 */ /* 0x000fea0003800000 */
.L_x_9667:
        /* <DEDUP_REMOVED lines=34> */
.L_x_9680:
        /* <DEDUP_REMOVED lines=29> */
.L_x_9679:
        /* <DEDUP_REMOVED lines=20> */
.L_x_9684:
[----:B------:R-:W-:Y:S05]  /*18940*/  BSYNC B5 ;  /* 0x0000000000057941 */ /* 0x000fea0003800000 */
.L_x_9683:
        /* <DEDUP_REMOVED lines=19> */
.L_x_9686:
[----:B------:R-:W-:Y:S01]  /*18a80*/  FADD.FTZ R15, -R15, -RZ ;  /* 0x800000ff0f0f7221 */ /* 0x000fe20000010100 */
[----:B------:R-:W-:-:S04]  /*18a90*/  MOV R3, 0x3fd774eb ;  /* 0x3fd774eb00037802 */ /* 0x000fc80000000f00 */
[----:B------:R-:W-:-:S13]  /*18aa0*/  ISETP.GE.AND P0, PT, R15, RZ, PT ;  /* 0x000000ff0f00720c */ /* 0x000fda0003f06270 */
[----:B------:R-:W-:-:S04]  /*18ab0*/  @P0 FFMA.FTZ R2, R3, 0.93318945169448852539, -R2 ;  /* 0x3f6ee58103020823 */ /* 0x000fc80000010802 */
[----:B------:R-:W-:Y:S02]  /*18ac0*/  @!P0 FFMA.FTZ R2, R3, 0.93318945169448852539, R2 ;  /* 0x3f6ee58103028823 */ /* 0x000fe40000010002 */
.L_x_9687:
[----:B------:R-:W-:Y:S05]  /*18ad0*/  BSYNC B0 ;  /* 0x0000000000007941 */ /* 0x000fea0003800000 */
.L_x_9685:
        /* <DEDUP_REMOVED lines=14> */
.L_x_9682:
        /* <DEDUP_REMOVED lines=17> */
.L_x_9689:
[----:B------:R-:W-:Y:S05]  /*18cd0*/  BSYNC B5 ;  /* 0x0000000000057941 */ /* 0x000fea0003800000 */
.L_x_9688:
        /* <DEDUP_REMOVED lines=18> */
.L_x_9691:
[----:B------:R-:W-:Y:S02]  /*18e00*/  ISETP.GE.AND P0, PT, R15, RZ, PT ;  /* 0x000000ff0f00720c */ /* 0x000fe40003f06270 */
[----:B------:R-:W-:-:S11]  /*18e10*/  MOV R3, 0x3fd774eb ;  /* 0x3fd774eb00037802 */ /* 0x000fd60000000f00 */
[----:B------:R-:W-:-:S04]  /*18e20*/  @P0 FFMA.FTZ R2, R3, 0.93318945169448852539, -R2 ;  /* 0x3f6ee58103020823 */ /* 0x000fc80000010802 */
[----:B------:R-:W-:Y:S02]  /*18e30*/  @!P0 FFMA.FTZ R2, R3, 0.93318945169448852539, R2 ;  /* 0x3f6ee58103028823 */ /* 0x000fe40000010002 */
.L_x_9692:
[----:B------:R-:W-:Y:S05]  /*18e40*/  BSYNC B0 ;  /* 0x0000000000007941 */ /* 0x000fea0003800000 */
.L_x_9690:
        /* <DEDUP_REMOVED lines=13> */
.L_x_9681:
[----:B------:R-:W-:Y:S05]  /*18f20*/  BSYNC B4 ;  /* 0x0000000000047941 */ /* 0x000fea0003800000 */
.L_x_9678:
[----:B------:R-:W-:-:S04]  /*18f30*/  SHF.R.U32.HI R3, RZ, 0x1f, R17 ;  /* 0x0000001fff037819 */ /* 0x000fc80000011611 */
[----:B------:R-:W-:-:S13]  /*18f40*/  ISETP.NE.AND P0, PT, R3, RZ, PT ;  /* 0x000000ff0300720c */ /* 0x000fda0003f05270 */
[----:B-1----:R-:W-:-:S05]  /*18f50*/  @!P0 FADD.FTZ R26, -R26, -RZ ;  /* 0x800000ff1a1a8221 */ /* 0x002fca0000010100 */
[----:B------:R-:W-:Y:S01]  /*18f60*/  MOV R14, R26 ;  /* 0x0000001a000e7202 */ /* 0x000fe20000000f00 */
[----:B------:R-:W-:Y:S05]  /*18f70*/  BRA `(.L_x_9693) ;  /* 0x00000dc000007947 */ /* 0x000fea0003800000 */
.L_x_9656:
[----:B------:R-:W-:Y:S02]  /*18f80*/  FADD.FTZ R2, -R16, 6.1232342629258392722e-17 ;  /* 0x248d313210027421 */ /* 0x000fe40000010100 */
[----:B------:R-:W-:Y:S02]  /*18f90*/  FADD.FTZ R14, -R17, -RZ ;  /* 0x800000ff110e7221 */ /* 0x000fe40000010100 */
[----:B------:R-:W-:Y:S01]  /*18fa0*/  FADD.FTZ R2, R2, 1.5707963705062866211 ;  /* 0x3fc90fdb02027421 */ /* 0x000fe20000010000 */
[----:B------:R-:W-:Y:S05]  /*18fb0*/  BRA `(.L_x_9693) ;  /* 0x00000d8000007947 */ /* 0x000fea0003800000 */
.L_x_9655:
[----:B------:R-:W-:Y:S01]  /*18fc0*/  HFMA2.MMA R2, -RZ, RZ, 0, 0 ;  /* 0x00000000ff027435 */ /* 0x000fe200000001ff */
[----:B------:R-:W-:Y:S01]  /*18fd0*/  FADD.FTZ R14, -R17, -RZ ;  /* 0x800000ff110e7221 */ /* 0x000fe20000010100 */
[----:B------:R-:W-:Y:S05]  /*18fe0*/  BRA `(.L_x_9693) ;  /* 0x00000d5000007947 */ /* 0x000fea0003800000 */
.L_x_9654:
        /* <DEDUP_REMOVED lines=23> */
[----:B------:R-:W-:Y:S05]  /*19160*/  CALL.REL.NOINC `($__internal_17_$__cuda_sm3x_div_rn_ftz_f32_slowpath) ;  /* 0x0001075000007944 */ /* 0x000fea0003c00000 */
.L_x_9698:
[----:B------:R-:W-:Y:S05]  /*19170*/  BSYNC B5 ;  /* 0x0000000000057941 */ /* 0x000fea0003800000 */
.L_x_9697:
        /* <DEDUP_REMOVED lines=18> */
.L_x_9700:
[----:B------:R-:W-:Y:S02]  /*192a0*/  ISETP.GE.AND P0, PT, R16, RZ, PT ;  /* 0x000000ff1000720c */ /* 0x000fe40003f06270 */
[----:B------:R-:W-:-:S11]  /*192b0*/  MOV R3, 0x3fd774eb ;  /* 0x3fd774eb00037802 */ /* 0x000fd60000000f00 */
[----:B------:R-:W-:-:S04]  /*192c0*/  @P0 FFMA.FTZ R2, R3, 0.93318945169448852539, -R2 ;  /* 0x3f6ee58103020823 */ /* 0x000fc80000010802 */
[----:B------:R-:W-:Y:S02]  /*192d0*/  @!P0 FFMA.FTZ R2, R3, 0.93318945169448852539, R2 ;  /* 0x3f6ee58103028823 */ /* 0x000fe40000010002 */
.L_x_9701:
[----:B------:R-:W-:Y:S05]  /*192e0*/  BSYNC B0 ;  /* 0x0000000000007941 */ /* 0x000fea0003800000 */
.L_x_9699:
        /* <DEDUP_REMOVED lines=13> */
.L_x_9696:
        /* <DEDUP_REMOVED lines=12> */
.L_x_9704:
[----:B------:R-:W-:Y:S05]  /*19480*/  BSYNC B5 ;  /* 0x0000000000057941 */ /* 0x000fea0003800000 */
.L_x_9703:
        /* <DEDUP_REMOVED lines=18> */
.L_x_9706:
[----:B------:R-:W-:Y:S02]  /*195b0*/  ISETP.GE.AND P0, PT, R16, RZ, PT ;  /* 0x000000ff1000720c */ /* 0x000fe40003f06270 */
[----:B------:R-:W-:-:S11]  /*195c0*/  MOV R3, 0x3fd774eb ;  /* 0x3fd774eb00037802 */ /* 0x000fd60000000f00 */
[----:B------:R-:W-:-:S04]  /*195d0*/  @P0 FFMA.FTZ R2, R3, 0.93318945169448852539, -R2 ;  /* 0x3f6ee58103020823 */ /* 0x000fc80000010802 */
[----:B------:R-:W-:Y:S02]  /*195e0*/  @!P0 FFMA.FTZ R2, R3, 0.93318945169448852539, R2 ;  /* 0x3f6ee58103028823 */ /* 0x000fe40000010002 */
.L_x_9707:
[----:B------:R-:W-:Y:S05]  /*195f0*/  BSYNC B0 ;  /* 0x0000000000007941 */ /* 0x000fea0003800000 */
.L_x_9705:
        /* <DEDUP_REMOVED lines=27> */
.L_x_9695:
        /* <DEDUP_REMOVED lines=32> */
[----:B------:R-:W-:Y:S05]  /*199b0*/  CALL.REL.NOINC `($__internal_17_$__cuda_sm3x_div_rn_ftz_f32_slowpath) ;  /* 0x0000ff0000007944 */ /* 0x000fea0003c00000 */
.L_x_9709:
[----:B------:R-:W-:Y:S05]  /*199c0*/  BSYNC B5 ;  /* 0x0000000000057941 */ /* 0x000fea0003800000 */
.L_x_9708:
        /* <DEDUP_REMOVED lines=18> */
.L_x_9711:
[----:B------:R-:W-:Y:S02]  /*19af0*/  ISETP.GE.AND P0, PT, R16, RZ, PT ;  /* 0x000000ff1000720c */ /* 0x000fe40003f06270 */
[----:B------:R-:W-:-:S11]  /*19b00*/  MOV R3, 0x3fd774eb ;  /* 0x3fd774eb00037802 */ /* 0x000fd60000000f00 */
[----:B------:R-:W-:-:S04]  /*19b10*/  @P0 FFMA.FTZ R2, R3, 0.93318945169448852539, -R2 ;  /* 0x3f6ee58103020823 */ /* 0x000fc80000010802 */
[----:B------:R-:W-:Y:S02]  /*19b20*/  @!P0 FFMA.FTZ R2, R3, 0.93318945169448852539, R2 ;  /* 0x3f6ee58103028823 */ /* 0x000fe40000010002 */
.L_x_9712:
[----:B------:R-:W-:Y:S05]  /*19b30*/  BSYNC B0 ;  /* 0x0000000000007941 */ /* 0x000fea0003800000 */
.L_x_9710:
        /* <DEDUP_REMOVED lines=10> */
.L_x_9702:
[----:B------:R-:W-:Y:S05]  /*19be0*/  BSYNC B4 ;  /* 0x0000000000047941 */ /* 0x000fea0003800000 */
.L_x_9694:
[----:B------:R-:W-:Y:S01]  /*19bf0*/  SHF.R.U32.HI R3, RZ, 0x1f, R17 ;  /* 0x0000001fff037819 */ /* 0x000fe20000011611 */
[----:B------:R-:W-:Y:S02]  /*19c00*/  FADD.FTZ R14, R15, 0.69314718246459960938 ;  /* 0x3f3172180f0e7421 */ /* 0x000fe40000010000 */
[----:B------:R-:W-:Y:S01]  /*19c10*/  FADD.FTZ R2, |R2|, -RZ ;  /* 0x800000ff02027221 */ /* 0x000fe20000010200 */
[----:B------:R-:W-:-:S13]  /*19c20*/  ISETP.NE.AND P0, PT, R3, RZ, PT ;  /* 0x000000ff0300720c */ /* 0x000fda0003f05270 */
[----:B------:R-:W-:Y:S01]  /*19c30*/  @!P0 FADD.FTZ R14, -R14, -RZ ;  /* 0x800000ff0e0e8221 */ /* 0x000fe20000010100 */
[----:B------:R-:W-:Y:S05]  /*19c40*/  BRA `(.L_x_9693) ;  /* 0x000000f000007947 */ /* 0x000fea0003800000 */
.L_x_9653:
        /* <DEDUP_REMOVED lines=15> */
.L_x_9693:
[----:B------:R-:W-:Y:S05]  /*19d40*/  BSYNC B2 ;  /* 0x0000000000027941 */ /* 0x000fea0003800000 */
.L_x_9652:
        /* <DEDUP_REMOVED lines=9> */
.L_x_9713:
[----:B------:R-:W-:Y:S02]  /*19de0*/  FSETP.GTU.FTZ.AND P0, PT, R3, +INF , PT ;  /* 0x7f8000000300780b */ /* 0x000fe40003f1c000 */
[----:B------:R-:W-:-:S11]  /*19df0*/  MOV R15, R2 ;  /* 0x00000002000f7202 */ /* 0x000fd60000000f00 */
[----:B------:R-:W-:Y:S02]  /*19e00*/  @!P0 MOV R14, R3 ;  /* 0x00000003000e8202 */ /* 0x000fe40000000f00 */
.L_x_9651:
[----:B------:R-:W-:Y:S05]  /*19e10*/  BSYNC B3 ;  /* 0x0000000000037941 */ /* 0x000fea0003800000 */
.L_x_9650:
        /* <DEDUP_REMOVED lines=114> */
.L_x_9724:
        /* <DEDUP_REMOVED lines=10> */
.L_x_9726:
[----:B------:R-:W-:-:S04]  /*1a5e0*/  FADD.FTZ R2, -R3, R6 ;  /* 0x0000000603027221 */ /* 0x000fc80000010100 */
[----:B------:R-:W-:Y:S02]  /*1a5f0*/  FMUL.FTZ R2, R2, 0.5 ;  /* 0x3f00000002027820 */ /* 0x000fe40000410000 */
.L_x_9727:
[----:B------:R-:W-:Y:S05]  /*1a600*/  BSYNC B1 ;  /* 0x0000000000017941 */ /* 0x000fea0003800000 */
.L_x_9725:
        /* <DEDUP_REMOVED lines=11> */
.L_x_9729:
[----:B------:R-:W-:-:S04]  /*1a6c0*/  FADD.FTZ R26, R5, -R26 ;  /* 0x8000001a051a7221 */ /* 0x000fc80000010000 */
[----:B------:R-:W-:Y:S02]  /*1a6d0*/  FMUL.FTZ R27, R26, 0.5 ;  /* 0x3f0000001a1b7820 */ /* 0x000fe40000410000 */
.L_x_9730:
[----:B------:R-:W-:Y:S05]  /*1a6e0*/  BSYNC B1 ;  /* 0x0000000000017941 */ /* 0x000fea0003800000 */
.L_x_9728:
        /* <DEDUP_REMOVED lines=35> */
.L_x_9723:
[----:B------:R0:W1:Y:S02]  /*1a920*/  MUFU.SQRT R26, R16 ;  /* 0x00000010001a7308 */ /* 0x0000640000002000 */
.L_x_9722:
[----:B------:R-:W-:Y:S05]  /*1a930*/  BSYNC B0 ;  /* 0x0000000000007941 */ /* 0x000fea0003800000 */
.L_x_9721:
        /* <DEDUP_REMOVED lines=24> */
.L_x_9737:
[----:B------:R-:W-:-:S04]  /*1aac0*/  FADD.FTZ R3, -R3, R6 ;  /* 0x0000000603037221 */ /* 0x000fc80000010100 */
[----:B------:R-:W-:Y:S02]  /*1aad0*/  FMUL.FTZ R3, R3, 0.5 ;  /* 0x3f00000003037820 */ /* 0x000fe40000410000 */
.L_x_9738:
[----:B------:R-:W-:Y:S05]  /*1aae0*/  BSYNC B1 ;  /* 0x0000000000017941 */ /* 0x000fea0003800000 */
.L_x_9736:
        /* <DEDUP_REMOVED lines=10> */
.L_x_9740:
[----:B------:R-:W-:-:S04]  /*1ab90*/  FADD.FTZ R4, -R4, R5 ;  /* 0x0000000504047221 */ /* 0x000fc80000010100 */
[----:B------:R-:W-:Y:S02]  /*1aba0*/  FMUL.FTZ R4, R4, 0.5 ;  /* 0x3f00000004047820 */ /* 0x000fe40000410000 */
.L_x_9741:
[----:B------:R-:W-:Y:S05]  /*1abb0*/  BSYNC B1 ;  /* 0x0000000000017941 */ /* 0x000fea0003800000 */
.L_x_9739:
[----:B------:R-:W-:Y:S01]  /*1abc0*/  FADD.FTZ R4, R4, R3 ;  /* 0x0000000304047221 */ /* 0x000fe20000010000 */
[----:B------:R-:W-:Y:S01]  /*1abd0*/  PLOP3.LUT P0, PT, PT, PT, PT, 0x80, 0x0 ;  /* 0x000000000000781c */ /* 0x000fe20003f0f070 */
[----:B------:R-:W-:-:S04]  /*1abe0*/  FADD.FTZ R7, R7, |R18| ;  /* 0x4000001207077221 */ /* 0x000fc80000010000 */
[----:B------:R-:W-:-:S04]  /*1abf0*/  FMUL.FTZ R4, R7, R4 ;  /* 0x0000000407047220 */ /* 0x000fc80000410000 */
[----:B------:R0:W2:Y:S01]  /*1ac00*/  MUFU.SQRT R32, R4 ;  /* 0x0000000400207308 */ /* 0x0000a20000002000 */
[----:B------:R-:W-:Y:S05]  /*1ac10*/  BRA `(.L_x_9733) ;  /* 0x000001a000007947 */ /* 0x000fea0003800000 */
.L_x_9735:
        /* <DEDUP_REMOVED lines=15> */
.L_x_9734:
        /* <DEDUP_REMOVED lines=8> */
.L_x_9732:
[----:B------:R-:W-:Y:S01]  /*1ad90*/  PLOP3.LUT P0, PT, PT, PT, PT, 0x80, 0x0 ;  /* 0x000000000000781c */ /* 0x000fe20003f0f070 */
[----:B------:R-:W-:Y:S02]  /*1ada0*/  FMUL.FTZ R32, R7, 16777216 ;  /* 0x4b80000007207820 */ /* 0x000fe40000410000 */
[----:B------:R-:W-:-:S05]  /*1adb0*/  FMUL.FTZ R17, |R18|, 16777216 ;  /* 0x4b80000012117820 */ /* 0x000fca0000410200 */
.L_x_9733:
[----:B------:R-:W-:Y:S05]  /*1adc0*/  BSYNC B0 ;  /* 0x0000000000007941 */ /* 0x000fea0003800000 */
.L_x_9731:
        /* <DEDUP_REMOVED lines=34> */
.L_x_9744:
        /* <DEDUP_REMOVED lines=29> */
.L_x_9743:
        /* <DEDUP_REMOVED lines=20> */
.L_x_9748:
[----:B------:R-:W-:Y:S05]  /*1b300*/  BSYNC B5 ;  /* 0x0000000000057941 */ /* 0x000fea0003800000 */
.L_x_9747:
        /* <DEDUP_REMOVED lines=18> */
.L_x_9750:
[----:B------:R-:W-:Y:S02]  /*1b430*/  ISETP.GE.AND P0, PT, R17, RZ, PT ;  /* 0x000000ff1100720c */ /* 0x000fe40003f06270 */
[----:B------:R-:W-:-:S11]  /*1b440*/  MOV R3, 0x3fd774eb ;  /* 0x3fd774eb00037802 */ /* 0x000fd60000000f00 */
[----:B------:R-:W-:-:S04]  /*1b450*/  @P0 FFMA.FTZ R2, R3, 0.93318945169448852539, -R2 ;  /* 0x3f6ee58103020823 */ /* 0x000fc80000010802 */
[----:B------:R-:W-:Y:S02]  /*1b460*/  @!P0 FFMA.FTZ R2, R3, 0.93318945169448852539, R2 ;  /* 0x3f6ee58103028823 */ /* 0x000fe40000010002 */
.L_x_9751:
[----:B------:R-:W-:Y:S05]  /*1b470*/  BSYNC B0 ;  /* 0x0000000000007941 */ /* 0x000fea0003800000 */
.L_x_9749:
        /* <DEDUP_REMOVED lines=11> */
.L_x_9746:
        /* <DEDUP_REMOVED lines=17> */
.L_x_9753:
[----:B------:R-:W-:Y:S05]  /*1b640*/  BSYNC B5 ;  /* 0x0000000000057941 */ /* 0x000fea0003800000 */
.L_x_9752:
        /* <DEDUP_REMOVED lines=18> */
.L_x_9755:
[----:B------:R-:W-:Y:S02]  /*1b770*/  ISETP.GE.AND P0, PT, R17, RZ, PT ;  /* 0x000000ff1100720c */ /* 0x000fe40003f06270 */
[----:B------:R-:W-:-:S11]  /*1b780*/  MOV R3, 0x3fd774eb ;  /* 0x3fd774eb00037802 */ /* 0x000fd60000000f00 */
[----:B------:R-:W-:-:S04]  /*1b790*/  @P0 FFMA.FTZ R2, R3, 0.93318945169448852539, -R2 ;  /* 0x3f6ee58103020823 */ /* 0x000fc80000010802 */
[----:B------:R-:W-:Y:S02]  /*1b7a0*/  @!P0 FFMA.FTZ R2, R3, 0.93318945169448852539, R2 ;  /* 0x3f6ee58103028823 */ /* 0x000fe40000010002 */
.L_x_9756:
[----:B------:R-:W-:Y:S05]  /*1b7b0*/  BSYNC B0 ;  /* 0x0000000000007941 */ /* 0x000fea0003800000 */
.L_x_9754:
        /* <DEDUP_REMOVED lines=10> */
.L_x_9745:
[----:B------:R-:W-:Y:S05]  /*1b860*/  BSYNC B4 ;  /* 0x0000000000047941 */ /* 0x000fea0003800000 */
.L_x_9742:
[----:B------:R-:W-:-:S04]  /*1b870*/  SHF.R.U32.HI R3, RZ, 0x1f, R19 ;  /* 0x0000001fff037819 */ /* 0x000fc80000011613 */
[----:B------:R-:W-:-:S13]  /*1b880*/  ISETP.NE.AND P0, PT, R3, RZ, PT ;  /* 0x000000ff0300720c */ /* 0x000fda0003f05270 */
[----:B-1----:R-:W-:-:S05]  /*1b890*/  @!P0 FADD.FTZ R26, -R26, -RZ ;  /* 0x800000ff1a1a8221 */ /* 0x002fca0000010100 */
[----:B------:R-:W-:Y:S01]  /*1b8a0*/  MOV R16, R26 ;  /* 0x0000001a00107202 */ /* 0x000fe20000000f00 */
[----:B------:R-:W-:Y:S05]  /*1b8b0*/  BRA `(.L_x_9757) ;  /* 0x00000db000007947 */ /* 0x000fea0003800000 */
.L_x_9720:
[----:B------:R-:W-:Y:S02]  /*1b8c0*/  FADD.FTZ R2, -R18, 6.1232342629258392722e-17 ;  /* 0x248d313212027421 */ /* 0x000fe40000010100 */
[----:B------:R-:W-:Y:S02]  /*1b8d0*/  FADD.FTZ R16, -R19, -RZ ;  /* 0x800000ff13107221 */ /* 0x000fe40000010100 */
[----:B------:R-:W-:Y:S01]  /*1b8e0*/  FADD.FTZ R2, R2, 1.5707963705062866211 ;  /* 0x3fc90fdb02027421 */ /* 0x000fe20000010000 */
[----:B------:R-:W-:Y:S05]  /*1b8f0*/  BRA `(.L_x_9757) ;  /* 0x00000d7000007947 */ /* 0x000fea0003800000 */
.L_x_9719:
[----:B------:R-:W-:Y:S01]  /*1b900*/  HFMA2.MMA R2, -RZ, RZ, 0, 0 ;  /* 0x00000000ff027435 */ /* 0x000fe200000001ff */
[----:B------:R-:W-:Y:S01]  /*1b910*/  FADD.FTZ R16, -R19, -RZ ;  /* 0x800000ff13107221 */ /* 0x000fe20000010100 */
[----:B------:R-:W-:Y:S05]  /*1b920*/  BRA `(.L_x_9757) ;  /* 0x00000d4000007947 */ /* 0x000fea0003800000 */
.L_x_9718:
        /* <DEDUP_REMOVED lines=23> */
[----:B--2---:R-:W-:Y:S05]  /*1baa0*/  CALL.REL.NOINC `($__internal_17_$__cuda_sm3x_div_rn_ftz_f32_slowpath) ;  /* 0x0000de1000007944 */ /* 0x004fea0003c00000 */
.L_x_9762:
[----:B------:R-:W-:Y:S05]  /*1bab0*/  BSYNC B5 ;  /* 0x0000000000057941 */ /* 0x000fea0003800000 */
.L_x_9761:
        /* <DEDUP_REMOVED lines=18> */
.L_x_9764:
[----:B------:R-:W-:Y:S02]  /*1bbe0*/  ISETP.GE.AND P0, PT, R18, RZ, PT ;  /* 0x000000ff1200720c */ /* 0x000fe40003f06270 */
[----:B------:R-:W-:-:S11]  /*1bbf0*/  MOV R3, 0x3fd774eb ;  /* 0x3fd774eb00037802 */ /* 0x000fd60000000f00 */
[----:B------:R-:W-:-:S04]  /*1bc00*/  @P0 FFMA.FTZ R2, R3, 0.93318945169448852539, -R2 ;  /* 0x3f6ee58103020823 */ /* 0x000fc80000010802 */
[----:B------:R-:W-:Y:S02]  /*1bc10*/  @!P0 FFMA.FTZ R2, R3, 0.93318945169448852539, R2 ;  /* 0x3f6ee58103028823 */ /* 0x000fe40000010002 */
.L_x_9765:
[----:B------:R-:W-:Y:S05]  /*1bc20*/  BSYNC B0 ;  /* 0x0000000000007941 */ /* 0x000fea0003800000 */
.L_x_9763:
        /* <DEDUP_REMOVED lines=13> */
.L_x_9760:
        /* <DEDUP_REMOVED lines=12> */
.L_x_9768:
[----:B------:R-:W-:Y:S05]  /*1bdc0*/  BSYNC B5 ;  /* 0x0000000000057941 */ /* 0x000fea0003800000 */
.L_x_9767:
        /* <DEDUP_REMOVED lines=18> */
.L_x_9770:
[----:B------:R-:W-:Y:S02]  /*1bef0*/  ISETP.GE.AND P0, PT, R18, RZ, PT ;  /* 0x000000ff1200720c */ /* 0x000fe40003f06270 */
[----:B------:R-:W-:-:S11]  /*1bf00*/  MOV R3, 0x3fd774eb ;  /* 0x3fd774eb00037802 */ /* 0x000fd60000000f00 */
[----:B------:R-:W-:-:S04]  /*1bf10*/  @P0 FFMA.FTZ R2, R3, 0.93318945169448852539, -R2 ;  /* 0x3f6ee58103020823 */ /* 0x000fc80000010802 */
[----:B------:R-:W-:Y:S02]  /*1bf20*/  @!P0 FFMA.FTZ R2, R3, 0.93318945169448852539, R2 ;  /* 0x3f6ee58103028823 */ /* 0x000fe40000010002 */
.L_x_9771:
[----:B------:R-:W-:Y:S05]  /*1bf30*/  BSYNC B0 ;  /* 0x0000000000007941 */ /* 0x000fea0003800000 */
.L_x_9769:
        /* <DEDUP_REMOVED lines=27> */
.L_x_9759:
        /* <DEDUP_REMOVED lines=32> */
[----:B--2---:R-:W-:Y:S05]  /*1c2f0*/  CALL.REL.NOINC `($__internal_17_$__cuda_sm3x_div_rn_ftz_f32_slowpath) ;  /* 0x0000d5c000007944 */ /* 0x004fea0003c00000 */
.L_x_9773:
[----:B------:R-:W-:Y:S05]  /*1c300*/  BSYNC B5 ;  /* 0x0000000000057941 */ /* 0x000fea0003800000 */
.L_x_9772:
        /* <DEDUP_REMOVED lines=18> */
.L_x_9775:
[----:B------:R-:W-:Y:S02]  /*1c430*/  ISETP.GE.AND P0, PT, R18, RZ, PT ;  /* 0x000000ff1200720c */ /* 0x000fe40003f06270 */
[----:B------:R-:W-:-:S11]  /*1c440*/  MOV R3, 0x3fd774eb ;  /* 0x3fd774eb00037802 */ /* 0x000fd60000000f00 */
[----:B------:R-:W-:-:S04]  /*1c450*/  @P0 FFMA.FTZ R2, R3, 0.93318945169448852539, -R2 ;  /* 0x3f6ee58103020823 */ /* 0x000fc80000010802 */
[----:B------:R-:W-:Y:S02]  /*1c460*/  @!P0 FFMA.FTZ R2, R3, 0.93318945169448852539, R2 ;  /* 0x3f6ee58103028823 */ /* 0x000fe40000010002 */
.L_x_9776:
[----:B------:R-:W-:Y:S05]  /*1c470*/  BSYNC B0 ;  /* 0x0000000000007941 */ /* 0x000fea0003800000 */
.L_x_9774:
        /* <DEDUP_REMOVED lines=10> */
.L_x_9766:
[----:B------:R-:W-:Y:S05]  /*1c520*/  BSYNC B4 ;  /* 0x0000000000047941 */ /* 0x000fea0003800000 */
.L_x_9758:
[----:B------:R-:W-:Y:S01]  /*1c530*/  ISETP.NE.AND P0, PT, R26, RZ, PT ;  /* 0x000000ff1a00720c */ /* 0x000fe20003f05270 */
[----:B------:R-:W-:Y:S02]  /*1c540*/  FADD.FTZ R16, R17, 0.69314718246459960938 ;  /* 0x3f31721811107421 */ /* 0x000fe40000010000 */
[----:B------:R-:W-:-:S10]  /*1c550*/  FADD.FTZ R2, |R2|, -RZ ;  /* 0x800000ff02027221 */ /* 0x000fd40000010200 */
[----:B------:R-:W-:Y:S01]  /*1c560*/  @!P0 FADD.FTZ R16, -R16, -RZ ;  /* 0x800000ff10108221 */ /* 0x000fe20000010100 */
[----:B------:R-:W-:Y:S05]  /*1c570*/  BRA `(.L_x_9757) ;  /* 0x000000f000007947 */ /* 0x000fea0003800000 */
.L_x_9717:
        /* <DEDUP_REMOVED lines=15> */
.L_x_9757:
[----:B------:R-:W-:Y:S05]  /*1c670*/  BSYNC B2 ;  /* 0x0000000000027941 */ /* 0x000fea0003800000 */
.L_x_9716:
        /* <DEDUP_REMOVED lines=9> */
.L_x_9777:
[----:B------:R-:W-:Y:S02]  /*1c710*/  FSETP.GTU.FTZ.AND P0, PT, R3, +INF , PT ;  /* 0x7f8000000300780b */ /* 0x000fe40003f1c000 */
[----:B------:R-:W-:-:S11]  /*1c720*/  MOV R17, R2 ;  /* 0x0000000200117202 */ /* 0x000fd60000000f00 */
[----:B------:R-:W-:Y:S02]  /*1c730*/  @!P0 MOV R16, R3 ;  /* 0x0000000300108202 */ /* 0x000fe40000000f00 */
.L_x_9715:
[----:B------:R-:W-:Y:S05]  /*1c740*/  BSYNC B3 ;  /* 0x0000000000037941 */ /* 0x000fea0003800000 */
.L_x_9714:
        /* <DEDUP_REMOVED lines=114> */
.L_x_9788:
        /* <DEDUP_REMOVED lines=10> */
.L_x_9790:
[----:B------:R-:W-:-:S04]  /*1cf10*/  FADD.FTZ R2, -R3, R6 ;  /* 0x0000000603027221 */ /* 0x000fc80000010100 */
[----:B------:R-:W-:Y:S02]  /*1cf20*/  FMUL.FTZ R2, R2, 0.5 ;  /* 0x3f00000002027820 */ /* 0x000fe40000410000 */
.L_x_9791:
[----:B------:R-:W-:Y:S05]  /*1cf30*/  BSYNC B1 ;  /* 0x0000000000017941 */ /* 0x000fea0003800000 */
.L_x_9789:
        /* <DEDUP_REMOVED lines=11> */
.L_x_9793:
[----:B------:R-:W-:-:S04]  /*1cff0*/  FADD.FTZ R7, R5, -R18 ;  /* 0x8000001205077221 */ /* 0x000fc80000010000 */
[----:B------:R-:W-:Y:S02]  /*1d000*/  FMUL.FTZ R7, R7, 0.5 ;  /* 0x3f00000007077820 */ /* 0x000fe40000410000 */
.L_x_9794:
[----:B------:R-:W-:Y:S05]  /*1d010*/  BSYNC B1 ;  /* 0x0000000000017941 */ /* 0x000fea0003800000 */
.L_x_9792:
        /* <DEDUP_REMOVED lines=35> */
.L_x_9787:
[----:B------:R0:W1:Y:S02]  /*1d250*/  MUFU.SQRT R18, R33 ;  /* 0x0000002100127308 */ /* 0x0000640000002000 */
.L_x_9786:
[----:B------:R-:W-:Y:S05]  /*1d260*/  BSYNC B0 ;  /* 0x0000000000007941 */ /* 0x000fea0003800000 */
.L_x_9785:
        /* <DEDUP_REMOVED lines=24> */
.L_x_9801:
[----:B------:R-:W-:-:S04]  /*1d3f0*/  FADD.FTZ R3, -R3, R6 ;  /* 0x0000000603037221 */ /* 0x000fc80000010100 */
[----:B------:R-:W-:Y:S02]  /*1d400*/  FMUL.FTZ R3, R3, 0.5 ;  /* 0x3f00000003037820 */ /* 0x000fe40000410000 */
.L_x_9802:
[----:B------:R-:W-:Y:S05]  /*1d410*/  BSYNC B1 ;  /* 0x0000000000017941 */ /* 0x000fea0003800000 */
.L_x_9800:
        /* <DEDUP_REMOVED lines=10> */
.L_x_9804:
[----:B------:R-:W-:-:S04]  /*1d4c0*/  FADD.FTZ R4, -R4, R5 ;  /* 0x0000000504047221 */ /* 0x000fc80000010100 */
[----:B------:R-:W-:Y:S02]  /*1d4d0*/  FMUL.FTZ R4, R4, 0.5 ;  /* 0x3f00000004047820 */ /* 0x000fe40000410000 */
.L_x_9805:
[----:B------:R-:W-:Y:S05]  /*1d4e0*/  BSYNC B1 ;  /* 0x0000000000017941 */ /* 0x000fea0003800000 */
.L_x_9803:
[----:B------:R-:W-:Y:S01]  /*1d4f0*/  FADD.FTZ R4, R4, R3 ;  /* 0x0000000304047221 */ /* 0x000fe20000010000 */
[----:B------:R-:W-:Y:S01]  /*1d500*/  PLOP3.LUT P0, PT, PT, PT, PT, 0x80, 0x0 ;  /* 0x000000000000781c */ /* 0x000fe20003f0f070 */
[----:B------:R-:W-:-:S04]  /*1d510*/  FADD.FTZ R19, R26, R19 ;  /* 0x000000131a137221 */ /* 0x000fc80000010000 */
[----:B------:R-:W-:-:S06]  /*1d520*/  FMUL.FTZ R19, R19, R4 ;  /* 0x0000000413137220 */ /* 0x000fcc0000410000 */
[----:B------:R-:W3:Y:S01]  /*1d530*/  MUFU.SQRT R19, R19 ;  /* 0x0000001300137308 */ /* 0x000ee20000002000 */
[----:B------:R-:W-:Y:S05]  /*1d540*/  BRA `(.L_x_9797) ;  /* 0x000001a000007947 */ /* 0x000fea0003800000 */
.L_x_9799:
        /* <DEDUP_REMOVED lines=15> */
.L_x_9798:
        /* <DEDUP_REMOVED lines=8> */
.L_x_9796:
[----:B------:R-:W-:Y:S01]  /*1d6c0*/  PLOP3.LUT P0, PT, PT, PT, PT, 0x80, 0x0 ;  /* 0x000000000000781c */ /* 0x000fe20003f0f070 */
[----:B------:R-:W-:Y:S02]  /*1d6d0*/  FMUL.FTZ R19, R19, 16777216 ;  /* 0x4b80000013137820 */ /* 0x000fe40000410000 */
[----:B------:R-:W-:-:S05]  /*1d6e0*/  FMUL.FTZ R26, R26, 16777216 ;  /* 0x4b8000001a1a7820 */ /* 0x000fca0000410000 */
.L_x_9797:
[----:B------:R-:W-:Y:S05]  /*1d6f0*/  BSYNC B0 ;  /* 0x0000000000007941 */ /* 0x000fea0003800000 */
.L_x_9795:
        /* <DEDUP_REMOVED lines=34> */
.L_x_9808:
        /* <DEDUP_REMOVED lines=29> */
.L_x_9807:
        /* <DEDUP_REMOVED lines=19> */
[----:B012---:R-:W-:Y:S05]  /*1dc20*/  CALL.REL.NOINC `($__internal_17_$__cuda_sm3x_div_rn_ftz_f32_slowpath) ;  /* 0x0000bc9000007944 */ /* 0x007fea0003c00000 */
.L_x_9812:
[----:B------:R-:W-:Y:S05]  /*1dc30*/  BSYNC B5 ;  /* 0x0000000000057941 */ /* 0x000fea0003800000 */
.L_x_9811:
        /* <DEDUP_REMOVED lines=18> */
.L_x_9814:
[----:B------:R-:W-:Y:S02]  /*1dd60*/  ISETP.GE.AND P0, PT, R26, RZ, PT ;  /* 0x000000ff1a00720c */ /* 0x000fe40003f06270 */
[----:B------:R-:W-:-:S11]  /*1dd70*/  MOV R3, 0x3fd774eb ;  /* 0x3fd774eb00037802 */ /* 0x000fd60000000f00 */
[----:B------:R-:W-:-:S04]  /*1dd80*/  @P0 FFMA.FTZ R2, R3, 0.93318945169448852539, -R2 ;  /* 0x3f6ee58103020823 */ /* 0x000fc80000010802 */
[----:B------:R-:W-:Y:S02]  /*1dd90*/  @!P0 FFMA.FTZ R2, R3, 0.93318945169448852539, R2 ;  /* 0x3f6ee58103028823 */ /* 0x000fe40000010002 */
.L_x_9815:
[----:B------:R-:W-:Y:S05]  /*1dda0*/  BSYNC B0 ;  /* 0x0000000000007941 */ /* 0x000fea0003800000 */
.L_x_9813:
        /* <DEDUP_REMOVED lines=11> */
.L_x_9810:
        /* <DEDUP_REMOVED lines=17> */
.L_x_9817:
[----:B------:R-:W-:Y:S05]  /*1df70*/  BSYNC B5 ;  /* 0x0000000000057941 */ /* 0x000fea0003800000 */
.L_x_9816:
        /* <DEDUP_REMOVED lines=18> */
.L_x_9819:
[----:B------:R-:W-:Y:S02]  /*1e0a0*/  ISETP.GE.AND P0, PT, R26, RZ, PT ;  /* 0x000000ff1a00720c */ /* 0x000fe40003f06270 */
[----:B------:R-:W-:-:S11]  /*1e0b0*/  MOV R3, 0x3fd774eb ;  /* 0x3fd774eb00037802 */ /* 0x000fd60000000f00 */
[----:B------:R-:W-:-:S04]  /*1e0c0*/  @P0 FFMA.FTZ R2, R3, 0.93318945169448852539, -R2 ;  /* 0x3f6ee58103020823 */ /* 0x000fc80000010802 */
[----:B------:R-:W-:Y:S02]  /*1e0d0*/  @!P0 FFMA.FTZ R2, R3, 0.93318945169448852539, R2 ;  /* 0x3f6ee58103028823 */ /* 0x000fe40000010002 */
.L_x_9820:
[----:B------:R-:W-:Y:S05]  /*1e0e0*/  BSYNC B0 ;  /* 0x0000000000007941 */ /* 0x000fea0003800000 */
.L_x_9818:
        /* <DEDUP_REMOVED lines=10> */
.L_x_9809:
[----:B------:R-:W-:Y:S05]  /*1e190*/  BSYNC B4 ;  /* 0x0000000000047941 */ /* 0x000fea0003800000 */
.L_x_9806:
[----:B------:R-:W-:-:S04]  /*1e1a0*/  SHF.R.U32.HI R3, RZ, 0x1f, R21 ;  /* 0x0000001fff037819 */ /* 0x000fc80000011615 */
[----:B------:R-:W-:-:S13]  /*1e1b0*/  ISETP.NE.AND P0, PT, R3, RZ, PT ;  /* 0x000000ff0300720c */ /* 0x000fda0003f05270 */
[----:B-1----:R-:W-:Y:S01]  /*1e1c0*/  @!P0 FADD.FTZ R18, -R18, -RZ ;  /* 0x800000ff12128221 */ /* 0x002fe20000010100 */
[----:B------:R-:W-:Y:S05]  /*1e1d0*/  BRA `(.L_x_9821) ;  /* 0x00000db000007947 */ /* 0x000fea0003800000 */
.L_x_9784:
[----:B------:R-:W-:Y:S02]  /*1e1e0*/  FADD.FTZ R2, -R20, 6.1232342629258392722e-17 ;  /* 0x248d313214027421 */ /* 0x000fe40000010100 */
[----:B------:R-:W-:Y:S02]  /*1e1f0*/  FADD.FTZ R18, -R21, -RZ ;  /* 0x800000ff15127221 */ /* 0x000fe40000010100 */
[----:B------:R-:W-:Y:S01]  /*1e200*/  FADD.FTZ R2, R2, 1.5707963705062866211 ;  /* 0x3fc90fdb02027421 */ /* 0x000fe20000010000 */
[----:B------:R-:W-:Y:S05]  /*1e210*/  BRA `(.L_x_9821) ;  /* 0x00000d7000007947 */ /* 0x000fea0003800000 */
.L_x_9783:
[----:B------:R-:W-:Y:S01]  /*1e220*/  MOV R2, RZ ;  /* 0x000000ff00027202 */ /* 0x000fe20000000f00 */
[----:B------:R-:W-:Y:S01]  /*1e230*/  FADD.FTZ R18, -R21, -RZ ;  /* 0x800000ff15127221 */ /* 0x000fe20000010100 */
[----:B------:R-:W-:Y:S05]  /*1e240*/  BRA `(.L_x_9821) ;  /* 0x00000d4000007947 */ /* 0x000fea0003800000 */
.L_x_9782:
        /* <DEDUP_REMOVED lines=24> */
.L_x_9826:
[----:B------:R-:W-:Y:S05]  /*1e3d0*/  BSYNC B5 ;  /* 0x0000000000057941 */ /* 0x000fea0003800000 */
.L_x_9825:
        /* <DEDUP_REMOVED lines=18> */
.L_x_9828:
[----:B------:R-:W-:Y:S02]  /*1e500*/  ISETP.GE.AND P0, PT, R20, RZ, PT ;  /* 0x000000ff1400720c */ /* 0x000fe40003f06270 */
[----:B------:R-:W-:-:S11]  /*1e510*/  MOV R3, 0x3fd774eb ;  /* 0x3fd774eb00037802 */ /* 0x000fd60000000f00 */
[----:B------:R-:W-:-:S04]  /*1e520*/  @P0 FFMA.FTZ R2, R3, 0.93318945169448852539, -R2 ;  /* 0x3f6ee58103020823 */ /* 0x000fc80000010802 */
[----:B------:R-:W-:Y:S02]  /*1e530*/  @!P0 FFMA.FTZ R2, R3, 0.93318945169448852539, R2 ;  /* 0x3f6ee58103028823 */ /* 0x000fe40000010002 */
.L_x_9829:
[----:B------:R-:W-:Y:S05]  /*1e540*/  BSYNC B0 ;  /* 0x0000000000007941 */ /* 0x000fea0003800000 */
.L_x_9827:
        /* <DEDUP_REMOVED lines=13> */
.L_x_9824:
        /* <DEDUP_REMOVED lines=12> */
.L_x_9832:
[----:B------:R-:W-:Y:S05]  /*1e6e0*/  BSYNC B5 ;  /* 0x0000000000057941 */ /* 0x000fea0003800000 */
.L_x_9831:
        /* <DEDUP_REMOVED lines=18> */
.L_x_9834:
[----:B------:R-:W-:Y:S02]  /*1e810*/  ISETP.GE.AND P0, PT, R20, RZ, PT ;  /* 0x000000ff1400720c */ /* 0x000fe40003f06270 */
[----:B------:R-:W-:-:S11]  /*1e820*/  MOV R3, 0x3fd774eb ;  /* 0x3fd774eb00037802 */ /* 0x000fd60000000f00 */
[----:B------:R-:W-:-:S04]  /*1e830*/  @P0 FFMA.FTZ R2, R3, 0.93318945169448852539, -R2 ;  /* 0x3f6ee58103020823 */ /* 0x000fc80000010802 */
[----:B------:R-:W-:Y:S02]  /*1e840*/  @!P0 FFMA.FTZ R2, R3, 0.93318945169448852539, R2 ;  /* 0x3f6ee58103028823 */ /* 0x000fe40000010002 */
.L_x_9835:
[----:B------:R-:W-:Y:S05]  /*1e850*/  BSYNC B0 ;  /* 0x0000000000007941 */ /* 0x000fea0003800000 */
.L_x_9833:
        /* <DEDUP_REMOVED lines=27> */
.L_x_9823:
        /* <DEDUP_REMOVED lines=32> */
[----:B------:R-:W-:Y:S05]  /*1ec10*/  CALL.REL.NOINC `($__internal_17_$__cuda_sm3x_div_rn_ftz_f32_slowpath) ;  /* 0x0000aca000007944 */ /* 0x000fea0003c00000 */
.L_x_9837:
[----:B------:R-:W-:Y:S05]  /*1ec20*/  BSYNC B5 ;  /* 0x0000000000057941 */ /* 0x000fea0003800000 */
.L_x_9836:
        /* <DEDUP_REMOVED lines=18> */
.L_x_9839:
[----:B------:R-:W-:Y:S02]  /*1ed50*/  ISETP.GE.AND P0, PT, R20, RZ, PT ;  /* 0x000000ff1400720c */ /* 0x000fe40003f06270 */
[----:B------:R-:W-:-:S11]  /*1ed60*/  MOV R3, 0x3fd774eb ;  /* 0x3fd774eb00037802 */ /* 0x000fd60000000f00 */
[----:B------:R-:W-:-:S04]  /*1ed70*/  @P0 FFMA.FTZ R2, R3, 0.93318945169448852539, -R2 ;  /* 0x3f6ee58103020823 */ /* 0x000fc80000010802 */
[----:B------:R-:W-:Y:S02]  /*1ed80*/  @!P0 FFMA.FTZ R2, R3, 0.93318945169448852539, R2 ;  /* 0x3f6ee58103028823 */ /* 0x000fe40000010002 */
.L_x_9840:
[----:B------:R-:W-:Y:S05]  /*1ed90*/  BSYNC B0 ;  /* 0x0000000000007941 */ /* 0x000fea0003800000 */
.L_x_9838:
        /* <DEDUP_REMOVED lines=10> */
.L_x_9830:
[----:B------:R-:W-:Y:S05]  /*1ee40*/  BSYNC B4 ;  /* 0x0000000000047941 */ /* 0x000fea0003800000 */
.L_x_9822:
[----:B------:R-:W-:Y:S01]  /*1ee50*/  ISETP.NE.AND P0, PT, R19, RZ, PT ;  /* 0x000000ff1300720c */ /* 0x000fe20003f05270 */
[----:B------:R-:W-:Y:S02]  /*1ee60*/  FADD.FTZ R18, R32, 0.69314718246459960938 ;  /* 0x3f31721820127421 */ /* 0x000fe40000010000 */
[----:B------:R-:W-:-:S10]  /*1ee70*/  FADD.FTZ R2, |R2|, -RZ ;  /* 0x800000ff02027221 */ /* 0x000fd40000010200 */
[----:B------:R-:W-:Y:S01]  /*1ee80*/  @!P0 FADD.FTZ R18, -R18, -RZ ;  /* 0x800000ff12128221 */ /* 0x000fe20000010100 */
[----:B------:R-:W-:Y:S05]  /*1ee90*/  BRA `(.L_x_9821) ;  /* 0x000000f000007947 */ /* 0x000fea0003800000 */
.L_x_9781:
        /* <DEDUP_REMOVED lines=15> */
.L_x_9821:
[----:B------:R-:W-:Y:S05]  /*1ef90*/  BSYNC B2 ;  /* 0x0000000000027941 */ /* 0x000fea0003800000 */
.L_x_9780:
        /* <DEDUP_REMOVED lines=9> */
.L_x_9841:
[----:B------:R-:W-:Y:S02]  /*1f030*/  FSETP.GTU.FTZ.AND P0, PT, R3, +INF , PT ;  /* 0x7f8000000300780b */ /* 0x000fe40003f1c000 */
[----:B----4-:R-:W-:-:S11]  /*1f040*/  MOV R19, R2 ;  /* 0x0000000200137202 */ /* 0x010fd60000000f00 */
[----:B------:R-:W-:Y:S02]  /*1f050*/  @!P0 MOV R18, R3 ;  /* 0x0000000300128202 */ /* 0x000fe40000000f00 */
.L_x_9779:
[----:B------:R-:W-:Y:S05]  /*1f060*/  BSYNC B3 ;  /* 0x0000000000037941 */ /* 0x000fea0003800000 */
.L_x_9778:
        /* <DEDUP_REMOVED lines=114> */
.L_x_9852:
        /* <DEDUP_REMOVED lines=10> */
.L_x_9854:
[----:B------:R-:W-:-:S04]  /*1f830*/  FADD.FTZ R2, -R3, R6 ;  /* 0x0000000603027221 */ /* 0x000fc80000010100 */
[----:B------:R-:W-:Y:S02]  /*1f840*/  FMUL.FTZ R2, R2, 0.5 ;  /* 0x3f00000002027820 */ /* 0x000fe40000410000 */
.L_x_9855:
[----:B------:R-:W-:Y:S05]  /*1f850*/  BSYNC B1 ;  /* 0x0000000000017941 */ /* 0x000fea0003800000 */
.L_x_9853:
        /* <DEDUP_REMOVED lines=11> */
.L_x_9857:
[----:B------:R-:W-:-:S04]  /*1f910*/  FADD.FTZ R7, R5, -R20 ;  /* 0x8000001405077221 */ /* 0x000fc80000010000 */
[----:B------:R-:W-:Y:S02]  /*1f920*/  FMUL.FTZ R7, R7, 0.5 ;  /* 0x3f00000007077820 */ /* 0x000fe40000410000 */
.L_x_9858:
[----:B------:R-:W-:Y:S05]  /*1f930*/  BSYNC B1 ;  /* 0x0000000000017941 */ /* 0x000fea0003800000 */
.L_x_9856:
        /* <DEDUP_REMOVED lines=35> */
.L_x_9851:
[----:B------:R0:W1:Y:S02]  /*1fb70*/  MUFU.SQRT R20, R33 ;  /* 0x0000002100147308 */ /* 0x0000640000002000 */
.L_x_9850:
[----:B------:R-:W-:Y:S05]  /*1fb80*/  BSYNC B0 ;  /* 0x0000000000007941 */ /* 0x000fea0003800000 */
.L_x_9849:
        /* <DEDUP_REMOVED lines=24> */
.L_x_9865:
[----:B------:R-:W-:-:S04]  /*1fd10*/  FADD.FTZ R3, -R3, R6 ;  /* 0x0000000603037221 */ /* 0x000fc80000010100 */
[----:B------:R-:W-:Y:S02]  /*1fd20*/  FMUL.FTZ R3, R3, 0.5 ;  /* 0x3f00000003037820 */ /* 0x000fe40000410000 */
.L_x_9866:
[----:B------:R-:W-:Y:S05]  /*1fd30*/  BSYNC B1 ;  /* 0x0000000000017941 */ /* 0x000fea0003800000 */
.L_x_9864:
        /* <DEDUP_REMOVED lines=10> */
.L_x_9868:
[----:B------:R-:W-:-:S04]  /*1fde0*/  FADD.FTZ R4, -R4, R5 ;  /* 0x0000000504047221 */ /* 0x000fc80000010100 */
[----:B------:R-:W-:Y:S02]  /*1fdf0*/  FMUL.FTZ R4, R4, 0.5 ;  /* 0x3f00000004047820 */ /* 0x000fe40000410000 */
.L_x_9869:
[----:B------:R-:W-:Y:S05]  /*1fe00*/  BSYNC B1 ;  /* 0x0000000000017941 */ /* 0x000fea0003800000 */
.L_x_9867:
[----:B------:R-:W-:Y:S01]  /*1fe10*/  FADD.FTZ R4, R4, R3 ;  /* 0x0000000304047221 */ /* 0x000fe20000010000 */
[----:B------:R-:W-:Y:S01]  /*1fe20*/  PLOP3.LUT P0, PT, PT, PT, PT, 0x80, 0x0 ;  /* 0x000000000000781c */ /* 0x000fe20003f0f070 */
[----:B------:R-:W-:-:S04]  /*1fe30*/  FADD.FTZ R21, R26, R21 ;  /* 0x000000151a157221 */ /* 0x000fc80000010000 */
[----:B------:R-:W-:-:S06]  /*1fe40*/  FMUL.FTZ R21, R21, R4 ;  /* 0x0000000415157220 */ /* 0x000fcc0000410000 */
[----:B------:R-:W3:Y:S01]  /*1fe50*/  MUFU.SQRT R21, R21 ;  /* 0x0000001500157308 */ /* 0x000ee20000002000 */
[----:B------:R-:W-:Y:S05]  /*1fe60*/  BRA `(.L_x_9861) ;  /* 0x000001a000007947 */ /* 0x000fea0003800000 */
.L_x_9863:
        /* <DEDUP_REMOVED lines=15> */
.L_x_9862:
        /* <DEDUP_REMOVED lines=8> */
.L_x_9860:
[----:B------:R-:W-:Y:S01]  /*1ffe0*/  PLOP3.LUT P0, PT, PT, PT, PT, 0x80, 0x0 ;  /* 0x000000000000781c */ /* 0x000fe20003f0f070 */
[----:B------:R-:W-:Y:S02]  /*1fff0*/  FMUL.FTZ R21, R21, 16777216 ;  /* 0x4b80000015157820 */ /* 0x000fe40000410000 */
[----:B------:R-:W-:-:S05]  /*20000*/  FMUL.FTZ R26, R26, 16777216 ;  /* 0x4b8000001a1a7820 */ /* 0x000fca0000410000 */
.L_x_9861:
[----:B------:R-:W-:Y:S05]  /*20010*/  BSYNC B0 ;  /* 0x0000000000007941 */ /* 0x000fea0003800000 */
.L_x_9859:
        /* <DEDUP_REMOVED lines=34> */
.L_x_9872:
        /* <DEDUP_REMOVED lines=29> */
.L_x_9871:
        /* <DEDUP_REMOVED lines=20> */
.L_x_9876:
[----:B------:R-:W-:Y:S05]  /*20550*/  BSYNC B5 ;  /* 0x0000000000057941 */ /* 0x000fea0003800000 */
.L_x_9875:
        /* <DEDUP_REMOVED lines=18> */
.L_x_9878:
[----:B------:R-:W-:Y:S02]  /*20680*/  ISETP.GE.AND P0, PT, R26, RZ, PT ;  /* 0x000000ff1a00720c */ /* 0x000fe40003f06270 */
[----:B------:R-:W-:-:S11]  /*20690*/  MOV R3, 0x3fd774eb ;  /* 0x3fd774eb00037802 */ /* 0x000fd60000000f00 */
[----:B------:R-:W-:-:S04]  /*206a0*/  @P0 FFMA.FTZ R2, R3, 0.93318945169448852539, -R2 ;  /* 0x3f6ee58103020823 */ /* 0x000fc80000010802 */
[----:B------:R-:W-:Y:S02]  /*206b0*/  @!P0 FFMA.FTZ R2, R3, 0.93318945169448852539, R2 ;  /* 0x3f6ee58103028823 */ /* 0x000fe40000010002 */
.L_x_9879:
[----:B------:R-:W-:Y:S05]  /*206c0*/  BSYNC B0 ;  /* 0x0000000000007941 */ /* 0x000fea0003800000 */
.L_x_9877:
        /* <DEDUP_REMOVED lines=11> */
.L_x_9874:
        /* <DEDUP_REMOVED lines=17> */
.L_x_9881:
[----:B------:R-:W-:Y:S05]  /*20890*/  BSYNC B5 ;  /* 0x0000000000057941 */ /* 0x000fea0003800000 */
.L_x_9880:
        /* <DEDUP_REMOVED lines=18> */
.L_x_9883:
[----:B------:R-:W-:Y:S02]  /*209c0*/  ISETP.GE.AND P0, PT, R26, RZ, PT ;  /* 0x000000ff1a00720c */ /* 0x000fe40003f06270 */
[----:B------:R-:W-:-:S11]  /*209d0*/  MOV R3, 0x3fd774eb ;  /* 0x3fd774eb00037802 */ /* 0x000fd60000000f00 */
[----:B------:R-:W-:-:S04]  /*209e0*/  @P0 FFMA.FTZ R2, R3, 0.93318945169448852539, -R2 ;  /* 0x3f6ee58103020823 */ /* 0x000fc80000010802 */
[----:B------:R-:W-:Y:S02]  /*209f0*/  @!P0 FFMA.FTZ R2, R3, 0.93318945169448852539, R2 ;  /* 0x3f6ee58103028823 */ /* 0x000fe40000010002 */
.L_x_9884:
[----:B------:R-:W-:Y:S05]  /*20a00*/  BSYNC B0 ;  /* 0x0000000000007941 */ /* 0x000fea0003800000 */
.L_x_9882:
        /* <DEDUP_REMOVED lines=10> */
.L_x_9873:
[----:B------:R-:W-:Y:S05]  /*20ab0*/  BSYNC B4 ;  /* 0x0000000000047941 */ /* 0x000fea0003800000 */
.L_x_9870:
[----:B------:R-:W-:-:S04]  /*20ac0*/  SHF.R.U32.HI R3, RZ, 0x1f, R23 ;  /* 0x0000001fff037819 */ /* 0x000fc80000011617 */
[----:B------:R-:W-:-:S13]  /*20ad0*/  ISETP.NE.AND P0, PT, R3, RZ, PT ;  /* 0x000000ff0300720c */ /* 0x000fda0003f05270 */
[----:B-1----:R-:W-:Y:S01]  /*20ae0*/  @!P0 FADD.FTZ R20, -R20, -RZ ;  /* 0x800000ff14148221 */ /* 0x002fe20000010100 */
[----:B------:R-:W-:Y:S05]  /*20af0*/  BRA `(.L_x_9885) ;  /* 0x00000db000007947 */ /* 0x000fea0003800000 */
.L_x_9848:
[----:B------:R-:W-:Y:S02]  /*20b00*/  FADD.FTZ R2, -R22, 6.1232342629258392722e-17 ;  /* 0x248d313216027421 */ /* 0x000fe40000010100 */
[----:B------:R-:W-:Y:S02]  /*20b10*/  FADD.FTZ R20, -R23, -RZ ;  /* 0x800000ff17147221 */ /* 0x000fe40000010100 */
[----:B------:R-:W-:Y:S01]  /*20b20*/  FADD.FTZ R2, R2, 1.5707963705062866211 ;  /* 0x3fc90fdb02027421 */ /* 0x000fe20000010000 */
[----:B------:R-:W-:Y:S05]  /*20b30*/  BRA `(.L_x_9885) ;  /* 0x00000d7000007947 */ /* 0x000fea0003800000 */
.L_x_9847:
[----:B------:R-:W-:Y:S01]  /*20b40*/  MOV R2, RZ ;  /* 0x000000ff00027202 */ /* 0x000fe20000000f00 */
[----:B------:R-:W-:Y:S01]  /*20b50*/  FADD.FTZ R20, -R23, -RZ ;  /* 0x800000ff17147221 */ /* 0x000fe20000010100 */
[----:B------:R-:W-:Y:S05]  /*20b60*/  BRA `(.L_x_9885) ;  /* 0x00000d4000007947 */ /* 0x000fea0003800000 */
.L_x_9846:
        /* <DEDUP_REMOVED lines=24> */
.L_x_9890:
[----:B------:R-:W-:Y:S05]  /*20cf0*/  BSYNC B5 ;  /* 0x0000000000057941 */ /* 0x000fea0003800000 */
.L_x_9889:
        /* <DEDUP_REMOVED lines=18> */
.L_x_9892:
[----:B------:R-:W-:Y:S02]  /*20e20*/  ISETP.GE.AND P0, PT, R22, RZ, PT ;  /* 0x000000ff1600720c */ /* 0x000fe40003f06270 */
[----:B------:R-:W-:-:S11]  /*20e30*/  MOV R3, 0x3fd774eb ;  /* 0x3fd774eb00037802 */ /* 0x000fd60000000f00 */
[----:B------:R-:W-:-:S04]  /*20e40*/  @P0 FFMA.FTZ R2, R3, 0.93318945169448852539, -R2 ;  /* 0x3f6ee58103020823 */ /* 0x000fc80000010802 */
[----:B------:R-:W-:Y:S02]  /*20e50*/  @!P0 FFMA.FTZ R2, R3, 0.93318945169448852539, R2 ;  /* 0x3f6ee58103028823 */ /* 0x000fe40000010002 */
.L_x_9893:
[----:B------:R-:W-:Y:S05]  /*20e60*/  BSYNC B0 ;  /* 0x0000000000007941 */ /* 0x000fea0003800000 */
.L_x_9891:
        /* <DEDUP_REMOVED lines=13> */
.L_x_9888:
        /* <DEDUP_REMOVED lines=12> */
.L_x_9896:
[----:B------:R-:W-:Y:S05]  /*21000*/  BSYNC B5 ;  /* 0x0000000000057941 */ /* 0x000fea0003800000 */
.L_x_9895:
        /* <DEDUP_REMOVED lines=18> */
.L_x_9898:
[----:B------:R-:W-:Y:S02]  /*21130*/  ISETP.GE.AND P0, PT, R22, RZ, PT ;  /* 0x000000ff1600720c */ /* 0x000fe40003f06270 */
[----:B------:R-:W-:-:S11]  /*21140*/  MOV R3, 0x3fd774eb ;  /* 0x3fd774eb00037802 */ /* 0x000fd60000000f00 */
[----:B------:R-:W-:-:S04]  /*21150*/  @P0 FFMA.FTZ R2, R3, 0.93318945169448852539, -R2 ;  /* 0x3f6ee58103020823 */ /* 0x000fc80000010802 */
[----:B------:R-:W-:Y:S02]  /*21160*/  @!P0 FFMA.FTZ R2, R3, 0.93318945169448852539, R2 ;  /* 0x3f6ee58103028823 */ /* 0x000fe40000010002 */
.L_x_9899:
[----:B------:R-:W-:Y:S05]  /*21170*/  BSYNC B0 ;  /* 0x0000000000007941 */ /* 0x000fea0003800000 */
.L_x_9897:
        /* <DEDUP_REMOVED lines=27> */
.L_x_9887:
        /* <DEDUP_REMOVED lines=33> */
.L_x_9901:
[----:B------:R-:W-:Y:S05]  /*21540*/  BSYNC B5 ;  /* 0x0000000000057941 */ /* 0x000fea0003800000 */
.L_x_9900:
        /* <DEDUP_REMOVED lines=18> */
.L_x_9903:
[----:B------:R-:W-:Y:S02]  /*21670*/  ISETP.GE.AND P0, PT, R22, RZ, PT ;  /* 0x000000ff1600720c */ /* 0x000fe40003f06270 */
[----:B------:R-:W-:-:S11]  /*21680*/  MOV R3, 0x3fd774eb ;  /* 0x3fd774eb00037802 */ /* 0x000fd60000000f00 */
[----:B------:R-:W-:-:S04]  /*21690*/  @P0 FFMA.FTZ R2, R3, 0.93318945169448852539, -R2 ;  /* 0x3f6ee58103020823 */ /* 0x000fc80000010802 */
[----:B------:R-:W-:Y:S02]  /*216a0*/  @!P0 FFMA.FTZ R2, R3, 0.93318945169448852539, R2 ;  /* 0x3f6ee58103028823 */ /* 0x000fe40000010002 */
.L_x_9904:
[----:B------:R-:W-:Y:S05]  /*216b0*/  BSYNC B0 ;  /* 0x0000000000007941 */ /* 0x000fea0003800000 */
.L_x_9902:
        /* <DEDUP_REMOVED lines=10> */
.L_x_9894:
[----:B------:R-:W-:Y:S05]  /*21760*/  BSYNC B4 ;  /* 0x0000000000047941 */ /* 0x000fea0003800000 */
.L_x_9886:
[----:B------:R-:W-:Y:S01]  /*21770*/  ISETP.NE.AND P0, PT, R21, RZ, PT ;  /* 0x000000ff1500720c */ /* 0x000fe20003f05270 */
[----:B------:R-:W-:Y:S02]  /*21780*/  FADD.FTZ R20, R32, 0.69314718246459960938 ;  /* 0x3f31721820147421 */ /* 0x000fe40000010000 */
[----:B------:R-:W-:-:S10]  /*21790*/  FADD.FTZ R2, |R2|, -RZ ;  /* 0x800000ff02027221 */ /* 0x000fd40000010200 */
[----:B------:R-:W-:Y:S01]  /*217a0*/  @!P0 FADD.FTZ R20, -R20, -RZ ;  /* 0x800000ff14148221 */ /* 0x000fe20000010100 */
[----:B------:R-:W-:Y:S05]  /*217b0*/  BRA `(.L_x_9885) ;  /* 0x000000f000007947 */ /* 0x000fea0003800000 */
.L_x_9845:
        /* <DEDUP_REMOVED lines=15> */
.L_x_9885:
[----:B------:R-:W-:Y:S05]  /*218b0*/  BSYNC B2 ;  /* 0x0000000000027941 */ /* 0x000fea0003800000 */
.L_x_9844:
        /* <DEDUP_REMOVED lines=9> */
.L_x_9905:
[----:B------:R-:W-:Y:S02]  /*21950*/  FSETP.GTU.FTZ.AND P0, PT, R3, +INF , PT ;  /* 0x7f8000000300780b */ /* 0x000fe40003f1c000 */
[----:B----4-:R-:W-:-:S11]  /*21960*/  MOV R21, R2 ;  /* 0x0000000200157202 */ /* 0x010fd60000000f00 */
[----:B------:R-:W-:Y:S02]  /*21970*/  @!P0 MOV R20, R3 ;  /* 0x0000000300148202 */ /* 0x000fe40000000f00 */
.L_x_9843:
[----:B------:R-:W-:Y:S05]  /*21980*/  BSYNC B3 ;  /* 0x0000000000037941 */ /* 0x000fea0003800000 */
.L_x_9842:
        /* <DEDUP_REMOVED lines=114> */
.L_x_9916:
        /* <DEDUP_REMOVED lines=10> */
.L_x_9918:
[----:B------:R-:W-:-:S04]  /*22150*/  FADD.FTZ R2, -R3, R6 ;  /* 0x0000000603027221 */ /* 0x000fc80000010100 */
[----:B------:R-:W-:Y:S02]  /*22160*/  FMUL.FTZ R2, R2, 0.5 ;  /* 0x3f00000002027820 */ /* 0x000fe40000410000 */
.L_x_9919:
[----:B------:R-:W-:Y:S05]  /*22170*/  BSYNC B1 ;  /* 0x0000000000017941 */ /* 0x000fea0003800000 */
.L_x_9917:
        /* <DEDUP_REMOVED lines=11> */
.L_x_9921:
[----:B------:R-:W-:-:S04]  /*22230*/  FADD.FTZ R7, R5, -R22 ;  /* 0x8000001605077221 */ /* 0x000fc80000010000 */
[----:B------:R-:W-:Y:S02]  /*22240*/  FMUL.FTZ R7, R7, 0.5 ;  /* 0x3f00000007077820 */ /* 0x000fe40000410000 */
.L_x_9922:
[----:B------:R-:W-:Y:S05]  /*22250*/  BSYNC B1 ;  /* 0x0000000000017941 */ /* 0x000fea0003800000 */
.L_x_9920:
        /* <DEDUP_REMOVED lines=35> */
.L_x_9915:
[----:B------:R0:W1:Y:S02]  /*22490*/  MUFU.SQRT R22, R33 ;  /* 0x0000002100167308 */ /* 0x0000640000002000 */
.L_x_9914:
[----:B------:R-:W-:Y:S05]  /*224a0*/  BSYNC B0 ;  /* 0x0000000000007941 */ /* 0x000fea0003800000 */
.L_x_9913:
        /* <DEDUP_REMOVED lines=24> */
.L_x_9929:
[----:B------:R-:W-:-:S04]  /*22630*/  FADD.FTZ R3, -R3, R6 ;  /* 0x0000000603037221 */ /* 0x000fc80000010100 */
[----:B------:R-:W-:Y:S02]  /*22640*/  FMUL.FTZ R3, R3, 0.5 ;  /* 0x3f00000003037820 */ /* 0x000fe40000410000 */
.L_x_9930:
[----:B------:R-:W-:Y:S05]  /*22650*/  BSYNC B1 ;  /* 0x0000000000017941 */ /* 0x000fea0003800000 */
.L_x_9928:
        /* <DEDUP_REMOVED lines=10> */
.L_x_9932:
[----:B------:R-:W-:-:S04]  /*22700*/  FADD.FTZ R4, -R4, R5 ;  /* 0x0000000504047221 */ /* 0x000fc80000010100 */
[----:B------:R-:W-:Y:S02]  /*22710*/  FMUL.FTZ R4, R4, 0.5 ;  /* 0x3f00000004047820 */ /* 0x000fe40000410000 */
.L_x_9933:
[----:B------:R-:W-:Y:S05]  /*22720*/  BSYNC B1 ;  /* 0x0000000000017941 */ /* 0x000fea0003800000 */
.L_x_9931:
[----:B------:R-:W-:Y:S01]  /*22730*/  FADD.FTZ R4, R4, R3 ;  /* 0x0000000304047221 */ /* 0x000fe20000010000 */
[----:B------:R-:W-:Y:S01]  /*22740*/  PLOP3.LUT P0, PT, PT, PT, PT, 0x80, 0x0 ;  /* 0x000000000000781c */ /* 0x000fe20003f0f070 */
[----:B------:R-:W-:-:S04]  /*22750*/  FADD.FTZ R27, R26, R27 ;  /* 0x0000001b1a1b7221 */ /* 0x000fc80000010000 */
[----:B------:R-:W-:-:S06]  /*22760*/  FMUL.FTZ R27, R27, R4 ;  /* 0x000000041b1b7220 */ /* 0x000fcc0000410000 */
[----:B------:R-:W2:Y:S01]  /*22770*/  MUFU.SQRT R27, R27 ;  /* 0x0000001b001b7308 */ /* 0x000ea20000002000 */
[----:B------:R-:W-:Y:S05]  /*22780*/  BRA `(.L_x_9925) ;  /* 0x000001a000007947 */ /* 0x000fea0003800000 */
.L_x_9927:
        /* <DEDUP_REMOVED lines=15> */
.L_x_9926:
        /* <DEDUP_REMOVED lines=8> */
.L_x_9924:
[----:B------:R-:W-:Y:S01]  /*22900*/  PLOP3.LUT P0, PT, PT, PT, PT, 0x80, 0x0 ;  /* 0x000000000000781c */ /* 0x000fe20003f0f070 */
[----:B------:R-:W-:Y:S02]  /*22910*/  FMUL.FTZ R27, R27, 16777216 ;  /* 0x4b8000001b1b7820 */ /* 0x000fe40000410000 */
[----:B------:R-:W-:-:S05]  /*22920*/  FMUL.FTZ R26, R26, 16777216 ;  /* 0x4b8000001a1a7820 */ /* 0x000fca0000410000 */
.L_x_9925:
[----:B------:R-:W-:Y:S05]  /*22930*/  BSYNC B0 ;  /* 0x0000000000007941 */ /* 0x000fea0003800000 */
.L_x_9923:
        /* <DEDUP_REMOVED lines=34> */
.L_x_9936:
        /* <DEDUP_REMOVED lines=29> */
.L_x_9935:
        /* <DEDUP_REMOVED lines=20> */
.L_x_9940:
[----:B------:R-:W-:Y:S05]  /*22e70*/  BSYNC B5 ;  /* 0x0000000000057941 */ /* 0x000fea0003800000 */
.L_x_9939:
        /* <DEDUP_REMOVED lines=18> */
.L_x_9942:
[----:B------:R-:W-:Y:S02]  /*22fa0*/  ISETP.GE.AND P0, PT, R26, RZ, PT ;  /* 0x000000ff1a00720c */ /* 0x000fe40003f06270 */
[----:B------:R-:W-:-:S11]  /*22fb0*/  MOV R3, 0x3fd774eb ;  /* 0x3fd774eb00037802 */ /* 0x000fd60000000f00 */
[----:B------:R-:W-:-:S04]  /*22fc0*/  @P0 FFMA.FTZ R2, R3, 0.93318945169448852539, -R2 ;  /* 0x3f6ee58103020823 */ /* 0x000fc80000010802 */
[----:B------:R-:W-:Y:S02]  /*22fd0*/  @!P0 FFMA.FTZ R2, R3, 0.93318945169448852539, R2 ;  /* 0x3f6ee58103028823 */ /* 0x000fe40000010002 */
.L_x_9943:
[----:B------:R-:W-:Y:S05]  /*22fe0*/  BSYNC B0 ;  /* 0x0000000000007941 */ /* 0x000fea0003800000 */
.L_x_9941:
        /* <DEDUP_REMOVED lines=11> */
.L_x_9938:
        /* <DEDUP_REMOVED lines=17> */
.L_x_9945:
[----:B------:R-:W-:Y:S05]  /*231b0*/  BSYNC B5 ;  /* 0x0000000000057941 */ /* 0x000fea0003800000 */
.L_x_9944:
        /* <DEDUP_REMOVED lines=18> */
.L_x_9947:
[----:B------:R-:W-:Y:S02]  /*232e0*/  ISETP.GE.AND P0, PT, R26, RZ, PT ;  /* 0x000000ff1a00720c */ /* 0x000fe40003f06270 */
[----:B------:R-:W-:-:S11]  /*232f0*/  MOV R3, 0x3fd774eb ;  /* 0x3fd774eb00037802 */ /* 0x000fd60000000f00 */
[----:B------:R-:W-:-:S04]  /*23300*/  @P0 FFMA.FTZ R2, R3, 0.93318945169448852539, -R2 ;  /* 0x3f6ee58103020823 */ /* 0x000fc80000010802 */
[----:B------:R-:W-:Y:S02]  /*23310*/  @!P0 FFMA.FTZ R2, R3, 0.93318945169448852539, R2 ;  /* 0x3f6ee58103028823 */ /* 0x000fe40000010002 */
.L_x_9948:
[----:B------:R-:W-:Y:S05]  /*23320*/  BSYNC B0 ;  /* 0x0000000000007941 */ /* 0x000fea0003800000 */
.L_x_9946:
        /* <DEDUP_REMOVED lines=10> */
.L_x_9937:
[----:B------:R-:W-:Y:S05]  /*233d0*/  BSYNC B4 ;  /* 0x0000000000047941 */ /* 0x000fea0003800000 */
.L_x_9934:
[----:B------:R-:W-:-:S13]  /*233e0*/  ISETP.NE.AND P0, PT, R23, RZ, PT ;  /* 0x000000ff1700720c */ /* 0x000fda0003f05270 */
[----:B-1----:R-:W-:Y:S01]  /*233f0*/  @!P0 FADD.FTZ R22, -R22, -RZ ;  /* 0x800000ff16168221 */ /* 0x002fe20000010100 */
[----:B------:R-:W-:Y:S05]  /*23400*/  BRA `(.L_x_9949) ;  /* 0x00000db000007947 */ /* 0x000fea0003800000 */
.L_x_9912:
[----:B------:R-:W-:Y:S02]  /*23410*/  FADD.FTZ R2, -R24, 6.1232342629258392722e-17 ;  /* 0x248d313218027421 */ /* 0x000fe40000010100 */
[----:B------:R-:W-:Y:S02]  /*23420*/  FADD.FTZ R22, -R25, -RZ ;  /* 0x800000ff19167221 */ /* 0x000fe40000010100 */
[----:B------:R-:W-:Y:S01]  /*23430*/  FADD.FTZ R2, R2, 1.5707963705062866211 ;  /* 0x3fc90fdb02027421 */ /* 0x000fe20000010000 */
[----:B------:R-:W-:Y:S05]  /*23440*/  BRA `(.L_x_9949) ;  /* 0x00000d7000007947 */ /* 0x000fea0003800000 */
.L_x_9911:
[----:B------:R-:W-:Y:S01]  /*23450*/  MOV R2, RZ ;  /* 0x000000ff00027202 */ /* 0x000fe20000000f00 */
[----:B------:R-:W-:Y:S01]  /*23460*/  FADD.FTZ R22, -R25, -RZ ;  /* 0x800000ff19167221 */ /* 0x000fe20000010100 */
[----:B------:R-:W-:Y:S05]  /*23470*/  BRA `(.L_x_9949) ;  /* 0x00000d4000007947 */ /* 0x000fea0003800000 */
.L_x_9910:
        /* <DEDUP_REMOVED lines=24> */
.L_x_9954:
[----:B------:R-:W-:Y:S05]  /*23600*/  BSYNC B5 ;  /* 0x0000000000057941 */ /* 0x000fea0003800000 */
.L_x_9953:
        /* <DEDUP_REMOVED lines=18> */
.L_x_9956:
[----:B------:R-:W-:Y:S02]  /*23730*/  ISETP.GE.AND P0, PT, R24, RZ, PT ;  /* 0x000000ff1800720c */ /* 0x000fe40003f06270 */
[----:B------:R-:W-:-:S11]  /*23740*/  MOV R3, 0x3fd774eb ;  /* 0x3fd774eb00037802 */ /* 0x000fd60000000f00 */
[----:B------:R-:W-:-:S04]  /*23750*/  @P0 FFMA.FTZ R2, R3, 0.93318945169448852539, -R2 ;  /* 0x3f6ee58103020823 */ /* 0x000fc80000010802 */
[----:B------:R-:W-:Y:S02]  /*23760*/  @!P0 FFMA.FTZ R2, R3, 0.93318945169448852539, R2 ;  /* 0x3f6ee58103028823 */ /* 0x000fe40000010002 */
.L_x_9957:
[----:B------:R-:W-:Y:S05]  /*23770*/  BSYNC B0 ;  /* 0x0000000000007941 */ /* 0x000fea0003800000 */
.L_x_9955:
        /* <DEDUP_REMOVED lines=13> */
.L_x_9952:
        /* <DEDUP_REMOVED lines=12> */
.L_x_9960:
[----:B------:R-:W-:Y:S05]  /*23910*/  BSYNC B5 ;  /* 0x0000000000057941 */ /* 0x000fea0003800000 */
.L_x_9959:
        /* <DEDUP_REMOVED lines=18> */
.L_x_9962:
[----:B------:R-:W-:Y:S02]  /*23a40*/  ISETP.GE.AND P0, PT, R24, RZ, PT ;  /* 0x000000ff1800720c */ /* 0x000fe40003f06270 */
[----:B------:R-:W-:-:S11]  /*23a50*/  MOV R3, 0x3fd774eb ;  /* 0x3fd774eb00037802 */ /* 0x000fd60000000f00 */
[----:B------:R-:W-:-:S04]  /*23a60*/  @P0 FFMA.FTZ R2, R3, 0.93318945169448852539, -R2 ;  /* 0x3f6ee58103020823 */ /* 0x000fc80000010802 */
[----:B------:R-:W-:Y:S02]  /*23a70*/  @!P0 FFMA.FTZ R2, R3, 0.93318945169448852539, R2 ;  /* 0x3f6ee58103028823 */ /* 0x000fe40000010002 */
.L_x_9963:
[----:B------:R-:W-:Y:S05]  /*23a80*/  BSYNC B0 ;  /* 0x0000000000007941 */ /* 0x000fea0003800000 */
.L_x_9961:
        /* <DEDUP_REMOVED lines=27> */
.L_x_9951:
        /* <DEDUP_REMOVED lines=33> */
.L_x_9965:
[----:B------:R-:W-:Y:S05]  /*23e50*/  BSYNC B5 ;  /* 0x0000000000057941 */ /* 0x000fea0003800000 */
.L_x_9964:
        /* <DEDUP_REMOVED lines=18> */
.L_x_9967:
[----:B------:R-:W-:Y:S02]  /*23f80*/  ISETP.GE.AND P0, PT, R24, RZ, PT ;  /* 0x000000ff1800720c */ /* 0x000fe40003f06270 */
[----:B------:R-:W-:-:S11]  /*23f90*/  MOV R3, 0x3fd774eb ;  /* 0x3fd774eb00037802 */ /* 0x000fd60000000f00 */
[----:B------:R-:W-:-:S04]  /*23fa0*/  @P0 FFMA.FTZ R2, R3, 0.93318945169448852539, -R2 ;  /* 0x3f6ee58103020823 */ /* 0x000fc80000010802 */
[----:B------:R-:W-:Y:S02]  /*23fb0*/  @!P0 FFMA.FTZ R2, R3, 0.93318945169448852539, R2 ;  /* 0x3f6ee58103028823 */ /* 0x000fe40000010002 */
.L_x_9968:
[----:B------:R-:W-:Y:S05]  /*23fc0*/  BSYNC B0 ;  /* 0x0000000000007941 */ /* 0x000fea0003800000 */
.L_x_9966:
        /* <DEDUP_REMOVED lines=10> */
.L_x_9958:
[----:B------:R-:W-:Y:S05]  /*24070*/  BSYNC B4 ;  /* 0x0000000000047941 */ /* 0x000fea0003800000 */
.L_x_9950:
[----:B------:R-:W-:Y:S01]  /*24080*/  ISETP.NE.AND P0, PT, R23, RZ, PT ;  /* 0x000000ff1700720c */ /* 0x000fe20003f05270 */
[----:B------:R-:W-:Y:S02]  /*24090*/  FADD.FTZ R22, R32, 0.69314718246459960938 ;  /* 0x3f31721820167421 */ /* 0x000fe40000010000 */
[----:B------:R-:W-:-:S10]  /*240a0*/  FADD.FTZ R2, |R2|, -RZ ;  /* 0x800000ff02027221 */ /* 0x000fd40000010200 */
[----:B------:R-:W-:Y:S01]  /*240b0*/  @!P0 FADD.FTZ R22, -R22, -RZ ;  /* 0x800000ff16168221 */ /* 0x000fe20000010100 */
[----:B------:R-:W-:Y:S05]  /*240c0*/  BRA `(.L_x_9949) ;  /* 0x000000f000007947 */ /* 0x000fea0003800000 */
.L_x_9909:
        /* <DEDUP_REMOVED lines=15> */
.L_x_9949:
[----:B------:R-:W-:Y:S05]  /*241c0*/  BSYNC B2 ;  /* 0x0000000000027941 */ /* 0x000fea0003800000 */
.L_x_9908:
        /* <DEDUP_REMOVED lines=9> */
.L_x_9969:
[----:B------:R-:W-:Y:S02]  /*24260*/  FSETP.GTU.FTZ.AND P0, PT, R3, +INF , PT ;  /* 0x7f8000000300780b */ /* 0x000fe40003f1c000 */
[----:B------:R-:W-:-:S11]  /*24270*/  MOV R23, R2 ;  /* 0x0000000200177202 */ /* 0x000fd60000000f00 */
[----:B------:R-:W-:Y:S02]  /*24280*/  @!P0 MOV R22, R3 ;  /* 0x0000000300168202 */ /* 0x000fe40000000f00 */
.L_x_9907:
[----:B------:R-:W-:Y:S05]  /*24290*/  BSYNC B3 ;  /* 0x0000000000037941 */ /* 0x000fea0003800000 */
.L_x_9906:
        /* <DEDUP_REMOVED lines=115> */
.L_x_9980:
        /* <DEDUP_REMOVED lines=10> */
.L_x_9982:
[----:B------:R-:W-:-:S04]  /*24a70*/  FADD.FTZ R2, -R3, R6 ;  /* 0x0000000603027221 */ /* 0x000fc80000010100 */
[----:B------:R-:W-:Y:S02]  /*24a80*/  FMUL.FTZ R2, R2, 0.5 ;  /* 0x3f00000002027820 */ /* 0x000fe40000410000 */
.L_x_9983:
[----:B------:R-:W-:Y:S05]  /*24a90*/  BSYNC B1 ;  /* 0x0000000000017941 */ /* 0x000fea0003800000 */
.L_x_9981:
        /* <DEDUP_REMOVED lines=11> */
.L_x_9985:
[----:B------:R-:W-:-:S04]  /*24b50*/  FADD.FTZ R7, R5, -R24 ;  /* 0x8000001805077221 */ /* 0x000fc80000010000 */
[----:B------:R-:W-:Y:S02]  /*24b60*/  FMUL.FTZ R7, R7, 0.5 ;  /* 0x3f00000007077820 */ /* 0x000fe40000410000 */
.L_x_9986:
[----:B------:R-:W-:Y:S05]  /*24b70*/  BSYNC B1 ;  /* 0x0000000000017941 */ /* 0x000fea0003800000 */
.L_x_9984:
        /* <DEDUP_REMOVED lines=35> */
.L_x_9979:
[----:B------:R0:W1:Y:S02]  /*24db0*/  MUFU.SQRT R24, R33 ;  /* 0x0000002100187308 */ /* 0x0000640000002000 */
.L_x_9978:
[----:B------:R-:W-:Y:S05]  /*24dc0*/  BSYNC B0 ;  /* 0x0000000000007941 */ /* 0x000fea0003800000 */
.L_x_9977:
        /* <DEDUP_REMOVED lines=24> */
.L_x_9993:
[----:B------:R-:W-:-:S04]  /*24f50*/  FADD.FTZ R3, -R3, R6 ;  /* 0x0000000603037221 */ /* 0x000fc80000010100 */
[----:B------:R-:W-:Y:S02]  /*24f60*/  FMUL.FTZ R3, R3, 0.5 ;  /* 0x3f00000003037820 */ /* 0x000fe40000410000 */
.L_x_9994:
[----:B------:R-:W-:Y:S05]  /*24f70*/  BSYNC B1 ;  /* 0x0000000000017941 */ /* 0x000fea0003800000 */
.L_x_9992:
        /* <DEDUP_REMOVED lines=10> */
.L_x_9996:
[----:B------:R-:W-:-:S04]  /*25020*/  FADD.FTZ R4, -R4, R5 ;  /* 0x0000000504047221 */ /* 0x000fc80000010100 */
[----:B------:R-:W-:Y:S02]  /*25030*/  FMUL.FTZ R4, R4, 0.5 ;  /* 0x3f00000004047820 */ /* 0x000fe40000410000 */
.L_x_9997:
[----:B------:R-:W-:Y:S05]  /*25040*/  BSYNC B1 ;  /* 0x0000000000017941 */ /* 0x000fea0003800000 */
.L_x_9995:
[----:B------:R-:W-:Y:S01]  /*25050*/  FADD.FTZ R4, R4, R3 ;  /* 0x0000000304047221 */ /* 0x000fe20000010000 */
[----:B------:R-:W-:Y:S01]  /*25060*/  PLOP3.LUT P0, PT, PT, PT, PT, 0x80, 0x0 ;  /* 0x000000000000781c */ /* 0x000fe20003f0f070 */
[----:B------:R-:W-:-:S04]  /*25070*/  FADD.FTZ R27, R32, R27 ;  /* 0x0000001b201b7221 */ /* 0x000fc80000010000 */
[----:B------:R-:W-:-:S06]  /*25080*/  FMUL.FTZ R27, R27, R4 ;  /* 0x000000041b1b7220 */ /* 0x000fcc0000410000 */
[----:B------:R-:W2:Y:S01]  /*25090*/  MUFU.SQRT R27, R27 ;  /* 0x0000001b001b7308 */ /* 0x000ea20000002000 */
[----:B------:R-:W-:Y:S05]  /*250a0*/  BRA `(.L_x_9989) ;  /* 0x000001a000007947 */ /* 0x000fea0003800000 */
.L_x_9991:
        /* <DEDUP_REMOVED lines=15> */
.L_x_9990:
        /* <DEDUP_REMOVED lines=8> */
.L_x_9988:
[----:B------:R-:W-:Y:S01]  /*25220*/  PLOP3.LUT P0, PT, PT, PT, PT, 0x80, 0x0 ;  /* 0x000000000000781c */ /* 0x000fe20003f0f070 */
[----:B------:R-:W-:Y:S02]  /*25230*/  FMUL.FTZ R27, R27, 16777216 ;  /* 0x4b8000001b1b7820 */ /* 0x000fe40000410000 */
[----:B------:R-:W-:-:S05]  /*25240*/  FMUL.FTZ R32, R32, 16777216 ;  /* 0x4b80000020207820 */ /* 0x000fca0000410000 */
.L_x_9989:
[----:B------:R-:W-:Y:S05]  /*25250*/  BSYNC B0 ;  /* 0x0000000000007941 */ /* 0x000fea0003800000 */
.L_x_9987:
        /* <DEDUP_REMOVED lines=34> */
.L_x_10000:
        /* <DEDUP_REMOVED lines=29> */
.L_x_9999:
        /* <DEDUP_REMOVED lines=20> */
.L_x_10004:
[----:B------:R-:W-:Y:S05]  /*25790*/  BSYNC B5 ;  /* 0x0000000000057941 */ /* 0x000fea0003800000 */
.L_x_10003:
        /* <DEDUP_REMOVED lines=18> */
.L_x_10006:
[----:B------:R-:W-:Y:S02]  /*258c0*/  ISETP.GE.AND P0, PT, R32, RZ, PT ;  /* 0x000000ff2000720c */ /* 0x000fe40003f06270 */
[----:B------:R-:W-:-:S11]  /*258d0*/  MOV R3, 0x3fd774eb ;  /* 0x3fd774eb00037802 */ /* 0x000fd60000000f00 */
[----:B------:R-:W-:-:S04]  /*258e0*/  @P0 FFMA.FTZ R2, R3, 0.93318945169448852539, -R2 ;  /* 0x3f6ee58103020823 */ /* 0x000fc80000010802 */
[----:B------:R-:W-:Y:S02]  /*258f0*/  @!P0 FFMA.FTZ R2, R3, 0.93318945169448852539, R2 ;  /* 0x3f6ee58103028823 */ /* 0x000fe40000010002 */
.L_x_10007:
[----:B------:R-:W-:Y:S05]  /*25900*/  BSYNC B0 ;  /* 0x0000000000007941 */ /* 0x000fea0003800000 */
.L_x_10005:
        /* <DEDUP_REMOVED lines=11> */
.L_x_10002:
        /* <DEDUP_REMOVED lines=17> */
.L_x_10009:
[----:B------:R-:W-:Y:S05]  /*25ad0*/  BSYNC B5 ;  /* 0x0000000000057941 */ /* 0x000fea0003800000 */
.L_x_10008:
        /* <DEDUP_REMOVED lines=18> */
.L_x_10011:
[----:B------:R-:W-:Y:S02]  /*25c00*/  ISETP.GE.AND P0, PT, R32, RZ, PT ;  /* 0x000000ff2000720c */ /* 0x000fe40003f06270 */
[----:B------:R-:W-:-:S11]  /*25c10*/  MOV R3, 0x3fd774eb ;  /* 0x3fd774eb00037802 */ /* 0x000fd60000000f00 */
[----:B------:R-:W-:-:S04]  /*25c20*/  @P0 FFMA.FTZ R2, R3, 0.93318945169448852539, -R2 ;  /* 0x3f6ee58103020823 */ /* 0x000fc80000010802 */
[----:B------:R-:W-:Y:S02]  /*25c30*/  @!P0 FFMA.FTZ R2, R3, 0.93318945169448852539, R2 ;  /* 0x3f6ee58103028823 */ /* 0x000fe40000010002 */
.L_x_10012:
[----:B------:R-:W-:Y:S05]  /*25c40*/  BSYNC B0 ;  /* 0x0000000000007941 */ /* 0x000fea0003800000 */
.L_x_10010:
        /* <DEDUP_REMOVED lines=10> */
.L_x_10001:
[----:B------:R-:W-:Y:S05]  /*25cf0*/  BSYNC B4 ;  /* 0x0000000000047941 */ /* 0x000fea0003800000 */
.L_x_9998:
[----:B------:R-:W-:-:S13]  /*25d00*/  ISETP.NE.AND P0, PT, R26, RZ, PT ;  /* 0x000000ff1a00720c */ /* 0x000fda0003f05270 */
[----:B-1----:R-:W-:-:S05]  /*25d10*/  @!P0 FADD.FTZ R24, -R24, -RZ ;  /* 0x800000ff18188221 */ /* 0x002fca0000010100 */
[----:B------:R-:W-:Y:S01]  /*25d20*/  MOV R26, R24 ;  /* 0x00000018001a7202 */ /* 0x000fe20000000f00 */
[----:B------:R-:W-:Y:S05]  /*25d30*/  BRA `(.L_x_10013) ;  /* 0x00000db000007947 */ /* 0x000fea0003800000 */
.L_x_9976:
[----:B------:R-:W-:Y:S02]  /*25d40*/  FADD.FTZ R2, -R8, 6.1232342629258392722e-17 ;  /* 0x248d313208027421 */ /* 0x000fe40000010100 */
[----:B------:R-:W-:Y:S02]  /*25d50*/  FADD.FTZ R26, -R9, -RZ ;  /* 0x800000ff091a7221 */ /* 0x000fe40000010100 */
[----:B------:R-:W-:Y:S01]  /*25d60*/  FADD.FTZ R2, R2, 1.5707963705062866211 ;  /* 0x3fc90fdb02027421 */ /* 0x000fe20000010000 */
[----:B------:R-:W-:Y:S05]  /*25d70*/  BRA `(.L_x_10013) ;  /* 0x00000d7000007947 */ /* 0x000fea0003800000 */
.L_x_9975:
[----:B------:R-:W-:Y:S01]  /*25d80*/  HFMA2.MMA R2, -RZ, RZ, 0, 0 ;  /* 0x00000000ff027435 */ /* 0x000fe200000001ff */
[----:B------:R-:W-:Y:S01]  /*25d90*/  FADD.FTZ R26, -R9, -RZ ;  /* 0x800000ff091a7221 */ /* 0x000fe20000010100 */
[----:B------:R-:W-:Y:S05]  /*25da0*/  BRA `(.L_x_10013) ;  /* 0x00000d4000007947 */ /* 0x000fea0003800000 */
.L_x_9974:
        /* <DEDUP_REMOVED lines=24> */
.L_x_10018:
[----:B------:R-:W-:Y:S05]  /*25f30*/  BSYNC B5 ;  /* 0x0000000000057941 */ /* 0x000fea0003800000 */
.L_x_10017:
        /* <DEDUP_REMOVED lines=18> */
.L_x_10020:
[----:B------:R-:W-:Y:S02]  /*26060*/  ISETP.GE.AND P0, PT, R8, RZ, PT ;  /* 0x000000ff0800720c */ /* 0x000fe40003f06270 */
[----:B------:R-:W-:-:S11]  /*26070*/  MOV R3, 0x3fd774eb ;  /* 0x3fd774eb00037802 */ /* 0x000fd60000000f00 */
[----:B------:R-:W-:-:S04]  /*26080*/  @P0 FFMA.FTZ R2, R3, 0.93318945169448852539, -R2 ;  /* 0x3f6ee58103020823 */ /* 0x000fc80000010802 */
[----:B------:R-:W-:Y:S02]  /*26090*/  @!P0 FFMA.FTZ R2, R3, 0.93318945169448852539, R2 ;  /* 0x3f6ee58103028823 */ /* 0x000fe40000010002 */
.L_x_10021:
[----:B------:R-:W-:Y:S05]  /*260a0*/  BSYNC B0 ;  /* 0x0000000000007941 */ /* 0x000fea0003800000 */
.L_x_10019:
        /* <DEDUP_REMOVED lines=13> */
.L_x_10016:
        /* <DEDUP_REMOVED lines=12> */
.L_x_10024:
[----:B------:R-:W-:Y:S05]  /*26240*/  BSYNC B5 ;  /* 0x0000000000057941 */ /* 0x000fea0003800000 */
.L_x_10023:
        /* <DEDUP_REMOVED lines=18> */
.L_x_10026:
[----:B------:R-:W-:Y:S02]  /*26370*/  ISETP.GE.AND P0, PT, R8, RZ, PT ;  /* 0x000000ff0800720c */ /* 0x000fe40003f06270 */
[----:B------:R-:W-:-:S11]  /*26380*/  MOV R3, 0x3fd774eb ;  /* 0x3fd774eb00037802 */ /* 0x000fd60000000f00 */
[----:B------:R-:W-:-:S04]  /*26390*/  @P0 FFMA.FTZ R2, R3, 0.93318945169448852539, -R2 ;  /* 0x3f6ee58103020823 */ /* 0x000fc80000010802 */
[----:B------:R-:W-:Y:S02]  /*263a0*/  @!P0 FFMA.FTZ R2, R3, 0.93318945169448852539, R2 ;  /* 0x3f6ee58103028823 */ /* 0x000fe40000010002 */
.L_x_10027:
[----:B------:R-:W-:Y:S05]  /*263b0*/  BSYNC B0 ;  /* 0x0000000000007941 */ /* 0x000fea0003800000 */
.L_x_10025:
        /* <DEDUP_REMOVED lines=27> */
.L_x_10015:
        /* <DEDUP_REMOVED lines=33> */
.L_x_10029:
[----:B------:R-:W-:Y:S05]  /*26780*/  BSYNC B5 ;  /* 0x0000000000057941 */ /* 0x000fea0003800000 */
.L_x_10028:
        /* <DEDUP_REMOVED lines=18> */
.L_x_10031:
[----:B------:R-:W-:Y:S02]  /*268b0*/  ISETP.GE.AND P0, PT, R8, RZ, PT ;  /* 0x000000ff0800720c */ /* 0x000fe40003f06270 */
[----:B------:R-:W-:-:S11]  /*268c0*/  MOV R3, 0x3fd774eb ;  /* 0x3fd774eb00037802 */ /* 0x000fd60000000f00 */
[----:B------:R-:W-:-:S04]  /*268d0*/  @P0 FFMA.FTZ R2, R3, 0.93318945169448852539, -R2 ;  /* 0x3f6ee58103020823 */ /* 0x000fc80000010802 */
[----:B------:R-:W-:Y:S02]  /*268e0*/  @!P0 FFMA.FTZ R2, R3, 0.93318945169448852539, R2 ;  /* 0x3f6ee58103028823 */ /* 0x000fe40000010002 */
.L_x_10032:
[----:B------:R-:W-:Y:S05]  /*268f0*/  BSYNC B0 ;  /* 0x0000000000007941 */ /* 0x000fea0003800000 */
.L_x_10030:
        /* <DEDUP_REMOVED lines=10> */
.L_x_10022:
[----:B------:R-:W-:Y:S05]  /*269a0*/  BSYNC B4 ;  /* 0x0000000000047941 */ /* 0x000fea0003800000 */
.L_x_10014:
[----:B------:R-:W-:Y:S01]  /*269b0*/  ISETP.NE.AND P0, PT, R26, RZ, PT ;  /* 0x000000ff1a00720c */ /* 0x000fe20003f05270 */
[----:B------:R-:W-:Y:S02]  /*269c0*/  FADD.FTZ R26, R33, 0.69314718246459960938 ;  /* 0x3f317218211a7421 */ /* 0x000fe40000010000 */
[----:B------:R-:W-:-:S10]  /*269d0*/  FADD.FTZ R2, |R2|, -RZ ;  /* 0x800000ff02027221 */ /* 0x000fd40000010200 */
[----:B------:R-:W-:Y:S01]  /*269e0*/  @!P0 FADD.FTZ R26, -R26, -RZ ;  /* 0x800000ff1a1a8221 */ /* 0x000fe20000010100 */
[----:B------:R-:W-:Y:S05]  /*269f0*/  BRA `(.L_x_10013) ;  /* 0x000000f000007947 */ /* 0x000fea0003800000 */
.L_x_9973:
        /* <DEDUP_REMOVED lines=15> */
.L_x_10013:
[----:B------:R-:W-:Y:S05]  /*26af0*/  BSYNC B2 ;  /* 0x0000000000027941 */ /* 0x000fea0003800000 */
.L_x_9972:
        /* <DEDUP_REMOVED lines=9> */
.L_x_10033:
[----:B------:R-:W-:Y:S02]  /*26b90*/  FSETP.GTU.FTZ.AND P0, PT, R3, +INF , PT ;  /* 0x7f8000000300780b */ /* 0x000fe40003f1c000 */
[----:B---3--:R-:W-:-:S11]  /*26ba0*/  MOV R27, R2 ;  /* 0x00000002001b7202 */ /* 0x008fd60000000f00 */
[----:B------:R-:W-:Y:S02]  /*26bb0*/  @!P0 MOV R26, R3 ;  /* 0x00000003001a8202 */ /* 0x000fe40000000f00 */
.L_x_9971:
[----:B------:R-:W-:Y:S05]  /*26bc0*/  BSYNC B3 ;  /* 0x0000000000037941 */ /* 0x000fea0003800000 */
.L_x_9970:
        /* <DEDUP_REMOVED lines=114> */
.L_x_10044:
        /* <DEDUP_REMOVED lines=10> */
.L_x_10046:
[----:B------:R-:W-:-:S04]  /*27390*/  FADD.FTZ R2, -R3, R6 ;  /* 0x0000000603027221 */ /* 0x000fc80000010100 */
[----:B------:R-:W-:Y:S02]  /*273a0*/  FMUL.FTZ R2, R2, 0.5 ;  /* 0x3f00000002027820 */ /* 0x000fe40000410000 */
.L_x_10047:
[----:B------:R-:W-:Y:S05]  /*273b0*/  BSYNC B1 ;  /* 0x0000000000017941 */ /* 0x000fea0003800000 */
.L_x_10045:
        /* <DEDUP_REMOVED lines=11> */
.L_x_10049:
[----:B------:R-:W-:-:S04]  /*27470*/  FADD.FTZ R7, R5, -R8 ;  /* 0x8000000805077221 */ /* 0x000fc80000010000 */
[----:B------:R-:W-:Y:S02]  /*27480*/  FMUL.FTZ R7, R7, 0.5 ;  /* 0x3f00000007077820 */ /* 0x000fe40000410000 */
.L_x_10050:
[----:B------:R-:W-:Y:S05]  /*27490*/  BSYNC B1 ;  /* 0x0000000000017941 */ /* 0x000fea0003800000 */
.L_x_10048:
        /* <DEDUP_REMOVED lines=35> */
.L_x_10043:
[----:B------:R0:W1:Y:S02]  /*276d0*/  MUFU.SQRT R8, R33 ;  /* 0x0000002100087308 */ /* 0x0000640000002000 */
.L_x_10042:
[----:B------:R-:W-:Y:S05]  /*276e0*/  BSYNC B0 ;  /* 0x0000000000007941 */ /* 0x000fea0003800000 */
.L_x_10041:
        /* <DEDUP_REMOVED lines=24> */
.L_x_10057:
[----:B------:R-:W-:-:S04]  /*27870*/  FADD.FTZ R3, -R3, R6 ;  /* 0x0000000603037221 */ /* 0x000fc80000010100 */
[----:B------:R-:W-:Y:S02]  /*27880*/  FMUL.FTZ R3, R3, 0.5 ;  /* 0x3f00000003037820 */ /* 0x000fe40000410000 */
.L_x_10058:
[----:B------:R-:W-:Y:S05]  /*27890*/  BSYNC B1 ;  /* 0x0000000000017941 */ /* 0x000fea0003800000 */
.L_x_10056:
        /* <DEDUP_REMOVED lines=10> */
.L_x_10060:
[----:B------:R-:W-:-:S04]  /*27940*/  FADD.FTZ R4, -R4, R5 ;  /* 0x0000000504047221 */ /* 0x000fc80000010100 */
[----:B------:R-:W-:Y:S02]  /*27950*/  FMUL.FTZ R4, R4, 0.5 ;  /* 0x3f00000004047820 */ /* 0x000fe40000410000 */
.L_x_10061:
[----:B------:R-:W-:Y:S05]  /*27960*/  BSYNC B1 ;  /* 0x0000000000017941 */ /* 0x000fea0003800000 */
.L_x_10059:
[----:B------:R-:W-:Y:S01]  /*27970*/  FADD.FTZ R4, R4, R3 ;  /* 0x0000000304047221 */ /* 0x000fe20000010000 */
[----:B------:R-:W-:Y:S01]  /*27980*/  PLOP3.LUT P0, PT, PT, PT, PT, 0x80, 0x0 ;  /* 0x000000000000781c */ /* 0x000fe20003f0f070 */
[----:B------:R-:W-:-:S04]  /*27990*/  FADD.FTZ R25, R24, R25 ;  /* 0x0000001918197221 */ /* 0x000fc80000010000 */
[----:B------:R-:W-:-:S06]  /*279a0*/  FMUL.FTZ R25, R25, R4 ;  /* 0x0000000419197220 */ /* 0x000fcc0000410000 */
[----:B------:R-:W2:Y:S01]  /*279b0*/  MUFU.SQRT R25, R25 ;  /* 0x0000001900197308 */ /* 0x000ea20000002000 */
[----:B------:R-:W-:Y:S05]  /*279c0*/  BRA `(.L_x_10053) ;  /* 0x000001a000007947 */ /* 0x000fea0003800000 */
.L_x_10055:
        /* <DEDUP_REMOVED lines=15> */
.L_x_10054:
        /* <DEDUP_REMOVED lines=8> */
.L_x_10052:
[----:B------:R-:W-:Y:S01]  /*27b40*/  PLOP3.LUT P0, PT, PT, PT, PT, 0x80, 0x0 ;  /* 0x000000000000781c */ /* 0x000fe20003f0f070 */
[----:B------:R-:W-:Y:S02]  /*27b50*/  FMUL.FTZ R25, R25, 16777216 ;  /* 0x4b80000019197820 */ /* 0x000fe40000410000 */
[----:B------:R-:W-:-:S05]  /*27b60*/  FMUL.FTZ R24, R24, 16777216 ;  /* 0x4b80000018187820 */ /* 0x000fca0000410000 */
.L_x_10053:
[----:B------:R-:W-:Y:S05]  /*27b70*/  BSYNC B0 ;  /* 0x0000000000007941 */ /* 0x000fea0003800000 */
.L_x_10051:
        /* <DEDUP_REMOVED lines=34> */
.L_x_10064:
        /* <DEDUP_REMOVED lines=29> */
.L_x_10063:
        /* <DEDUP_REMOVED lines=20> */
.L_x_10068:
[----:B------:R-:W-:Y:S05]  /*280b0*/  BSYNC B5 ;  /* 0x0000000000057941 */ /* 0x000fea0003800000 */
.L_x_10067:
        /* <DEDUP_REMOVED lines=18> */
.L_x_10070:
[----:B------:R-:W-:Y:S02]  /*281e0*/  ISETP.GE.AND P0, PT, R24, RZ, PT ;  /* 0x000000ff1800720c */ /* 0x000fe40003f06270 */
[----:B------:R-:W-:-:S11]  /*281f0*/  MOV R3, 0x3fd774eb ;  /* 0x3fd774eb00037802 */ /* 0x000fd60000000f00 */
[----:B------:R-:W-:-:S04]  /*28200*/  @P0 FFMA.FTZ R2, R3, 0.93318945169448852539, -R2 ;  /* 0x3f6ee58103020823 */ /* 0x000fc80000010802 */
[----:B------:R-:W-:Y:S02]  /*28210*/  @!P0 FFMA.FTZ R2, R3, 0.93318945169448852539, R2 ;  /* 0x3f6ee58103028823 */ /* 0x000fe40000010002 */
.L_x_10071:
[----:B------:R-:W-:Y:S05]  /*28220*/  BSYNC B0 ;  /* 0x0000000000007941 */ /* 0x000fea0003800000 */
.L_x_10069:
        /* <DEDUP_REMOVED lines=11> */
.L_x_10066:
        /* <DEDUP_REMOVED lines=17> */
.L_x_10073:
[----:B------:R-:W-:Y:S05]  /*283f0*/  BSYNC B5 ;  /* 0x0000000000057941 */ /* 0x000fea0003800000 */
.L_x_10072:
        /* <DEDUP_REMOVED lines=18> */
.L_x_10075:
[----:B------:R-:W-:Y:S02]  /*28520*/  ISETP.GE.AND P0, PT, R24, RZ, PT ;  /* 0x000000ff1800720c */ /* 0x000fe40003f06270 */
[----:B------:R-:W-:-:S11]  /*28530*/  MOV R3, 0x3fd774eb ;  /* 0x3fd774eb00037802 */ /* 0x000fd60000000f00 */
[----:B------:R-:W-:-:S04]  /*28540*/  @P0 FFMA.FTZ R2, R3, 0.93318945169448852539, -R2 ;  /* 0x3f6ee58103020823 */ /* 0x000fc80000010802 */
[----:B------:R-:W-:Y:S02]  /*28550*/  @!P0 FFMA.FTZ R2, R3, 0.93318945169448852539, R2 ;  /* 0x3f6ee58103028823 */ /* 0x000fe40000010002 */
.L_x_10076:
[----:B------:R-:W-:Y:S05]  /*28560*/  BSYNC B0 ;  /* 0x0000000000007941 */ /* 0x000fea0003800000 */
.L_x_10074:
        /* <DEDUP_REMOVED lines=10> */
.L_x_10065:
[----:B------:R-:W-:Y:S05]  /*28610*/  BSYNC B4 ;  /* 0x0000000000047941 */ /* 0x000fea0003800000 */
.L_x_10062:
[----:B------:R-:W-:-:S13]  /*28620*/  ISETP.NE.AND P0, PT, R9, RZ, PT ;  /* 0x000000ff0900720c */ /* 0x000fda0003f05270 */
[----:B-1----:R-:W-:-:S05]  /*28630*/  @!P0 FADD.FTZ R8, -R8, -RZ ;  /* 0x800000ff08088221 */ /* 0x002fca0000010100 */
[----:B------:R-:W-:Y:S01]  /*28640*/  MOV R24, R8 ;  /* 0x0000000800187202 */ /* 0x000fe20000000f00 */
[----:B------:R-:W-:Y:S05]  /*28650*/  BRA `(.L_x_10077) ;  /* 0x00000db000007947 */ /* 0x000fea0003800000 */
.L_x_10040:
[----:B------:R-:W-:Y:S02]  /*28660*/  FADD.FTZ R2, -R10, 6.1232342629258392722e-17 ;  /* 0x248d31320a027421 */ /* 0x000fe40000010100 */
[----:B------:R-:W-:Y:S02]  /*28670*/  FADD.FTZ R24, -R11, -RZ ;  /* 0x800000ff0b187221 */ /* 0x000fe40000010100 */
[----:B------:R-:W-:Y:S01]  /*28680*/  FADD.FTZ R2, R2, 1.5707963705062866211 ;  /* 0x3fc90fdb02027421 */ /* 0x000fe20000010000 */
[----:B------:R-:W-:Y:S05]  /*28690*/  BRA `(.L_x_10077) ;  /* 0x00000d7000007947 */ /* 0x000fea0003800000 */
.L_x_10039:
[----:B------:R-:W-:Y:S01]  /*286a0*/  HFMA2.MMA R2, -RZ, RZ, 0, 0 ;  /* 0x00000000ff027435 */ /* 0x000fe200000001ff */
[----:B------:R-:W-:Y:S01]  /*286b0*/  FADD.FTZ R24, -R11, -RZ ;  /* 0x800000ff0b187221 */ /* 0x000fe20000010100 */
[----:B------:R-:W-:Y:S05]  /*286c0*/  BRA `(.L_x_10077) ;  /* 0x00000d4000007947 */ /* 0x000fea0003800000 */
.L_x_10038:
        /* <DEDUP_REMOVED lines=24> */
.L_x_10082:
[----:B------:R-:W-:Y:S05]  /*28850*/  BSYNC B5 ;  /* 0x0000000000057941 */ /* 0x000fea0003800000 */
.L_x_10081:
        /* <DEDUP_REMOVED lines=18> */
.L_x_10084:
[----:B------:R-:W-:Y:S02]  /*28980*/  ISETP.GE.AND P0, PT, R10, RZ, PT ;  /* 0x000000ff0a00720c */ /* 0x000fe40003f06270 */
[----:B------:R-:W-:-:S11]  /*28990*/  MOV R3, 0x3fd774eb ;  /* 0x3fd774eb00037802 */ /* 0x000fd60000000f00 */
[----:B------:R-:W-:-:S04]  /*289a0*/  @P0 FFMA.FTZ R2, R3, 0.93318945169448852539, -R2 ;  /* 0x3f6ee58103020823 */ /* 0x000fc80000010802 */
[----:B------:R-:W-:Y:S02]  /*289b0*/  @!P0 FFMA.FTZ R2, R3, 0.93318945169448852539, R2 ;  /* 0x3f6ee58103028823 */ /* 0x000fe40000010002 */
.L_x_10085:
[----:B------:R-:W-:Y:S05]  /*289c0*/  BSYNC B0 ;  /* 0x0000000000007941 */ /* 0x000fea0003800000 */
.L_x_10083:
        /* <DEDUP_REMOVED lines=13> */
.L_x_10080:
        /* <DEDUP_REMOVED lines=12> */
.L_x_10088:
[----:B------:R-:W-:Y:S05]  /*28b60*/  BSYNC B5 ;  /* 0x0000000000057941 */ /* 0x000fea0003800000 */
.L_x_10087:
        /* <DEDUP_REMOVED lines=18> */
.L_x_10090:
[----:B------:R-:W-:Y:S02]  /*28c90*/  ISETP.GE.AND P0, PT, R10, RZ, PT ;  /* 0x000000ff0a00720c */ /* 0x000fe40003f06270 */
[----:B------:R-:W-:-:S11]  /*28ca0*/  MOV R3, 0x3fd774eb ;  /* 0x3fd774eb00037802 */ /* 0x000fd60000000f00 */
[----:B------:R-:W-:-:S04]  /*28cb0*/  @P0 FFMA.FTZ R2, R3, 0.93318945169448852539, -R2 ;  /* 0x3f6ee58103020823 */ /* 0x000fc80000010802 */
[----:B------:R-:W-:Y:S02]  /*28cc0*/  @!P0 FFMA.FTZ R2, R3, 0.93318945169448852539, R2 ;  /* 0x3f6ee58103028823 */ /* 0x000fe40000010002 */
.L_x_10091:
[----:B------:R-:W-:Y:S05]  /*28cd0*/  BSYNC B0 ;  /* 0x0000000000007941 */ /* 0x000fea0003800000 */
.L_x_10089:
        /* <DEDUP_REMOVED lines=27> */
.L_x_10079:
        /* <DEDUP_REMOVED lines=33> */
.L_x_10093:
[----:B------:R-:W-:Y:S05]  /*290a0*/  BSYNC B5 ;  /* 0x0000000000057941 */ /* 0x000fea0003800000 */
.L_x_10092:
        /* <DEDUP_REMOVED lines=18> */
.L_x_10095:
[----:B------:R-:W-:Y:S02]  /*291d0*/  ISETP.GE.AND P0, PT, R10, RZ, PT ;  /* 0x000000ff0a00720c */ /* 0x000fe40003f06270 */
[----:B------:R-:W-:-:S11]  /*291e0*/  MOV R3, 0x3fd774eb ;  /* 0x3fd774eb00037802 */ /* 0x000fd60000000f00 */
[----:B------:R-:W-:-:S04]  /*291f0*/  @P0 FFMA.FTZ R2, R3, 0.93318945169448852539, -R2 ;  /* 0x3f6ee58103020823 */ /* 0x000fc80000010802 */
[----:B------:R-:W-:Y:S02]  /*29200*/  @!P0 FFMA.FTZ R2, R3, 0.93318945169448852539, R2 ;  /* 0x3f6ee58103028823 */ /* 0x000fe40000010002 */
.L_x_10096:
[----:B------:R-:W-:Y:S05]  /*29210*/  BSYNC B0 ;  /* 0x0000000000007941 */ /* 0x000fea0003800000 */
.L_x_10094:
        /* <DEDUP_REMOVED lines=10> */
.L_x_10086:
[----:B------:R-:W-:Y:S05]  /*292c0*/  BSYNC B4 ;  /* 0x0000000000047941 */ /* 0x000fea0003800000 */
.L_x_10078:
[----:B------:R-:W-:Y:S01]  /*292d0*/  ISETP.NE.AND P0, PT, R9, RZ, PT ;  /* 0x000000ff0900720c */ /* 0x000fe20003f05270 */
[----:B------:R-:W-:Y:S02]  /*292e0*/  FADD.FTZ R24, R32, 0.69314718246459960938 ;  /* 0x3f31721820187421 */ /* 0x000fe40000010000 */
[----:B------:R-:W-:-:S10]  /*292f0*/  FADD.FTZ R2, |R2|, -RZ ;  /* 0x800000ff02027221 */ /* 0x000fd40000010200 */
[----:B------:R-:W-:Y:S01]  /*29300*/  @!P0 FADD.FTZ R24, -R24, -RZ ;  /* 0x800000ff18188221 */ /* 0x000fe20000010100 */
[----:B------:R-:W-:Y:S05]  /*29310*/  BRA `(.L_x_10077) ;  /* 0x000000f000007947 */ /* 0x000fea0003800000 */
.L_x_10037:
        /* <DEDUP_REMOVED lines=15> */
.L_x_10077:
[----:B------:R-:W-:Y:S05]  /*29410*/  BSYNC B2 ;  /* 0x0000000000027941 */ /* 0x000fea0003800000 */
.L_x_10036:
        /* <DEDUP_REMOVED lines=9> */
.L_x_10097:
[----:B------:R-:W-:Y:S02]  /*294b0*/  FSETP.GTU.FTZ.AND P0, PT, R3, +INF , PT ;  /* 0x7f8000000300780b */ /* 0x000fe40003f1c000 */
[----:B---3--:R-:W-:-:S11]  /*294c0*/  MOV R25, R2 ;  /* 0x0000000200197202 */ /* 0x008fd60000000f00 */
[----:B------:R-:W-:Y:S02]  /*294d0*/  @!P0 MOV R24, R3 ;  /* 0x0000000300188202 */ /* 0x000fe40000000f00 */
.L_x_10035:
[----:B------:R-:W-:Y:S05]  /*294e0*/  BSYNC B3 ;  /* 0x0000000000037941 */ /* 0x000fea0003800000 */
.L_x_10034:
        /* <DEDUP_REMOVED lines=23> */
.L_x_10100:
[----:B-1----:R-:W-:-:S13]  /*29660*/  ISETP.GE.AND P0, PT, R4, R31, PT ;  /* 0x0000001f0400720c */ /* 0x002fda0003f06270 */
[----:B------:R-:W-:Y:S05]  /*29670*/  @P0 BRA `(.L_x_10102) ;  /* 0x000000c000000947 */ /* 0x000fea0003800000 */
[----:B------:R-:W-:Y:S02]  /*29680*/  IADD3 R2, R0, R4, RZ ;  /* 0x0000000400027210 */ /* 0x000fe40007ffe0ff */
[----:B------:R-:W-:Y:S02]  /*29690*/  MOV R3, 0x8 ;  /* 0x0000000800037802 */ /* 0x000fe40000000f00 */
[----:B------:R-:W-:-:S03]  /*296a0*/  IADD3 R4, R4, 0x80, RZ ;  /* 0x0000008004047810 */ /* 0x000fc60007ffe0ff */
[----:B------:R-:W-:-:S05]  /*296b0*/  IMAD.WIDE.U32 R2, R2, R3, c[0x0][0x168] ;  /* 0x00005a0002027625 */ /* 0x000fca00078e0003 */
[----:B------:R1:W-:Y:S02]  /*296c0*/  STG.E.64 [R2.64], R18 ;  /* 0x0000001202007986 */ /* 0x0003e4000c101b04 */
.L_x_10101:
[----:B------:R-:W-:-:S13]  /*296d0*/  ISETP.GE.AND P0, PT, R4, R31, PT ;  /* 0x0000001f0400720c */ /* 0x000fda0003f06270 */
[----:B------:R-:W-:Y:S05]  /*296e0*/  @P0 BRA `(.L_x_10103) ;  /* 0x000000d000000947 */ /* 0x000fea0003800000 */
[----:B-1----:R-:W-:Y:S01]  /*296f0*/  HFMA2.MMA R3, -RZ, RZ, 0, 4.76837158203125e-07 ;  /* 0x00000008ff037435 */ /* 0x002fe200000001ff */
[----:B------:R-:W-:Y:S02]  /*29700*/  IADD3 R2, R0, R4, RZ ;  /* 0x0000000400027210 */ /* 0x000fe40007ffe0ff */
[----:B------:R-:W-:-:S07]  /*29710*/  IADD3 R4, R4, 0x80, RZ ;  /* 0x0000008004047810 */ /* 0x000fce0007ffe0ff */
[----:B------:R-:W-:-:S05]  /*29720*/  IMAD.WIDE.U32 R2, R2, R3, c[0x0][0x168] ;  /* 0x00005a0002027625 */ /* 0x000fca00078e0003 */
[----:B------:R1:W-:Y:S02]  /*29730*/  STG.E.64 [R2.64], R20 ;  /* 0x0000001402007986 */ /* 0x0003e4000c101b04 */
.L_x_10102:
        /* <DEDUP_REMOVED lines=8> */
.L_x_10103:
[----:B------:R-:W-:Y:S05]  /*297c0*/  BSYNC B1 ;  /* 0x0000000000017941 */ /* 0x000fea0003800000 */
.L_x_10099:
[----:B------:R-:W-:-:S13]  /*297d0*/  ISETP.GE.AND P0, PT, R4, R31, PT ;  /* 0x0000001f0400720c */ /* 0x000fda0003f06270 */
[----:B-1----:R-:W-:Y:S02]  /*297e0*/  @!P0 IADD3 R2, R0, R4, RZ ;  /* 0x0000000400028210 */ /* 0x002fe40007ffe0ff */
[----:B------:R-:W-:Y:S02]  /*297f0*/  @!P0 MOV R3, 0x8 ;  /* 0x0000000800038802 */ /* 0x000fe40000000f00 */
[----:B------:R-:W-:-:S03]  /*29800*/  @!P0 IADD3 R4, R4, 0x80, RZ ;  /* 0x0000008004048810 */ /* 0x000fc60007ffe0ff */
[----:B------:R-:W-:-:S05]  /*29810*/  @!P0 IMAD.WIDE.U32 R2, R2, R3, c[0x0][0x168] ;  /* 0x00005a0002028625 */ /* 0x000fca00078e0003 */
[----:B------:R1:W-:Y:S02]  /*29820*/  @!P0 STG.E.64 [R2.64], R26 ;  /* 0x0000001a02008986 */ /* 0x0003e4000c101b04 */
.L_x_10104:
[----:B------:R-:W-:Y:S05]  /*29830*/  BSYNC B0 ;  /* 0x0000000000007941 */ /* 0x000fea0003800000 */
.L_x_10098:
        /* <DEDUP_REMOVED lines=8> */
        .weak           $__internal_17_$__cuda_sm3x_div_rn_ftz_f32_slowpath
        .type           $__internal_17_$__cuda_sm3x_div_rn_ftz_f32_slowpath,@function
        .size           $__internal_17_$__cuda_sm3x_div_rn_ftz_f32_slowpath,(.L_x_16514 - $__internal_17_$__cuda_sm3x_div_rn_ftz_f32_slowpath)
$__internal_17_$__cuda_sm3x_div_rn_ftz_f32_slowpath:
        /* <DEDUP_REMOVED lines=32> */
.L_x_10107:
[----:B------:R-:W-:Y:S05]  /*29ac0*/  BSYNC B1 ;  /* 0x0000000000017941 */ /* 0x000fea0003800000 */
.L_x_10106:
        /* <DEDUP_REMOVED lines=27> */
.L_x_10113:
[----:B------:R-:W-:Y:S02]  /*29c80*/  LEA R4, R3, R4, 0x17 ;  /* 0x0000000403047211 */ /* 0x000fe400078eb8ff */
.L_x_10114:
[----:B------:R-:W-:Y:S05]  /*29c90*/  BSYNC B1 ;  /* 0x0000000000017941 */ /* 0x000fea0003800000 */
.L_x_10112:
[----:B------:R-:W-:Y:S01]  /*29ca0*/  MOV R3, R4 ;  /* 0x0000000400037202 */ /* 0x000fe20000000f00 */
[----:B------:R-:W-:Y:S05]  /*29cb0*/  BRA `(.L_x_10115) ;  /* 0x0000008000007947 */ /* 0x000fea0003800000 */
.L_x_10111:
[----:B------:R-:W-:-:S04]  /*29cc0*/  LOP3.LUT R7, R4, 0x80000000, R7, 0x48, !PT ;  /* 0x8000000004077812 */ /* 0x000fc800078e4807 */
[----:B------:R-:W-:Y:S01]  /*29cd0*/  LOP3.LUT R3, R7, 0x7f800000, RZ, 0xfc, !PT ;  /* 0x7f80000007037812 */ /* 0x000fe200078efcff */
[----:B------:R-:W-:Y:S05]  /*29ce0*/  BRA `(.L_x_10115) ;  /* 0x0000005000007947 */ /* 0x000fea0003800000 */
.L_x_10110:
[----:B------:R-:W-:Y:S01]  /*29cf0*/  LOP3.LUT R3, R4, 0x80000000, R7, 0x48, !PT ;  /* 0x8000000004037812 */ /* 0x000fe200078e4807 */
[----:B------:R-:W-:Y:S05]  /*29d00*/  BRA `(.L_x_10115) ;  /* 0x0000003000007947 */ /* 0x000fea0003800000 */
.L_x_10109:
[----:B------:R-:W0:Y:S01]  /*29d10*/  MUFU.RSQ R3, -QNAN ;  /* 0xffc0000000037908 */ /* 0x000e220000001400 */
[----:B------:R-:W-:Y:S05]  /*29d20*/  BRA `(.L_x_10115) ;  /* 0x0000001000007947 */ /* 0x000fea0003800000 */
.L_x_10108:
[----:B------:R-:W-:Y:S02]  /*29d30*/  FADD.FTZ R3, R7, R4 ;  /* 0x0000000407037221 */ /* 0x000fe40000010000 */
.L_x_10115:
[----:B------:R-:W-:Y:S05]  /*29d40*/  BSYNC B0 ;  /* 0x0000000000007941 */ /* 0x000fea0003800000 */
.L_x_10105:
[----:B------:R-:W-:Y:S01]  /*29d50*/  HFMA2.MMA R5, -RZ, RZ, 0, 0 ;  /* 0x00000000ff057435 */ /* 0x000fe200000001ff */
[----:B------:R-:W-:-:S05]  /*29d60*/  MOV R4, R2 ;  /* 0x0000000200047202 */ /* 0x000fca0000000f00 */
[----:B------:R-:W-:Y:S05]  /*29d70*/  RET.REL.NODEC R4 `(_ZN2at6native29vectorized_elementwise_kernelILi4EZZZNS0_17acosh_kernel_cudaERNS_18TensorIteratorBaseEENKUlvE_clEvENKUlvE0_clEvEUlN3c107complexIfEEE_St5arrayIPcLm2EEEEviT0_T1_) ;  /* 0xfffd628004007950 */ /* 0x000fea0003c3ffff */
.L_x_10116:
        /* <DEDUP_REMOVED lines=16> */
.L_x_16514:


//--------------------- .text._ZN2at6native29vectorized_elementwise_kernelILi8EZZZNS0_17acosh_kernel_cudaERNS_18TensorIteratorBaseEENKUlvE_clEvENKUlvE0_clEvEUlN3c107complexIfEEE_St5arrayIPcLm2EEEEviT0_T1_ --------------------------
	.section	.text._ZN2at6native29vectorized_elementwise_kernelILi8EZZZNS0_17acosh_kernel_cudaERNS_18TensorIteratorBaseEENKUlvE_clEvENKUlvE0_clEvEUlN3c107complexIfEEE_St5arrayIPcLm2EEEEviT0_T1_,"ax",@progbits
	.sectioninfo	@"SHI_REGISTERS=4"
	.align	128
        .global         _ZN2at6native29vectorized_elementwise_kernelILi8EZZZNS0_17acosh_kernel_cudaERNS_18TensorIteratorBaseEENKUlvE_clEvENKUlvE0_clEvEUlN3c107complexIfEEE_St5arrayIPcLm2EEEEviT0_T1_
        .type           _ZN2at6native29vectorized_elementwise_kernelILi8EZZZNS0_17acosh_kernel_cudaERNS_18TensorIteratorBaseEENKUlvE_clEvENKUlvE0_clEvEUlN3c107complexIfEEE_St5arrayIPcLm2EEEEviT0_T1_,@function
        .size           _ZN2at6native29vectorized_elementwise_kernelILi8EZZZNS0_17acosh_kernel_cudaERNS_18TensorIteratorBaseEENKUlvE_clEvENKUlvE0_clEvEUlN3c107complexIfEEE_St5arrayIPcLm2EEEEviT0_T1_,(.L_x_16568 - _ZN2at6native29vectorized_elementwise_kernelILi8EZZZNS0_17acosh_kernel_cudaERNS_18TensorIteratorBaseEENKUlvE_clEvENKUlvE0_clEvEUlN3c107complexIfEEE_St5arrayIPcLm2EEEEviT0_T1_)
        .other          _ZN2at6native29vectorized_elementwise_kernelILi8EZZZNS0_17acosh_kernel_cudaERNS_18TensorIteratorBaseEENKUlvE_clEvENKUlvE0_clEvEUlN3c107complexIfEEE_St5arrayIPcLm2EEEEviT0_T1_,@"STO_CUDA_ENTRY STV_DEFAULT"
_ZN2at6native29vectorized_elementwise_kernelILi8EZZZNS0_17acosh_kernel_cudaERNS_18TensorIteratorBaseEENKUlvE_clEvENKUlvE0_clEvEUlN3c107complexIfEEE_St5arrayIPcLm2EEEEviT0_T1_:
.text._ZN2at6native29vectorized_elementwise_kernelILi8EZZZNS0_17acosh_kernel_cudaERNS_18TensorIteratorBaseEENKUlvE_clEvENKUlvE0_clEvEUlN3c107complexIfEEE_St5arrayIPcLm2EEEEviT0_T1_:
[----:B------:R-:W-:Y:S02]  /*0000*/  MOV R1, c[0x0][0x28] ;  /* 0x00000a0000017a02 */ /* 0x000fe40000000f00 */
[----:B------:R-:W-:Y:S05]  /*0010*/  EXIT ;  /* 0x000000000000794d */ /* 0x000fea0003800000 */
.L_x_10117:
        /* <DEDUP_REMOVED lines=14> */
.L_x_16568:


//--------------------- .text._ZN2at6native18elementwise_kernelILi128ELi4EZNS0_15gpu_kernel_implIZZZNS0_17acosh_kernel_cudaERNS_18TensorIteratorBaseEENKUlvE_clEvENKUlvE_clEvEUlN3c107complexIdEEE_EEvS4_RKT_EUliE_EEviT1_ --------------------------
	.section	.text._ZN2at6native18elementwise_kernelILi128ELi4EZNS0_15gpu_kernel_implIZZZNS0_17acosh_kernel_cudaERNS_18TensorIteratorBaseEENKUlvE_clEvENKUlvE_clEvEUlN3c107complexIdEEE_EEvS4_RKT_EUliE_EEviT1_,"ax",@progbits
	.sectioninfo	@"SHI_REGISTERS=51"
	.align	128
        .global         _ZN2at6native18elementwise_kernelILi128ELi4EZNS0_15gpu_kernel_implIZZZNS0_17acosh_kernel_cudaERNS_18TensorIteratorBaseEENKUlvE_clEvENKUlvE_clEvEUlN3c107complexIdEEE_EEvS4_RKT_EUliE_EEviT1_
        .type           _ZN2at6native18elementwise_kernelILi128ELi4EZNS0_15gpu_kernel_implIZZZNS0_17acosh_kernel_cudaERNS_18TensorIteratorBaseEENKUlvE_clEvENKUlvE_clEvEUlN3c107complexIdEEE_EEvS4_RKT_EUliE_EEviT1_,@function
        .size           _ZN2at6native18elementwise_kernelILi128ELi4EZNS0_15gpu_kernel_implIZZZNS0_17acosh_kernel_cudaERNS_18TensorIteratorBaseEENKUlvE_clEvENKUlvE_clEvEUlN3c107complexIdEEE_EEvS4_RKT_EUliE_EEviT1_,(.L_x_16516 - _ZN2at6native18elementwise_kernelILi128ELi4EZNS0_15gpu_kernel_implIZZZNS0_17acosh_kernel_cudaERNS_18TensorIteratorBaseEENKUlvE_clEvENKUlvE_clEvEUlN3c107complexIdEEE_EEvS4_RKT_EUliE_EEviT1_)
        .other          _ZN2at6native18elementwise_kernelILi128ELi4EZNS0_15gpu_kernel_implIZZZNS0_17acosh_kernel_cudaERNS_18TensorIteratorBaseEENKUlvE_clEvENKUlvE_clEvEUlN3c107complexIdEEE_EEvS4_RKT_EUliE_EEviT1_,@"STO_CUDA_ENTRY STV_DEFAULT"
_ZN2at6native18elementwise_kernelILi128ELi4EZNS0_15gpu_kernel_implIZZZNS0_17acosh_kernel_cudaERNS_18TensorIteratorBaseEENKUlvE_clEvENKUlvE_clEvEUlN3c107complexIdEEE_EEvS4_RKT_EUliE_EEviT1_:
.text._ZN2at6native18elementwise_kernelILi128ELi4EZNS0_15gpu_kernel_implIZZZNS0_17acosh_kernel_cudaERNS_18TensorIteratorBaseEENKUlvE_clEvENKUlvE_clEvEUlN3c107complexIdEEE_EEvS4_RKT_EUliE_EEviT1_:
[----:B------:R-:W-:Y:S02]  /*0000*/  IMAD.MOV.U32 R1, RZ, RZ, c[0x0][0x28] ;  /* 0x00000a00ff017624 */ /* 0x000fe400078e00ff */
[----:B------:R-:W0:Y:S01]  /*0010*/  S2R R41, SR_CTAID.X ;  /* 0x0000000000297919 */ /* 0x000e220000002500 */
[----:B------:R-:W-:Y:S01]  /*0020*/  ULDC.64 UR36, c[0x0][0x118] ;  /* 0x0000460000247ab9 */ /* 0x000fe20000000a00 */
[----:B------:R-:W-:Y:S01]  /*0030*/  BSSY B6, `(.L_x_10118) ;  /* 0x0000a29000067945 */ /* 0x000fe20003800000 */
[----:B------:R-:W-:Y:S01]  /*0040*/  IADD3 R1, R1, -0x10, RZ ;  /* 0xfffffff001017810 */ /* 0x000fe20007ffe0ff */
        /* <DEDUP_REMOVED lines=231> */
.L_x_10120:
[----:B------:R-:W0:Y:S01]  /*0ec0*/  LDC.U8 R5, c[0x0][0x372] ;  /* 0x0000dc80ff057b82 */ /* 0x000e220000000000 */
[----:B------:R-:W-:-:S05]  /*0ed0*/  IADD3 R2, P1, R0, c[0x0][0x368], RZ ;  /* 0x0000da0000027a10 */ /* 0x000fca0007f3e0ff */
        /* <DEDUP_REMOVED lines=13> */
[----:B------:R-:W-:Y:S01]  /*0fb0*/  CS2R R22, SRZ ;  /* 0x0000000000167805 */ /* 0x000fe2000001ff00 */
[----:B--2---:R0:W1:Y:S01]  /*0fc0*/  I2F.F64.S16 R20, R2 ;  /* 0x0000000200147312 */ /* 0x0040620000101c00 */
[----:B------:R-:W-:Y:S05]  /*0fd0*/  BRA `(.L_x_10126) ;  /* 0x00000f9000007947 */ /* 0x000fea0003800000 */
.L_x_10124:
[----:B------:R-:W2:Y:S01]  /*0fe0*/  LDG.E.U8 R2, [R2.64] ;  /* 0x0000002402027981 */ /* 0x000ea2000c1e1100 */
[----:B------:R-:W-:Y:S01]  /*0ff0*/  CS2R R22, SRZ ;  /* 0x0000000000167805 */ /* 0x000fe2000001ff00 */
[----:B--2---:R0:W1:Y:S01]  /*1000*/  I2F.F64.U16 R20, R2 ;  /* 0x0000000200147312 */ /* 0x0040620000101800 */
[----:B------:R-:W-:Y:S05]  /*1010*/  BRA `(.L_x_10126) ;  /* 0x00000f5000007947 */ /* 0x000fea0003800000 */
.L_x_10123:
[----:B------:R-:W-:-:S13]  /*1020*/  ISETP.NE.AND P0, PT, R4, 0x2, PT ;  /* 0x000000020400780c */ /* 0x000fda0003f05270 */
[----:B------:R-:W-:Y:S05]  /*1030*/  @!P0 BRA `(.L_x_10127) ;  /* 0x000000c000008947 */ /* 0x000fea0003800000 */
[----:B------:R-:W-:-:S13]  /*1040*/  ISETP.NE.AND P0, PT, R4, 0x3, PT ;  /* 0x000000030400780c */ /* 0x000fda0003f05270 */
[----:B------:R-:W-:Y:S05]  /*1050*/  @!P0 BRA `(.L_x_10128) ;  /* 0x0000006000008947 */ /* 0x000fea0003800000 */
[----:B------:R-:W-:-:S13]  /*1060*/  ISETP.NE.AND P0, PT, R4, 0x4, PT ;  /* 0x000000040400780c */ /* 0x000fda0003f05270 */
[----:B------:R-:W-:Y:S05]  /*1070*/  @P0 BRA `(.L_x_10125) ;  /* 0x00000d2000000947 */ /* 0x000fea0003800000 */
[----:B------:R-:W2:Y:S01]  /*1080*/  LDG.E.64 R20, [R2.64] ;  /* 0x0000002402147981 */ /* 0x000ea2000c1e1b00 */
[----:B------:R-:W-:Y:S01]  /*1090*/  CS2R R22, SRZ ;  /* 0x0000000000167805 */ /* 0x000fe2000001ff00 */
[----:B--2---:R-:W0:Y:S01]  /*10a0*/  I2F.F64.S64 R20, R20 ;  /* 0x0000001400147312 */ /* 0x004e220000301c00 */
[----:B------:R-:W-:Y:S05]  /*10b0*/  BRA `(.L_x_10126) ;  /* 0x00000eb000007947 */ /* 0x000fea0003800000 */
.L_x_10128:
[----:B------:R-:W2:Y:S01]  /*10c0*/  LDG.E R2, [R2.64] ;  /* 0x0000002402027981 */ /* 0x000ea2000c1e1900 */
[----:B------:R-:W-:Y:S01]  /*10d0*/  CS2R R22, SRZ ;  /* 0x0000000000167805 */ /* 0x000fe2000001ff00 */
[----:B--2---:R0:W1:Y:S01]  /*10e0*/  I2F.F64 R20, R2 ;  /* 0x0000000200147312 */ /* 0x0040620000201c00 */
[----:B------:R-:W-:Y:S05]  /*10f0*/  BRA `(.L_x_10126) ;  /* 0x00000e7000007947 */ /* 0x000fea0003800000 */
.L_x_10127:
[----:B------:R-:W2:Y:S01]  /*1100*/  LDG.E.U16 R2, [R2.64] ;  /* 0x0000002402027981 */ /* 0x000ea2000c1e1500 */
[----:B------:R-:W-:Y:S01]  /*1110*/  CS2R R22, SRZ ;  /* 0x0000000000167805 */ /* 0x000fe2000001ff00 */
[----:B--2---:R0:W1:Y:S01]  /*1120*/  I2F.F64.S16 R20, R2 ;  /* 0x0000000200147312 */ /* 0x0040620000101c00 */
[----:B------:R-:W-:Y:S05]  /*1130*/  BRA `(.L_x_10126) ;  /* 0x00000e3000007947 */ /* 0x000fea0003800000 */
.L_x_10122:
[----:B------:R-:W-:-:S13]  /*1140*/  ISETP.GT.AND P0, PT, R4, 0x6, PT ;  /* 0x000000060400780c */ /* 0x000fda0003f04270 */
[----:B------:R-:W-:Y:S05]  /*1150*/  @P0 BRA `(.L_x_10129) ;  /* 0x000000f000000947 */ /* 0x000fea0003800000 */
[----:B------:R-:W-:-:S13]  /*1160*/  ISETP.NE.AND P0, PT, R4, 0x5, PT ;  /* 0x000000050400780c */ /* 0x000fda0003f05270 */
[----:B------:R-:W-:Y:S05]  /*1170*/  @!P0 BRA `(.L_x_10130) ;  /* 0x0000007000008947 */ /* 0x000fea0003800000 */
[----:B------:R-:W-:-:S13]  /*1180*/  ISETP.NE.AND P0, PT, R4, 0x6, PT ;  /* 0x000000060400780c */ /* 0x000fda0003f05270 */
[----:B------:R-:W-:Y:S05]  /*1190*/  @P0 BRA `(.L_x_10125) ;  /* 0x00000c0000000947 */ /* 0x000fea0003800000 */
[----:B------:R-:W2:Y:S01]  /*11a0*/  LDG.E R20, [R2.64] ;  /* 0x0000002402147981 */ /* 0x000ea2000c1e1900 */
[----:B------:R-:W-:Y:S01]  /*11b0*/  CS2R R22, SRZ ;  /* 0x0000000000167805 */ /* 0x000fe2000001ff00 */
[----:B--2---:R-:W-:-:S06]  /*11c0*/  FMUL.FTZ R20, R20, 1 ;  /* 0x3f80000014147820 */ /* 0x004fcc0000410000 */
[----:B------:R-:W0:Y:S01]  /*11d0*/  F2F.F64.F32 R20, R20 ;  /* 0x0000001400147310 */ /* 0x000e220000201800 */
[----:B------:R-:W-:Y:S05]  /*11e0*/  BRA `(.L_x_10126) ;  /* 0x00000d8000007947 */ /* 0x000fea0003800000 */
.L_x_10130:
[----:B------:R-:W2:Y:S01]  /*11f0*/  LDG.E.U16 R0, [R2.64] ;  /* 0x0000002402007981 */ /* 0x000ea2000c1e1500 */
[----:B------:R-:W-:Y:S01]  /*1200*/  CS2R R22, SRZ ;  /* 0x0000000000167805 */ /* 0x000fe2000001ff00 */
[----:B--2---:R-:W-:-:S05]  /*1210*/  HADD2.F32 R0, -RZ, R0.H0_H0 ;  /* 0x20000000ff007230 */ /* 0x004fca0000004100 */
[----:B------:R-:W-:-:S04]  /*1220*/  FMUL.FTZ R0, R0, 1 ;  /* 0x3f80000000007820 */ /* 0x000fc80000410000 */
[----:B------:R0:W1:Y:S01]  /*1230*/  F2F.F64.F32 R20, R0 ;  /* 0x0000000000147310 */ /* 0x0000620000201800 */
[----:B------:R-:W-:Y:S05]  /*1240*/  BRA `(.L_x_10126) ;  /* 0x00000d2000007947 */ /* 0x000fea0003800000 */
.L_x_10129:
[----:B------:R-:W-:-:S13]  /*1250*/  ISETP.NE.AND P0, PT, R4, 0x7, PT ;  /* 0x000000070400780c */ /* 0x000fda0003f05270 */
[----:B------:R-:W-:Y:S05]  /*1260*/  @!P0 BRA `(.L_x_10131) ;  /* 0x0000012000008947 */ /* 0x000fea0003800000 */
[----:B------:R-:W-:-:S13]  /*1270*/  ISETP.NE.AND P0, PT, R4, 0x8, PT ;  /* 0x000000080400780c */ /* 0x000fda0003f05270 */
[----:B------:R-:W-:Y:S05]  /*1280*/  @!P0 BRA `(.L_x_10132) ;  /* 0x0000008000008947 */ /* 0x000fea0003800000 */
[----:B------:R-:W-:-:S13]  /*1290*/  ISETP.NE.AND P0, PT, R4, 0x9, PT ;  /* 0x000000090400780c */ /* 0x000fda0003f05270 */
[----:B------:R-:W-:Y:S05]  /*12a0*/  @P0 BRA `(.L_x_10125) ;  /* 0x00000af000000947 */ /* 0x000fea0003800000 */
[----:B------:R-:W2:Y:S02]  /*12b0*/  LDG.E.64 R2, [R2.64] ;  /* 0x0000002402027981 */ /* 0x000ea4000c1e1b00 */
[----:B--2---:R-:W-:Y:S02]  /*12c0*/  FMUL.FTZ R22, R3, 1 ;  /* 0x3f80000003167820 */ /* 0x004fe40000410000 */
[----:B------:R-:W-:-:S04]  /*12d0*/  FMUL.FTZ R20, R2, 1 ;  /* 0x3f80000002147820 */ /* 0x000fc80000410000 */
[----:B------:R-:W0:Y:S08]  /*12e0*/  F2F.F64.F32 R22, R22 ;  /* 0x0000001600167310 */ /* 0x000e300000201800 */
[----:B------:R-:W1:Y:S01]  /*12f0*/  F2F.F64.F32 R20, R20 ;  /* 0x0000001400147310 */ /* 0x000e620000201800 */
[----:B------:R-:W-:Y:S05]  /*1300*/  BRA `(.L_x_10126) ;  /* 0x00000c6000007947 */ /* 0x000fea0003800000 */
.L_x_10132:
[----:B------:R-:W2:Y:S02]  /*1310*/  LDG.E R0, [R2.64] ;  /* 0x0000002402007981 */ /* 0x000ea4000c1e1900 */
[----:B--2---:R-:W-:-:S02]  /*1320*/  HADD2.F32 R4, -RZ, R0.H1_H1 ;  /* 0x30000000ff047230 */ /* 0x004fc40000004100 */
[----:B------:R-:W-:-:S03]  /*1330*/  HADD2.F32 R0, -RZ, R0.H0_H0 ;  /* 0x20000000ff007230 */ /* 0x000fc60000004100 */
[----:B------:R-:W-:Y:S02]  /*1340*/  FMUL.FTZ R4, R4, 1 ;  /* 0x3f80000004047820 */ /* 0x000fe40000410000 */
[----:B------:R-:W-:Y:S02]  /*1350*/  FMUL.FTZ R0, R0, 1 ;  /* 0x3f80000000007820 */ /* 0x000fe40000410000 */
[----:B------:R0:W1:Y:S08]  /*1360*/  F2F.F64.F32 R22, R4 ;  /* 0x0000000400167310 */ /* 0x0000700000201800 */
[----:B------:R0:W2:Y:S01]  /*1370*/  F2F.F64.F32 R20, R0 ;  /* 0x0000000000147310 */ /* 0x0000a20000201800 */
[----:B------:R-:W-:Y:S05]  /*1380*/  BRA `(.L_x_10126) ;  /* 0x00000be000007947 */ /* 0x000fea0003800000 */
.L_x_10131:
[----:B------:R0:W5:Y:S01]  /*1390*/  LDG.E.64 R20, [R2.64] ;  /* 0x0000002402147981 */ /* 0x000162000c1e1b00 */
[----:B------:R-:W-:Y:S01]  /*13a0*/  CS2R R22, SRZ ;  /* 0x0000000000167805 */ /* 0x000fe2000001ff00 */
[----:B------:R-:W-:Y:S05]  /*13b0*/  BRA `(.L_x_10126) ;  /* 0x00000bb000007947 */ /* 0x000fea0003800000 */
.L_x_10121:
        /* <DEDUP_REMOVED lines=9> */
[----:B------:R-:W-:Y:S01]  /*1450*/  CS2R R22, SRZ ;  /* 0x0000000000167805 */ /* 0x000fe2000001ff00 */
[----:B------:R-:W-:Y:S01]  /*1460*/  IMAD.MOV.U32 R20, RZ, RZ, RZ ;  /* 0x000000ffff147224 */ /* 0x000fe200078e00ff */
[----:B--2---:R-:W-:-:S04]  /*1470*/  ISETP.NE.AND P0, PT, R2, RZ, PT ;  /* 0x000000ff0200720c */ /* 0x004fc80003f05270 */
[----:B------:R-:W-:Y:S01]  /*1480*/  FSEL R21, RZ, 1.875, !P0 ;  /* 0x3ff00000ff157808 */ /* 0x000fe20004000000 */
[----:B------:R-:W-:Y:S05]  /*1490*/  BRA `(.L_x_10126) ;  /* 0x00000ad000007947 */ /* 0x000fea0003800000 */
.L_x_10135:
[----:B------:R0:W5:Y:S01]  /*14a0*/  LDG.E.128 R20, [R2.64] ;  /* 0x0000002402147981 */ /* 0x000162000c1e1d00 */
[----:B------:R-:W-:Y:S05]  /*14b0*/  BRA `(.L_x_10126) ;  /* 0x00000ab000007947 */ /* 0x000fea0003800000 */
.L_x_10134:
        /* <DEDUP_REMOVED lines=8> */
[----:B------:R-:W-:Y:S01]  /*1540*/  CS2R R22, SRZ ;  /* 0x0000000000167805 */ /* 0x000fe2000001ff00 */
        /* <DEDUP_REMOVED lines=20> */
.L_x_10137:
[----:B------:R-:W2:Y:S01]  /*1690*/  LDG.E.U8 R2, [R2.64] ;  /* 0x0000002402027981 */ /* 0x000ea2000c1e1100 */
[----:B------:R-:W-:Y:S01]  /*16a0*/  CS2R R22, SRZ ;  /* 0x0000000000167805 */ /* 0x000fe2000001ff00 */
        /* <DEDUP_REMOVED lines=10> */
[----:B------:R-:W-:-:S05]  /*1750*/  LOP3.LUT R4, R4, 0x80000000, R5, 0xf8, !PT ;  /* 0x8000000004047812 */ /* 0x000fca00078ef805 */
[----:B------:R-:W-:-:S04]  /*1760*/  FMUL.FTZ R4, R4, 1 ;  /* 0x3f80000004047820 */ /* 0x000fc80000410000 */
[----:B------:R0:W1:Y:S01]  /*1770*/  F2F.F64.F32 R20, R4 ;  /* 0x0000000400147310 */ /* 0x0000620000201800 */
[----:B------:R-:W-:Y:S05]  /*1780*/  BRA `(.L_x_10126) ;  /* 0x000007e000007947 */ /* 0x000fea0003800000 */
.L_x_10136:
[----:B------:R-:W2:Y:S01]  /*1790*/  LDG.E.U16 R0, [R2.64] ;  /* 0x0000002402007981 */ /* 0x000ea2000c1e1500 */
[----:B------:R-:W-:Y:S01]  /*17a0*/  CS2R R22, SRZ ;  /* 0x0000000000167805 */ /* 0x000fe2000001ff00 */
[----:B--2---:R-:W-:-:S05]  /*17b0*/  PRMT R0, RZ, 0x5410, R0 ;  /* 0x00005410ff007816 */ /* 0x004fca0000000000 */
[----:B------:R-:W-:-:S04]  /*17c0*/  FMUL.FTZ R0, R0, 1 ;  /* 0x3f80000000007820 */ /* 0x000fc80000410000 */
[----:B------:R0:W1:Y:S01]  /*17d0*/  F2F.F64.F32 R20, R0 ;  /* 0x0000000000147310 */ /* 0x0000620000201800 */
[----:B------:R-:W-:Y:S05]  /*17e0*/  BRA `(.L_x_10126) ;  /* 0x0000078000007947 */ /* 0x000fea0003800000 */
.L_x_10133:
        /* <DEDUP_REMOVED lines=9> */
[----:B------:R-:W-:Y:S01]  /*1880*/  CS2R R22, SRZ ;  /* 0x0000000000167805 */ /* 0x000fe2000001ff00 */
[----:B--2---:R0:W1:Y:S01]  /*1890*/  I2F.F64.U16 R20, R2 ;  /* 0x0000000200147312 */ /* 0x0040620000101800 */
[----:B------:R-:W-:Y:S05]  /*18a0*/  BRA `(.L_x_10126) ;  /* 0x000006c000007947 */ /* 0x000fea0003800000 */
.L_x_10140:
        /* <DEDUP_REMOVED lines=21> */
.L_x_10144:
[----:B------:R-:W-:Y:S05]  /*1a00*/  BSYNC B1 ;  /* 0x0000000000017941 */ /* 0x000fea0003800000 */
.L_x_10143:
[----:B------:R-:W-:Y:S01]  /*1a10*/  LEA R3, R0, 0x3b800000, 0x17 ;  /* 0x3b80000000037811 */ /* 0x000fe200078eb8ff */
[----:B------:R-:W-:-:S05]  /*1a20*/  IMAD.SHL.U32 R0, R2, 0x100000, RZ ;  /* 0x0010000002007824 */ /* 0x000fca00078e00ff */
[----:B------:R-:W-:Y:S02]  /*1a30*/  LOP3.LUT R0, R3, R0, R4, 0xfe, !PT ;  /* 0x0000000003007212 */ /* 0x000fe400078efe04 */
.L_x_10142:
[----:B------:R-:W-:Y:S05]  /*1a40*/  BSYNC B0 ;  /* 0x0000000000007941 */ /* 0x000fea0003800000 */
.L_x_10141:
[----:B------:R-:W-:Y:S01]  /*1a50*/  FMUL.FTZ R0, R0, 1 ;  /* 0x3f80000000007820 */ /* 0x000fe20000410000 */
[----:B------:R-:W-:-:S03]  /*1a60*/  CS2R R22, SRZ ;  /* 0x0000000000167805 */ /* 0x000fc6000001ff00 */
[----:B------:R0:W1:Y:S01]  /*1a70*/  F2F.F64.F32 R20, R0 ;  /* 0x0000000000147310 */ /* 0x0000620000201800 */
[----:B------:R-:W-:Y:S05]  /*1a80*/  BRA `(.L_x_10126) ;  /* 0x000004e000007947 */ /* 0x000fea0003800000 */
.L_x_10139:
        /* <DEDUP_REMOVED lines=21> */
.L_x_10148:
[----:B------:R-:W-:Y:S05]  /*1be0*/  BSYNC B1 ;  /* 0x0000000000017941 */ /* 0x000fea0003800000 */
.L_x_10147:
[----:B------:R-:W-:Y:S01]  /*1bf0*/  LEA R3, R0, 0x37800000, 0x17 ;  /* 0x3780000000037811 */ /* 0x000fe200078eb8ff */
[----:B------:R-:W-:-:S05]  /*1c00*/  IMAD.SHL.U32 R0, R2, 0x200000, RZ ;  /* 0x0020000002007824 */ /* 0x000fca00078e00ff */
[----:B------:R-:W-:Y:S02]  /*1c10*/  LOP3.LUT R0, R3, R0, R4, 0xfe, !PT ;  /* 0x0000000003007212 */ /* 0x000fe400078efe04 */
.L_x_10146:
[----:B------:R-:W-:Y:S05]  /*1c20*/  BSYNC B0 ;  /* 0x0000000000007941 */ /* 0x000fea0003800000 */
.L_x_10145:
[----:B------:R-:W-:Y:S01]  /*1c30*/  FMUL.FTZ R0, R0, 1 ;  /* 0x3f80000000007820 */ /* 0x000fe20000410000 */
[----:B------:R-:W-:-:S03]  /*1c40*/  CS2R R22, SRZ ;  /* 0x0000000000167805 */ /* 0x000fc6000001ff00 */
[----:B------:R0:W1:Y:S01]  /*1c50*/  F2F.F64.F32 R20, R0 ;  /* 0x0000000000147310 */ /* 0x0000620000201800 */
[----:B------:R-:W-:Y:S05]  /*1c60*/  BRA `(.L_x_10126) ;  /* 0x0000030000007947 */ /* 0x000fea0003800000 */
.L_x_10138:
        /* <DEDUP_REMOVED lines=14> */
.L_x_10152:
[----:B------:R-:W-:Y:S05]  /*1d50*/  BSYNC B0 ;  /* 0x0000000000007941 */ /* 0x000fea0003800000 */
.L_x_10151:
[----:B------:R-:W-:Y:S01]  /*1d60*/  FMUL.FTZ R0, R0, 1 ;  /* 0x3f80000000007820 */ /* 0x000fe20000410000 */
[----:B------:R-:W-:-:S03]  /*1d70*/  CS2R R22, SRZ ;  /* 0x0000000000167805 */ /* 0x000fc6000001ff00 */
[----:B------:R0:W1:Y:S01]  /*1d80*/  F2F.F64.F32 R20, R0 ;  /* 0x0000000000147310 */ /* 0x0000620000201800 */
[----:B------:R-:W-:Y:S05]  /*1d90*/  BRA `(.L_x_10126) ;  /* 0x000001d000007947 */ /* 0x000fea0003800000 */
.L_x_10125:
[----:B------:R-:W-:Y:S01]  /*1da0*/  MOV R0, 0x0 ;  /* 0x0000000000007802 */ /* 0x000fe20000000f00 */
[----:B------:R-:W-:Y:S02]  /*1db0*/  IMAD.MOV.U32 R4, RZ, RZ, c[0x4][0x158] ;  /* 0x01005600ff047624 */ /* 0x000fe400078e00ff */
[----:B------:R-:W-:Y:S01]  /*1dc0*/  IMAD.MOV.U32 R5, RZ, RZ, c[0x4][0x15c] ;  /* 0x01005700ff057624 */ /* 0x000fe200078e00ff */
[----:B------:R0:W1:Y:S01]  /*1dd0*/  LDC.64 R2, c[0x4][R0] ;  /* 0x0100000000027b82 */ /* 0x0000620000000a00 */
        /* <DEDUP_REMOVED lines=15> */
[----:B------:R-:W-:Y:S01]  /*1ed0*/  CS2R R20, SRZ ;  /* 0x0000000000147805 */ /* 0x000fe2000001ff00 */
[----:B------:R-:W-:Y:S01]  /*1ee0*/  CS2R R22, SRZ ;  /* 0x0000000000167805 */ /* 0x000fe2000001ff00 */
[----:B------:R-:W-:Y:S05]  /*1ef0*/  BRA `(.L_x_10126) ;  /* 0x0000007000007947 */ /* 0x000fea0003800000 */
.L_x_10150:
[----:B------:R-:W2:Y:S01]  /*1f00*/  LDG.E.64 R20, [R2.64] ;  /* 0x0000002402147981 */ /* 0x000ea2000c1e1b00 */
[----:B------:R-:W-:Y:S01]  /*1f10*/  CS2R R22, SRZ ;  /* 0x0000000000167805 */ /* 0x000fe2000001ff00 */
[----:B--2---:R-:W0:Y:S01]  /*1f20*/  I2F.F64.U64 R20, R20 ;  /* 0x0000001400147312 */ /* 0x004e220000301800 */
[----:B------:R-:W-:Y:S05]  /*1f30*/  BRA `(.L_x_10126) ;  /* 0x0000003000007947 */ /* 0x000fea0003800000 */
.L_x_10149:
[----:B------:R-:W2:Y:S01]  /*1f40*/  LDG.E R2, [R2.64] ;  /* 0x0000002402027981 */ /* 0x000ea2000c1e1900 */
[----:B------:R-:W-:Y:S01]  /*1f50*/  CS2R R22, SRZ ;  /* 0x0000000000167805 */ /* 0x000fe2000001ff00 */
[----:B--2---:R0:W1:Y:S06]  /*1f60*/  I2F.F64.U32 R20, R2 ;  /* 0x0000000200147312 */ /* 0x00406c0000201800 */
.L_x_10126:
[----:B------:R-:W-:Y:S01]  /*1f70*/  IMAD.MOV.U32 R8, RZ, RZ, 0x33145c07 ;  /* 0x33145c07ff087424 */ /* 0x000fe200078e00ff */
[----:B01---5:R-:W0:Y:S01]  /*1f80*/  DSETP.GTU.AND P0, PT, |R22|, +INF , PT ;  /* 0x7ff000001600742a */ /* 0x023e220003f0c200 */
[----:B------:R-:W-:Y:S01]  /*1f90*/  IMAD.MOV.U32 R9, RZ, RZ, 0x3c91a626 ;  /* 0x3c91a626ff097424 */ /* 0x000fe200078e00ff */
[----:B------:R-:W-:Y:S01]  /*1fa0*/  IADD3 R4, P1, R16, c[0x0][0x360], RZ ;  /* 0x0000d80010047a10 */ /* 0x000fe20007f3e0ff */
[----:B------:R-:W-:Y:S01]  /*1fb0*/  BSSY B1, `(.L_x_10153) ;  /* 0x0000718000017945 */ /* 0x000fe20003800000 */
[----:B--2---:R-:W-:-:S02]  /*1fc0*/  DADD R2, -RZ, |R20| ;  /* 0x00000000ff027229 */ /* 0x004fc40000000514 */
[----:B------:R1:W-:Y:S01]  /*1fd0*/  STL.64 [R1+0x8], R8 ;  /* 0x0000080801007387 */ /* 0x0003e20000100a00 */
[----:B------:R-:W-:Y:S01]  /*1fe0*/  IMAD.X R5, RZ, RZ, c[0x0][0x364], P1 ;  /* 0x0000d900ff057624 */ /* 0x000fe200008e06ff */
[----:B0-----:R-:W0:-:S04]  /*1ff0*/  DSETP.GTU.OR P0, PT, |R20|, +INF , P0 ;  /* 0x7ff000001400742a */ /* 0x001e08000070c600 */
[----:B------:R1:W2:-:S10]  /*2000*/  DADD R6, -RZ, |R22| ;  /* 0x00000000ff067229 */ /* 0x0002940000000516 */
[----:B0-----:R-:W-:Y:S05]  /*2010*/  @P0 BRA `(.L_x_10154) ;  /* 0x00006fe000000947 */ /* 0x001fea0003800000 */
[----:B-12---:R-:W0:Y:S01]  /*2020*/  DSETP.GT.AND P0, PT, R6, 4.50359962737049600000e+15, PT ;  /* 0x433000000600742a */ /* 0x006e220003f04000 */
[----:B------:R-:W-:-:S05]  /*2030*/  SHF.R.U32.HI R28, RZ, 0x1f, R23 ;  /* 0x0000001fff1c7819 */ /* 0x000fca0000011617 */
[----:B0-----:R-:W0:-:S14]  /*2040*/  DSETP.GT.OR P0, PT, R2, 4.50359962737049600000e+15, P0 ;  /* 0x433000000200742a */ /* 0x001e1c0000704400 */
[----:B0-----:R-:W-:Y:S05]  /*2050*/  @P0 BRA `(.L_x_10155) ;  /* 0x00004c8000000947 */ /* 0x001fea0003800000 */
[----:B------:R-:W-:-:S04]  /*2060*/  DSETP.NEU.AND P0, PT, R22, RZ, PT ;  /* 0x000000ff1600722a */ /* 0x000fc80003f0d000 */
[----:B------:R-:W0:-:S14]  /*2070*/  DSETP.EQ.AND P1, PT, R20, 1, PT ;  /* 0x3ff000001400742a */ /* 0x000e1c0003f22000 */
[----:B0-----:R-:W-:Y:S05]  /*2080*/  @!P0 BRA P1, `(.L_x_10156) ;  /* 0x00004c2000008947 */ /* 0x001fea0000800000 */
[----:B------:R-:W-:Y:S01]  /*2090*/  IMAD.MOV.U32 R9, RZ, RZ, 0xd800000 ;  /* 0x0d800000ff097424 */ /* 0x000fe200078e00ff */
[----:B------:R-:W-:Y:S01]  /*20a0*/  DSETP.GEU.AND P0, PT, R6, c[0x2][0x0], PT ;  /* 0x008000000600762a */ /* 0x000fe20003f0e000 */
[----:B------:R-:W-:Y:S02]  /*20b0*/  IMAD.MOV.U32 R8, RZ, RZ, 0xd800000 ;  /* 0x0d800000ff087424 */ /* 0x000fe400078e00ff */
[----:B------:R-:W-:Y:S01]  /*20c0*/  FADD.FTZ R9, R9, 1 ;  /* 0x3f80000009097421 */ /* 0x000fe20000010000 */
[----:B------:R-:W0:-:S04]  /*20d0*/  DSETP.LT.AND P1, PT, R2, c[0x2][0x0], PT ;  /* 0x008000000200762a */ /* 0x000e080003f21000 */
[----:B------:R1:W-:Y:S10]  /*20e0*/  STL.64 [R1], R8 ;  /* 0x0000000801007387 */ /* 0x0003f40000100a00 */
[----:B0-----:R-:W-:Y:S05]  /*20f0*/  @!P0 BRA P1, `(.L_x_10157) ;  /* 0x00004b6000008947 */ /* 0x001fea0000800000 */
[C---:B------:R-:W0:Y:S01]  /*2100*/  DADD R16, R2.reuse, 1 ;  /* 0x3ff0000002107429 */ /* 0x040e220000000000 */
[----:B-1----:R-:W-:Y:S01]  /*2110*/  IMAD.MOV.U32 R8, RZ, RZ, RZ ;  /* 0x000000ffff087224 */ /* 0x002fe200078e00ff */
[----:B------:R-:W-:Y:S01]  /*2120*/  BSSY B2, `(.L_x_10158) ;  /* 0x0000259000027945 */ /* 0x000fe20003800000 */
[----:B------:R-:W-:Y:S01]  /*2130*/  IMAD.MOV.U32 R12, RZ, RZ, RZ ;  /* 0x000000ffff0c7224 */ /* 0x000fe200078e00ff */
[----:B------:R-:W1:Y:S01]  /*2140*/  DADD R24, R2, -1 ;  /* 0xbff0000002187429 */ /* 0x000e620000000000 */
[----:B------:R-:W-:-:S02]  /*2150*/  IMAD.MOV.U32 R28, RZ, RZ, RZ ;  /* 0x000000ffff1c7224 */ /* 0x000fc400078e00ff */
[----:B------:R-:W-:Y:S01]  /*2160*/  IMAD.MOV.U32 R38, RZ, RZ, 0x0 ;  /* 0x00000000ff267424 */ /* 0x000fe200078e00ff */
[----:B------:R-:W-:Y:S01]  /*2170*/  DADD R14, -RZ, |R6| ;  /* 0x00000000ff0e7229 */ /* 0x000fe20000000506 */
[----:B------:R-:W-:-:S03]  /*2180*/  IMAD.MOV.U32 R39, RZ, RZ, 0x3fd80000 ;  /* 0x3fd80000ff277424 */ /* 0x000fc600078e00ff */
[----:B0-----:R-:W0:-:S04]  /*2190*/  DADD R10, -RZ, |R16| ;  /* 0x00000000ff0a7229 */ /* 0x001e080000000510 */
[----:B-1----:R-:W1:-:S06]  /*21a0*/  DADD R18, -RZ, |R24| ;  /* 0x00000000ff127229 */ /* 0x002e4c0000000518 */
[CC--:B0-----:R-:W-:Y:S02]  /*21b0*/  ISETP.GT.U32.AND P1, PT, R10.reuse, R14.reuse, PT ;  /* 0x0000000e0a00720c */ /* 0x0c1fe40003f24070 */
[-C--:B------:R-:W-:Y:S02]  /*21c0*/  ISETP.LT.U32.AND P0, PT, R10, R14.reuse, PT ;  /* 0x0000000e0a00720c */ /* 0x080fe40003f01070 */
[CC--:B-1----:R-:W-:Y:S02]  /*21d0*/  ISETP.GT.U32.AND P3, PT, R18.reuse, R14.reuse, PT ;  /* 0x0000000e1200720c */ /* 0x0c2fe40003f64070 */
[CC--:B------:R-:W-:Y:S02]  /*21e0*/  ISETP.GT.U32.AND.EX P1, PT, R11.reuse, R15.reuse, PT, P1 ;  /* 0x0000000f0b00720c */ /* 0x0c0fe40003f24110 */
[----:B------:R-:W-:Y:S02]  /*21f0*/  ISETP.LT.U32.AND.EX P0, PT, R11, R15, PT, P0 ;  /* 0x0000000f0b00720c */ /* 0x000fe40003f01100 */
[----:B------:R-:W-:-:S02]  /*2200*/  ISETP.LT.U32.AND P2, PT, R18, R14, PT ;  /* 0x0000000e1200720c */ /* 0x000fc40003f41070 */
[-C--:B------:R-:W-:Y:S02]  /*2210*/  ISETP.GT.U32.AND.EX P3, PT, R19, R15.reuse, PT, P3 ;  /* 0x0000000f1300720c */ /* 0x080fe40003f64130 */
[CC--:B------:R-:W-:Y:S02]  /*2220*/  SEL R33, R11.reuse, R15.reuse, P1 ;  /* 0x0000000f0b217207 */ /* 0x0c0fe40000800000 */
[----:B------:R-:W-:Y:S02]  /*2230*/  SEL R42, R10, R14, P0 ;  /* 0x0000000e0a2a7207 */ /* 0x000fe40000000000 */
[-C--:B------:R-:W-:Y:S02]  /*2240*/  SEL R43, R11, R15.reuse, P0 ;  /* 0x0000000f0b2b7207 */ /* 0x080fe40000000000 */
[CC--:B------:R-:W-:Y:S01]  /*2250*/  SEL R37, R19.reuse, R15.reuse, P3 ;  /* 0x0000000f13257207 */ /* 0x0c0fe20001800000 */
[----:B------:R-:W-:Y:S01]  /*2260*/  IMAD.MOV.U32 R30, RZ, RZ, R42 ;  /* 0x000000ffff1e7224 */ /* 0x000fe200078e002a */
[----:B------:R-:W-:Y:S01]  /*2270*/  ISETP.LT.U32.AND.EX P0, PT, R19, R15, PT, P2 ;  /* 0x0000000f1300720c */ /* 0x000fe20003f01120 */
[----:B------:R-:W-:Y:S01]  /*2280*/  IMAD.MOV.U32 R31, RZ, RZ, R43 ;  /* 0x000000ffff1f7224 */ /* 0x000fe200078e002b */
[----:B------:R-:W-:-:S02]  /*2290*/  LOP3.LUT R0, R33, 0xffc00000, RZ, 0xc0, !PT ;  /* 0xffc0000021007812 */ /* 0x000fc400078ec0ff */
[----:B------:R-:W-:Y:S02]  /*22a0*/  LOP3.LUT R40, R37, 0xffc00000, RZ, 0xc0, !PT ;  /* 0xffc0000025287812 */ /* 0x000fe400078ec0ff */
[-C--:B------:R-:W-:Y:S02]  /*22b0*/  SEL R44, R18, R14.reuse, P0 ;  /* 0x0000000e122c7207 */ /* 0x080fe40000000000 */
[----:B------:R-:W-:Y:S02]  /*22c0*/  SEL R45, R19, R15, P0 ;  /* 0x0000000f132d7207 */ /* 0x000fe40000000000 */
[-C--:B------:R-:W-:Y:S01]  /*22d0*/  SEL R32, R10, R14.reuse, P1 ;  /* 0x0000000e0a207207 */ /* 0x080fe20000800000 */
[----:B------:R-:W-:Y:S01]  /*22e0*/  IMAD.MOV.U32 R34, RZ, RZ, R44 ;  /* 0x000000ffff227224 */ /* 0x000fe200078e002c */
[----:B------:R-:W-:Y:S01]  /*22f0*/  IADD3 R9, -R0, 0x7fd00000, RZ ;  /* 0x7fd0000000097810 */ /* 0x000fe20007ffe1ff */
[----:B------:R-:W-:Y:S01]  /*2300*/  IMAD.MOV.U32 R35, RZ, RZ, R45 ;  /* 0x000000ffff237224 */ /* 0x000fe200078e002d */
[----:B------:R-:W-:-:S02]  /*2310*/  SEL R36, R18, R14, P3 ;  /* 0x0000000e12247207 */ /* 0x000fc40001800000 */
[----:B------:R-:W-:Y:S02]  /*2320*/  IADD3 R13, -R40, 0x7fd00000, RZ ;  /* 0x7fd00000280d7810 */ /* 0x000fe40007ffe1ff */
[----:B------:R-:W-:-:S04]  /*2330*/  DMUL R10, R8, R32 ;  /* 0x00000020080a7228 */ /* 0x000fc80000000000 */
[----:B------:R-:W0:-:S04]  /*2340*/  DMUL R8, R8, R30 ;  /* 0x0000001e08087228 */ /* 0x000e080000000000 */
[----:B------:R-:W-:-:S04]  /*2350*/  DMUL R14, R12, R36 ;  /* 0x000000240c0e7228 */ /* 0x000fc80000000000 */
[----:B------:R-:W1:-:S04]  /*2360*/  DMUL R12, R12, R34 ;  /* 0x000000220c0c7228 */ /* 0x000e480000000000 */
[----:B0-----:R-:W0:-:S04]  /*2370*/  DMUL R8, R8, R8 ;  /* 0x0000000808087228 */ /* 0x001e080000000000 */
[----:B-1----:R-:W1:-:S04]  /*2380*/  DMUL R12, R12, R12 ;  /* 0x0000000c0c0c7228 */ /* 0x002e480000000000 */
[----:B0-----:R-:W0:-:S04]  /*2390*/  DFMA R8, R10, R10, R8 ;  /* 0x0000000a0a08722b */ /* 0x001e080000000008 */
[----:B-1----:R1:W2:Y:S02]  /*23a0*/  DFMA R18, R14, R14, R12 ;  /* 0x0000000e0e12722b */ /* 0x0022a4000000000c */
[----:B-1----:R-:W-:Y:S02]  /*23b0*/  IMAD.MOV.U32 R12, RZ, RZ, c[0x2][0xc] ;  /* 0x00800300ff0c7624 */ /* 0x002fe400078e00ff */
[----:B0-----:R-:W0:Y:S01]  /*23c0*/  DSETP.MIN.AND P0, P1, R8, c[0x2][0x8], PT ;  /* 0x008002000800762a */ /* 0x001e220003900000 */
[----:B------:R-:W-:Y:S02]  /*23d0*/  IMAD.MOV.U32 R14, RZ, RZ, c[0x2][0xc] ;  /* 0x00800300ff0e7624 */ /* 0x000fe400078e00ff */
[----:B------:R-:W-:Y:S01]  /*23e0*/  IMAD.MOV.U32 R10, RZ, RZ, R9 ;  /* 0x000000ffff0a7224 */ /* 0x000fe200078e0009 */
[----:B--2---:R-:W1:Y:S02]  /*23f0*/  DSETP.MIN.AND P2, P3, R18, c[0x2][0x8], PT ;  /* 0x008002001200762a */ /* 0x004e640003b40000 */
[----:B------:R-:W-:-:S02]  /*2400*/  IMAD.MOV.U32 R13, RZ, RZ, R19 ;  /* 0x000000ffff0d7224 */ /* 0x000fc400078e0013 */
[----:B0-----:R-:W-:Y:S01]  /*2410*/  FSEL R11, R10, c[0x2][0xc], P0 ;  /* 0x008003000a0b7a08 */ /* 0x001fe20000000000 */
[----:B------:R-:W-:Y:S02]  /*2420*/  IMAD.MOV.U32 R10, RZ, RZ, R8 ;  /* 0x000000ffff0a7224 */ /* 0x000fe400078e0008 */
[----:B-1----:R-:W-:-:S03]  /*2430*/  FSEL R27, R13, c[0x2][0xc], P2 ;  /* 0x008003000d1b7a08 */ /* 0x002fc60001000000 */
[----:B------:R-:W-:Y:S01]  /*2440*/  @P1 LOP3.LUT R11, R12, 0x80000, RZ, 0xfc, !PT ;  /* 0x000800000c0b1812 */ /* 0x000fe200078efcff */
[----:B------:R-:W-:Y:S01]  /*2450*/  IMAD.MOV.U32 R12, RZ, RZ, R18 ;  /* 0x000000ffff0c7224 */ /* 0x000fe200078e0012 */
[----:B------:R-:W-:Y:S01]  /*2460*/  SEL R10, R10, c[0x2][0x8], P0 ;  /* 0x008002000a0a7a07 */ /* 0x000fe20000000000 */
[----:B------:R-:W-:Y:S01]  /*2470*/  DSETP.NEU.AND P0, PT, R30, RZ, PT ;  /* 0x000000ff1e00722a */ /* 0x000fe20003f0d000 */
[----:B------:R-:W-:Y:S01]  /*2480*/  @P3 LOP3.LUT R27, R14, 0x80000, RZ, 0xfc, !PT ;  /* 0x000800000e1b3812 */ /* 0x000fe200078efcff */
[----:B------:R-:W0:Y:S01]  /*2490*/  MUFU.RSQ64H R13, R11 ;  /* 0x0000000b000d7308 */ /* 0x000e220000001c00 */
[----:B------:R-:W-:Y:S01]  /*24a0*/  SEL R26, R12, c[0x2][0x8], P2 ;  /* 0x008002000c1a7a07 */ /* 0x000fe20001000000 */
[----:B------:R-:W-:Y:S01]  /*24b0*/  IMAD.MOV.U32 R12, RZ, RZ, RZ ;  /* 0x000000ffff0c7224 */ /* 0x000fe200078e00ff */
[----:B------:R-:W-:Y:S01]  /*24c0*/  ISETP.GE.U32.AND P1, PT, R43, 0x7ff00000, PT ;  /* 0x7ff000002b00780c */ /* 0x000fe20003f26070 */
[----:B------:R-:W-:Y:S01]  /*24d0*/  DSETP.NEU.AND P2, PT, R34, RZ, PT ;  /* 0x000000ff2200722a */ /* 0x000fe20003f4d000 */
[----:B------:R-:W-:-:S03]  /*24e0*/  ISETP.GE.U32.AND P3, PT, R45, 0x7ff00000, PT ;  /* 0x7ff000002d00780c */ /* 0x000fc60003f66070 */
[----:B------:R-:W1:Y:S01]  /*24f0*/  MUFU.RSQ64H R29, R27 ;  /* 0x0000001b001d7308 */ /* 0x000e620000001c00 */
[----:B0-----:R-:W0:-:S06]  /*2500*/  DMUL R14, R12, R12 ;  /* 0x0000000c0c0e7228 */ /* 0x001e0c0000000000 */
[----:B0-----:R-:W0:-:S04]  /*2510*/  DFMA R14, R10, -R14, 1 ;  /* 0x3ff000000a0e742b */ /* 0x001e08000000080e */
[----:B-1----:R-:W1:-:S04]  /*2520*/  DMUL R30, R28, R28 ;  /* 0x0000001c1c1e7228 */ /* 0x002e480000000000 */
[----:B0-----:R-:W-:-:S04]  /*2530*/  DMUL R10, R12, R14 ;  /* 0x0000000e0c0a7228 */ /* 0x001fc80000000000 */
[----:B-1----:R-:W0:-:S04]  /*2540*/  DFMA R30, R26, -R30, 1 ;  /* 0x3ff000001a1e742b */ /* 0x002e08000000081e */
[----:B------:R-:W1:-:S04]  /*2550*/  DFMA R14, R14, R38, 0.5 ;  /* 0x3fe000000e0e742b */ /* 0x000e480000000026 */
[----:B0-----:R-:W-:-:S04]  /*2560*/  DFMA R26, R30, R38, 0.5 ;  /* 0x3fe000001e1a742b */ /* 0x001fc80000000026 */
[----:B------:R-:W0:-:S04]  /*2570*/  DMUL R30, R28, R30 ;  /* 0x0000001e1c1e7228 */ /* 0x000e080000000000 */
[----:B-1----:R1:W2:Y:S02]  /*2580*/  DFMA R10, R14, R10, R12 ;  /* 0x0000000a0e0a722b */ /* 0x0022a4000000000c */
[----:B-1----:R-:W-:Y:S02]  /*2590*/  LOP3.LUT R13, R40, 0x100000, RZ, 0xfc, !PT ;  /* 0x00100000280d7812 */ /* 0x002fe400078efcff */
[----:B0-----:R-:W0:-:S04]  /*25a0*/  DFMA R26, R26, R30, R28 ;  /* 0x0000001e1a1a722b */ /* 0x001e08000000001c */
[----:B--2---:R1:W2:Y:S02]  /*25b0*/  DMUL R10, R8, R10 ;  /* 0x0000000a080a7228 */ /* 0x0042a40000000000 */
[----:B-1----:R-:W-:Y:S01]  /*25c0*/  LOP3.LUT R9, R0, 0x100000, RZ, 0xfc, !PT ;  /* 0x0010000000097812 */ /* 0x002fe200078efcff */
[----:B------:R-:W-:Y:S01]  /*25d0*/  IMAD.MOV.U32 R8, RZ, RZ, RZ ;  /* 0x000000ffff087224 */ /* 0x000fe200078e00ff */
[----:B0-----:R-:W0:-:S05]  /*25e0*/  DMUL R26, R18, R26 ;  /* 0x0000001a121a7228 */ /* 0x001e0a0000000000 */
[----:B--2---:R-:W1:-:S04]  /*25f0*/  DMUL R10, R10, R8 ;  /* 0x000000080a0a7228 */ /* 0x004e480000000000 */
[----:B0-----:R-:W0:-:S06]  /*2600*/  DMUL R26, R26, R12 ;  /* 0x0000000c1a1a7228 */ /* 0x001e0c0000000000 */
[----:B-1----:R-:W-:Y:S02]  /*2610*/  @!P1 FSEL R42, R32, R10, !P0 ;  /* 0x0000000a202a9208 */ /* 0x002fe40004000000 */
[----:B------:R-:W-:Y:S02]  /*2620*/  @!P1 FSEL R43, R33, R11, !P0 ;  /* 0x0000000b212b9208 */ /* 0x000fe40004000000 */
[----:B0-----:R-:W-:Y:S02]  /*2630*/  @!P3 FSEL R44, R36, R26, !P2 ;  /* 0x0000001a242cb208 */ /* 0x001fe40005000000 */
[----:B------:R-:W-:-:S06]  /*2640*/  @!P3 FSEL R45, R37, R27, !P2 ;  /* 0x0000001b252db208 */ /* 0x000fcc0005000000 */
[----:B------:R-:W0:-:S06]  /*2650*/  DADD R8, R42, R44 ;  /* 0x000000002a087229 */ /* 0x000e0c000000002c */
[----:B0-----:R-:W0:-:S06]  /*2660*/  DMUL R8, R8, 0.5 ;  /* 0x3fe0000008087828 */ /* 0x001e0c0000000000 */
[----:B0-----:R-:W0:-:S06]  /*2670*/  DSETP.GEU.AND P0, PT, R8, 1, PT ;  /* 0x3ff000000800742a */ /* 0x001e0c0003f0e000 */
[----:B0-----:R-:W-:Y:S02]  /*2680*/  FSEL R26, R8, RZ, P0 ;  /* 0x000000ff081a7208 */ /* 0x001fe40000000000 */
[----:B------:R-:W-:-:S06]  /*2690*/  FSEL R27, R9, 1.875, P0 ;  /* 0x3ff00000091b7808 */ /* 0x000fcc0000000000 */
[----:B------:R-:W0:-:S14]  /*26a0*/  DSETP.GEU.AND P0, PT, R26, 10, PT ;  /* 0x402400001a00742a */ /* 0x000e1c0003f0e000 */
[----:B0-----:R-:W-:Y:S05]  /*26b0*/  @!P0 BRA `(.L_x_10159) ;  /* 0x0000058000008947 */ /* 0x001fea0003800000 */
[----:B------:R-:W0:Y:S01]  /*26c0*/  DFMA R12, R26, R26, -1 ;  /* 0xbff000001a0c742b */ /* 0x000e22000000001a */
[----:B------:R-:W-:Y:S05]  /*26d0*/  BSSY B3, `(.L_x_10160) ;  /* 0x0000018000037945 */ /* 0x000fea0003800000 */
[----:B0-----:R-:W0:Y:S04]  /*26e0*/  MUFU.RSQ64H R19, R13 ;  /* 0x0000000d00137308 */ /* 0x001e280000001c00 */
[----:B------:R-:W-:-:S04]  /*26f0*/  IADD3 R18, R13, -0x3500000, RZ ;  /* 0xfcb000000d127810 */ /* 0x000fc80007ffe0ff */
[----:B------:R-:W-:Y:S02]  /*2700*/  ISETP.GE.U32.AND P0, PT, R18, 0x7ca00000, PT ;  /* 0x7ca000001200780c */ /* 0x000fe40003f06070 */
[----:B0-----:R-:W0:-:S06]  /*2710*/  DMUL R8, R18, R18 ;  /* 0x0000001212087228 */ /* 0x001e0c0000000000 */
[----:B0-----:R-:W0:-:S06]  /*2720*/  DFMA R8, R12, -R8, 1 ;  /* 0x3ff000000c08742b */ /* 0x001e0c0000000808 */
[----:B0-----:R-:W-:-:S04]  /*2730*/  DFMA R10, R8, R38, 0.5 ;  /* 0x3fe00000080a742b */ /* 0x001fc80000000026 */
[----:B------:R-:W0:-:S06]  /*2740*/  DMUL R8, R18, R8 ;  /* 0x0000000812087228 */ /* 0x000e0c0000000000 */
[----:B0-----:R-:W0:-:S06]  /*2750*/  DFMA R8, R10, R8, R18 ;  /* 0x000000080a08722b */ /* 0x001e0c0000000012 */
[----:B0-----:R-:W0:-:S04]  /*2760*/  DMUL R28, R12, R8 ;  /* 0x000000080c1c7228 */ /* 0x001e080000000000 */
[----:B------:R-:W-:Y:S01]  /*2770*/  IADD3 R15, R9, -0x100000, RZ ;  /* 0xfff00000090f7810 */ /* 0x000fe20007ffe0ff */
[----:B------:R-:W-:Y:S01]  /*2780*/  IMAD.MOV.U32 R14, RZ, RZ, R8 ;  /* 0x000000ffff0e7224 */ /* 0x000fe200078e0008 */
[----:B0-----:R-:W0:-:S06]  /*2790*/  DFMA R30, R28, -R28, R12 ;  /* 0x8000001c1c1e722b */ /* 0x001e0c000000000c */
[----:B0-----:R0:W1:Y:S01]  /*27a0*/  DFMA R10, R30, R14, R28 ;  /* 0x0000000e1e0a722b */ /* 0x001062000000001c */
[----:B------:R-:W-:Y:S05]  /*27b0*/  @!P0 BRA `(.L_x_10161) ;  /* 0x0000009000008947 */ /* 0x000fea0003800000 */
[----:B0-----:R-:W-:Y:S01]  /*27c0*/  IMAD.MOV.U32 R14, RZ, RZ, R8 ;  /* 0x000000ffff0e7224 */ /* 0x001fe200078e0008 */
[----:B------:R-:W-:Y:S01]  /*27d0*/  MOV R0, 0x2850 ;  /* 0x0000285000007802 */ /* 0x000fe20000000f00 */
[----:B------:R-:W-:Y:S02]  /*27e0*/  IMAD.MOV.U32 R8, RZ, RZ, R12 ;  /* 0x000000ffff087224 */ /* 0x000fe400078e000c */
[----:B------:R-:W-:Y:S02]  /*27f0*/  IMAD.MOV.U32 R9, RZ, RZ, R13 ;  /* 0x000000ffff097224 */ /* 0x000fe400078e000d */
[----:B-1----:R-:W-:Y:S02]  /*2800*/  IMAD.MOV.U32 R10, RZ, RZ, R30 ;  /* 0x000000ffff0a7224 */ /* 0x002fe400078e001e */
[----:B------:R-:W-:Y:S02]  /*2810*/  IMAD.MOV.U32 R11, RZ, RZ, R31 ;  /* 0x000000ffff0b7224 */ /* 0x000fe400078e001f */
[----:B------:R-:W-:-:S02]  /*2820*/  IMAD.MOV.U32 R12, RZ, RZ, R28 ;  /* 0x000000ffff0c7224 */ /* 0x000fc400078e001c */
[----:B------:R-:W-:Y:S02]  /*2830*/  IMAD.MOV.U32 R13, RZ, RZ, R29 ;  /* 0x000000ffff0d7224 */ /* 0x000fe400078e001d */
[----:B------:R-:W-:Y:S05]  /*2840*/  CALL.REL.NOINC `($__internal_19_$__cuda_sm20_dsqrt_rn_f64_mediumpath_v1) ;  /* 0x0002667000007944 */ /* 0x000fea0003c00000 */
.L_x_10161:
[----:B------:R-:W-:Y:S05]  /*2850*/  BSYNC B3 ;  /* 0x0000000000037941 */ /* 0x000fea0003800000 */
.L_x_10160:
[----:B-1----:R-:W1:Y:S01]  /*2860*/  DADD R10, R26, R10 ;  /* 0x000000001a0a7229 */ /* 0x002e62000000000a */
[----:B------:R-:W-:-:S09]  /*2870*/  IMAD.MOV.U32 R33, RZ, RZ, -0x3ff ;  /* 0xfffffc01ff217424 */ /* 0x000fd200078e00ff */
[----:B-1----:R-:W-:Y:S01]  /*2880*/  ISETP.GT.AND P0, PT, R11, 0xfffff, PT ;  /* 0x000fffff0b00780c */ /* 0x002fe20003f04270 */
[----:B------:R-:W-:Y:S02]  /*2890*/  IMAD.MOV.U32 R8, RZ, RZ, R10 ;  /* 0x000000ffff087224 */ /* 0x000fe400078e000a */
[--C-:B------:R-:W-:Y:S02]  /*28a0*/  IMAD.MOV.U32 R9, RZ, RZ, R11.reuse ;  /* 0x000000ffff097224 */ /* 0x100fe400078e000b */
[----:B------:R-:W-:-:S08]  /*28b0*/  IMAD.MOV.U32 R0, RZ, RZ, R11 ;  /* 0x000000ffff007224 */ /* 0x000fd000078e000b */
[----:B------:R-:W1:Y:S01]  /*28c0*/  @!P0 DMUL R8, R8, 1.80143985094819840000e+16 ;  /* 0x4350000008088828 */ /* 0x000e620000000000 */
[----:B------:R-:W-:-:S09]  /*28d0*/  @!P0 IMAD.MOV.U32 R33, RZ, RZ, -0x435 ;  /* 0xfffffbcbff218424 */ /* 0x000fd200078e00ff */
[----:B-1----:R-:W-:Y:S02]  /*28e0*/  @!P0 IMAD.MOV.U32 R0, RZ, RZ, R9 ;  /* 0x000000ffff008224 */ /* 0x002fe400078e0009 */
[----:B------:R-:W-:-:S03]  /*28f0*/  @!P0 IMAD.MOV.U32 R10, RZ, RZ, R8 ;  /* 0x000000ffff0a8224 */ /* 0x000fc600078e0008 */
[----:B------:R-:W-:-:S04]  /*2900*/  IADD3 R11, R0, -0x1, RZ ;  /* 0xffffffff000b7810 */ /* 0x000fc80007ffe0ff */
[----:B------:R-:W-:-:S13]  /*2910*/  ISETP.GE.U32.AND P1, PT, R11, 0x7fefffff, PT ;  /* 0x7fefffff0b00780c */ /* 0x000fda0003f26070 */
[----:B------:R-:W-:Y:S01]  /*2920*/  @P1 IMAD.MOV.U32 R12, RZ, RZ, 0x0 ;  /* 0x00000000ff0c1424 */ /* 0x000fe200078e00ff */
[----:B------:R-:W-:Y:S01]  /*2930*/  @P1 FSETP.NEU.FTZ.AND P2, PT, R9, RZ, PT ;  /* 0x000000ff0900120b */ /* 0x000fe20003f5d000 */
[----:B------:R-:W-:-:S06]  /*2940*/  @P1 IMAD.MOV.U32 R13, RZ, RZ, 0x7ff00000 ;  /* 0x7ff00000ff0d1424 */ /* 0x000fcc00078e00ff */
[----:B------:R-:W1:-:S10]  /*2950*/  @P1 DFMA R12, R8, R12, +INF ;  /* 0x7ff00000080c142b */ /* 0x000e54000000000c */
[----:B01----:R-:W-:Y:S02]  /*2960*/  @P1 FSEL R30, R12, RZ, P2 ;  /* 0x000000ff0c1e1208 */ /* 0x003fe40001000000 */
        /* <DEDUP_REMOVED lines=45> */
.L_x_10159:
[----:B------:R-:W-:-:S04]  /*2c40*/  DSETP.GEU.AND P0, PT, R6, 3.8518598887744717061e-34, PT ;  /* 0x390000000600742a */ /* 0x000fc80003f0e000 */
[----:B------:R-:W0:-:S14]  /*2c50*/  DSETP.EQ.AND P1, PT, R2, 1, PT ;  /* 0x3ff000000200742a */ /* 0x000e1c0003f22000 */
[----:B0-----:R-:W-:Y:S05]  /*2c60*/  @!P0 BRA P1, `(.L_x_10163) ;  /* 0x000018b000008947 */ /* 0x001fea0000800000 */
[----:B------:R-:W0:-:S06]  /*2c70*/  DMUL R8, |R24|, 2.2204460492503130808e-16 ;  /* 0x3cb0000018087828 */ /* 0x000e0c0000000200 */
[----:B0-----:R-:W0:-:S14]  /*2c80*/  DSETP.GTU.AND P0, PT, R8, R6, PT ;  /* 0x000000060800722a */ /* 0x001e1c0003f0c000 */
[----:B0-----:R-:W-:Y:S05]  /*2c90*/  @P0 BRA `(.L_x_10164) ;  /* 0x00000d0000000947 */ /* 0x001fea0003800000 */
[----:B------:R-:W0:Y:S01]  /*2ca0*/  DSETP.GEU.AND P0, PT, R16, RZ, PT ;  /* 0x000000ff1000722a */ /* 0x000e220003f0e000 */
[----:B------:R-:W-:-:S13]  /*2cb0*/  BSSY B3, `(.L_x_10165) ;  /* 0x0000022000037945 */ /* 0x000fda0003800000 */
[----:B0-----:R-:W-:Y:S05]  /*2cc0*/  @!P0 BRA `(.L_x_10166) ;  /* 0x000001f000008947 */ /* 0x001fea0003800000 */
[----:B------:R-:W0:Y:S01]  /*2cd0*/  DSETP.NEU.AND P0, PT, R16, RZ, PT ;  /* 0x000000ff1000722a */ /* 0x000e220003f0d000 */
[----:B------:R-:W-:Y:S02]  /*2ce0*/  IMAD.MOV.U32 R28, RZ, RZ, R6 ;  /* 0x000000ffff1c7224 */ /* 0x000fe400078e0006 */
[----:B------:R-:W-:-:S11]  /*2cf0*/  IMAD.MOV.U32 R29, RZ, RZ, R7 ;  /* 0x000000ffff1d7224 */ /* 0x000fd600078e0007 */
[----:B0-----:R-:W-:Y:S05]  /*2d00*/  @!P0 BRA `(.L_x_10167) ;  /* 0x000001c000008947 */ /* 0x001fea0003800000 */
[----:B------:R-:W0:Y:S01]  /*2d10*/  DADD R18, R16, R42 ;  /* 0x0000000010127229 */ /* 0x000e22000000002a */
[----:B------:R-:W-:Y:S01]  /*2d20*/  IMAD.MOV.U32 R8, RZ, RZ, 0x1 ;  /* 0x00000001ff087424 */ /* 0x000fe200078e00ff */
[----:B------:R-:W-:Y:S02]  /*2d30*/  BSSY B4, `(.L_x_10168) ;  /* 0x0000015000047945 */ /* 0x000fe40003800000 */
[----:B------:R-:W1:Y:S02]  /*2d40*/  DMUL R14, R6, R6 ;  /* 0x00000006060e7228 */ /* 0x000e640000000000 */
[----:B0-----:R-:W0:Y:S08]  /*2d50*/  MUFU.RCP64H R9, R19 ;  /* 0x0000001300097308 */ /* 0x001e300000001800 */
[----:B-1----:R-:W-:Y:S01]  /*2d60*/  FSETP.GEU.AND P1, PT, |R15|, 6.5827683646048100446e-37, PT ;  /* 0x036000000f00780b */ /* 0x002fe20003f2e200 */
        /* <DEDUP_REMOVED lines=16> */
[----:B------:R-:W-:Y:S05]  /*2e70*/  CALL.REL.NOINC `($__internal_18_$__cuda_sm20_div_rn_f64_full) ;  /* 0x000259d000007944 */ /* 0x000fea0003c00000 */
.L_x_10169:
[----:B------:R-:W-:Y:S05]  /*2e80*/  BSYNC B4 ;  /* 0x0000000000047941 */ /* 0x000fea0003800000 */
.L_x_10168:
[----:B------:R-:W-:Y:S02]  /*2e90*/  IMAD.MOV.U32 R28, RZ, RZ, R8 ;  /* 0x000000ffff1c7224 */ /* 0x000fe400078e0008 */
[----:B------:R-:W-:Y:S01]  /*2ea0*/  IMAD.MOV.U32 R29, RZ, RZ, R9 ;  /* 0x000000ffff1d7224 */ /* 0x000fe200078e0009 */
[----:B------:R-:W-:Y:S05]  /*2eb0*/  BRA `(.L_x_10167) ;  /* 0x0000001000007947 */ /* 0x000fea0003800000 */
.L_x_10166:
[----:B------:R0:W1:-:S06]  /*2ec0*/  DADD R28, -R16, R42 ;  /* 0x00000000101c7229 */ /* 0x00004c000000012a */
.L_x_10167:
[----:B------:R-:W-:Y:S05]  /*2ed0*/  BSYNC B3 ;  /* 0x0000000000037941 */ /* 0x000fea0003800000 */
.L_x_10165:
[----:B------:R-:W2:Y:S01]  /*2ee0*/  DADD R10, -R2, 1 ;  /* 0x3ff00000020a7429 */ /* 0x000ea20000000100 */
[----:B------:R-:W-:Y:S05]  /*2ef0*/  BSSY B3, `(.L_x_10170) ;  /* 0x0000021000037945 */ /* 0x000fea0003800000 */
[----:B--2---:R-:W2:-:S14]  /*2f00*/  DSETP.GEU.AND P0, PT, R10, RZ, PT ;  /* 0x000000ff0a00722a */ /* 0x004e9c0003f0e000 */
[----:B--2---:R-:W-:Y:S05]  /*2f10*/  @!P0 BRA `(.L_x_10171) ;  /* 0x000001d000008947 */ /* 0x004fea0003800000 */
[----:B------:R-:W2:Y:S01]  /*2f20*/  DSETP.NEU.AND P0, PT, R10, RZ, PT ;  /* 0x000000ff0a00722a */ /* 0x000ea20003f0d000 */
[----:B------:R-:W-:Y:S02]  /*2f30*/  IMAD.MOV.U32 R8, RZ, RZ, R6 ;  /* 0x000000ffff087224 */ /* 0x000fe400078e0006 */
[----:B------:R-:W-:-:S11]  /*2f40*/  IMAD.MOV.U32 R9, RZ, RZ, R7 ;  /* 0x000000ffff097224 */ /* 0x000fd600078e0007 */
[----:B--2---:R-:W-:Y:S05]  /*2f50*/  @!P0 BRA `(.L_x_10172) ;  /* 0x000001a000008947 */ /* 0x004fea0003800000 */
[----:B------:R-:W2:Y:S01]  /*2f60*/  DADD R14, R44, R10 ;  /* 0x000000002c0e7229 */ /* 0x000ea2000000000a */
[----:B------:R-:W-:Y:S01]  /*2f70*/  IMAD.MOV.U32 R8, RZ, RZ, 0x1 ;  /* 0x00000001ff087424 */ /* 0x000fe200078e00ff */
[----:B------:R-:W-:Y:S02]  /*2f80*/  BSSY B4, `(.L_x_10173) ;  /* 0x0000015000047945 */ /* 0x000fe40003800000 */
[----:B------:R-:W3:Y:S02]  /*2f90*/  DMUL R18, R6, R6 ;  /* 0x0000000606127228 */ /* 0x000ee40000000000 */
[----:B--2---:R-:W2:Y:S08]  /*2fa0*/  MUFU.RCP64H R9, R15 ;  /* 0x0000000f00097308 */ /* 0x004eb00000001800 */
[----:B---3--:R-:W-:Y:S01]  /*2fb0*/  FSETP.GEU.AND P1, PT, |R19|, 6.5827683646048100446e-37, PT ;  /* 0x036000001300780b */ /* 0x008fe20003f2e200 */
[----:B--2---:R-:W2:-:S06]  /*2fc0*/  DFMA R10, -R14, R8, 1 ;  /* 0x3ff000000e0a742b */ /* 0x004e8c0000000108 */
[----:B--2---:R-:W2:-:S06]  /*2fd0*/  DFMA R10, R10, R10, R10 ;  /* 0x0000000a0a0a722b */ /* 0x004e8c000000000a */
[----:B--2---:R-:W2:-:S06]  /*2fe0*/  DFMA R10, R8, R10, R8 ;  /* 0x0000000a080a722b */ /* 0x004e8c0000000008 */
[----:B--2---:R-:W2:-:S06]  /*2ff0*/  DFMA R8, -R14, R10, 1 ;  /* 0x3ff000000e08742b */ /* 0x004e8c000000010a */
[----:B--2---:R-:W2:-:S06]  /*3000*/  DFMA R8, R10, R8, R10 ;  /* 0x000000080a08722b */ /* 0x004e8c000000000a */
[----:B--2---:R-:W2:-:S06]  /*3010*/  DMUL R10, R18, R8 ;  /* 0x00000008120a7228 */ /* 0x004e8c0000000000 */
[----:B--2---:R-:W2:-:S06]  /*3020*/  DFMA R12, -R14, R10, R18 ;  /* 0x0000000a0e0c722b */ /* 0x004e8c0000000112 */
[----:B--2---:R-:W2:-:S10]  /*3030*/  DFMA R8, R8, R12, R10 ;  /* 0x0000000c0808722b */ /* 0x004e94000000000a */
[----:B--2---:R-:W-:-:S05]  /*3040*/  FFMA R0, RZ, R15, R9 ;  /* 0x0000000fff007223 */ /* 0x004fca0000000009 */
[----:B------:R-:W-:-:S13]  /*3050*/  FSETP.GT.AND P0, PT, |R0|, 1.469367938527859385e-39, PT ;  /* 0x001000000000780b */ /* 0x000fda0003f04200 */
[----:B------:R-:W-:Y:S05]  /*3060*/  @P0 BRA P1, `(.L_x_10174) ;  /* 0x0000006000000947 */ /* 0x000fea0000800000 */
[----:B------:R-:W-:Y:S01]  /*3070*/  IMAD.MOV.U32 R8, RZ, RZ, R18 ;  /* 0x000000ffff087224 */ /* 0x000fe200078e0012 */
[----:B------:R-:W-:Y:S01]  /*3080*/  MOV R0, 0x30d0 ;  /* 0x000030d000007802 */ /* 0x000fe20000000f00 */
[----:B------:R-:W-:Y:S02]  /*3090*/  IMAD.MOV.U32 R9, RZ, RZ, R19 ;  /* 0x000000ffff097224 */ /* 0x000fe400078e0013 */
[----:B------:R-:W-:Y:S02]  /*30a0*/  IMAD.MOV.U32 R10, RZ, RZ, R14 ;  /* 0x000000ffff0a7224 */ /* 0x000fe400078e000e */
[----:B------:R-:W-:Y:S02]  /*30b0*/  IMAD.MOV.U32 R11, RZ, RZ, R15 ;  /* 0x000000ffff0b7224 */ /* 0x000fe400078e000f */
[----:B01----:R-:W-:Y:S05]  /*30c0*/  CALL.REL.NOINC `($__internal_18_$__cuda_sm20_div_rn_f64_full) ;  /* 0x0002578000007944 */ /* 0x003fea0003c00000 */
.L_x_10174:
[----:B------:R-:W-:Y:S05]  /*30d0*/  BSYNC B4 ;  /* 0x0000000000047941 */ /* 0x000fea0003800000 */
.L_x_10173:
[----:B------:R-:W-:Y:S05]  /*30e0*/  BRA `(.L_x_10172) ;  /* 0x0000001000007947 */ /* 0x000fea0003800000 */
.L_x_10171:
[----:B------:R2:W3:-:S06]  /*30f0*/  DADD R8, R44, -R10 ;  /* 0x000000002c087229 */ /* 0x0004cc000000080a */
.L_x_10172:
[----:B------:R-:W-:Y:S05]  /*3100*/  BSYNC B3 ;  /* 0x0000000000037941 */ /* 0x000fea0003800000 */
.L_x_10170:
[----:B---3--:R-:W3:Y:S01]  /*3110*/  DMUL R8, R8, 0.5 ;  /* 0x3fe0000008087828 */ /* 0x008ee20000000000 */
[----:B------:R-:W-:Y:S03]  /*3120*/  BSSY B3, `(.L_x_10175) ;  /* 0x000001d000037945 */ /* 0x000fe60003800000 */
[----:B--2---:R-:W-:-:S04]  /*3130*/  DADD R10, R26, 1 ;  /* 0x3ff000001a0a7429 */ /* 0x004fc80000000000 */
[----:B-1-3--:R-:W1:-:S06]  /*3140*/  DFMA R30, R28, 0.5, R8 ;  /* 0x3fe000001c1e782b */ /* 0x00ae4c0000000008 */
[----:B-1----:R1:W2:Y:S02]  /*3150*/  DMUL R12, R30, R10 ;  /* 0x0000000a1e0c7228 */ /* 0x0022a40000000000 */
[----:B-1----:R-:W-:Y:S02]  /*3160*/  IMAD.MOV.U32 R10, RZ, RZ, 0x0 ;  /* 0x00000000ff0a7424 */ /* 0x002fe400078e00ff */
[----:B------:R-:W-:Y:S02]  /*3170*/  IMAD.MOV.U32 R11, RZ, RZ, 0x3fd80000 ;  /* 0x3fd80000ff0b7424 */ /* 0x000fe400078e00ff */
[----:B--2---:R-:W1:Y:S04]  /*3180*/  MUFU.RSQ64H R19, R13 ;  /* 0x0000000d00137308 */ /* 0x004e680000001c00 */
[----:B------:R-:W-:-:S04]  /*3190*/  IADD3 R18, R13, -0x3500000, RZ ;  /* 0xfcb000000d127810 */ /* 0x000fc80007ffe0ff */
[----:B------:R-:W-:Y:S02]  /*31a0*/  ISETP.GE.U32.AND P0, PT, R18, 0x7ca00000, PT ;  /* 0x7ca000001200780c */ /* 0x000fe40003f06070 */
[----:B-1----:R-:W1:-:S06]  /*31b0*/  DMUL R8, R18, R18 ;  /* 0x0000001212087228 */ /* 0x002e4c0000000000 */
[----:B-1----:R-:W1:-:S06]  /*31c0*/  DFMA R8, R12, -R8, 1 ;  /* 0x3ff000000c08742b */ /* 0x002e4c0000000808 */
[----:B-1----:R-:W-:-:S04]  /*31d0*/  DFMA R10, R8, R10, 0.5 ;  /* 0x3fe00000080a742b */ /* 0x002fc8000000000a */
[----:B------:R-:W1:-:S06]  /*31e0*/  DMUL R8, R18, R8 ;  /* 0x0000000812087228 */ /* 0x000e4c0000000000 */
[----:B-1----:R-:W1:-:S06]  /*31f0*/  DFMA R8, R10, R8, R18 ;  /* 0x000000080a08722b */ /* 0x002e4c0000000012 */
[----:B-1----:R-:W1:-:S04]  /*3200*/  DMUL R28, R12, R8 ;  /* 0x000000080c1c7228 */ /* 0x002e480000000000 */
[----:B------:R-:W-:Y:S01]  /*3210*/  IADD3 R15, R9, -0x100000, RZ ;  /* 0xfff00000090f7810 */ /* 0x000fe20007ffe0ff */
[----:B------:R-:W-:Y:S01]  /*3220*/  IMAD.MOV.U32 R14, RZ, RZ, R8 ;  /* 0x000000ffff0e7224 */ /* 0x000fe200078e0008 */
[----:B-1----:R-:W1:-:S06]  /*3230*/  DFMA R32, R28, -R28, R12 ;  /* 0x8000001c1c20722b */ /* 0x002e4c000000000c */
[----:B-1----:R1:W2:Y:S01]  /*3240*/  DFMA R10, R32, R14, R28 ;  /* 0x0000000e200a722b */ /* 0x0022a2000000001c */
[----:B------:R-:W-:Y:S05]  /*3250*/  @!P0 BRA `(.L_x_10176) ;  /* 0x0000009000008947 */ /* 0x000fea0003800000 */
[----:B-1----:R-:W-:Y:S01]  /*3260*/  IMAD.MOV.U32 R14, RZ, RZ, R8 ;  /* 0x000000ffff0e7224 */ /* 0x002fe200078e0008 */
[----:B------:R-:W-:Y:S01]  /*3270*/  MOV R0, 0x32f0 ;  /* 0x000032f000007802 */ /* 0x000fe20000000f00 */
[----:B------:R-:W-:Y:S02]  /*3280*/  IMAD.MOV.U32 R8, RZ, RZ, R12 ;  /* 0x000000ffff087224 */ /* 0x000fe400078e000c */
[----:B------:R-:W-:Y:S02]  /*3290*/  IMAD.MOV.U32 R9, RZ, RZ, R13 ;  /* 0x000000ffff097224 */ /* 0x000fe400078e000d */
[----:B--2---:R-:W-:Y:S02]  /*32a0*/  IMAD.MOV.U32 R10, RZ, RZ, R32 ;  /* 0x000000ffff0a7224 */ /* 0x004fe400078e0020 */
[----:B------:R-:W-:Y:S02]  /*32b0*/  IMAD.MOV.U32 R11, RZ, RZ, R33 ;  /* 0x000000ffff0b7224 */ /* 0x000fe400078e0021 */
[----:B------:R-:W-:-:S02]  /*32c0*/  IMAD.MOV.U32 R12, RZ, RZ, R28 ;  /* 0x000000ffff0c7224 */ /* 0x000fc400078e001c */
[----:B------:R-:W-:Y:S02]  /*32d0*/  IMAD.MOV.U32 R13, RZ, RZ, R29 ;  /* 0x000000ffff0d7224 */ /* 0x000fe400078e001d */
[----:B0-----:R-:W-:Y:S05]  /*32e0*/  CALL.REL.NOINC `($__internal_19_$__cuda_sm20_dsqrt_rn_f64_mediumpath_v1) ;  /* 0x00025bd000007944 */ /* 0x001fea0003c00000 */
.L_x_10176:
[----:B------:R-:W-:Y:S05]  /*32f0*/  BSYNC B3 ;  /* 0x0000000000037941 */ /* 0x000fea0003800000 */
.L_x_10175:
[----:B-12---:R-:W1:-:S10]  /*3300*/  DADD R30, R30, R10 ;  /* 0x000000001e1e7229 */ /* 0x006e54000000000a */
[C---:B-1----:R-:W-:Y:S02]  /*3310*/  FSETP.GEU.FTZ.AND P1, PT, R31.reuse, 1.7916666269302368164, PT ;  /* 0x3fe555551f00780b */ /* 0x042fe40003f3e000 */
[----:B------:R-:W-:-:S13]  /*3320*/  FSETP.GT.FTZ.AND P0, PT, R31, -1.6999999284744262695, PT ;  /* 0xbfd999991f00780b */ /* 0x000fda0003f14000 */
[----:B------:R-:W-:Y:S05]  /*3330*/  @P0 BRA !P1, `(.L_x_10177) ;  /* 0x000003f000000947 */ /* 0x000fea0004800000 */
[----:B------:R-:W1:Y:S01]  /*3340*/  DADD R30, R30, 1 ;  /* 0x3ff000001e1e7429 */ /* 0x000e620000000000 */
[----:B------:R-:W-:-:S09]  /*3350*/  IMAD.MOV.U32 R33, RZ, RZ, -0x3ff ;  /* 0xfffffc01ff217424 */ /* 0x000fd200078e00ff */
[----:B-1----:R-:W-:Y:S01]  /*3360*/  ISETP.GT.AND P0, PT, R31, 0xfffff, PT ;  /* 0x000fffff1f00780c */ /* 0x002fe20003f04270 */
[--C-:B------:R-:W-:Y:S02]  /*3370*/  IMAD.MOV.U32 R8, RZ, RZ, R30.reuse ;  /* 0x000000ffff087224 */ /* 0x100fe400078e001e */
[--C-:B------:R-:W-:Y:S02]  /*3380*/  IMAD.MOV.U32 R9, RZ, RZ, R31.reuse ;  /* 0x000000ffff097224 */ /* 0x100fe400078e001f */
[----:B------:R-:W-:Y:S02]  /*3390*/  IMAD.MOV.U32 R0, RZ, RZ, R31 ;  /* 0x000000ffff007224 */ /* 0x000fe400078e001f */
[----:B------:R-:W-:-:S06]  /*33a0*/  IMAD.MOV.U32 R12, RZ, RZ, R30 ;  /* 0x000000ffff0c7224 */ /* 0x000fcc00078e001e */
        /* <DEDUP_REMOVED lines=10> */
[----:B-1----:R-:W-:Y:S02]  /*3450*/  @P1 FSEL R30, R10, RZ, P2 ;  /* 0x000000ff0a1e1208 */ /* 0x002fe40001000000 */
[----:B------:R-:W-:Y:S01]  /*3460*/  @P1 FSEL R31, R11, -QNAN , P2 ;  /* 0xfff000000b1f1808 */ /* 0x000fe20001000000 */
[----:B------:R-:W-:Y:S05]  /*3470*/  @P1 BRA `(.L_x_10162) ;  /* 0x0000123000001947 */ /* 0x000fea0003800000 */
[C---:B------:R-:W-:Y:S01]  /*3480*/  LOP3.LUT R8, R0.reuse, 0x800fffff, RZ, 0xc0, !PT ;  /* 0x800fffff00087812 */ /* 0x040fe200078ec0ff */
[----:B------:R-:W-:Y:S01]  /*3490*/  IMAD.MOV.U32 R28, RZ, RZ, 0x3ae80f1e ;  /* 0x3ae80f1eff1c7424 */ /* 0x000fe200078e00ff */
[----:B------:R-:W-:Y:S01]  /*34a0*/  LEA.HI R0, R0, R33, RZ, 0xc ;  /* 0x0000002100007211 */ /* 0x000fe200078f60ff */
[----:B------:R-:W-:Y:S01]  /*34b0*/  IMAD.MOV.U32 R29, RZ, RZ, 0x3eb1380b ;  /* 0x3eb1380bff1d7424 */ /* 0x000fe200078e00ff */
[----:B------:R-:W-:Y:S01]  /*34c0*/  LOP3.LUT R9, R8, 0x3ff00000, RZ, 0xfc, !PT ;  /* 0x3ff0000008097812 */ /* 0x000fe200078efcff */
[----:B------:R-:W-:Y:S02]  /*34d0*/  IMAD.MOV.U32 R8, RZ, RZ, R12 ;  /* 0x000000ffff087224 */ /* 0x000fe400078e000c */
[----:B------:R-:W-:Y:S01]  /*34e0*/  IMAD.MOV.U32 R12, RZ, RZ, RZ ;  /* 0x000000ffff0c7224 */ /* 0x000fe200078e00ff */
[----:B------:R-:W-:Y:S01]  /*34f0*/  ISETP.GE.AND P0, PT, R9, 0x3ff6a09f, PT ;  /* 0x3ff6a09f0900780c */ /* 0x000fe20003f06270 */
[----:B------:R-:W-:-:S12]  /*3500*/  IMAD.MOV.U32 R31, RZ, RZ, 0x43300000 ;  /* 0x43300000ff1f7424 */ /* 0x000fd800078e00ff */
[----:B------:R-:W-:Y:S02]  /*3510*/  @P0 IADD3 R11, R9, -0x100000, RZ ;  /* 0xfff00000090b0810 */ /* 0x000fe40007ffe0ff */
[----:B------:R-:W-:-:S03]  /*3520*/  @P0 IADD3 R0, R0, 0x1, RZ ;  /* 0x0000000100000810 */ /* 0x000fc60007ffe0ff */
[----:B------:R-:W-:Y:S01]  /*3530*/  @P0 IMAD.MOV.U32 R9, RZ, RZ, R11 ;  /* 0x000000ffff090224 */ /* 0x000fe200078e000b */
[----:B------:R-:W-:-:S05]  /*3540*/  LOP3.LUT R30, R0, 0x80000000, RZ, 0x3c, !PT ;  /* 0x80000000001e7812 */ /* 0x000fca00078e3cff */
[----:B------:R-:W1:-:S04]  /*3550*/  DADD R10, R8, 1 ;  /* 0x3ff00000080a7429 */ /* 0x000e480000000000 */
[----:B------:R-:W-:Y:S02]  /*3560*/  DADD R8, R8, -1 ;  /* 0xbff0000008087429 */ /* 0x000fe40000000000 */
[----:B-1----:R-:W1:Y:S02]  /*3570*/  MUFU.RCP64H R13, R11 ;  /* 0x0000000b000d7308 */ /* 0x002e640000001800 */
[----:B------:R-:W-:-:S04]  /*3580*/  DADD R30, R30, c[0x2][0x48] ;  /* 0x008012001e1e7629 */ /* 0x000fc80000000000 */
[----:B-1----:R-:W1:-:S06]  /*3590*/  DFMA R14, -R10, R12, 1 ;  /* 0x3ff000000a0e742b */ /* 0x002e4c000000010c */
[----:B-1----:R-:W1:-:S06]  /*35a0*/  DFMA R14, R14, R14, R14 ;  /* 0x0000000e0e0e722b */ /* 0x002e4c000000000e */
[----:B-1----:R-:W1:-:S06]  /*35b0*/  DFMA R14, R12, R14, R12 ;  /* 0x0000000e0c0e722b */ /* 0x002e4c000000000c */
[----:B-1----:R-:W1:-:S06]  /*35c0*/  DMUL R12, R14, R8 ;  /* 0x000000080e0c7228 */ /* 0x002e4c0000000000 */
[----:B-1----:R-:W1:-:S06]  /*35d0*/  DFMA R12, R14, R8, R12 ;  /* 0x000000080e0c722b */ /* 0x002e4c000000000c */
[----:B-1----:R-:W1:-:S04]  /*35e0*/  DMUL R18, R12, R12 ;  /* 0x0000000c0c127228 */ /* 0x002e480000000000 */
[----:B------:R-:W2:-:S04]  /*35f0*/  DADD R10, R8, -R12 ;  /* 0x00000000080a7229 */ /* 0x000e88000000080c */
[----:B-1----:R-:W1:-:S04]  /*3600*/  DFMA R28, R18, R28, c[0x2][0x10] ;  /* 0x00800400121c762b */ /* 0x002e48000000001c */
[----:B--2---:R-:W-:-:S04]  /*3610*/  DADD R10, R10, R10 ;  /* 0x000000000a0a7229 */ /* 0x004fc8000000000a */
[----:B-1----:R-:W1:-:S04]  /*3620*/  DFMA R28, R18, R28, c[0x2][0x18] ;  /* 0x00800600121c762b */ /* 0x002e48000000001c */
[----:B------:R-:W-:-:S04]  /*3630*/  DFMA R32, R30, c[0x2][0x50], R12 ;  /* 0x008014001e207a2b */ /* 0x000fc8000000000c */
[----:B-1----:R-:W1:-:S04]  /*3640*/  DFMA R28, R18, R28, c[0x2][0x20] ;  /* 0x00800800121c762b */ /* 0x002e48000000001c */
[----:B------:R-:W-:-:S04]  /*3650*/  DFMA R10, R8, -R12, R10 ;  /* 0x8000000c080a722b */ /* 0x000fc8000000000a */
[----:B-1----:R-:W1:-:S04]  /*3660*/  DFMA R28, R18, R28, c[0x2][0x28] ;  /* 0x00800a00121c762b */ /* 0x002e48000000001c */
[----:B------:R-:W-:-:S04]  /*3670*/  DFMA R8, -R30, c[0x2][0x50], R32 ;  /* 0x008014001e087a2b */ /* 0x000fc80000000120 */
[----:B-1----:R-:W1:-:S04]  /*3680*/  DFMA R28, R18, R28, c[0x2][0x30] ;  /* 0x00800c00121c762b */ /* 0x002e48000000001c */
[----:B------:R-:W-:-:S04]  /*3690*/  DMUL R10, R14, R10 ;  /* 0x0000000a0e0a7228 */ /* 0x000fc80000000000 */
[----:B-1----:R-:W1:-:S04]  /*36a0*/  DFMA R28, R18, R28, c[0x2][0x38] ;  /* 0x00800e00121c762b */ /* 0x002e48000000001c */
[----:B------:R-:W-:-:S04]  /*36b0*/  DADD R8, -R12, R8 ;  /* 0x000000000c087229 */ /* 0x000fc80000000108 */
[----:B-1----:R-:W1:-:S06]  /*36c0*/  DFMA R28, R18, R28, c[0x2][0x40] ;  /* 0x00801000121c762b */ /* 0x002e4c000000001c */
[----:B-1----:R-:W1:-:S06]  /*36d0*/  DMUL R28, R18, R28 ;  /* 0x0000001c121c7228 */ /* 0x002e4c0000000000 */
[----:B-1----:R-:W1:-:S06]  /*36e0*/  DFMA R10, R12, R28, R10 ;  /* 0x0000001c0c0a722b */ /* 0x002e4c000000000a */
[----:B-1----:R-:W1:-:S06]  /*36f0*/  DADD R8, R10, -R8 ;  /* 0x000000000a087229 */ /* 0x002e4c0000000808 */
[----:B-1----:R-:W1:-:S06]  /*3700*/  DFMA R8, R30, c[0x2][0x58], R8 ;  /* 0x008016001e087a2b */ /* 0x002e4c0000000008 */
[----:B-1----:R1:W2:Y:S01]  /*3710*/  DADD R30, R32, R8 ;  /* 0x00000000201e7229 */ /* 0x0022a20000000008 */
[----:B------:R-:W-:Y:S05]  /*3720*/  BRA `(.L_x_10162) ;  /* 0x00000f8000007947 */ /* 0x000fea0003800000 */
.L_x_10177:
[----:B------:R-:W1:Y:S01]  /*3730*/  DADD R14, R30, 2 ;  /* 0x400000001e0e7429 */ /* 0x000e620000000000 */
[----:B------:R-:W-:Y:S01]  /*3740*/  IMAD.MOV.U32 R8, RZ, RZ, 0x1 ;  /* 0x00000001ff087424 */ /* 0x000fe200078e00ff */
[----:B------:R-:W-:Y:S01]  /*3750*/  FSETP.GEU.AND P1, PT, |R31|, 6.5827683646048100446e-37, PT ;  /* 0x036000001f00780b */ /* 0x000fe20003f2e200 */
[----:B------:R-:W-:Y:S03]  /*3760*/  BSSY B3, `(.L_x_10178) ;  /* 0x0000013000037945 */ /* 0x000fe60003800000 */
[----:B-1----:R-:W1:Y:S02]  /*3770*/  MUFU.RCP64H R9, R15 ;  /* 0x0000000f00097308 */ /* 0x002e640000001800 */
[----:B-1----:R-:W1:-:S06]  /*3780*/  DFMA R10, -R14, R8, 1 ;  /* 0x3ff000000e0a742b */ /* 0x002e4c0000000108 */
[----:B-1----:R-:W1:-:S06]  /*3790*/  DFMA R10, R10, R10, R10 ;  /* 0x0000000a0a0a722b */ /* 0x002e4c000000000a */
[----:B-1----:R-:W1:-:S06]  /*37a0*/  DFMA R10, R8, R10, R8 ;  /* 0x0000000a080a722b */ /* 0x002e4c0000000008 */
[----:B-1----:R-:W1:-:S06]  /*37b0*/  DFMA R8, -R14, R10, 1 ;  /* 0x3ff000000e08742b */ /* 0x002e4c000000010a */
[----:B-1----:R-:W1:-:S06]  /*37c0*/  DFMA R8, R10, R8, R10 ;  /* 0x000000080a08722b */ /* 0x002e4c000000000a */
[----:B-1----:R-:W1:-:S06]  /*37d0*/  DMUL R10, R30, R8 ;  /* 0x000000081e0a7228 */ /* 0x002e4c0000000000 */
[----:B-1----:R-:W1:-:S06]  /*37e0*/  DFMA R12, -R14, R10, R30 ;  /* 0x0000000a0e0c722b */ /* 0x002e4c000000011e */
[----:B-1----:R-:W1:-:S10]  /*37f0*/  DFMA R8, R8, R12, R10 ;  /* 0x0000000c0808722b */ /* 0x002e54000000000a */
[----:B-1----:R-:W-:-:S05]  /*3800*/  FFMA R0, RZ, R15, R9 ;  /* 0x0000000fff007223 */ /* 0x002fca0000000009 */
[----:B------:R-:W-:-:S13]  /*3810*/  FSETP.GT.AND P0, PT, |R0|, 1.469367938527859385e-39, PT ;  /* 0x001000000000780b */ /* 0x000fda0003f04200 */
[----:B------:R-:W-:Y:S05]  /*3820*/  @P0 BRA P1, `(.L_x_10179) ;  /* 0x0000006000000947 */ /* 0x000fea0000800000 */
[----:B------:R-:W-:Y:S01]  /*3830*/  IMAD.MOV.U32 R10, RZ, RZ, R14 ;  /* 0x000000ffff0a7224 */ /* 0x000fe200078e000e */
[----:B------:R-:W-:Y:S01]  /*3840*/  MOV R0, 0x3890 ;  /* 0x0000389000007802 */ /* 0x000fe20000000f00 */
[----:B------:R-:W-:Y:S02]  /*3850*/  IMAD.MOV.U32 R11, RZ, RZ, R15 ;  /* 0x000000ffff0b7224 */ /* 0x000fe400078e000f */
[----:B------:R-:W-:Y:S02]  /*3860*/  IMAD.MOV.U32 R8, RZ, RZ, R30 ;  /* 0x000000ffff087224 */ /* 0x000fe400078e001e */
[----:B------:R-:W-:Y:S02]  /*3870*/  IMAD.MOV.U32 R9, RZ, RZ, R31 ;  /* 0x000000ffff097224 */ /* 0x000fe400078e001f */
[----:B0-----:R-:W-:Y:S05]  /*3880*/  CALL.REL.NOINC `($__internal_18_$__cuda_sm20_div_rn_f64_full) ;  /* 0x00024fc000007944 */ /* 0x001fea0003c00000 */
.L_x_10179:
[----:B------:R-:W-:Y:S05]  /*3890*/  BSYNC B3 ;  /* 0x0000000000037941 */ /* 0x000fea0003800000 */
.L_x_10178:
[----:B------:R-:W1:Y:S01]  /*38a0*/  DMUL R8, R30, R8 ;  /* 0x000000081e087228 */ /* 0x000e620000000000 */
[----:B------:R-:W-:Y:S02]  /*38b0*/  IMAD.MOV.U32 R14, RZ, RZ, 0x2fbe14b5 ;  /* 0x2fbe14b5ff0e7424 */ /* 0x000fe400078e00ff */
[----:B------:R-:W-:-:S03]  /*38c0*/  IMAD.MOV.U32 R15, RZ, RZ, 0x3eb372fb ;  /* 0x3eb372fbff0f7424 */ /* 0x000fc600078e00ff */
[----:B-1----:R-:W1:-:S06]  /*38d0*/  DADD R10, R30, -R8 ;  /* 0x000000001e0a7229 */ /* 0x002e4c0000000808 */
[----:B-1----:R-:W1:-:S06]  /*38e0*/  DMUL R12, R10, R10 ;  /* 0x0000000a0a0c7228 */ /* 0x002e4c0000000000 */
[----:B-1----:R-:W1:-:S06]  /*38f0*/  DFMA R14, R12, R14, c[0x2][0x60] ;  /* 0x008018000c0e762b */ /* 0x002e4c000000000e */
[----:B-1----:R-:W1:-:S06]  /*3900*/  DFMA R14, R12, R14, c[0x2][0x68] ;  /* 0x00801a000c0e762b */ /* 0x002e4c000000000e */
[----:B-1----:R-:W1:-:S06]  /*3910*/  DFMA R14, R12, R14, c[0x2][0x70] ;  /* 0x00801c000c0e762b */ /* 0x002e4c000000000e */
[----:B-1----:R-:W1:-:S06]  /*3920*/  DFMA R14, R12, R14, c[0x2][0x78] ;  /* 0x00801e000c0e762b */ /* 0x002e4c000000000e */
[----:B-1----:R-:W1:-:S06]  /*3930*/  DFMA R14, R12, R14, c[0x2][0x80] ;  /* 0x008020000c0e762b */ /* 0x002e4c000000000e */
[----:B-1----:R-:W1:-:S06]  /*3940*/  DFMA R14, R12, R14, c[0x2][0x88] ;  /* 0x008022000c0e762b */ /* 0x002e4c000000000e */
[----:B-1----:R-:W1:-:S06]  /*3950*/  DFMA R14, R12, R14, c[0x2][0x90] ;  /* 0x008024000c0e762b */ /* 0x002e4c000000000e */
[----:B-1----:R-:W1:-:S06]  /*3960*/  DMUL R14, R12, R14 ;  /* 0x0000000e0c0e7228 */ /* 0x002e4c0000000000 */
[----:B-1----:R-:W1:-:S06]  /*3970*/  DFMA R14, R10, R14, -R8 ;  /* 0x0000000e0a0e722b */ /* 0x002e4c0000000808 */
[----:B-1----:R1:W2:Y:S01]  /*3980*/  DADD R30, R30, R14 ;  /* 0x000000001e1e7229 */ /* 0x0022a2000000000e */
[----:B------:R-:W-:Y:S05]  /*3990*/  BRA `(.L_x_10162) ;  /* 0x00000d1000007947 */ /* 0x000fea0003800000 */
.L_x_10164:
[----:B------:R-:W0:-:S14]  /*39a0*/  DSETP.GEU.AND P0, PT, R2, 1, PT ;  /* 0x3ff000000200742a */ /* 0x000e1c0003f0e000 */
[----:B0-----:R-:W-:Y:S05]  /*39b0*/  @!P0 BRA `(.L_x_10180) ;  /* 0x0000084000008947 */ /* 0x001fea0003800000 */
[----:B------:R-:W0:Y:S01]  /*39c0*/  DMUL R12, R16, R24 ;  /* 0x00000018100c7228 */ /* 0x000e220000000000 */
        /* <DEDUP_REMOVED lines=24> */
.L_x_10182:
[----:B------:R-:W-:Y:S05]  /*3b50*/  BSYNC B3 ;  /* 0x0000000000037941 */ /* 0x000fea0003800000 */
.L_x_10181:
[----:B01----:R-:W0:-:S10]  /*3b60*/  DADD R30, R24, R10 ;  /* 0x00000000181e7229 */ /* 0x003e14000000000a */
[C---:B0-----:R-:W-:Y:S02]  /*3b70*/  FSETP.GEU.FTZ.AND P1, PT, R31.reuse, 1.7916666269302368164, PT ;  /* 0x3fe555551f00780b */ /* 0x041fe40003f3e000 */
[----:B------:R-:W-:-:S04]  /*3b80*/  FSETP.GT.FTZ.AND P0, PT, R31, -1.6999999284744262695, PT ;  /* 0xbfd999991f00780b */ /* 0x000fc80003f14000 */
[----:B------:R-:W-:-:S13]  /*3b90*/  PLOP3.LUT P0, PT, P1, P0, PT, 0x8, 0x0 ;  /* 0x000000000000781c */ /* 0x000fda0000f00170 */
[----:B------:R-:W-:Y:S05]  /*3ba0*/  @!P0 BRA `(.L_x_10183) ;  /* 0x0000027000008947 */ /* 0x000fea0003800000 */
        /* <DEDUP_REMOVED lines=22> */
.L_x_10185:
[----:B------:R-:W-:Y:S05]  /*3d10*/  BSYNC B3 ;  /* 0x0000000000037941 */ /* 0x000fea0003800000 */
.L_x_10184:
        /* <DEDUP_REMOVED lines=14> */
[----:B0-----:R0:W1:Y:S01]  /*3e00*/  DADD R30, R30, R14 ;  /* 0x000000001e1e7229 */ /* 0x001062000000000e */
[----:B------:R-:W-:Y:S05]  /*3e10*/  BRA `(.L_x_10162) ;  /* 0x0000089000007947 */ /* 0x000fea0003800000 */
.L_x_10183:
        /* <DEDUP_REMOVED lines=55> */
.L_x_10186:
[----:B------:R-:W-:Y:S01]  /*4190*/  IMAD.MOV.U32 R10, RZ, RZ, 0x0 ;  /* 0x00000000ff0a7424 */ /* 0x000fe200078e00ff */
[----:B------:R-:W-:Y:S01]  /*41a0*/  FSETP.NEU.FTZ.AND P0, PT, R9, RZ, PT ;  /* 0x000000ff0900720b */ /* 0x000fe20003f1d000 */
[----:B------:R-:W-:-:S06]  /*41b0*/  IMAD.MOV.U32 R11, RZ, RZ, 0x7ff00000 ;  /* 0x7ff00000ff0b7424 */ /* 0x000fcc00078e00ff */
[----:B------:R-:W0:-:S10]  /*41c0*/  DFMA R10, R8, R10, +INF ;  /* 0x7ff00000080a742b */ /* 0x000e14000000000a */
[----:B0-----:R-:W-:Y:S02]  /*41d0*/  FSEL R30, R10, RZ, P0 ;  /* 0x000000ff0a1e7208 */ /* 0x001fe40000000000 */
[----:B------:R-:W-:Y:S01]  /*41e0*/  FSEL R31, R11, -QNAN , P0 ;  /* 0xfff000000b1f7808 */ /* 0x000fe20000000000 */
[----:B------:R-:W-:Y:S05]  /*41f0*/  BRA `(.L_x_10162) ;  /* 0x000004b000007947 */ /* 0x000fea0003800000 */
.L_x_10180:
[----:B------:R-:W0:Y:S01]  /*4200*/  DADD R12, -R2, 1 ;  /* 0x3ff00000020c7429 */ /* 0x000e220000000100 */
[----:B------:R-:W-:Y:S05]  /*4210*/  BSSY B3, `(.L_x_10187) ;  /* 0x0000019000037945 */ /* 0x000fea0003800000 */
[----:B0-----:R-:W0:-:S06]  /*4220*/  DMUL R12, R16, R12 ;  /* 0x0000000c100c7228 */ /* 0x001e0c0000000000 */
        /* <DEDUP_REMOVED lines=23> */
.L_x_10188:
[----:B------:R-:W-:Y:S05]  /*43a0*/  BSYNC B3 ;  /* 0x0000000000037941 */ /* 0x000fea0003800000 */
.L_x_10187:
[----:B-1----:R-:W1:Y:S01]  /*43b0*/  MUFU.RCP64H R9, R11 ;  /* 0x0000000b00097308 */ /* 0x002e620000001800 */
[----:B------:R-:W-:Y:S01]  /*43c0*/  IMAD.MOV.U32 R8, RZ, RZ, 0x1 ;  /* 0x00000001ff087424 */ /* 0x000fe200078e00ff */
[----:B------:R-:W-:Y:S01]  /*43d0*/  FSETP.GEU.AND P1, PT, |R7|, 6.5827683646048100446e-37, PT ;  /* 0x036000000700780b */ /* 0x000fe20003f2e200 */
[----:B------:R-:W-:Y:S04]  /*43e0*/  BSSY B3, `(.L_x_10189) ;  /* 0x0000010000037945 */ /* 0x000fe80003800000 */
[----:B-1----:R-:W1:-:S06]  /*43f0*/  DFMA R12, R8, -R10, 1 ;  /* 0x3ff00000080c742b */ /* 0x002e4c000000080a */
[----:B-1----:R-:W1:-:S06]  /*4400*/  DFMA R12, R12, R12, R12 ;  /* 0x0000000c0c0c722b */ /* 0x002e4c000000000c */
[----:B-1----:R-:W1:-:S06]  /*4410*/  DFMA R12, R8, R12, R8 ;  /* 0x0000000c080c722b */ /* 0x002e4c0000000008 */
[----:B-1----:R-:W1:-:S06]  /*4420*/  DFMA R8, R12, -R10, 1 ;  /* 0x3ff000000c08742b */ /* 0x002e4c000000080a */
[----:B-1----:R-:W1:-:S06]  /*4430*/  DFMA R8, R12, R8, R12 ;  /* 0x000000080c08722b */ /* 0x002e4c000000000c */
[----:B-1----:R-:W1:-:S06]  /*4440*/  DMUL R12, R6, R8 ;  /* 0x00000008060c7228 */ /* 0x002e4c0000000000 */
[----:B01----:R-:W0:-:S06]  /*4450*/  DFMA R14, R12, -R10, R6 ;  /* 0x8000000a0c0e722b */ /* 0x003e0c0000000006 */
[----:B0-----:R-:W0:-:S10]  /*4460*/  DFMA R8, R8, R14, R12 ;  /* 0x0000000e0808722b */ /* 0x001e14000000000c */
[----:B0-----:R-:W-:-:S05]  /*4470*/  FFMA R0, RZ, R11, R9 ;  /* 0x0000000bff007223 */ /* 0x001fca0000000009 */
[----:B------:R-:W-:-:S13]  /*4480*/  FSETP.GT.AND P0, PT, |R0|, 1.469367938527859385e-39, PT ;  /* 0x001000000000780b */ /* 0x000fda0003f04200 */
[----:B------:R-:W-:Y:S05]  /*4490*/  @P0 BRA P1, `(.L_x_10190) ;  /* 0x0000004000000947 */ /* 0x000fea0000800000 */
[----:B------:R-:W-:Y:S01]  /*44a0*/  IMAD.MOV.U32 R8, RZ, RZ, R6 ;  /* 0x000000ffff087224 */ /* 0x000fe200078e0006 */
[----:B------:R-:W-:Y:S01]  /*44b0*/  MOV R0, 0x44e0 ;  /* 0x000044e000007802 */ /* 0x000fe20000000f00 */
[----:B------:R-:W-:Y:S02]  /*44c0*/  IMAD.MOV.U32 R9, RZ, RZ, R7 ;  /* 0x000000ffff097224 */ /* 0x000fe400078e0007 */
[----:B------:R-:W-:Y:S05]  /*44d0*/  CALL.REL.NOINC `($__internal_18_$__cuda_sm20_div_rn_f64_full) ;  /* 0x0002437000007944 */ /* 0x000fea0003c00000 */
.L_x_10190:
[----:B------:R-:W-:Y:S05]  /*44e0*/  BSYNC B3 ;  /* 0x0000000000037941 */ /* 0x000fea0003800000 */
.L_x_10189:
[----:B------:R-:W-:Y:S02]  /*44f0*/  IMAD.MOV.U32 R30, RZ, RZ, R8 ;  /* 0x000000ffff1e7224 */ /* 0x000fe400078e0008 */
[----:B------:R-:W-:Y:S01]  /*4500*/  IMAD.MOV.U32 R31, RZ, RZ, R9 ;  /* 0x000000ffff1f7224 */ /* 0x000fe200078e0009 */
[----:B------:R-:W-:Y:S05]  /*4510*/  BRA `(.L_x_10162) ;  /* 0x0000019000007947 */ /* 0x000fea0003800000 */
.L_x_10163:
[----:B------:R-:W0:Y:S01]  /*4520*/  MUFU.RSQ64H R19, R7 ;  /* 0x0000000700137308 */ /* 0x000e220000001c00 */
[----:B------:R-:W-:Y:S01]  /*4530*/  IADD3 R18, R7, -0x3500000, RZ ;  /* 0xfcb0000007127810 */ /* 0x000fe20007ffe0ff */
[----:B------:R-:W-:Y:S03]  /*4540*/  BSSY B3, `(.L_x_10191) ;  /* 0x0000014000037945 */ /* 0x000fe60003800000 */
[----:B------:R-:W-:-:S02]  /*4550*/  ISETP.GE.U32.AND P0, PT, R18, 0x7ca00000, PT ;  /* 0x7ca000001200780c */ /* 0x000fc40003f06070 */
        /* <DEDUP_REMOVED lines=13> */
[----:B-1----:R-:W-:Y:S02]  /*4630*/  IMAD.MOV.U32 R10, RZ, RZ, R28 ;  /* 0x000000ffff0a7224 */ /* 0x002fe400078e001c */
[----:B------:R-:W-:Y:S02]  /*4640*/  IMAD.MOV.U32 R11, RZ, RZ, R29 ;  /* 0x000000ffff0b7224 */ /* 0x000fe400078e001d */
[----:B------:R-:W-:Y:S02]  /*4650*/  IMAD.MOV.U32 R8, RZ, RZ, R6 ;  /* 0x000000ffff087224 */ /* 0x000fe400078e0006 */
[----:B------:R-:W-:Y:S02]  /*4660*/  IMAD.MOV.U32 R9, RZ, RZ, R7 ;  /* 0x000000ffff097224 */ /* 0x000fe400078e0007 */
[----:B------:R-:W-:Y:S05]  /*4670*/  CALL.REL.NOINC `($__internal_19_$__cuda_sm20_dsqrt_rn_f64_mediumpath_v1) ;  /* 0x0002484000007944 */ /* 0x000fea0003c00000 */
.L_x_10192:
[----:B------:R-:W-:Y:S05]  /*4680*/  BSYNC B3 ;  /* 0x0000000000037941 */ /* 0x000fea0003800000 */
.L_x_10191:
[----:B-1----:R-:W-:Y:S02]  /*4690*/  IMAD.MOV.U32 R30, RZ, RZ, R10 ;  /* 0x000000ffff1e7224 */ /* 0x002fe400078e000a */
[----:B------:R-:W-:-:S02]  /*46a0*/  IMAD.MOV.U32 R31, RZ, RZ, R11 ;  /* 0x000000ffff1f7224 */ /* 0x000fc400078e000b */
.L_x_10162:
[----:B------:R-:W-:Y:S05]  /*46b0*/  BSYNC B2 ;  /* 0x0000000000027941 */ /* 0x000fea0003800000 */
.L_x_10158:
[----:B------:R-:W3:Y:S01]  /*46c0*/  DSETP.GEU.AND P0, PT, R2, 5.9666725849601653946e-154, PT ;  /* 0x202000000200742a */ /* 0x000ee20003f0e000 */
[----:B------:R-:W-:-:S13]  /*46d0*/  BSSY B2, `(.L_x_10193) ;  /* 0x000011b000027945 */ /* 0x000fda0003800000 */
[----:B---3--:R-:W-:Y:S05]  /*46e0*/  @!P0 BRA `(.L_x_10194) ;  /* 0x0000116000008947 */ /* 0x008fea0003800000 */
[----:B01----:R-:W0:Y:S01]  /*46f0*/  MUFU.RCP64H R9, R27 ;  /* 0x0000001b00097308 */ /* 0x003e220000001800 */
[----:B------:R-:W-:Y:S01]  /*4700*/  IMAD.MOV.U32 R8, RZ, RZ, 0x1 ;  /* 0x00000001ff087424 */ /* 0x000fe200078e00ff */
[----:B------:R-:W-:Y:S01]  /*4710*/  FSETP.GEU.AND P1, PT, |R3|, 6.5827683646048100446e-37, PT ;  /* 0x036000000300780b */ /* 0x000fe20003f2e200 */
[----:B------:R-:W-:Y:S04]  /*4720*/  BSSY B3, `(.L_x_10195) ;  /* 0x0000014000037945 */ /* 0x000fe80003800000 */
        /* <DEDUP_REMOVED lines=16> */
[----:B--2---:R-:W-:Y:S05]  /*4830*/  CALL.REL.NOINC `($__internal_18_$__cuda_sm20_div_rn_f64_full) ;  /* 0x0002401000007944 */ /* 0x004fea0003c00000 */
[----:B------:R-:W-:Y:S02]  /*4840*/  IMAD.MOV.U32 R28, RZ, RZ, R8 ;  /* 0x000000ffff1c7224 */ /* 0x000fe400078e0008 */
[----:B------:R-:W-:Y:S02]  /*4850*/  IMAD.MOV.U32 R29, RZ, RZ, R9 ;  /* 0x000000ffff1d7224 */ /* 0x000fe400078e0009 */
.L_x_10196:
[----:B------:R-:W-:Y:S05]  /*4860*/  BSYNC B3 ;  /* 0x0000000000037941 */ /* 0x000fea0003800000 */
.L_x_10195:
[----:B------:R-:W0:Y:S01]  /*4870*/  DSETP.GT.AND P1, PT, R28, c[0x2][0x98], PT ;  /* 0x008026001c00762a */ /* 0x000e220003f24000 */
[----:B------:R-:W-:-:S13]  /*4880*/  PLOP3.LUT P0, PT, PT, PT, PT, 0x8, 0x0 ;  /* 0x000000000000781c */ /* 0x000fda0003f0e170 */
[----:B0-----:R-:W-:Y:S05]  /*4890*/  @!P1 BRA `(.L_x_10197) ;  /* 0x00000fe000009947 */ /* 0x001fea0003800000 */
[----:B------:R-:W-:-:S04]  /*48a0*/  DSETP.GEU.AND P0, PT, R6, 1.7347234759768070944e-18, PT ;  /* 0x3c4000000600742a */ /* 0x000fc80003f0e000 */
[----:B------:R-:W0:-:S14]  /*48b0*/  DSETP.EQ.AND P1, PT, R2, 1, PT ;  /* 0x3ff000000200742a */ /* 0x000e1c0003f22000 */
[----:B0-----:R-:W-:Y:S05]  /*48c0*/  @!P0 BRA P1, `(.L_x_10198) ;  /* 0x00000c1000008947 */ /* 0x001fea0000800000 */
[----:B------:R-:W0:-:S06]  /*48d0*/  DADD R8, R2, -1 ;  /* 0xbff0000002087429 */ /* 0x000e0c0000000000 */
[----:B0-----:R-:W0:-:S06]  /*48e0*/  DMUL R8, |R8|, 2.2204460492503130808e-16 ;  /* 0x3cb0000008087828 */ /* 0x001e0c0000000200 */
        /* <DEDUP_REMOVED lines=32> */
.L_x_10204:
[----:B------:R-:W-:Y:S05]  /*4af0*/  BSYNC B4 ;  /* 0x0000000000047941 */ /* 0x000fea0003800000 */
.L_x_10203:
[----:B------:R-:W-:Y:S02]  /*4b00*/  IMAD.MOV.U32 R46, RZ, RZ, R8 ;  /* 0x000000ffff2e7224 */ /* 0x000fe400078e0008 */
[----:B------:R-:W-:Y:S01]  /*4b10*/  IMAD.MOV.U32 R47, RZ, RZ, R9 ;  /* 0x000000ffff2f7224 */ /* 0x000fe200078e0009 */
[----:B------:R-:W-:Y:S05]  /*4b20*/  BRA `(.L_x_10202) ;  /* 0x0000001000007947 */ /* 0x000fea0003800000 */
.L_x_10201:
[----:B------:R0:W1:-:S06]  /*4b30*/  DADD R46, -R16, R42 ;  /* 0x00000000102e7229 */ /* 0x00004c000000012a */
.L_x_10202:
[----:B------:R-:W-:Y:S05]  /*4b40*/  BSYNC B3 ;  /* 0x0000000000037941 */ /* 0x000fea0003800000 */
.L_x_10200:
[----:B------:R-:W3:Y:S01]  /*4b50*/  DSETP.GEU.AND P0, PT, R24, RZ, PT ;  /* 0x000000ff1800722a */ /* 0x000ee20003f0e000 */
[----:B------:R-:W-:-:S13]  /*4b60*/  BSSY B3, `(.L_x_10205) ;  /* 0x0000020000037945 */ /* 0x000fda0003800000 */
[----:B---3--:R-:W-:Y:S05]  /*4b70*/  @!P0 BRA `(.L_x_10206) ;  /* 0x000001d000008947 */ /* 0x008fea0003800000 */
[----:B------:R-:W3:-:S14]  /*4b80*/  DSETP.NEU.AND P0, PT, R24, RZ, PT ;  /* 0x000000ff1800722a */ /* 0x000edc0003f0d000 */
[----:B---3--:R-:W-:Y:S05]  /*4b90*/  @!P0 BRA `(.L_x_10207) ;  /* 0x000001c000008947 */ /* 0x008fea0003800000 */
[----:B------:R-:W3:Y:S01]  /*4ba0*/  DADD R24, R24, R44 ;  /* 0x0000000018187229 */ /* 0x000ee2000000002c */
[----:B------:R-:W-:Y:S01]  /*4bb0*/  IMAD.MOV.U32 R8, RZ, RZ, 0x1 ;  /* 0x00000001ff087424 */ /* 0x000fe200078e00ff */
[----:B------:R-:W-:Y:S02]  /*4bc0*/  BSSY B4, `(.L_x_10208) ;  /* 0x0000015000047945 */ /* 0x000fe40003800000 */
[----:B------:R-:W4:Y:S02]  /*4bd0*/  DMUL R12, R6, R6 ;  /* 0x00000006060c7228 */ /* 0x000f240000000000 */
[----:B---3--:R-:W3:Y:S08]  /*4be0*/  MUFU.RCP64H R9, R25 ;  /* 0x0000001900097308 */ /* 0x008ef00000001800 */
[----:B----4-:R-:W-:Y:S01]  /*4bf0*/  FSETP.GEU.AND P1, PT, |R13|, 6.5827683646048100446e-37, PT ;  /* 0x036000000d00780b */ /* 0x010fe20003f2e200 */
[----:B---3--:R-:W3:-:S06]  /*4c00*/  DFMA R10, -R24, R8, 1 ;  /* 0x3ff00000180a742b */ /* 0x008ecc0000000108 */
[----:B---3--:R-:W3:-:S06]  /*4c10*/  DFMA R10, R10, R10, R10 ;  /* 0x0000000a0a0a722b */ /* 0x008ecc000000000a */
[----:B---3--:R-:W3:-:S06]  /*4c20*/  DFMA R10, R8, R10, R8 ;  /* 0x0000000a080a722b */ /* 0x008ecc0000000008 */
[----:B---3--:R-:W3:-:S06]  /*4c30*/  DFMA R8, -R24, R10, 1 ;  /* 0x3ff000001808742b */ /* 0x008ecc000000010a */
[----:B---3--:R-:W3:-:S06]  /*4c40*/  DFMA R8, R10, R8, R10 ;  /* 0x000000080a08722b */ /* 0x008ecc000000000a */
[----:B---3--:R-:W3:-:S06]  /*4c50*/  DMUL R6, R12, R8 ;  /* 0x000000080c067228 */ /* 0x008ecc0000000000 */
[----:B---3--:R-:W3:-:S06]  /*4c60*/  DFMA R10, -R24, R6, R12 ;  /* 0x00000006180a722b */ /* 0x008ecc000000010c */
[----:B---3--:R-:W3:-:S10]  /*4c70*/  DFMA R8, R8, R10, R6 ;  /* 0x0000000a0808722b */ /* 0x008ed40000000006 */
[----:B---3--:R-:W-:-:S05]  /*4c80*/  FFMA R0, RZ, R25, R9 ;  /* 0x00000019ff007223 */ /* 0x008fca0000000009 */
[----:B------:R-:W-:-:S13]  /*4c90*/  FSETP.GT.AND P0, PT, |R0|, 1.469367938527859385e-39, PT ;  /* 0x001000000000780b */ /* 0x000fda0003f04200 */
[----:B------:R-:W-:Y:S05]  /*4ca0*/  @P0 BRA P1, `(.L_x_10209) ;  /* 0x0000006000000947 */ /* 0x000fea0000800000 */
[----:B------:R-:W-:Y:S01]  /*4cb0*/  IMAD.MOV.U32 R8, RZ, RZ, R12 ;  /* 0x000000ffff087224 */ /* 0x000fe200078e000c */
[----:B------:R-:W-:Y:S01]  /*4cc0*/  MOV R0, 0x4d10 ;  /* 0x00004d1000007802 */ /* 0x000fe20000000f00 */
[----:B------:R-:W-:Y:S02]  /*4cd0*/  IMAD.MOV.U32 R9, RZ, RZ, R13 ;  /* 0x000000ffff097224 */ /* 0x000fe400078e000d */
[----:B------:R-:W-:Y:S02]  /*4ce0*/  IMAD.MOV.U32 R10, RZ, RZ, R24 ;  /* 0x000000ffff0a7224 */ /* 0x000fe400078e0018 */
[----:B------:R-:W-:Y:S02]  /*4cf0*/  IMAD.MOV.U32 R11, RZ, RZ, R25 ;  /* 0x000000ffff0b7224 */ /* 0x000fe400078e0019 */
[----:B012---:R-:W-:Y:S05]  /*4d00*/  CALL.REL.NOINC `($__internal_18_$__cuda_sm20_div_rn_f64_full) ;  /* 0x00023b4000007944 */ /* 0x007fea0003c00000 */
.L_x_10209:
[----:B------:R-:W-:Y:S05]  /*4d10*/  BSYNC B4 ;  /* 0x0000000000047941 */ /* 0x000fea0003800000 */
.L_x_10208:
[----:B------:R-:W-:Y:S02]  /*4d20*/  IMAD.MOV.U32 R6, RZ, RZ, R8 ;  /* 0x000000ffff067224 */ /* 0x000fe400078e0008 */
[----:B------:R-:W-:Y:S01]  /*4d30*/  IMAD.MOV.U32 R7, RZ, RZ, R9 ;  /* 0x000000ffff077224 */ /* 0x000fe200078e0009 */
[----:B------:R-:W-:Y:S05]  /*4d40*/  BRA `(.L_x_10207) ;  /* 0x0000001000007947 */ /* 0x000fea0003800000 */
.L_x_10206:
[----:B------:R3:W4:-:S06]  /*4d50*/  DADD R6, -R24, R44 ;  /* 0x0000000018067229 */ /* 0x00070c000000012c */
.L_x_10207:
[----:B------:R-:W-:Y:S05]  /*4d60*/  BSYNC B3 ;  /* 0x0000000000037941 */ /* 0x000fea0003800000 */
.L_x_10205:
[----:B----4-:R-:W4:Y:S01]  /*4d70*/  DMUL R6, R6, 0.5 ;  /* 0x3fe0000006067828 */ /* 0x010f220000000000 */
[----:B------:R-:W-:Y:S01]  /*4d80*/  IMAD.MOV.U32 R8, RZ, RZ, 0x0 ;  /* 0x00000000ff087424 */ /* 0x000fe200078e00ff */
[----:B------:R-:W-:Y:S01]  /*4d90*/  BSSY B3, `(.L_x_10210) ;  /* 0x000001a000037945 */ /* 0x000fe20003800000 */
[----:B------:R-:W-:Y:S01]  /*4da0*/  IMAD.MOV.U32 R9, RZ, RZ, 0x3fd80000 ;  /* 0x3fd80000ff097424 */ /* 0x000fe200078e00ff */
[----:B------:R-:W-:-:S04]  /*4db0*/  DADD R26, R2, R26 ;  /* 0x00000000021a7229 */ /* 0x000fc8000000001a */
[----:B-1--4-:R-:W1:-:S06]  /*4dc0*/  DFMA R6, R46, 0.5, R6 ;  /* 0x3fe000002e06782b */ /* 0x012e4c0000000006 */
[----:B-1----:R-:W1:-:S06]  /*4dd0*/  DMUL R26, R6, R26 ;  /* 0x0000001a061a7228 */ /* 0x002e4c0000000000 */
[----:B-1----:R-:W1:Y:S04]  /*4de0*/  MUFU.RSQ64H R19, R27 ;  /* 0x0000001b00137308 */ /* 0x002e680000001c00 */
        /* <DEDUP_REMOVED lines=10> */
[----:B01----:R-:W0:-:S06]  /*4e90*/  DFMA R16, R12, -R12, R26 ;  /* 0x8000000c0c10722b */ /* 0x003e0c000000001a */
        /* <DEDUP_REMOVED lines=8> */
[----:B--23--:R-:W-:Y:S05]  /*4f20*/  CALL.REL.NOINC `($__internal_19_$__cuda_sm20_dsqrt_rn_f64_mediumpath_v1) ;  /* 0x00023f9000007944 */ /* 0x00cfea0003c00000 */
.L_x_10211:
[----:B------:R-:W-:Y:S05]  /*4f30*/  BSYNC B3 ;  /* 0x0000000000037941 */ /* 0x000fea0003800000 */
.L_x_10210:
[----:B------:R-:W-:Y:S01]  /*4f40*/  PLOP3.LUT P0, PT, PT, PT, PT, 0x80, 0x0 ;  /* 0x000000000000781c */ /* 0x000fe20003f0f070 */
[----:B-1----:R-:W-:-:S02]  /*4f50*/  IMAD.MOV.U32 R26, RZ, RZ, R10 ;  /* 0x000000ffff1a7224 */ /* 0x002fc400078e000a */
[----:B------:R-:W-:Y:S01]  /*4f60*/  IMAD.MOV.U32 R27, RZ, RZ, R11 ;  /* 0x000000ffff1b7224 */ /* 0x000fe200078e000b */
[----:B------:R-:W-:Y:S05]  /*4f70*/  BRA `(.L_x_10197) ;  /* 0x0000090000007947 */ /* 0x000fea0003800000 */
.L_x_10199:
[----:B------:R-:W0:-:S14]  /*4f80*/  DSETP.GT.AND P0, PT, R2, 1, PT ;  /* 0x3ff000000200742a */ /* 0x000e1c0003f04000 */
[----:B0-----:R-:W-:Y:S05]  /*4f90*/  @P0 BRA `(.L_x_10212) ;  /* 0x000001f000000947 */ /* 0x001fea0003800000 */
[----:B------:R-:W0:Y:S01]  /*4fa0*/  DADD R6, -R2, 1 ;  /* 0x3ff0000002067429 */ /* 0x000e220000000100 */
[----:B------:R-:W-:Y:S01]  /*4fb0*/  IMAD.MOV.U32 R8, RZ, RZ, 0x0 ;  /* 0x00000000ff087424 */ /* 0x000fe200078e00ff */
[----:B------:R-:W-:Y:S01]  /*4fc0*/  BSSY B3, `(.L_x_10213) ;  /* 0x0000018000037945 */ /* 0x000fe20003800000 */
[----:B------:R-:W-:-:S03]  /*4fd0*/  IMAD.MOV.U32 R9, RZ, RZ, 0x3fd80000 ;  /* 0x3fd80000ff097424 */ /* 0x000fc600078e00ff */
        /* <DEDUP_REMOVED lines=21> */
[----:B--2---:R-:W-:Y:S05]  /*5130*/  CALL.REL.NOINC `($__internal_19_$__cuda_sm20_dsqrt_rn_f64_mediumpath_v1) ;  /* 0x00023d8000007944 */ /* 0x004fea0003c00000 */
.L_x_10214:
[----:B------:R-:W-:Y:S05]  /*5140*/  BSYNC B3 ;  /* 0x0000000000037941 */ /* 0x000fea0003800000 */
.L_x_10213:
[----:B------:R-:W-:Y:S01]  /*5150*/  PLOP3.LUT P0, PT, PT, PT, PT, 0x80, 0x0 ;  /* 0x000000000000781c */ /* 0x000fe20003f0f070 */
[----:B-1----:R-:W-:-:S02]  /*5160*/  IMAD.MOV.U32 R26, RZ, RZ, R10 ;  /* 0x000000ffff1a7224 */ /* 0x002fc400078e000a */
[----:B------:R-:W-:Y:S01]  /*5170*/  IMAD.MOV.U32 R27, RZ, RZ, R11 ;  /* 0x000000ffff1b7224 */ /* 0x000fe200078e000b */
[----:B------:R-:W-:Y:S05]  /*5180*/  BRA `(.L_x_10197) ;  /* 0x000006f000007947 */ /* 0x000fea0003800000 */
.L_x_10212:
[----:B------:R-:W0:Y:S01]  /*5190*/  DMUL R26, R16, R24 ;  /* 0x00000018101a7228 */ /* 0x000e220000000000 */
[----:B------:R-:W-:Y:S01]  /*51a0*/  IMAD.MOV.U32 R10, RZ, RZ, 0x0 ;  /* 0x00000000ff0a7424 */ /* 0x000fe200078e00ff */
[----:B------:R-:W-:Y:S01]  /*51b0*/  BSSY B3, `(.L_x_10215) ;  /* 0x0000019000037945 */ /* 0x000fe20003800000 */
[----:B------:R-:W-:Y:S01]  /*51c0*/  IMAD.MOV.U32 R11, RZ, RZ, 0x3fd80000 ;  /* 0x3fd80000ff0b7424 */ /* 0x000fe200078e00ff */
[----:B------:R-:W1:Y:S02]  /*51d0*/  DMUL R6, R6, 8.11296384146066816958e+31 ;  /* 0x4690000006067828 */ /* 0x000e640000000000 */
[----:B0-----:R-:W0:Y:S04]  /*51e0*/  MUFU.RSQ64H R19, R27 ;  /* 0x0000001b00137308 */ /* 0x001e280000001c00 */
[----:B------:R-:W-:Y:S01]  /*51f0*/  IADD3 R18, R27, -0x3500000, RZ ;  /* 0xfcb000001b127810 */ /* 0x000fe20007ffe0ff */
[----:B-1----:R-:W-:-:S03]  /*5200*/  DMUL R16, R2, R6 ;  /* 0x0000000602107228 */ /* 0x002fc60000000000 */
        /* <DEDUP_REMOVED lines=19> */
.L_x_10216:
[----:B------:R-:W-:Y:S05]  /*5340*/  BSYNC B3 ;  /* 0x0000000000037941 */ /* 0x000fea0003800000 */
.L_x_10215:
        /* <DEDUP_REMOVED lines=18> */
[----:B--2---:R-:W-:Y:S05]  /*5470*/  CALL.REL.NOINC `($__internal_18_$__cuda_sm20_div_rn_f64_full) ;  /* 0x000233d000007944 */ /* 0x004fea0003c00000 */
.L_x_10218:
[----:B------:R-:W-:Y:S05]  /*5480*/  BSYNC B3 ;  /* 0x0000000000037941 */ /* 0x000fea0003800000 */
.L_x_10217:
[----:B------:R-:W0:Y:S01]  /*5490*/  DMUL R2, R2, 8.11296384146066816958e+31 ;  /* 0x4690000002027828 */ /* 0x000e220000000000 */
[----:B------:R-:W-:Y:S01]  /*54a0*/  PLOP3.LUT P0, PT, PT, PT, PT, 0x80, 0x0 ;  /* 0x000000000000781c */ /* 0x000fe20003f0f070 */
[----:B------:R-:W-:Y:S02]  /*54b0*/  IMAD.MOV.U32 R26, RZ, RZ, R8 ;  /* 0x000000ffff1a7224 */ /* 0x000fe400078e0008 */
[----:B------:R-:W-:Y:S01]  /*54c0*/  IMAD.MOV.U32 R27, RZ, RZ, R9 ;  /* 0x000000ffff1b7224 */ /* 0x000fe200078e0009 */
[----:B------:R-:W-:Y:S05]  /*54d0*/  BRA `(.L_x_10197) ;  /* 0x000003a000007947 */ /* 0x000fea0003800000 */
.L_x_10198:
[----:B------:R-:W0:Y:S01]  /*54e0*/  MUFU.RSQ64H R19, R7 ;  /* 0x0000000700137308 */ /* 0x000e220000001c00 */
[----:B------:R-:W-:Y:S01]  /*54f0*/  IADD3 R18, R7, -0x3500000, RZ ;  /* 0xfcb0000007127810 */ /* 0x000fe20007ffe0ff */
[----:B------:R-:W-:Y:S01]  /*5500*/  IMAD.MOV.U32 R8, RZ, RZ, 0x0 ;  /* 0x00000000ff087424 */ /* 0x000fe200078e00ff */
[----:B------:R-:W-:Y:S01]  /*5510*/  BSSY B3, `(.L_x_10219) ;  /* 0x0000015000037945 */ /* 0x000fe20003800000 */
[----:B------:R-:W-:Y:S01]  /*5520*/  IMAD.MOV.U32 R9, RZ, RZ, 0x3fd80000 ;  /* 0x3fd80000ff097424 */ /* 0x000fe200078e00ff */
        /* <DEDUP_REMOVED lines=16> */
[----:B-12---:R-:W-:Y:S05]  /*5630*/  CALL.REL.NOINC `($__internal_19_$__cuda_sm20_dsqrt_rn_f64_mediumpath_v1) ;  /* 0x0002388000007944 */ /* 0x006fea0003c00000 */
[----:B-1----:R-:W-:Y:S02]  /*5640*/  IMAD.MOV.U32 R16, RZ, RZ, R10 ;  /* 0x000000ffff107224 */ /* 0x002fe400078e000a */
[----:B------:R-:W-:Y:S02]  /*5650*/  IMAD.MOV.U32 R17, RZ, RZ, R11 ;  /* 0x000000ffff117224 */ /* 0x000fe400078e000b */
.L_x_10220:
[----:B------:R-:W-:Y:S05]  /*5660*/  BSYNC B3 ;  /* 0x0000000000037941 */ /* 0x000fea0003800000 */
.L_x_10219:
[----:B------:R-:W3:Y:S01]  /*5670*/  DADD R8, R26, 1 ;  /* 0x3ff000001a087429 */ /* 0x000ee20000000000 */
[----:B------:R-:W-:Y:S01]  /*5680*/  IMAD.MOV.U32 R6, RZ, RZ, 0x0 ;  /* 0x00000000ff067424 */ /* 0x000fe200078e00ff */
[----:B------:R-:W-:Y:S01]  /*5690*/  BSSY B3, `(.L_x_10221) ;  /* 0x0000018000037945 */ /* 0x000fe20003800000 */
[----:B------:R-:W-:-:S03]  /*56a0*/  IMAD.MOV.U32 R7, RZ, RZ, 0x3fd80000 ;  /* 0x3fd80000ff077424 */ /* 0x000fc600078e00ff */
[----:B---3--:R-:W3:-:S06]  /*56b0*/  DMUL R8, R8, 0.5 ;  /* 0x3fe0000008087828 */ /* 0x008ecc0000000000 */
[----:B---3--:R-:W3:Y:S04]  /*56c0*/  MUFU.RSQ64H R19, R9 ;  /* 0x0000000900137308 */ /* 0x008ee80000001c00 */
[----:B------:R-:W-:-:S04]  /*56d0*/  IADD3 R18, R9, -0x3500000, RZ ;  /* 0xfcb0000009127810 */ /* 0x000fc80007ffe0ff */
[----:B------:R-:W-:Y:S02]  /*56e0*/  ISETP.GE.U32.AND P0, PT, R18, 0x7ca00000, PT ;  /* 0x7ca000001200780c */ /* 0x000fe40003f06070 */
[----:B---3--:R-:W3:-:S06]  /*56f0*/  DMUL R2, R18, R18 ;  /* 0x0000001212027228 */ /* 0x008ecc0000000000 */
[----:B---3--:R-:W3:-:S06]  /*5700*/  DFMA R2, R8, -R2, 1 ;  /* 0x3ff000000802742b */ /* 0x008ecc0000000802 */
[----:B---3--:R-:W-:-:S04]  /*5710*/  DFMA R6, R2, R6, 0.5 ;  /* 0x3fe000000206742b */ /* 0x008fc80000000006 */
[----:B------:R-:W3:-:S06]  /*5720*/  DMUL R2, R18, R2 ;  /* 0x0000000212027228 */ /* 0x000ecc0000000000 */
[----:B---3--:R3:W4:Y:S02]  /*5730*/  DFMA R6, R6, R2, R18 ;  /* 0x000000020606722b */ /* 0x0087240000000012 */
[----:B---3--:R-:W-:Y:S02]  /*5740*/  IMAD.MOV.U32 R2, RZ, RZ, 0x0 ;  /* 0x00000000ff027424 */ /* 0x008fe400078e00ff */
[----:B------:R-:W-:Y:S02]  /*5750*/  IMAD.MOV.U32 R3, RZ, RZ, 0x3ff00000 ;  /* 0x3ff00000ff037424 */ /* 0x000fe400078e00ff */
[----:B0---4-:R-:W0:-:S04]  /*5760*/  DMUL R12, R8, R6 ;  /* 0x00000006080c7228 */ /* 0x011e080000000000 */
[----:B------:R-:W-:Y:S01]  /*5770*/  IADD3 R15, R7, -0x100000, RZ ;  /* 0xfff00000070f7810 */ /* 0x000fe20007ffe0ff */
[----:B------:R-:W-:Y:S01]  /*5780*/  IMAD.MOV.U32 R14, RZ, RZ, R6 ;  /* 0x000000ffff0e7224 */ /* 0x000fe200078e0006 */
[----:B0-----:R-:W0:-:S06]  /*5790*/  DFMA R24, R12, -R12, R8 ;  /* 0x8000000c0c18722b */ /* 0x001e0c0000000008 */
[----:B0-----:R0:W3:Y:S01]  /*57a0*/  DFMA R10, R24, R14, R12 ;  /* 0x0000000e180a722b */ /* 0x0010e2000000000c */
[----:B------:R-:W-:Y:S05]  /*57b0*/  @!P0 BRA `(.L_x_10222) ;  /* 0x0000005000008947 */ /* 0x000fea0003800000 */
[----:B0-----:R-:W-:Y:S01]  /*57c0*/  IMAD.MOV.U32 R14, RZ, RZ, R6 ;  /* 0x000000ffff0e7224 */ /* 0x001fe200078e0006 */
[----:B------:R-:W-:Y:S01]  /*57d0*/  MOV R0, 0x5810 ;  /* 0x0000581000007802 */ /* 0x000fe20000000f00 */
[----:B---3--:R-:W-:Y:S02]  /*57e0*/  IMAD.MOV.U32 R10, RZ, RZ, R24 ;  /* 0x000000ffff0a7224 */ /* 0x008fe400078e0018 */
[----:B------:R-:W-:Y:S02]  /*57f0*/  IMAD.MOV.U32 R11, RZ, RZ, R25 ;  /* 0x000000ffff0b7224 */ /* 0x000fe400078e0019 */
[----:B-12---:R-:W-:Y:S05]  /*5800*/  CALL.REL.NOINC `($__internal_19_$__cuda_sm20_dsqrt_rn_f64_mediumpath_v1) ;  /* 0x000236b000007944 */ /* 0x006fea0003c00000 */
.L_x_10222:
[----:B------:R-:W-:Y:S05]  /*5810*/  BSYNC B3 ;  /* 0x0000000000037941 */ /* 0x000fea0003800000 */
.L_x_10221:
[----:B-1-3--:R1:W3:Y:S01]  /*5820*/  DMUL R26, R10, R16 ;  /* 0x000000100a1a7228 */ /* 0x00a2e20000000000 */
[----:B------:R-:W-:Y:S01]  /*5830*/  PLOP3.LUT P0, PT, PT, PT, PT, 0x80, 0x0 ;  /* 0x000000000000781c */ /* 0x000fe20003f0f070 */
[----:B------:R-:W-:Y:S07]  /*5840*/  BRA `(.L_x_10197) ;  /* 0x0000003000007947 */ /* 0x000fee0003800000 */
.L_x_10194:
[----:B------:R-:W3:Y:S01]  /*5850*/  DMUL R26, R26, 9.00719925474099200000e+15 ;  /* 0x434000001a1a7828 */ /* 0x000ee20000000000 */
[----:B------:R-:W-:-:S03]  /*5860*/  PLOP3.LUT P0, PT, PT, PT, PT, 0x80, 0x0 ;  /* 0x000000000000781c */ /* 0x000fc60003f0f070 */
[----:B------:R-:W4:-:S06]  /*5870*/  DMUL R2, R2, 9.00719925474099200000e+15 ;  /* 0x4340000002027828 */ /* 0x000f0c0000000000 */
.L_x_10197:
[----:B01-3--:R-:W-:Y:S05]  /*5880*/  BSYNC B2 ;  /* 0x0000000000027941 */ /* 0x00bfea0003800000 */
.L_x_10193:
[----:B------:R-:W-:Y:S01]  /*5890*/  BSSY B2, `(.L_x_10223) ;  /* 0x0000136000027945 */ /* 0x000fe20003800000 */
[----:B------:R-:W-:Y:S05]  /*58a0*/  @P0 BRA `(.L_x_10224) ;  /* 0x0000090000000947 */ /* 0x000fea0003800000 */
[----:B------:R-:W-:-:S13]  /*58b0*/  ISETP.GT.AND P0, PT, R21, -0x1, PT ;  /* 0xffffffff1500780c */ /* 0x000fda0003f04270 */
[----:B------:R-:W-:Y:S05]  /*58c0*/  @P0 BRA `(.L_x_10225) ;  /* 0x0000048000000947 */ /* 0x000fea0003800000 */
[----:B------:R-:W0:-:S04]  /*58d0*/  DADD R6, -RZ, |R28| ;  /* 0x00000000ff067229 */ /* 0x000e08000000051c */
[----:B----4-:R-:W1:-:S06]  /*58e0*/  DADD R2, -RZ, -R28 ;  /* 0x00000000ff027229 */ /* 0x010e4c000000091c */
[----:B0-----:R-:W-:-:S04]  /*58f0*/  ISETP.GE.AND P0, PT, R7, 0x3fe26666, PT ;  /* 0x3fe266660700780c */ /* 0x001fc80003f06270 */
[----:B-1----:R-:W-:-:S09]  /*5900*/  IMAD.MOV.U32 R0, RZ, RZ, R3 ;  /* 0x000000ffff007224 */ /* 0x002fd200078e0003 */
[----:B------:R-:W-:Y:S05]  /*5910*/  @!P0 BRA `(.L_x_10226) ;  /* 0x000002c000008947 */ /* 0x000fea0003800000 */
[----:B------:R-:W0:Y:S01]  /*5920*/  DADD R16, -|R28|, 1 ;  /* 0x3ff000001c107429 */ /* 0x000e220000000300 */
[----:B------:R-:W-:Y:S09]  /*5930*/  BSSY B0, `(.L_x_10227) ;  /* 0x0000023000007945 */ /* 0x000ff20003800000 */
[----:B0-----:R-:W-:-:S13]  /*5940*/  ISETP.GE.AND P0, PT, R17, 0x1, PT ;  /* 0x000000011100780c */ /* 0x001fda0003f06270 */
[----:B------:R-:W-:Y:S05]  /*5950*/  @!P0 BRA `(.L_x_10228) ;  /* 0x000001f000008947 */ /* 0x000fea0003800000 */
[----:B------:R-:W-:Y:S02]  /*5960*/  IMAD.MOV.U32 R2, RZ, RZ, 0x71155f70 ;  /* 0x71155f70ff027424 */ /* 0x000fe400078e00ff */
[----:B------:R-:W-:-:S06]  /*5970*/  IMAD.MOV.U32 R3, RZ, RZ, 0x3ec715b3 ;  /* 0x3ec715b3ff037424 */ /* 0x000fcc00078e00ff */
[----:B------:R-:W0:-:S06]  /*5980*/  DFMA R2, R16, R2, c[0x2][0xa0] ;  /* 0x008028001002762b */ /* 0x000e0c0000000002 */
[----:B0-----:R0:W1:Y:S02]  /*5990*/  DFMA R6, R16, R2, c[0x2][0xa8] ;  /* 0x00802a001006762b */ /* 0x0010640000000002 */
[----:B0-----:R-:W-:Y:S01]  /*59a0*/  IADD3 R3, R17, -0x100000, RZ ;  /* 0xfff0000011037810 */ /* 0x001fe20007ffe0ff */
[----:B------:R-:W-:-:S03]  /*59b0*/  IMAD.MOV.U32 R2, RZ, RZ, R16 ;  /* 0x000000ffff027224 */ /* 0x000fc600078e0010 */
[C---:B-1----:R0:W1:Y:S02]  /*59c0*/  DFMA R8, R16.reuse, R6, c[0x2][0xb0] ;  /* 0x00802c001008762b */ /* 0x0420640000000006 */
[----:B0-----:R-:W-:Y:S02]  /*59d0*/  IMAD.MOV.U32 R6, RZ, RZ, RZ ;  /* 0x000000ffff067224 */ /* 0x001fe400078e00ff */
[----:B------:R-:W0:Y:S02]  /*59e0*/  MUFU.RSQ64H R7, R3 ;  /* 0x0000000300077308 */ /* 0x000e240000001c00 */
[----:B-1----:R-:W1:-:S06]  /*59f0*/  DFMA R8, R16, R8, c[0x2][0xb8] ;  /* 0x00802e001008762b */ /* 0x002e4c0000000008 */
[----:B-1----:R-:W1:-:S06]  /*5a00*/  DFMA R8, R16, R8, c[0x2][0xc0] ;  /* 0x008030001008762b */ /* 0x002e4c0000000008 */
[----:B-1----:R-:W1:-:S04]  /*5a10*/  DFMA R8, R16, R8, c[0x2][0xc8] ;  /* 0x008032001008762b */ /* 0x002e480000000008 */
[----:B0-----:R-:W0:-:S04]  /*5a20*/  DMUL R10, R2, R6 ;  /* 0x00000006020a7228 */ /* 0x001e080000000000 */
[----:B-1----:R1:W3:Y:S02]  /*5a30*/  DFMA R14, R16, R8, c[0x2][0xd0] ;  /* 0x00803400100e762b */ /* 0x0022e40000000008 */
[----:B-1----:R-:W-:Y:S01]  /*5a40*/  IADD3 R9, R7, -0x100000, RZ ;  /* 0xfff0000007097810 */ /* 0x002fe20007ffe0ff */
[----:B------:R-:W-:Y:S01]  /*5a50*/  IMAD.MOV.U32 R8, RZ, RZ, RZ ;  /* 0x000000ffff087224 */ /* 0x000fe200078e00ff */
[----:B0-----:R-:W0:-:S04]  /*5a60*/  DFMA R12, R10, -R10, R2 ;  /* 0x8000000a0a0c722b */ /* 0x001e080000000002 */
[----:B---3--:R-:W1:-:S04]  /*5a70*/  DFMA R14, R16, R14, c[0x2][0xd8] ;  /* 0x00803600100e762b */ /* 0x008e48000000000e */
[----:B0-----:R-:W0:-:S04]  /*5a80*/  DFMA R12, R8, R12, R10 ;  /* 0x0000000c080c722b */ /* 0x001e08000000000a */
[----:B-1----:R-:W1:-:S04]  /*5a90*/  DFMA R14, R16, R14, c[0x2][0xe0] ;  /* 0x00803800100e762b */ /* 0x002e48000000000e */
[----:B0-----:R-:W0:-:S04]  /*5aa0*/  DFMA R6, R6, -R12, 1 ;  /* 0x3ff000000606742b */ /* 0x001e08000000080c */
[----:B-1----:R-:W1:-:S04]  /*5ab0*/  DFMA R14, R16, R14, c[0x2][0xe8] ;  /* 0x00803a00100e762b */ /* 0x002e48000000000e */
[----:B------:R-:W-:-:S04]  /*5ac0*/  DFMA R2, R12, -R12, R2 ;  /* 0x8000000c0c02722b */ /* 0x000fc80000000002 */
[----:B0-----:R-:W0:-:S04]  /*5ad0*/  DFMA R6, R8, R6, R8 ;  /* 0x000000060806722b */ /* 0x001e080000000008 */
[----:B-1----:R-:W1:-:S04]  /*5ae0*/  DFMA R14, R16, R14, c[0x2][0xf0] ;  /* 0x00803c00100e762b */ /* 0x002e48000000000e */
[----:B0-----:R-:W0:-:S04]  /*5af0*/  DFMA R2, R2, R6, R12 ;  /* 0x000000060202722b */ /* 0x001e08000000000c */
[----:B-1----:R-:W1:-:S06]  /*5b00*/  DFMA R14, R16, R14, c[0x2][0xf8] ;  /* 0x00803e00100e762b */ /* 0x002e4c000000000e */
[----:B0-----:R-:W-:Y:S01]  /*5b10*/  IADD3 R3, R3, 0x100000, RZ ;  /* 0x0010000003037810 */ /* 0x001fe20007ffe0ff */
[----:B-1----:R-:W0:-:S06]  /*5b20*/  DMUL R14, R16, R14 ;  /* 0x0000000e100e7228 */ /* 0x002e0c0000000000 */
[----:B0-----:R0:W1:Y:S01]  /*5b30*/  DFMA R2, R2, R14, R2 ;  /* 0x0000000e0202722b */ /* 0x0010620000000002 */
[----:B------:R-:W-:Y:S05]  /*5b40*/  BRA `(.L_x_10229) ;  /* 0x0000001000007947 */ /* 0x000fea0003800000 */
.L_x_10228:
[----:B------:R0:W1:-:S06]  /*5b50*/  DMUL R2, RZ, |R28| ;  /* 0x4000001cff027228 */ /* 0x00004c0000000000 */
.L_x_10229:
[----:B------:R-:W-:Y:S05]  /*5b60*/  BSYNC B0 ;  /* 0x0000000000007941 */ /* 0x000fea0003800000 */
.L_x_10227:
[----:B------:R-:W-:Y:S02]  /*5b70*/  ISETP.GT.AND P0, PT, R17, -0x1, PT ;  /* 0xffffffff1100780c */ /* 0x000fe40003f04270 */
[----:B------:R-:W-:-:S11]  /*5b80*/  ISETP.GT.AND P1, PT, R0, -0x1, PT ;  /* 0xffffffff0000780c */ /* 0x000fd60003f24270 */
[----:B-1----:R-:W1:Y:S02]  /*5b90*/  @!P0 DMUL R2, R2, +INF ;  /* 0x7ff0000002028828 */ /* 0x002e640000000000 */
[----:B------:R-:W-:Y:S05]  /*5ba0*/  @P1 BRA `(.L_x_10230) ;  /* 0x0000104000001947 */ /* 0x000fea0003800000 */
[----:B-1----:R-:W1:-:S06]  /*5bb0*/  DADD R2, R2, c[0x2][0x100] ;  /* 0x0080400002027629 */ /* 0x002e4c0000000000 */
[----:B-1----:R-:W1:Y:S01]  /*5bc0*/  DADD R2, -R2, c[0x2][0x108] ;  /* 0x0080420002027629 */ /* 0x002e620000000100 */
[----:B------:R-:W-:Y:S05]  /*5bd0*/  BRA `(.L_x_10230) ;  /* 0x0000101000007947 */ /* 0x000fea0003800000 */
.L_x_10226:
[----:B------:R-:W0:Y:S01]  /*5be0*/  DMUL R2, R28, R28 ;  /* 0x0000001c1c027228 */ /* 0x000e220000000000 */
[----:B------:R-:W-:Y:S01]  /*5bf0*/  IMAD.MOV.U32 R6, RZ, RZ, -0x23e76a17 ;  /* 0xdc1895e9ff067424 */ /* 0x000fe200078e00ff */
[----:B------:R-:W-:Y:S01]  /*5c00*/  ISETP.GE.AND P0, PT, R0, RZ, PT ;  /* 0x000000ff0000720c */ /* 0x000fe20003f06270 */
[----:B------:R-:W-:-:S06]  /*5c10*/  IMAD.MOV.U32 R7, RZ, RZ, 0x3fb0066b ;  /* 0x3fb0066bff077424 */ /* 0x000fcc00078e00ff */
[----:B0-----:R-:W0:-:S06]  /*5c20*/  DFMA R6, R2, R6, c[0x2][0x110] ;  /* 0x008044000206762b */ /* 0x001e0c0000000006 */
        /* <DEDUP_REMOVED lines=12> */
[----:B0-----:R-:W0:-:S06]  /*5cf0*/  DFMA R6, R6, |R28|, |R28| ;  /* 0x4000001c0606722b */ /* 0x001e0c000000041c */
[----:B0-----:R-:W0:-:S04]  /*5d00*/  @P0 DADD R2, R6, c[0x2][0x170] ;  /* 0x00805c0006020629 */ /* 0x001e080000000000 */
[----:B------:R-:W1:-:S04]  /*5d10*/  @!P0 DADD R6, R6, c[0x2][0x180] ;  /* 0x0080600006068629 */ /* 0x000e480000000000 */
[----:B0-----:R-:W0:-:S04]  /*5d20*/  @P0 DADD R2, -R2, c[0x2][0x178] ;  /* 0x00805e0002020629 */ /* 0x001e080000000100 */
[----:B-1----:R1:W3:Y:S01]  /*5d30*/  @!P0 DADD R2, R6, c[0x2][0x178] ;  /* 0x00805e0006028629 */ /* 0x0022e20000000000 */
[----:B------:R-:W-:Y:S05]  /*5d40*/  BRA `(.L_x_10230) ;  /* 0x00000ea000007947 */ /* 0x000fea0003800000 */
.L_x_10225:
[----:B----4-:R-:W0:-:S10]  /*5d50*/  DADD R2, -RZ, |R28| ;  /* 0x00000000ff027229 */ /* 0x010e14000000051c */
[----:B0-----:R-:W-:-:S13]  /*5d60*/  ISETP.GE.AND P0, PT, R3, 0x3fe26666, PT ;  /* 0x3fe266660300780c */ /* 0x001fda0003f06270 */
        /* <DEDUP_REMOVED lines=36> */
.L_x_10233:
[----:B------:R0:W1:-:S06]  /*5fb0*/  DMUL R2, RZ, |R28| ;  /* 0x4000001cff027228 */ /* 0x00004c0000000000 */
.L_x_10234:
[----:B------:R-:W-:Y:S05]  /*5fc0*/  BSYNC B0 ;  /* 0x0000000000007941 */ /* 0x000fea0003800000 */
.L_x_10232:
[----:B------:R-:W-:Y:S02]  /*5fd0*/  ISETP.GT.AND P0, PT, R17, -0x1, PT ;  /* 0xffffffff1100780c */ /* 0x000fe40003f04270 */
[----:B------:R-:W-:-:S11]  /*5fe0*/  ISETP.GT.AND P1, PT, R29, -0x1, PT ;  /* 0xffffffff1d00780c */ /* 0x000fd60003f24270 */
[----:B-1----:R-:W1:Y:S02]  /*5ff0*/  @!P0 DMUL R2, R2, +INF ;  /* 0x7ff0000002028828 */ /* 0x002e640000000000 */
[----:B------:R-:W-:Y:S05]  /*6000*/  @P1 BRA `(.L_x_10230) ;  /* 0x00000be000001947 */ /* 0x000fea0003800000 */
[----:B-1----:R-:W1:-:S06]  /*6010*/  DADD R2, R2, c[0x2][0x100] ;  /* 0x0080400002027629 */ /* 0x002e4c0000000000 */
[----:B-1----:R-:W1:Y:S01]  /*6020*/  DADD R2, -R2, c[0x2][0x108] ;  /* 0x0080420002027629 */ /* 0x002e620000000100 */
[----:B------:R-:W-:Y:S05]  /*6030*/  BRA `(.L_x_10230) ;  /* 0x00000bb000007947 */ /* 0x000fea0003800000 */
.L_x_10231:
        /* <DEDUP_REMOVED lines=23> */
.L_x_10224:
[----:B------:R-:W-:-:S13]  /*61b0*/  ISETP.GT.AND P0, PT, R21, -0x1, PT ;  /* 0xffffffff1500780c */ /* 0x000fda0003f04270 */
[----:B------:R-:W-:Y:S05]  /*61c0*/  @P0 BRA `(.L_x_10235) ;  /* 0x0000052000000947 */ /* 0x000fea0003800000 */
[----:B------:R-:W-:Y:S01]  /*61d0*/  DADD R12, -RZ, |R26| ;  /* 0x00000000ff0c7229 */ /* 0x000fe2000000051a */
[----:B------:R-:W-:Y:S01]  /*61e0*/  IMAD.MOV.U32 R8, RZ, RZ, 0x1 ;  /* 0x00000001ff087424 */ /* 0x000fe200078e00ff */
[----:B------:R-:W-:Y:S02]  /*61f0*/  BSSY B3, `(.L_x_10236) ;  /* 0x000001b000037945 */ /* 0x000fe40003800000 */
[----:B----4-:R-:W-:-:S04]  /*6200*/  DADD R14, -RZ, |R2| ;  /* 0x00000000ff0e7229 */ /* 0x010fc80000000502 */
[----:B------:R-:W0:-:S04]  /*6210*/  DSETP.GT.AND P4, PT, |R26|, |R2|, PT ;  /* 0x400000021a00722a */ /* 0x000e080003f84200 */
[----:B------:R-:W-:Y:S02]  /*6220*/  DADD R16, -RZ, -R2 ;  /* 0x00000000ff107229 */ /* 0x000fe40000000902 */
[----:B0-----:R-:W-:Y:S02]  /*6230*/  FSEL R7, R13, R15, P4 ;  /* 0x0000000f0d077208 */ /* 0x001fe40002000000 */
[----:B------:R-:W-:Y:S02]  /*6240*/  FSEL R6, R12, R14, P4 ;  /* 0x0000000e0c067208 */ /* 0x000fe40002000000 */
[----:B------:R-:W0:Y:S01]  /*6250*/  MUFU.RCP64H R9, R7 ;  /* 0x0000000700097308 */ /* 0x000e220000001800 */
[----:B------:R-:W-:Y:S02]  /*6260*/  FSEL R14, R14, R12, P4 ;  /* 0x0000000c0e0e7208 */ /* 0x000fe40002000000 */
[----:B------:R-:W-:-:S04]  /*6270*/  FSEL R15, R15, R13, P4 ;  /* 0x0000000d0f0f7208 */ /* 0x000fc80002000000 */
[----:B------:R-:W-:Y:S01]  /*6280*/  FSETP.GEU.AND P1, PT, |R15|, 6.5827683646048100446e-37, PT ;  /* 0x036000000f00780b */ /* 0x000fe20003f2e200 */
        /* <DEDUP_REMOVED lines=17> */
.L_x_10237:
[----:B------:R-:W-:Y:S05]  /*63a0*/  BSYNC B3 ;  /* 0x0000000000037941 */ /* 0x000fea0003800000 */
.L_x_10236:
[----:B------:R-:W0:Y:S01]  /*63b0*/  DMUL R10, R8, R8 ;  /* 0x00000008080a7228 */ /* 0x000e220000000000 */
[----:B------:R-:W-:Y:S01]  /*63c0*/  IMAD.MOV.U32 R12, RZ, RZ, 0x2a25ff7e ;  /* 0x2a25ff7eff0c7424 */ /* 0x000fe200078e00ff */
[----:B------:R-:W-:Y:S01]  /*63d0*/  ISETP.GE.AND P1, PT, R17, RZ, PT ;  /* 0x000000ff1100720c */ /* 0x000fe20003f26270 */
[----:B------:R-:W-:Y:S01]  /*63e0*/  IMAD.MOV.U32 R13, RZ, RZ, 0x3ef53e1d ;  /* 0x3ef53e1dff0d7424 */ /* 0x000fe200078e00ff */
[----:B------:R-:W-:Y:S01]  /*63f0*/  DSETP.NEU.AND P0, PT, R6, RZ, PT ;  /* 0x000000ff0600722a */ /* 0x000fe20003f0d000 */
[----:B------:R-:W-:Y:S04]  /*6400*/  BSSY B0, `(.L_x_10238) ;  /* 0x0000028000007945 */ /* 0x000fe80003800000 */
[----:B0-----:R-:W0:-:S06]  /*6410*/  DFMA R12, R10, -R12, c[0x2][0x188] ;  /* 0x008062000a0c762b */ /* 0x001e0c000000080c */
        /* <DEDUP_REMOVED lines=18> */
[----:B0-----:R-:W0:-:S06]  /*6540*/  DFMA R12, R12, R8, R8 ;  /* 0x000000080c0c722b */ /* 0x001e0c0000000008 */
[----:B0-----:R-:W0:-:S10]  /*6550*/  DADD R8, -RZ, -R12 ;  /* 0x00000000ff087229 */ /* 0x001e14000000090c */
[----:B0-----:R-:W-:Y:S02]  /*6560*/  FSEL R10, R12, R8, !P1 ;  /* 0x000000080c0a7208 */ /* 0x001fe40004800000 */
[----:B------:R-:W-:Y:S01]  /*6570*/  FSEL R11, R13, R9, !P1 ;  /* 0x000000090d0b7208 */ /* 0x000fe20004800000 */
[----:B------:R-:W0:-:S05]  /*6580*/  DADD R8, -R12, c[0x2][0x108] ;  /* 0x008042000c087629 */ /* 0x000e0a0000000100 */
[----:B------:R-:W1:-:S05]  /*6590*/  DADD R10, R10, c[0x2][0x178] ;  /* 0x00805e000a0a7629 */ /* 0x000e4a0000000000 */
[----:B0-----:R-:W-:Y:S02]  /*65a0*/  FSEL R7, R8, R12, !P1 ;  /* 0x0000000c08077208 */ /* 0x001fe40004800000 */
[----:B------:R-:W-:-:S03]  /*65b0*/  FSEL R9, R9, R13, !P1 ;  /* 0x0000000d09097208 */ /* 0x000fc60004800000 */
[----:B-1----:R-:W-:Y:S02]  /*65c0*/  FSEL R6, R10, R7, P4 ;  /* 0x000000070a067208 */ /* 0x002fe40002000000 */
[----:B------:R-:W-:Y:S01]  /*65d0*/  FSEL R7, R11, R9, P4 ;  /* 0x000000090b077208 */ /* 0x000fe20002000000 */
[----:B------:R-:W-:Y:S05]  /*65e0*/  @!P0 BRA `(.L_x_10239) ;  /* 0x0000007000008947 */ /* 0x000fea0003800000 */
[----:B------:R-:W0:-:S14]  /*65f0*/  DSETP.NEU.AND P0, PT, |R2|, |R26|, PT ;  /* 0x4000001a0200722a */ /* 0x000e1c0003f0d200 */
[----:B0-----:R-:W-:Y:S05]  /*6600*/  @P0 BRA `(.L_x_10240) ;  /* 0x0000007000000947 */ /* 0x001fea0003800000 */
[----:B------:R-:W-:Y:S02]  /*6610*/  IMAD.MOV.U32 R6, RZ, RZ, 0x7f3321d2 ;  /* 0x7f3321d2ff067424 */ /* 0x000fe400078e00ff */
[----:B------:R-:W-:-:S03]  /*6620*/  IMAD.MOV.U32 R0, RZ, RZ, 0x4002d97c ;  /* 0x4002d97cff007424 */ /* 0x000fc600078e00ff */
[----:B------:R-:W-:Y:S02]  /*6630*/  FSEL R6, R6, 3.37028055040000000000e+12, !P1 ;  /* 0x54442d1806067808 */ /* 0x000fe40004800000 */
[----:B------:R-:W-:Y:S01]  /*6640*/  FSEL R7, R0, 1.8213495016098022461, !P1 ;  /* 0x3fe921fb00077808 */ /* 0x000fe20004800000 */
[----:B------:R-:W-:Y:S05]  /*6650*/  BRA `(.L_x_10240) ;  /* 0x0000002000007947 */ /* 0x000fea0003800000 */
.L_x_10239:
[----:B------:R-:W-:Y:S02]  /*6660*/  FSEL R6, RZ, 3.37028055040000000000e+12, P1 ;  /* 0x54442d18ff067808 */ /* 0x000fe40000800000 */
[----:B------:R-:W-:Y:S02]  /*6670*/  FSEL R7, RZ, 2.1426990032196044922, P1 ;  /* 0x400921fbff077808 */ /* 0x000fe40000800000 */
.L_x_10240:
[----:B------:R-:W-:Y:S05]  /*6680*/  BSYNC B0 ;  /* 0x0000000000007941 */ /* 0x000fea0003800000 */
.L_x_10238:
[----:B------:R0:W1:Y:S02]  /*6690*/  DADD R2, |R26|, |R2| ;  /* 0x000000001a027229 */ /* 0x0000640000000602 */
[----:B0-----:R-:W-:-:S04]  /*66a0*/  LOP3.LUT R27, R7, 0x80000000, R27, 0xb8, !PT ;  /* 0x80000000071b7812 */ /* 0x001fc800078eb81b */
[----:B-1----:R-:W0:-:S06]  /*66b0*/  DSETP.GTU.AND P0, PT, |R2|, +INF , PT ;  /* 0x7ff000000200742a */ /* 0x002e0c0003f0c200 */
[----:B0-----:R-:W-:Y:S02]  /*66c0*/  FSEL R2, R2, R6, P0 ;  /* 0x0000000602027208 */ /* 0x001fe40000000000 */
[----:B------:R-:W-:Y:S01]  /*66d0*/  FSEL R3, R3, R27, P0 ;  /* 0x0000001b03037208 */ /* 0x000fe20000000000 */
[----:B------:R-:W-:Y:S05]  /*66e0*/  BRA `(.L_x_10230) ;  /* 0x0000050000007947 */ /* 0x000fea0003800000 */
.L_x_10235:
[----:B------:R-:W-:Y:S01]  /*66f0*/  DADD R12, -RZ, |R26| ;  /* 0x00000000ff0c7229 */ /* 0x000fe2000000051a */
[----:B------:R-:W-:Y:S01]  /*6700*/  IMAD.MOV.U32 R8, RZ, RZ, 0x1 ;  /* 0x00000001ff087424 */ /* 0x000fe200078e00ff */
[----:B------:R-:W-:Y:S02]  /*6710*/  BSSY B3, `(.L_x_10241) ;  /* 0x000001a000037945 */ /* 0x000fe40003800000 */
[----:B----4-:R-:W-:-:S04]  /*6720*/  DADD R14, -RZ, |R2| ;  /* 0x00000000ff0e7229 */ /* 0x010fc80000000502 */
[----:B------:R-:W0:-:S06]  /*6730*/  DSETP.GT.AND P4, PT, |R26|, |R2|, PT ;  /* 0x400000021a00722a */ /* 0x000e0c0003f84200 */
        /* <DEDUP_REMOVED lines=23> */
.L_x_10242:
[----:B------:R-:W-:Y:S05]  /*68b0*/  BSYNC B3 ;  /* 0x0000000000037941 */ /* 0x000fea0003800000 */
.L_x_10241:
        /* <DEDUP_REMOVED lines=43> */
.L_x_10244:
[----:B------:R-:W-:Y:S02]  /*6b70*/  FSEL R6, RZ, 3.37028055040000000000e+12, P1 ;  /* 0x54442d18ff067808 */ /* 0x000fe40000800000 */
[----:B------:R-:W-:Y:S02]  /*6b80*/  FSEL R7, RZ, 2.1426990032196044922, P1 ;  /* 0x400921fbff077808 */ /* 0x000fe40000800000 */
.L_x_10245:
[----:B------:R-:W-:Y:S05]  /*6b90*/  BSYNC B0 ;  /* 0x0000000000007941 */ /* 0x000fea0003800000 */
.L_x_10243:
[----:B------:R0:W1:Y:S02]  /*6ba0*/  DADD R2, |R26|, |R2| ;  /* 0x000000001a027229 */ /* 0x0000640000000602 */
[----:B0-----:R-:W-:-:S04]  /*6bb0*/  LOP3.LUT R27, R7, 0x80000000, R27, 0xb8, !PT ;  /* 0x80000000071b7812 */ /* 0x001fc800078eb81b */
[----:B-1----:R-:W0:-:S06]  /*6bc0*/  DSETP.GTU.AND P0, PT, |R2|, +INF , PT ;  /* 0x7ff000000200742a */ /* 0x002e0c0003f0c200 */
[----:B0-----:R-:W-:Y:S02]  /*6bd0*/  FSEL R2, R2, R6, P0 ;  /* 0x0000000602027208 */ /* 0x001fe40000000000 */
[----:B------:R-:W-:Y:S02]  /*6be0*/  FSEL R3, R3, R27, P0 ;  /* 0x0000001b03037208 */ /* 0x000fe40000000000 */
.L_x_10230:
[----:B01----:R-:W-:Y:S05]  /*6bf0*/  BSYNC B2 ;  /* 0x0000000000027941 */ /* 0x003fea0003800000 */
.L_x_10223:
[----:B--2---:R-:W0:Y:S01]  /*6c00*/  DADD R6, -RZ, -R30 ;  /* 0x00000000ff067229 */ /* 0x004e22000000091e */
[----:B------:R-:W-:-:S04]  /*6c10*/  SHF.R.U32.HI R0, RZ, 0x1f, R23 ;  /* 0x0000001fff007819 */ /* 0x000fc80000011617 */
[----:B------:R-:W-:-:S05]  /*6c20*/  ISETP.NE.AND P0, PT, R0, RZ, PT ;  /* 0x000000ff0000720c */ /* 0x000fca0003f05270 */
[----:B0-----:R-:W-:Y:S02]  /*6c30*/  FSEL R8, R6, R30, !P0 ;  /* 0x0000001e06087208 */ /* 0x001fe40004000000 */
[----:B------:R-:W-:Y:S01]  /*6c40*/  FSEL R9, R7, R31, !P0 ;  /* 0x0000001f07097208 */ /* 0x000fe20004000000 */
[----:B------:R-:W-:Y:S05]  /*6c50*/  BRA `(.L_x_10246) ;  /* 0x000024d000007947 */ /* 0x000fea0003800000 */
.L_x_10157:
[----:B------:R-:W2:Y:S01]  /*6c60*/  LDL.64 R2, [R1+0x8] ;  /* 0x0000080001027983 */ /* 0x000ea20000100a00 */
[----:B-1----:R-:W-:-:S04]  /*6c70*/  DADD R8, -RZ, -R22 ;  /* 0x00000000ff087229 */ /* 0x002fc80000000916 */
[----:B--2---:R-:W0:-:S06]  /*6c80*/  DADD R2, R2, -R20 ;  /* 0x0000000002027229 */ /* 0x004e0c0000000814 */
[----:B0-----:R-:W0:Y:S01]  /*6c90*/  DADD R2, R2, c[0x2][0x178] ;  /* 0x00805e0002027629 */ /* 0x001e220000000000 */
[----:B------:R-:W-:Y:S05]  /*6ca0*/  BRA `(.L_x_10246) ;  /* 0x0000248000007947 */ /* 0x000fea0003800000 */
.L_x_10156:
[----:B------:R0:W1:Y:S01]  /*6cb0*/  DADD R8, -RZ, -R22 ;  /* 0x00000000ff087229 */ /* 0x0000620000000916 */
[----:B------:R-:W-:Y:S01]  /*6cc0*/  CS2R R2, SRZ ;  /* 0x0000000000027805 */ /* 0x000fe2000001ff00 */
[----:B------:R-:W-:Y:S05]  /*6cd0*/  BRA `(.L_x_10246) ;  /* 0x0000245000007947 */ /* 0x000fea0003800000 */
.L_x_10155:
[----:B------:R-:W0:Y:S01]  /*6ce0*/  DSETP.GEU.AND P4, PT, R2, R6, PT ;  /* 0x000000060200722a */ /* 0x000e220003f8e000 */
[----:B------:R-:W-:Y:S05]  /*6cf0*/  BSSY B2, `(.L_x_10247) ;  /* 0x0000229000027945 */ /* 0x000fea0003800000 */
[----:B0-----:R-:W-:Y:S02]  /*6d00*/  FSEL R16, R6, R2, !P4 ;  /* 0x0000000206107208 */ /* 0x001fe40006000000 */
[----:B------:R-:W-:-:S02]  /*6d10*/  FSEL R17, R7, R3, !P4 ;  /* 0x0000000307117208 */ /* 0x000fc40006000000 */
[----:B------:R-:W-:Y:S02]  /*6d20*/  FSEL R24, R2, R6, !P4 ;  /* 0x0000000602187208 */ /* 0x000fe40006000000 */
[----:B------:R-:W-:Y:S02]  /*6d30*/  FSEL R25, R3, R7, !P4 ;  /* 0x0000000703197208 */ /* 0x000fe40006000000 */
[----:B------:R-:W0:-:S14]  /*6d40*/  DSETP.GT.AND P0, PT, R16, c[0x2][0x218], PT ;  /* 0x008086001000762a */ /* 0x000e1c0003f04000 */
[----:B0-----:R-:W-:Y:S05]  /*6d50*/  @P0 BRA `(.L_x_10248) ;  /* 0x000013e000000947 */ /* 0x001fea0003800000 */
[----:B------:R-:W0:-:S06]  /*6d60*/  DSETP.GEU.AND P0, PT, R24, 1.4916681462400413487e-154, PT ;  /* 0x200000001800742a */ /* 0x000e0c0003f0e000 */
[----:B0-----:R-:W0:-:S14]  /*6d70*/  DSETP.GT.OR P0, PT, R16, 5.9666725849601653946e-154, !P0 ;  /* 0x202000001000742a */ /* 0x001e1c0004704400 */
[----:B0-----:R-:W-:Y:S05]  /*6d80*/  @P0 BRA `(.L_x_10249) ;  /* 0x000008b000000947 */ /* 0x001fea0003800000 */
[----:B------:R-:W0:Y:S01]  /*6d90*/  DMUL R8, R24, R24 ;  /* 0x0000001818087228 */ /* 0x000e220000000000 */
[----:B------:R-:W1:Y:S01]  /*6da0*/  MUFU.RCP64H R15, R17 ;  /* 0x00000011000f7308 */ /* 0x000e620000001800 */
[----:B------:R-:W-:Y:S01]  /*6db0*/  IMAD.MOV.U32 R14, RZ, RZ, 0x1 ;  /* 0x00000001ff0e7424 */ /* 0x000fe200078e00ff */
[----:B------:R-:W-:Y:S01]  /*6dc0*/  BSSY B0, `(.L_x_10250) ;  /* 0x0000048000007945 */ /* 0x000fe20003800000 */
[----:B------:R-:W-:Y:S01]  /*6dd0*/  IMAD.MOV.U32 R29, RZ, RZ, -0x3ff ;  /* 0xfffffc01ff1d7424 */ /* 0x000fe200078e00ff */
[----:B------:R-:W-:Y:S01]  /*6de0*/  FSETP.GEU.AND P5, PT, |R25|, 6.5827683646048100446e-37, PT ;  /* 0x036000001900780b */ /* 0x000fe20003fae200 */
[----:B0-----:R-:W0:-:S10]  /*6df0*/  DFMA R10, R16, R16, R8 ;  /* 0x00000010100a722b */ /* 0x001e140000000008 */
[----:B0-----:R-:W-:Y:S01]  /*6e00*/  ISETP.GT.AND P0, PT, R11, 0xfffff, PT ;  /* 0x000fffff0b00780c */ /* 0x001fe20003f04270 */
[----:B-1----:R-:W0:Y:S01]  /*6e10*/  DFMA R8, -R16, R14, 1 ;  /* 0x3ff000001008742b */ /* 0x002e22000000010e */
[----:B------:R-:W-:Y:S02]  /*6e20*/  IMAD.MOV.U32 R12, RZ, RZ, R10 ;  /* 0x000000ffff0c7224 */ /* 0x000fe400078e000a */
[--C-:B------:R-:W-:Y:S02]  /*6e30*/  IMAD.MOV.U32 R13, RZ, RZ, R11.reuse ;  /* 0x000000ffff0d7224 */ /* 0x100fe400078e000b */
[----:B------:R-:W-:Y:S01]  /*6e40*/  IMAD.MOV.U32 R0, RZ, RZ, R11 ;  /* 0x000000ffff007224 */ /* 0x000fe200078e000b */
[----:B0-----:R-:W0:-:S06]  /*6e50*/  DFMA R8, R8, R8, R8 ;  /* 0x000000080808722b */ /* 0x001e0c0000000008 */
[----:B------:R-:W-:Y:S01]  /*6e60*/  @!P0 DMUL R12, R12, 1.80143985094819840000e+16 ;  /* 0x435000000c0c8828 */ /* 0x000fe20000000000 */
[----:B------:R-:W-:-:S03]  /*6e70*/  @!P0 IMAD.MOV.U32 R29, RZ, RZ, -0x435 ;  /* 0xfffffbcbff1d8424 */ /* 0x000fc600078e00ff */
[----:B0-----:R-:W0:-:S06]  /*6e80*/  DFMA R8, R14, R8, R14 ;  /* 0x000000080e08722b */ /* 0x001e0c000000000e */
[----:B0-----:R-:W0:Y:S01]  /*6e90*/  DFMA R14, -R16, R8, 1 ;  /* 0x3ff00000100e742b */ /* 0x001e220000000108 */
[----:B------:R-:W-:Y:S02]  /*6ea0*/  @!P0 IMAD.MOV.U32 R0, RZ, RZ, R13 ;  /* 0x000000ffff008224 */ /* 0x000fe400078e000d */
[----:B------:R-:W-:-:S03]  /*6eb0*/  @!P0 IMAD.MOV.U32 R10, RZ, RZ, R12 ;  /* 0x000000ffff0a8224 */ /* 0x000fc600078e000c */
[----:B0-----:R-:W0:Y:S01]  /*6ec0*/  DFMA R8, R8, R14, R8 ;  /* 0x0000000e0808722b */ /* 0x001e220000000008 */
[----:B------:R-:W-:-:S04]  /*6ed0*/  IADD3 R11, R0, -0x1, RZ ;  /* 0xffffffff000b7810 */ /* 0x000fc80007ffe0ff */
[----:B------:R-:W-:Y:S01]  /*6ee0*/  ISETP.GE.U32.AND P1, PT, R11, 0x7fefffff, PT ;  /* 0x7fefffff0b00780c */ /* 0x000fe20003f26070 */
[----:B0-----:R-:W0:-:S06]  /*6ef0*/  DMUL R14, R24, R8 ;  /* 0x00000008180e7228 */ /* 0x001e0c0000000000 */
[----:B0-----:R-:W0:-:S06]  /*6f00*/  DFMA R18, -R16, R14, R24 ;  /* 0x0000000e1012722b */ /* 0x001e0c0000000118 */
[----:B0-----:R0:W1:Y:S01]  /*6f10*/  DFMA R8, R8, R18, R14 ;  /* 0x000000120808722b */ /* 0x001062000000000e */
[----:B------:R-:W-:Y:S01]  /*6f20*/  @P1 FSETP.NEU.FTZ.AND P2, PT, R13, RZ, PT ;  /* 0x000000ff0d00120b */ /* 0x000fe20003f5d000 */
[----:B0-----:R-:W-:Y:S02]  /*6f30*/  @P1 IMAD.MOV.U32 R14, RZ, RZ, 0x0 ;  /* 0x00000000ff0e1424 */ /* 0x001fe400078e00ff */
[----:B------:R-:W-:-:S06]  /*6f40*/  @P1 IMAD.MOV.U32 R15, RZ, RZ, 0x7ff00000 ;  /* 0x7ff00000ff0f1424 */ /* 0x000fcc00078e00ff */
[----:B------:R-:W0:Y:S01]  /*6f50*/  @P1 DFMA R14, R12, R14, +INF ;  /* 0x7ff000000c0e142b */ /* 0x000e22000000000e */
[----:B-1----:R-:W-:-:S05]  /*6f60*/  FFMA R11, RZ, R17, R9 ;  /* 0x00000011ff0b7223 */ /* 0x002fca0000000009 */
[----:B------:R-:W-:-:S04]  /*6f70*/  FSETP.GT.AND P3, PT, |R11|, 1.469367938527859385e-39, PT ;  /* 0x001000000b00780b */ /* 0x000fc80003f64200 */
        /* <DEDUP_REMOVED lines=43> */
[----:B0-----:R0:W1:-:S06]  /*7230*/  DADD R26, R34, R10 ;  /* 0x00000000221a7229 */ /* 0x00104c000000000a */
.L_x_10251:
[----:B------:R-:W-:Y:S05]  /*7240*/  BSYNC B0 ;  /* 0x0000000000007941 */ /* 0x000fea0003800000 */
.L_x_10250:
[----:B------:R-:W-:Y:S01]  /*7250*/  BSSY B3, `(.L_x_10252) ;  /* 0x0000008000037945 */ /* 0x000fe20003800000 */
[----:B------:R-:W-:Y:S05]  /*7260*/  @P3 BRA P5, `(.L_x_10253) ;  /* 0x0000006000003947 */ /* 0x000fea0002800000 */
[----:B------:R-:W-:Y:S01]  /*7270*/  IMAD.MOV.U32 R8, RZ, RZ, R24 ;  /* 0x000000ffff087224 */ /* 0x000fe200078e0018 */
[----:B------:R-:W-:Y:S01]  /*7280*/  MOV R0, 0x72d0 ;  /* 0x000072d000007802 */ /* 0x000fe20000000f00 */
[----:B------:R-:W-:Y:S02]  /*7290*/  IMAD.MOV.U32 R9, RZ, RZ, R25 ;  /* 0x000000ffff097224 */ /* 0x000fe400078e0019 */
[----:B0-----:R-:W-:Y:S02]  /*72a0*/  IMAD.MOV.U32 R10, RZ, RZ, R16 ;  /* 0x000000ffff0a7224 */ /* 0x001fe400078e0010 */
[----:B------:R-:W-:Y:S02]  /*72b0*/  IMAD.MOV.U32 R11, RZ, RZ, R17 ;  /* 0x000000ffff0b7224 */ /* 0x000fe400078e0011 */
[----:B-1----:R-:W-:Y:S05]  /*72c0*/  CALL.REL.NOINC `($__internal_18_$__cuda_sm20_div_rn_f64_full) ;  /* 0x0002158000007944 */ /* 0x002fea0003c00000 */
.L_x_10253:
[----:B------:R-:W-:Y:S05]  /*72d0*/  BSYNC B3 ;  /* 0x0000000000037941 */ /* 0x000fea0003800000 */
.L_x_10252:
[----:B------:R-:W2:Y:S01]  /*72e0*/  DSETP.NEU.AND P0, PT, R16, RZ, PT ;  /* 0x000000ff1000722a */ /* 0x000ea20003f0d000 */
[----:B------:R-:W-:-:S13]  /*72f0*/  BSSY B0, `(.L_x_10254) ;  /* 0x000002d000007945 */ /* 0x000fda0003800000 */
[----:B--2---:R-:W-:Y:S05]  /*7300*/  @!P0 BRA `(.L_x_10255) ;  /* 0x0000028000008947 */ /* 0x004fea0003800000 */
[----:B0-----:R-:W0:Y:S01]  /*7310*/  DMUL R10, R8, R8 ;  /* 0x00000008080a7228 */ /* 0x001e220000000000 */
[----:B------:R-:W-:Y:S01]  /*7320*/  IMAD.MOV.U32 R12, RZ, RZ, 0x2a25ff7e ;  /* 0x2a25ff7eff0c7424 */ /* 0x000fe200078e00ff */
[----:B------:R-:W-:Y:S01]  /*7330*/  ISETP.GE.AND P1, PT, R21, RZ, PT ;  /* 0x000000ff1500720c */ /* 0x000fe20003f26270 */
[----:B------:R-:W-:Y:S01]  /*7340*/  IMAD.MOV.U32 R13, RZ, RZ, 0x3ef53e1d ;  /* 0x3ef53e1dff0d7424 */ /* 0x000fe200078e00ff */
[----:B------:R-:W-:-:S05]  /*7350*/  DSETP.NEU.AND P0, PT, R2, R6, PT ;  /* 0x000000060200722a */ /* 0x000fca0003f0d000 */
        /* <DEDUP_REMOVED lines=20> */
[----:B0-----:R-:W0:-:S04]  /*74a0*/  DADD R8, -RZ, -R12 ;  /* 0x00000000ff087229 */ /* 0x001e08000000090c */
[----:B------:R-:W2:-:S06]  /*74b0*/  DADD R10, -R12, c[0x2][0x108] ;  /* 0x008042000c0a7629 */ /* 0x000e8c0000000100 */
[----:B0-----:R-:W-:Y:S02]  /*74c0*/  FSEL R8, R12, R8, !P1 ;  /* 0x000000080c087208 */ /* 0x001fe40004800000 */
[----:B------:R-:W-:Y:S02]  /*74d0*/  FSEL R9, R13, R9, !P1 ;  /* 0x000000090d097208 */ /* 0x000fe40004800000 */
[----:B--2---:R-:W-:Y:S02]  /*74e0*/  FSEL R15, R10, R12, !P1 ;  /* 0x0000000c0a0f7208 */ /* 0x004fe40004800000 */
[----:B------:R-:W-:Y:S02]  /*74f0*/  FSEL R11, R11, R13, !P1 ;  /* 0x0000000d0b0b7208 */ /* 0x000fe40004800000 */
[----:B------:R-:W0:-:S10]  /*7500*/  DADD R8, R8, c[0x2][0x178] ;  /* 0x00805e0008087629 */ /* 0x000e140000000000 */
[----:B0-----:R-:W-:Y:S02]  /*7510*/  FSEL R8, R8, R15, !P4 ;  /* 0x0000000f08087208 */ /* 0x001fe40006000000 */
[----:B------:R-:W-:Y:S01]  /*7520*/  FSEL R9, R9, R11, !P4 ;  /* 0x0000000b09097208 */ /* 0x000fe20006000000 */
[----:B------:R-:W-:Y:S05]  /*7530*/  @P0 BRA `(.L_x_10256) ;  /* 0x0000008000000947 */ /* 0x000fea0003800000 */
[----:B------:R-:W-:Y:S02]  /*7540*/  IMAD.MOV.U32 R8, RZ, RZ, 0x7f3321d2 ;  /* 0x7f3321d2ff087424 */ /* 0x000fe400078e00ff */
[----:B------:R-:W-:-:S03]  /*7550*/  IMAD.MOV.U32 R0, RZ, RZ, 0x4002d97c ;  /* 0x4002d97cff007424 */ /* 0x000fc600078e00ff */
[----:B------:R-:W-:Y:S02]  /*7560*/  FSEL R8, R8, 3.37028055040000000000e+12, !P1 ;  /* 0x54442d1808087808 */ /* 0x000fe40004800000 */
[----:B------:R-:W-:Y:S01]  /*7570*/  FSEL R9, R0, 1.8213495016098022461, !P1 ;  /* 0x3fe921fb00097808 */ /* 0x000fe20004800000 */
[----:B------:R-:W-:Y:S05]  /*7580*/  BRA `(.L_x_10256) ;  /* 0x0000003000007947 */ /* 0x000fea0003800000 */
.L_x_10255:
[----:B------:R-:W-:-:S04]  /*7590*/  ISETP.GE.AND P0, PT, R21, RZ, PT ;  /* 0x000000ff1500720c */ /* 0x000fc80003f06270 */
[----:B------:R-:W-:Y:S02]  /*75a0*/  FSEL R8, RZ, 3.37028055040000000000e+12, P0 ;  /* 0x54442d18ff087808 */ /* 0x000fe40000000000 */
[----:B------:R-:W-:Y:S02]  /*75b0*/  FSEL R9, RZ, 2.1426990032196044922, P0 ;  /* 0x400921fbff097808 */ /* 0x000fe40000000000 */
.L_x_10256:
[----:B------:R-:W-:Y:S05]  /*75c0*/  BSYNC B0 ;  /* 0x0000000000007941 */ /* 0x000fea0003800000 */
.L_x_10254:
[----:B------:R2:W3:Y:S02]  /*75d0*/  DADD R2, R2, R6 ;  /* 0x0000000002027229 */ /* 0x0004e40000000006 */
[----:B--2---:R-:W-:Y:S02]  /*75e0*/  LOP3.LUT R7, R9, 0x80000000, R23, 0xb8, !PT ;  /* 0x8000000009077812 */ /* 0x004fe400078eb817 */
[----:B-1----:R-:W-:-:S04]  /*75f0*/  DMUL R26, R26, 0.5 ;  /* 0x3fe000001a1a7828 */ /* 0x002fc80000000000 */
[----:B---3--:R-:W1:-:S06]  /*7600*/  DSETP.GTU.AND P0, PT, |R2|, +INF , PT ;  /* 0x7ff000000200742a */ /* 0x008e4c0003f0c200 */
[----:B-1----:R-:W-:Y:S02]  /*7610*/  FSEL R2, R2, R8, P0 ;  /* 0x0000000802027208 */ /* 0x002fe40000000000 */
[----:B------:R-:W-:Y:S01]  /*7620*/  FSEL R3, R3, R7, P0 ;  /* 0x0000000703037208 */ /* 0x000fe20000000000 */
[----:B------:R-:W-:Y:S05]  /*7630*/  BRA `(.L_x_10257) ;  /* 0x0000194000007947 */ /* 0x000fea0003800000 */
.L_x_10249:
[CC--:B------:R-:W-:Y:S01]  /*7640*/  ISETP.GT.U32.AND P1, PT, R6.reuse, R2.reuse, PT ;  /* 0x000000020600720c */ /* 0x0c0fe20003f24070 */
[----:B------:R-:W-:Y:S01]  /*7650*/  IMAD.MOV.U32 R8, RZ, RZ, RZ ;  /* 0x000000ffff087224 */ /* 0x000fe200078e00ff */
[CC--:B------:R-:W-:Y:S01]  /*7660*/  ISETP.LT.U32.AND P0, PT, R6.reuse, R2.reuse, PT ;  /* 0x000000020600720c */ /* 0x0c0fe20003f01070 */
[----:B------:R-:W-:Y:S01]  /*7670*/  IMAD.MOV.U32 R12, RZ, RZ, c[0x2][0xc] ;  /* 0x00800300ff0c7624 */ /* 0x000fe200078e00ff */
[CC--:B------:R-:W-:Y:S01]  /*7680*/  ISETP.GT.U32.AND.EX P1, PT, R7.reuse, R3.reuse, PT, P1 ;  /* 0x000000030700720c */ /* 0x0c0fe20003f24110 */
[----:B------:R-:W-:Y:S01]  /*7690*/  IMAD.MOV.U32 R18, RZ, RZ, 0x0 ;  /* 0x00000000ff127424 */ /* 0x000fe200078e00ff */
[CC--:B------:R-:W-:Y:S01]  /*76a0*/  ISETP.LT.U32.AND.EX P0, PT, R7.reuse, R3.reuse, PT, P0 ;  /* 0x000000030700720c */ /* 0x0c0fe20003f01100 */
[----:B------:R-:W-:Y:S01]  /*76b0*/  IMAD.MOV.U32 R19, RZ, RZ, 0x3fd80000 ;  /* 0x3fd80000ff137424 */ /* 0x000fe200078e00ff */
[----:B------:R-:W-:Y:S01]  /*76c0*/  SEL R31, R7, R3, P1 ;  /* 0x00000003071f7207 */ /* 0x000fe20000800000 */
[----:B------:R-:W-:Y:S01]  /*76d0*/  BSSY B0, `(.L_x_10258) ;  /* 0x0000068000007945 */ /* 0x000fe20003800000 */
[----:B------:R-:W-:-:S02]  /*76e0*/  SEL R32, R6, R2, P0 ;  /* 0x0000000206207207 */ /* 0x000fc40000000000 */
[----:B------:R-:W-:Y:S02]  /*76f0*/  SEL R29, R7, R3, P0 ;  /* 0x00000003071d7207 */ /* 0x000fe40000000000 */
[----:B------:R-:W-:Y:S01]  /*7700*/  LOP3.LUT R0, R31, 0xffc00000, RZ, 0xc0, !PT ;  /* 0xffc000001f007812 */ /* 0x000fe200078ec0ff */
[----:B------:R-:W-:Y:S01]  /*7710*/  IMAD.MOV.U32 R26, RZ, RZ, R32 ;  /* 0x000000ffff1a7224 */ /* 0x000fe200078e0020 */
[----:B------:R-:W-:Y:S01]  /*7720*/  SEL R30, R6, R2, P1 ;  /* 0x00000002061e7207 */ /* 0x000fe20000800000 */
[----:B------:R-:W-:Y:S01]  /*7730*/  IMAD.MOV.U32 R27, RZ, RZ, R29 ;  /* 0x000000ffff1b7224 */ /* 0x000fe200078e001d */
[----:B------:R-:W-:Y:S02]  /*7740*/  IADD3 R9, -R0, 0x7fd00000, RZ ;  /* 0x7fd0000000097810 */ /* 0x000fe40007ffe1ff */
[----:B------:R-:W-:Y:S02]  /*7750*/  ISETP.GE.U32.AND P2, PT, R29, 0x7ff00000, PT ;  /* 0x7ff000001d00780c */ /* 0x000fe40003f46070 */
[----:B------:R-:W-:-:S02]  /*7760*/  FSETP.GEU.AND P5, PT, |R25|, 6.5827683646048100446e-37, PT ;  /* 0x036000001900780b */ /* 0x000fc40003fae200 */
[----:B------:R-:W0:-:S04]  /*7770*/  DMUL R10, R8, R26 ;  /* 0x0000001a080a7228 */ /* 0x000e080000000000 */
[----:B------:R-:W-:-:S04]  /*7780*/  DMUL R8, R8, R30 ;  /* 0x0000001e08087228 */ /* 0x000fc80000000000 */
[----:B0-----:R-:W0:-:S06]  /*7790*/  DMUL R10, R10, R10 ;  /* 0x0000000a0a0a7228 */ /* 0x001e0c0000000000 */
[----:B0-----:R-:W0:-:S06]  /*77a0*/  DFMA R10, R8, R8, R10 ;  /* 0x00000008080a722b */ /* 0x001e0c000000000a */
[----:B0-----:R-:W0:-:S04]  /*77b0*/  DSETP.MIN.AND P0, P1, R10, c[0x2][0x8], PT ;  /* 0x008002000a00762a */ /* 0x001e080003900000 */
[----:B------:R-:W-:-:S05]  /*77c0*/  IMAD.MOV.U32 R8, RZ, RZ, R11 ;  /* 0x000000ffff087224 */ /* 0x000fca00078e000b */
[----:B0-----:R-:W-:Y:S01]  /*77d0*/  FSEL R9, R8, c[0x2][0xc], P0 ;  /* 0x0080030008097a08 */ /* 0x001fe20000000000 */
[----:B------:R-:W-:-:S04]  /*77e0*/  IMAD.MOV.U32 R8, RZ, RZ, R10 ;  /* 0x000000ffff087224 */ /* 0x000fc800078e000a */
[----:B------:R-:W-:Y:S01]  /*77f0*/  @P1 LOP3.LUT R9, R12, 0x80000, RZ, 0xfc, !PT ;  /* 0x000800000c091812 */ /* 0x000fe200078efcff */
[----:B------:R-:W-:Y:S01]  /*7800*/  IMAD.MOV.U32 R12, RZ, RZ, RZ ;  /* 0x000000ffff0c7224 */ /* 0x000fe200078e00ff */
[----:B------:R-:W-:Y:S01]  /*7810*/  SEL R8, R8, c[0x2][0x8], P0 ;  /* 0x0080020008087a07 */ /* 0x000fe20000000000 */
[----:B------:R-:W-:Y:S01]  /*7820*/  DSETP.NEU.AND P1, PT, R26, RZ, PT ;  /* 0x000000ff1a00722a */ /* 0x000fe20003f2d000 */
[----:B------:R-:W0:Y:S03]  /*7830*/  MUFU.RSQ64H R13, R9 ;  /* 0x00000009000d7308 */ /* 0x000e260000001c00 */
[----:B0-----:R-:W0:-:S06]  /*7840*/  DMUL R14, R12, R12 ;  /* 0x0000000c0c0e7228 */ /* 0x001e0c0000000000 */
[----:B0-----:R-:W0:-:S06]  /*7850*/  DFMA R14, R8, -R14, 1 ;  /* 0x3ff00000080e742b */ /* 0x001e0c000000080e */
[----:B0-----:R-:W-:-:S04]  /*7860*/  DFMA R18, R14, R18, 0.5 ;  /* 0x3fe000000e12742b */ /* 0x001fc80000000012 */
[----:B------:R-:W0:-:S06]  /*7870*/  DMUL R14, R12, R14 ;  /* 0x0000000e0c0e7228 */ /* 0x000e0c0000000000 */
[----:B0-----:R0:W1:Y:S02]  /*7880*/  DFMA R14, R18, R14, R12 ;  /* 0x0000000e120e722b */ /* 0x001064000000000c */
[----:B0-----:R-:W-:-:S04]  /*7890*/  LOP3.LUT R13, R0, 0x100000, RZ, 0xfc, !PT ;  /* 0x00100000000d7812 */ /* 0x001fc800078efcff */
[----:B-1----:R0:W1:Y:S02]  /*78a0*/  DMUL R14, R10, R14 ;  /* 0x0000000e0a0e7228 */ /* 0x0020640000000000 */
[----:B0-----:R-:W0:Y:S01]  /*78b0*/  MUFU.RCP64H R11, R17 ;  /* 0x00000011000b7308 */ /* 0x001e220000001800 */
[----:B------:R-:W-:-:S03]  /*78c0*/  IMAD.MOV.U32 R10, RZ, RZ, 0x1 ;  /* 0x00000001ff0a7424 */ /* 0x000fc600078e00ff */
[----:B-1----:R-:W1:-:S10]  /*78d0*/  DMUL R14, R14, R12 ;  /* 0x0000000c0e0e7228 */ /* 0x002e540000000000 */
[----:B-1----:R-:W-:Y:S01]  /*78e0*/  @!P2 FSEL R29, R31, R15, !P1 ;  /* 0x0000000f1f1da208 */ /* 0x002fe20004800000 */
[----:B0-----:R-:W0:Y:S01]  /*78f0*/  DFMA R8, -R16, R10, 1 ;  /* 0x3ff000001008742b */ /* 0x001e22000000010a */
[----:B------:R-:W-:Y:S02]  /*7900*/  @!P2 FSEL R32, R30, R14, !P1 ;  /* 0x0000000e1e20a208 */ /* 0x000fe40004800000 */
[----:B------:R-:W-:-:S03]  /*7910*/  ISETP.GT.AND P0, PT, R29, 0xfffff, PT ;  /* 0x000fffff1d00780c */ /* 0x000fc60003f04270 */
[----:B0-----:R-:W0:-:S06]  /*7920*/  DFMA R8, R8, R8, R8 ;  /* 0x000000080808722b */ /* 0x001e0c0000000008 */
[----:B0-----:R0:W1:Y:S02]  /*7930*/  DFMA R8, R10, R8, R10 ;  /* 0x000000080a08722b */ /* 0x001064000000000a */
[----:B0-----:R-:W-:Y:S02]  /*7940*/  IMAD.MOV.U32 R10, RZ, RZ, R32 ;  /* 0x000000ffff0a7224 */ /* 0x001fe400078e0020 */
[----:B------:R-:W-:Y:S02]  /*7950*/  IMAD.MOV.U32 R11, RZ, RZ, R29 ;  /* 0x000000ffff0b7224 */ /* 0x000fe400078e001d */
[----:B-1----:R-:W0:-:S04]  /*7960*/  DFMA R12, -R16, R8, 1 ;  /* 0x3ff00000100c742b */ /* 0x002e080000000108 */
[----:B------:R-:W1:-:S04]  /*7970*/  @!P0 DMUL R10, R10, 1.80143985094819840000e+16 ;  /* 0x435000000a0a8828 */ /* 0x000e480000000000 */
[----:B0-----:R-:W0:-:S06]  /*7980*/  DFMA R8, R8, R12, R8 ;  /* 0x0000000c0808722b */ /* 0x001e0c0000000008 */
[----:B-1----:R-:W-:Y:S01]  /*7990*/  @!P0 IMAD.MOV.U32 R29, RZ, RZ, R11 ;  /* 0x000000ffff1d8224 */ /* 0x002fe200078e000b */
[----:B0-----:R-:W0:Y:S01]  /*79a0*/  DMUL R12, R24, R8 ;  /* 0x00000008180c7228 */ /* 0x001e220000000000 */
[----:B------:R-:W-:-:S03]  /*79b0*/  @!P0 IMAD.MOV.U32 R32, RZ, RZ, R10 ;  /* 0x000000ffff208224 */ /* 0x000fc600078e000a */
[----:B------:R-:W-:Y:S02]  /*79c0*/  IADD3 R0, R29, -0x1, RZ ;  /* 0xffffffff1d007810 */ /* 0x000fe40007ffe0ff */
[----:B0-----:R-:W0:Y:S02]  /*79d0*/  DFMA R14, -R16, R12, R24 ;  /* 0x0000000c100e722b */ /* 0x001e240000000118 */
[----:B------:R-:W-:-:S04]  /*79e0*/  ISETP.GE.U32.AND P1, PT, R0, 0x7fefffff, PT ;  /* 0x7fefffff0000780c */ /* 0x000fc80003f26070 */
[----:B0-----:R0:W1:-:S09]  /*79f0*/  DFMA R8, R8, R14, R12 ;  /* 0x0000000e0808722b */ /* 0x001052000000000c */
[----:B0-----:R-:W-:Y:S01]  /*7a00*/  @P1 IMAD.MOV.U32 R12, RZ, RZ, 0x0 ;  /* 0x00000000ff0c1424 */ /* 0x001fe200078e00ff */
[----:B------:R-:W-:Y:S01]  /*7a10*/  @P1 FSETP.NEU.FTZ.AND P2, PT, R11, RZ, PT ;  /* 0x000000ff0b00120b */ /* 0x000fe20003f5d000 */
[----:B------:R-:W-:Y:S02]  /*7a20*/  @P1 IMAD.MOV.U32 R13, RZ, RZ, 0x7ff00000 ;  /* 0x7ff00000ff0d1424 */ /* 0x000fe400078e00ff */
[----:B-1----:R-:W-:-:S04]  /*7a30*/  FFMA R0, RZ, R17, R9 ;  /* 0x00000011ff007223 */ /* 0x002fc80000000009 */
[----:B------:R-:W0:Y:S01]  /*7a40*/  @P1 DFMA R12, R10, R12, +INF ;  /* 0x7ff000000a0c142b */ /* 0x000e22000000000c */
[----:B------:R-:W-:Y:S01]  /*7a50*/  FSETP.GT.AND P3, PT, |R0|, 1.469367938527859385e-39, PT ;  /* 0x001000000000780b */ /* 0x000fe20003f64200 */
[----:B------:R-:W-:Y:S02]  /*7a60*/  IMAD.MOV.U32 R0, RZ, RZ, -0x3ff ;  /* 0xfffffc01ff007424 */ /* 0x000fe400078e00ff */
[----:B------:R-:W-:-:S06]  /*7a70*/  @!P0 IMAD.MOV.U32 R0, RZ, RZ, -0x435 ;  /* 0xfffffbcbff008424 */ /* 0x000fcc00078e00ff */
        /* <DEDUP_REMOVED lines=8> */
[----:B------:R-:W-:Y:S01]  /*7b00*/  IMAD.MOV.U32 R31, RZ, RZ, 0x3eb1380b ;  /* 0x3eb1380bff1f7424 */ /* 0x000fe200078e00ff */
[----:B------:R-:W-:Y:S01]  /*7b10*/  MOV R10, R32 ;  /* 0x00000020000a7202 */ /* 0x000fe20000000f00 */
        /* <DEDUP_REMOVED lines=35> */
.L_x_10259:
[----:B------:R-:W-:Y:S05]  /*7d50*/  BSYNC B0 ;  /* 0x0000000000007941 */ /* 0x000fea0003800000 */
.L_x_10258:
        /* <DEDUP_REMOVED lines=8> */
.L_x_10261:
[----:B------:R-:W-:Y:S05]  /*7de0*/  BSYNC B3 ;  /* 0x0000000000037941 */ /* 0x000fea0003800000 */
.L_x_10260:
        /* <DEDUP_REMOVED lines=43> */
.L_x_10263:
[----:B------:R-:W-:-:S04]  /*80a0*/  ISETP.GE.AND P0, PT, R21, RZ, PT ;  /* 0x000000ff1500720c */ /* 0x000fc80003f06270 */
[----:B------:R-:W-:Y:S02]  /*80b0*/  FSEL R8, RZ, 3.37028055040000000000e+12, P0 ;  /* 0x54442d18ff087808 */ /* 0x000fe40000000000 */
[----:B------:R-:W-:Y:S02]  /*80c0*/  FSEL R9, RZ, 2.1426990032196044922, P0 ;  /* 0x400921fbff097808 */ /* 0x000fe40000000000 */
.L_x_10264:
[----:B------:R-:W-:Y:S05]  /*80d0*/  BSYNC B0 ;  /* 0x0000000000007941 */ /* 0x000fea0003800000 */
.L_x_10262:
[----:B------:R2:W3:Y:S02]  /*80e0*/  DADD R2, R2, R6 ;  /* 0x0000000002027229 */ /* 0x0004e40000000006 */
[----:B--2---:R-:W-:-:S04]  /*80f0*/  LOP3.LUT R7, R9, 0x80000000, R23, 0xb8, !PT ;  /* 0x8000000009077812 */ /* 0x004fc800078eb817 */
[----:B---3--:R-:W2:-:S06]  /*8100*/  DSETP.GTU.AND P0, PT, |R2|, +INF , PT ;  /* 0x7ff000000200742a */ /* 0x008e8c0003f0c200 */
[----:B--2---:R-:W-:Y:S02]  /*8110*/  FSEL R2, R2, R8, P0 ;  /* 0x0000000802027208 */ /* 0x004fe40000000000 */
[----:B------:R-:W-:Y:S01]  /*8120*/  FSEL R3, R3, R7, P0 ;  /* 0x0000000703037208 */ /* 0x000fe20000000000 */
[----:B------:R-:W-:Y:S05]  /*8130*/  BRA `(.L_x_10257) ;  /* 0x00000e4000007947 */ /* 0x000fea0003800000 */
.L_x_10248:
[----:B------:R-:W0:Y:S01]  /*8140*/  MUFU.RCP64H R9, 2.718280792236328125 ;  /* 0x4005bf0a00097908 */ /* 0x000e220000001800 */
[----:B------:R-:W-:Y:S01]  /*8150*/  IMAD.MOV.U32 R12, RZ, RZ, -0x74eba897 ;  /* 0x8b145769ff0c7424 */ /* 0x000fe200078e00ff */
[----:B------:R-:W-:Y:S01]  /*8160*/  FSETP.GEU.AND P1, PT, |R21|, 6.5827683646048100446e-37, PT ;  /* 0x036000001500780b */ /* 0x000fe20003f2e200 */
[----:B------:R-:W-:Y:S01]  /*8170*/  IMAD.MOV.U32 R13, RZ, RZ, 0x4005bf0a ;  /* 0x4005bf0aff0d7424 */ /* 0x000fe200078e00ff */
[----:B------:R-:W-:Y:S01]  /*8180*/  BSSY B3, `(.L_x_10265) ;  /* 0x0000013000037945 */ /* 0x000fe20003800000 */
[----:B------:R-:W-:-:S06]  /*8190*/  IMAD.MOV.U32 R8, RZ, RZ, 0x1 ;  /* 0x00000001ff087424 */ /* 0x000fcc00078e00ff */
[----:B0-----:R-:W0:-:S06]  /*81a0*/  DFMA R10, R8, -R12, 1 ;  /* 0x3ff00000080a742b */ /* 0x001e0c000000080c */
[----:B0-----:R-:W0:-:S06]  /*81b0*/  DFMA R10, R10, R10, R10 ;  /* 0x0000000a0a0a722b */ /* 0x001e0c000000000a */
[----:B0-----:R-:W0:-:S06]  /*81c0*/  DFMA R10, R8, R10, R8 ;  /* 0x0000000a080a722b */ /* 0x001e0c0000000008 */
[----:B0-----:R-:W0:-:S06]  /*81d0*/  DFMA R8, R10, -R12, 1 ;  /* 0x3ff000000a08742b */ /* 0x001e0c000000080c */
[----:B0-----:R-:W0:-:S06]  /*81e0*/  DFMA R8, R10, R8, R10 ;  /* 0x000000080a08722b */ /* 0x001e0c000000000a */
[----:B0-----:R-:W0:-:S06]  /*81f0*/  DMUL R10, R8, R20 ;  /* 0x00000014080a7228 */ /* 0x001e0c0000000000 */
[----:B0-----:R-:W0:-:S06]  /*8200*/  DFMA R12, R10, c[0x2][0x220], R20 ;  /* 0x008088000a0c7a2b */ /* 0x001e0c0000000014 */
[----:B0-----:R-:W0:-:S10]  /*8210*/  DFMA R8, R8, R12, R10 ;  /* 0x0000000c0808722b */ /* 0x001e14000000000a */
[----:B0-----:R-:W-:-:S05]  /*8220*/  FFMA R0, RZ, 2.0897850990295410156, R9 ;  /* 0x4005bf0aff007823 */ /* 0x001fca0000000009 */
[----:B------:R-:W-:-:S13]  /*8230*/  FSETP.GT.AND P0, PT, |R0|, 1.469367938527859385e-39, PT ;  /* 0x001000000000780b */ /* 0x000fda0003f04200 */
[----:B------:R-:W-:Y:S05]  /*8240*/  @P0 BRA P1, `(.L_x_10266) ;  /* 0x0000006000000947 */ /* 0x000fea0000800000 */
[----:B------:R-:W-:Y:S01]  /*8250*/  IMAD.MOV.U32 R8, RZ, RZ, R20 ;  /* 0x000000ffff087224 */ /* 0x000fe200078e0014 */
[----:B------:R-:W-:Y:S01]  /*8260*/  MOV R0, 0x82b0 ;  /* 0x000082b000007802 */ /* 0x000fe20000000f00 */
[----:B------:R-:W-:Y:S02]  /*8270*/  IMAD.MOV.U32 R9, RZ, RZ, R21 ;  /* 0x000000ffff097224 */ /* 0x000fe400078e0015 */
[----:B------:R-:W-:Y:S02]  /*8280*/  IMAD.MOV.U32 R10, RZ, RZ, -0x74eba897 ;  /* 0x8b145769ff0a7424 */ /* 0x000fe400078e00ff */
[----:B------:R-:W-:Y:S02]  /*8290*/  IMAD.MOV.U32 R11, RZ, RZ, 0x4005bf0a ;  /* 0x4005bf0aff0b7424 */ /* 0x000fe400078e00ff */
[----:B------:R-:W-:Y:S05]  /*82a0*/  CALL.REL.NOINC `($__internal_18_$__cuda_sm20_div_rn_f64_full) ;  /* 0x000205a000007944 */ /* 0x000fea0003c00000 */
.L_x_10266:
[----:B------:R-:W-:Y:S05]  /*82b0*/  BSYNC B3 ;  /* 0x0000000000037941 */ /* 0x000fea0003800000 */
.L_x_10265:
[----:B------:R-:W0:Y:S01]  /*82c0*/  MUFU.RCP64H R11, 2.718280792236328125 ;  /* 0x4005bf0a000b7908 */ /* 0x000e220000001800 */
[----:B------:R-:W-:Y:S01]  /*82d0*/  IMAD.MOV.U32 R12, RZ, RZ, -0x74eba897 ;  /* 0x8b145769ff0c7424 */ /* 0x000fe200078e00ff */
[----:B------:R-:W-:Y:S01]  /*82e0*/  FSETP.GEU.AND P1, PT, |R23|, 6.5827683646048100446e-37, PT ;  /* 0x036000001700780b */ /* 0x000fe20003f2e200 */
[----:B------:R-:W-:Y:S01]  /*82f0*/  IMAD.MOV.U32 R13, RZ, RZ, 0x4005bf0a ;  /* 0x4005bf0aff0d7424 */ /* 0x000fe200078e00ff */
[----:B------:R-:W-:Y:S01]  /*8300*/  BSSY B3, `(.L_x_10267) ;  /* 0x0000016000037945 */ /* 0x000fe20003800000 */
[----:B------:R-:W-:Y:S01]  /*8310*/  IMAD.MOV.U32 R10, RZ, RZ, 0x1 ;  /* 0x00000001ff0a7424 */ /* 0x000fe200078e00ff */
[----:B------:R-:W-:-:S05]  /*8320*/  DADD R26, -RZ, |R8| ;  /* 0x00000000ff1a7229 */ /* 0x000fca0000000508 */
        /* <DEDUP_REMOVED lines=17> */
[----:B------:R-:W-:Y:S02]  /*8440*/  IMAD.MOV.U32 R10, RZ, RZ, R8 ;  /* 0x000000ffff0a7224 */ /* 0x000fe400078e0008 */
[----:B------:R-:W-:Y:S02]  /*8450*/  IMAD.MOV.U32 R11, RZ, RZ, R9 ;  /* 0x000000ffff0b7224 */ /* 0x000fe400078e0009 */
.L_x_10268:
[----:B------:R-:W-:Y:S05]  /*8460*/  BSYNC B3 ;  /* 0x0000000000037941 */ /* 0x000fea0003800000 */
.L_x_10267:
[----:B------:R-:W0:Y:S01]  /*8470*/  DADD R10, -RZ, |R10| ;  /* 0x00000000ff0a7229 */ /* 0x000e22000000050a */
[----:B------:R-:W-:Y:S01]  /*8480*/  IMAD.MOV.U32 R8, RZ, RZ, RZ ;  /* 0x000000ffff087224 */ /* 0x000fe200078e00ff */
[----:B------:R-:W-:Y:S01]  /*8490*/  BSSY B0, `(.L_x_10269) ;  /* 0x0000070000007945 */ /* 0x000fe20003800000 */
[----:B------:R-:W-:Y:S01]  /*84a0*/  IMAD.MOV.U32 R12, RZ, RZ, c[0x2][0xc] ;  /* 0x00800300ff0c7624 */ /* 0x000fe200078e00ff */
[----:B------:R-:W-:Y:S01]  /*84b0*/  FSETP.GEU.AND P5, PT, |R25|, 6.5827683646048100446e-37, PT ;  /* 0x036000001900780b */ /* 0x000fe20003fae200 */
[----:B------:R-:W-:-:S02]  /*84c0*/  IMAD.MOV.U32 R18, RZ, RZ, 0x0 ;  /* 0x00000000ff127424 */ /* 0x000fc400078e00ff */
[----:B------:R-:W-:-:S03]  /*84d0*/  IMAD.MOV.U32 R19, RZ, RZ, 0x3fd80000 ;  /* 0x3fd80000ff137424 */ /* 0x000fc600078e00ff */
[CC--:B0-----:R-:W-:Y:S02]  /*84e0*/  ISETP.GT.U32.AND P1, PT, R10.reuse, R26.reuse, PT ;  /* 0x0000001a0a00720c */ /* 0x0c1fe40003f24070 */
[CC--:B------:R-:W-:Y:S02]  /*84f0*/  ISETP.LT.U32.AND P0, PT, R10.reuse, R26.reuse, PT ;  /* 0x0000001a0a00720c */ /* 0x0c0fe40003f01070 */
[CC--:B------:R-:W-:Y:S02]  /*8500*/  ISETP.GT.U32.AND.EX P1, PT, R11.reuse, R27.reuse, PT, P1 ;  /* 0x0000001b0b00720c */ /* 0x0c0fe40003f24110 */
[CC--:B------:R-:W-:Y:S02]  /*8510*/  ISETP.LT.U32.AND.EX P0, PT, R11.reuse, R27.reuse, PT, P0 ;  /* 0x0000001b0b00720c */ /* 0x0c0fe40003f01100 */
[----:B------:R-:W-:Y:S02]  /*8520*/  SEL R31, R11, R27, P1 ;  /* 0x0000001b0b1f7207 */ /* 0x000fe40000800000 */
[----:B------:R-:W-:-:S02]  /*8530*/  SEL R32, R10, R26, P0 ;  /* 0x0000001a0a207207 */ /* 0x000fc40000000000 */
[----:B------:R-:W-:Y:S02]  /*8540*/  SEL R29, R11, R27, P0 ;  /* 0x0000001b0b1d7207 */ /* 0x000fe40000000000 */
[----:B------:R-:W-:Y:S02]  /*8550*/  LOP3.LUT R0, R31, 0xffc00000, RZ, 0xc0, !PT ;  /* 0xffc000001f007812 */ /* 0x000fe400078ec0ff */
[----:B------:R-:W-:Y:S01]  /*8560*/  SEL R30, R10, R26, P1 ;  /* 0x0000001a0a1e7207 */ /* 0x000fe20000800000 */
[----:B------:R-:W-:Y:S01]  /*8570*/  IMAD.MOV.U32 R26, RZ, RZ, R32 ;  /* 0x000000ffff1a7224 */ /* 0x000fe200078e0020 */
[----:B------:R-:W-:Y:S01]  /*8580*/  IADD3 R9, -R0, 0x7fd00000, RZ ;  /* 0x7fd0000000097810 */ /* 0x000fe20007ffe1ff */
[----:B------:R-:W-:Y:S01]  /*8590*/  IMAD.MOV.U32 R27, RZ, RZ, R29 ;  /* 0x000000ffff1b7224 */ /* 0x000fe200078e001d */
[----:B------:R-:W-:-:S05]  /*85a0*/  ISETP.GE.U32.AND P2, PT, R29, 0x7ff00000, PT ;  /* 0x7ff000001d00780c */ /* 0x000fca0003f46070 */
        /* <DEDUP_REMOVED lines=94> */
.L_x_10270:
[----:B------:R-:W-:Y:S05]  /*8b90*/  BSYNC B0 ;  /* 0x0000000000007941 */ /* 0x000fea0003800000 */
.L_x_10269:
        /* <DEDUP_REMOVED lines=8> */
.L_x_10272:
[----:B------:R-:W-:Y:S05]  /*8c20*/  BSYNC B3 ;  /* 0x0000000000037941 */ /* 0x000fea0003800000 */
.L_x_10271:
        /* <DEDUP_REMOVED lines=43> */
.L_x_10274:
[----:B------:R-:W-:-:S04]  /*8ee0*/  ISETP.GE.AND P0, PT, R21, RZ, PT ;  /* 0x000000ff1500720c */ /* 0x000fc80003f06270 */
[----:B------:R-:W-:Y:S02]  /*8ef0*/  FSEL R8, RZ, 3.37028055040000000000e+12, P0 ;  /* 0x54442d18ff087808 */ /* 0x000fe40000000000 */
[----:B------:R-:W-:Y:S02]  /*8f00*/  FSEL R9, RZ, 2.1426990032196044922, P0 ;  /* 0x400921fbff097808 */ /* 0x000fe40000000000 */
.L_x_10275:
[----:B------:R-:W-:Y:S05]  /*8f10*/  BSYNC B0 ;  /* 0x0000000000007941 */ /* 0x000fea0003800000 */
.L_x_10273:
[----:B------:R2:W3:Y:S02]  /*8f20*/  DADD R2, R2, R6 ;  /* 0x0000000002027229 */ /* 0x0004e40000000006 */
[----:B--2---:R-:W-:Y:S02]  /*8f30*/  LOP3.LUT R7, R9, 0x80000000, R23, 0xb8, !PT ;  /* 0x8000000009077812 */ /* 0x004fe400078eb817 */
[----:B-1----:R-:W-:-:S04]  /*8f40*/  DADD R26, R26, 1 ;  /* 0x3ff000001a1a7429 */ /* 0x002fc80000000000 */
[----:B---3--:R-:W1:-:S06]  /*8f50*/  DSETP.GTU.AND P0, PT, |R2|, +INF , PT ;  /* 0x7ff000000200742a */ /* 0x008e4c0003f0c200 */
[----:B-1----:R-:W-:Y:S02]  /*8f60*/  FSEL R2, R2, R8, P0 ;  /* 0x0000000802027208 */ /* 0x002fe40000000000 */
[----:B------:R-:W-:Y:S02]  /*8f70*/  FSEL R3, R3, R7, P0 ;  /* 0x0000000703037208 */ /* 0x000fe40000000000 */
.L_x_10257:
[----:B------:R-:W-:Y:S05]  /*8f80*/  BSYNC B2 ;  /* 0x0000000000027941 */ /* 0x000fea0003800000 */
.L_x_10247:
[----:B-1----:R-:W1:Y:S01]  /*8f90*/  DADD R26, R26, c[0x2][0x50] ;  /* 0x008014001a1a7629 */ /* 0x002e620000000000 */
[----:B------:R-:W-:-:S03]  /*8fa0*/  ISETP.NE.AND P0, PT, R28, RZ, PT ;  /* 0x000000ff1c00720c */ /* 0x000fc60003f05270 */
[----:B------:R-:W-:-:S04]  /*8fb0*/  DADD R2, -RZ, |R2| ;  /* 0x00000000ff027229 */ /* 0x000fc80000000502 */
[----:B-1----:R-:W1:-:S10]  /*8fc0*/  DADD R6, -RZ, -R26 ;  /* 0x00000000ff067229 */ /* 0x002e54000000091a */
[----:B-1----:R-:W-:Y:S02]  /*8fd0*/  FSEL R8, R6, R26, !P0 ;  /* 0x0000001a06087208 */ /* 0x002fe40004000000 */
[----:B------:R-:W-:Y:S01]  /*8fe0*/  FSEL R9, R7, R27, !P0 ;  /* 0x0000001b07097208 */ /* 0x000fe20004000000 */
[----:B------:R-:W-:Y:S05]  /*8ff0*/  BRA `(.L_x_10246) ;  /* 0x0000013000007947 */ /* 0x000fea0003800000 */
.L_x_10154:
[----:B-12---:R-:W0:-:S14]  /*9000*/  DSETP.NEU.AND P0, PT, R2, +INF , PT ;  /* 0x7ff000000200742a */ /* 0x006e1c0003f0d000 */
[----:B0-----:R0:W1:Y:S01]  /*9010*/  @!P0 DADD R2, R22, R22 ;  /* 0x0000000016028229 */ /* 0x0010620000000016 */
[----:B------:R-:W-:Y:S02]  /*9020*/  @!P0 IMAD.MOV.U32 R8, RZ, RZ, 0x0 ;  /* 0x00000000ff088424 */ /* 0x000fe400078e00ff */
[----:B------:R-:W-:Y:S01]  /*9030*/  @!P0 IMAD.MOV.U32 R9, RZ, RZ, -0x100000 ;  /* 0xfff00000ff098424 */ /* 0x000fe200078e00ff */
[----:B------:R-:W-:Y:S05]  /*9040*/  @!P0 BRA `(.L_x_10246) ;  /* 0x000000e000008947 */ /* 0x000fea0003800000 */
[----:B01----:R-:W0:-:S14]  /*9050*/  DSETP.NEU.AND P0, PT, R6, +INF , PT ;  /* 0x7ff000000600742a */ /* 0x003e1c0003f0d000 */
[----:B0-----:R0:W1:-:S04]  /*9060*/  @!P0 DADD R2, R20, R20 ;  /* 0x0000000014028229 */ /* 0x0010480000000014 */
[----:B------:R0:W2:Y:S01]  /*9070*/  @!P0 DADD R8, -RZ, -R22 ;  /* 0x00000000ff088229 */ /* 0x0000a20000000916 */
[----:B------:R-:W-:Y:S05]  /*9080*/  @!P0 BRA `(.L_x_10246) ;  /* 0x000000a000008947 */ /* 0x000fea0003800000 */
[----:B-1----:R-:W1:-:S14]  /*9090*/  DSETP.NEU.AND P0, PT, R20, RZ, PT ;  /* 0x000000ff1400722a */ /* 0x002e5c0003f0d000 */
[----:B-1----:R-:W-:-:S04]  /*90a0*/  @P0 DADD R2, RZ, R20 ;  /* 0x00000000ff020229 */ /* 0x002fc80000000014 */
[----:B------:R-:W1:-:S06]  /*90b0*/  @P0 DADD R6, RZ, R22 ;  /* 0x00000000ff060229 */ /* 0x000e4c0000000016 */
[----:B-1----:R-:W1:-:S10]  /*90c0*/  @P0 DADD R2, R2, R6 ;  /* 0x0000000002020229 */ /* 0x002e540000000006 */
[----:B-12---:R-:W-:Y:S02]  /*90d0*/  @P0 IMAD.MOV.U32 R8, RZ, RZ, R2 ;  /* 0x000000ffff080224 */ /* 0x006fe400078e0002 */
[----:B------:R-:W-:Y:S01]  /*90e0*/  @P0 IMAD.MOV.U32 R9, RZ, RZ, R3 ;  /* 0x000000ffff090224 */ /* 0x000fe200078e0003 */
[----:B------:R-:W-:Y:S05]  /*90f0*/  @P0 BRA `(.L_x_10246) ;  /* 0x0000003000000947 */ /* 0x000fea0003800000 */
[----:B------:R-:W2:Y:S01]  /*9100*/  LDL.64 R2, [R1+0x8] ;  /* 0x0000080001027983 */ /* 0x000ea20000100a00 */
[----:B------:R1:W3:-:S04]  /*9110*/  DADD R8, R22, R22 ;  /* 0x0000000016087229 */ /* 0x0002c80000000016 */
[----:B--2---:R-:W2:-:S06]  /*9120*/  DADD R2, R2, c[0x2][0x178] ;  /* 0x00805e0002027629 */ /* 0x004e8c0000000000 */
.L_x_10246:
[----:B01-3--:R-:W-:Y:S05]  /*9130*/  BSYNC B1 ;  /* 0x0000000000017941 */ /* 0x00bfea0003800000 */
.L_x_10153:
[----:B--2---:R-:W0:Y:S01]  /*9140*/  DSETP.GTU.AND P0, PT, |R2|, +INF , PT ;  /* 0x7ff000000200742a */ /* 0x004e220003f0c200 */
[----:B------:R-:W-:-:S13]  /*9150*/  BSSY B0, `(.L_x_10276) ;  /* 0x000000e000007945 */ /* 0x000fda0003800000 */
[----:B0-----:R-:W-:Y:S05]  /*9160*/  @P0 BRA `(.L_x_10277) ;  /* 0x0000008000000947 */ /* 0x001fea0003800000 */
[----:B------:R-:W0:Y:S01]  /*9170*/  DSETP.GTU.AND P0, PT, |R8|, +INF , PT ;  /* 0x7ff000000800742a */ /* 0x000e220003f0c200 */
[----:B------:R-:W-:Y:S02]  /*9180*/  IMAD.MOV.U32 R10, RZ, RZ, R8 ;  /* 0x000000ffff0a7224 */ /* 0x000fe400078e0008 */
[----:B------:R-:W-:-:S11]  /*9190*/  IMAD.MOV.U32 R11, RZ, RZ, R9 ;  /* 0x000000ffff0b7224 */ /* 0x000fd600078e0009 */
[----:B0-----:R-:W-:Y:S05]  /*91a0*/  @P0 BRA `(.L_x_10278) ;  /* 0x0000008000000947 */ /* 0x001fea0003800000 */
[----:B------:R-:W0:Y:S01]  /*91b0*/  DADD R8, -RZ, |R8| ;  /* 0x00000000ff087229 */ /* 0x000e220000000508 */
[----:B------:R-:W-:Y:S01]  /*91c0*/  LOP3.LUT R11, R3, 0x80000000, R23, 0xb8, !PT ;  /* 0x80000000030b7812 */ /* 0x000fe200078eb817 */
[----:B------:R-:W-:Y:S01]  /*91d0*/  IMAD.MOV.U32 R10, RZ, RZ, R2 ;  /* 0x000000ffff0a7224 */ /* 0x000fe200078e0002 */
[----:B------:R-:W-:Y:S05]  /*91e0*/  BRA `(.L_x_10278) ;  /* 0x0000004000007947 */ /* 0x000fea0003800000 */
.L_x_10277:
[----:B------:R-:W0:Y:S01]  /*91f0*/  DSETP.GTU.AND P0, PT, |R8|, +INF , PT ;  /* 0x7ff000000800742a */ /* 0x000e220003f0c200 */
[----:B------:R-:W-:Y:S02]  /*9200*/  IMAD.MOV.U32 R10, RZ, RZ, R2 ;  /* 0x000000ffff0a7224 */ /* 0x000fe400078e0002 */
[----:B------:R-:W-:-:S11]  /*9210*/  IMAD.MOV.U32 R11, RZ, RZ, R3 ;  /* 0x000000ffff0b7224 */ /* 0x000fd600078e0003 */
[----:B0-----:R-:W0:-:S06]  /*9220*/  @!P0 DADD R8, -RZ, |R8| ;  /* 0x00000000ff088229 */ /* 0x001e0c0000000508 */
.L_x_10278:
[----:B0-----:R-:W-:Y:S05]  /*9230*/  BSYNC B0 ;  /* 0x0000000000007941 */ /* 0x001fea0003800000 */
.L_x_10276:
        /* <DEDUP_REMOVED lines=15> */
.L_x_10282:
[----:B------:R-:W0:Y:S02]  /*9330*/  F2I.S64.F64.TRUNC R8, R8 ;  /* 0x0000000800087311 */ /* 0x000e24000030d900 */
[----:B0-----:R-:W-:-:S05]  /*9340*/  IMAD.MOV.U32 R3, RZ, RZ, R8 ;  /* 0x000000ffff037224 */ /* 0x001fca00078e0008 */
[----:B------:R0:W-:Y:S01]  /*9350*/  STG.E.U8 [R4.64], R3 ;  /* 0x0000000304007986 */ /* 0x0001e2000c101124 */
[----:B------:R-:W-:Y:S05]  /*9360*/  BRA `(.L_x_10284) ;  /* 0x00000f1000007947 */ /* 0x000fea0003800000 */
.L_x_10281:
        /* <DEDUP_REMOVED lines=9> */
.L_x_10286:
[----:B------:R-:W0:Y:S02]  /*9400*/  F2I.F64.TRUNC R9, R8 ;  /* 0x0000000800097311 */ /* 0x000e24000030d100 */
[----:B0-----:R0:W-:Y:S01]  /*9410*/  STG.E [R4.64], R9 ;  /* 0x0000000904007986 */ /* 0x0011e2000c101924 */
[----:B------:R-:W-:Y:S05]  /*9420*/  BRA `(.L_x_10284) ;  /* 0x00000e5000007947 */ /* 0x000fea0003800000 */
.L_x_10285:
[----:B------:R-:W0:Y:S02]  /*9430*/  F2I.F64.TRUNC R9, R8 ;  /* 0x0000000800097311 */ /* 0x000e24000030d100 */
[----:B0-----:R0:W-:Y:S01]  /*9440*/  STG.E.U16 [R4.64], R9 ;  /* 0x0000000904007986 */ /* 0x0011e2000c101524 */
[----:B------:R-:W-:Y:S05]  /*9450*/  BRA `(.L_x_10284) ;  /* 0x00000e2000007947 */ /* 0x000fea0003800000 */
.L_x_10280:
        /* <DEDUP_REMOVED lines=11> */
.L_x_10288:
[----:B------:R-:W0:Y:S01]  /*9510*/  F2F.F32.F64 R0, R8 ;  /* 0x0000000800007310 */ /* 0x000e220000301000 */
[----:B------:R-:W0:-:S14]  /*9520*/  DSETP.GEU.AND P0, PT, |R8|, c[0x2][0x228], PT ;  /* 0x00808a000800762a */ /* 0x000e1c0003f0e200 */
[----:B0-----:R-:W-:-:S05]  /*9530*/  @!P0 FMUL R0, R0, 1.175494350822287508e-38 ;  /* 0x0080000000008820 */ /* 0x001fca0000400000 */
[----:B------:R-:W-:-:S05]  /*9540*/  F2FP.PACK_AB R0, RZ, R0 ;  /* 0x00000000ff00723e */ /* 0x000fca00000000ff */
[----:B------:R0:W-:Y:S01]  /*9550*/  STG.E.U16 [R4.64], R0 ;  /* 0x0000000004007986 */ /* 0x0001e2000c101524 */
[----:B------:R-:W-:Y:S05]  /*9560*/  BRA `(.L_x_10284) ;  /* 0x00000d1000007947 */ /* 0x000fea0003800000 */
.L_x_10287:
[----:B------:R-:W-:-:S13]  /*9570*/  ISETP.NE.AND P0, PT, R0, 0x7, PT ;  /* 0x000000070000780c */ /* 0x000fda0003f05270 */
[----:B------:R-:W-:Y:S05]  /*9580*/  @!P0 BRA `(.L_x_10289) ;  /* 0x0000015000008947 */ /* 0x000fea0003800000 */
[----:B------:R-:W-:-:S13]  /*9590*/  ISETP.NE.AND P0, PT, R0, 0x8, PT ;  /* 0x000000080000780c */ /* 0x000fda0003f05270 */
[----:B------:R-:W-:Y:S05]  /*95a0*/  @!P0 BRA `(.L_x_10290) ;  /* 0x000000a000008947 */ /* 0x000fea0003800000 */
[----:B------:R-:W-:-:S13]  /*95b0*/  ISETP.NE.AND P0, PT, R0, 0x9, PT ;  /* 0x000000090000780c */ /* 0x000fda0003f05270 */
[----:B------:R-:W-:Y:S05]  /*95c0*/  @P0 BRA `(.L_x_10283) ;  /* 0x00000b2000000947 */ /* 0x000fea0003800000 */
[----:B------:R-:W0:Y:S01]  /*95d0*/  F2F.F32.F64 R3, R10 ;  /* 0x0000000a00037310 */ /* 0x000e220000301000 */
[----:B------:R-:W0:-:S04]  /*95e0*/  DSETP.GEU.AND P0, PT, |R10|, c[0x2][0x228], PT ;  /* 0x00808a000a00762a */ /* 0x000e080003f0e200 */
[----:B------:R-:W1:-:S03]  /*95f0*/  DSETP.GEU.AND P1, PT, |R8|, c[0x2][0x228], PT ;  /* 0x00808a000800762a */ /* 0x000e460003f2e200 */
[----:B------:R-:W1:Y:S07]  /*9600*/  F2F.F32.F64 R2, R8 ;  /* 0x0000000800027310 */ /* 0x000e6e0000301000 */
[----:B0-----:R-:W-:-:S04]  /*9610*/  @!P0 FMUL R3, R3, 1.175494350822287508e-38 ;  /* 0x0080000003038820 */ /* 0x001fc80000400000 */
[----:B-1----:R-:W-:-:S05]  /*9620*/  @!P1 FMUL R2, R2, 1.175494350822287508e-38 ;  /* 0x0080000002029820 */ /* 0x002fca0000400000 */
[----:B------:R0:W-:Y:S01]  /*9630*/  STG.E.64 [R4.64], R2 ;  /* 0x0000000204007986 */ /* 0x0001e2000c101b24 */
[----:B------:R-:W-:Y:S05]  /*9640*/  BRA `(.L_x_10284) ;  /* 0x00000c3000007947 */ /* 0x000fea0003800000 */
.L_x_10290:
[----:B------:R-:W0:Y:S01]  /*9650*/  F2F.F32.F64 R3, R8 ;  /* 0x0000000800037310 */ /* 0x000e220000301000 */
[----:B------:R-:W0:-:S04]  /*9660*/  DSETP.GEU.AND P0, PT, |R8|, c[0x2][0x228], PT ;  /* 0x00808a000800762a */ /* 0x000e080003f0e200 */
[----:B------:R-:W1:-:S03]  /*9670*/  DSETP.GEU.AND P1, PT, |R10|, c[0x2][0x228], PT ;  /* 0x00808a000a00762a */ /* 0x000e460003f2e200 */
[----:B------:R-:W1:Y:S07]  /*9680*/  F2F.F32.F64 R0, R10 ;  /* 0x0000000a00007310 */ /* 0x000e6e0000301000 */
[----:B0-----:R-:W-:-:S04]  /*9690*/  @!P0 FMUL R3, R3, 1.175494350822287508e-38 ;  /* 0x0080000003038820 */ /* 0x001fc80000400000 */
[----:B-1----:R-:W-:-:S05]  /*96a0*/  @!P1 FMUL R0, R0, 1.175494350822287508e-38 ;  /* 0x0080000000009820 */ /* 0x002fca0000400000 */
[----:B------:R-:W-:-:S05]  /*96b0*/  F2FP.PACK_AB R3, R0, R3 ;  /* 0x000000030003723e */ /* 0x000fca00000000ff */
[----:B------:R0:W-:Y:S01]  /*96c0*/  STG.E [R4.64], R3 ;  /* 0x0000000304007986 */ /* 0x0001e2000c101924 */
[----:B------:R-:W-:Y:S05]  /*96d0*/  BRA `(.L_x_10284) ;  /* 0x00000ba000007947 */ /* 0x000fea0003800000 */
.L_x_10289:
[----:B------:R0:W-:Y:S01]  /*96e0*/  STG.E.64 [R4.64], R8 ;  /* 0x0000000804007986 */ /* 0x0001e2000c101b24 */
[----:B------:R-:W-:Y:S05]  /*96f0*/  BRA `(.L_x_10284) ;  /* 0x00000b8000007947 */ /* 0x000fea0003800000 */
.L_x_10279:
        /* <DEDUP_REMOVED lines=9> */
[----:B0-----:R-:W0:-:S06]  /*9790*/  DSETP.NEU.OR P0, PT, R8, RZ, P0 ;  /* 0x000000ff0800722a */ /* 0x001e0c000070d400 */
[----:B0-----:R-:W-:-:S05]  /*97a0*/  SEL R3, RZ, 0x1, !P0 ;  /* 0x00000001ff037807 */ /* 0x001fca0004000000 */
[----:B------:R0:W-:Y:S01]  /*97b0*/  STG.E.U8 [R4.64], R3 ;  /* 0x0000000304007986 */ /* 0x0001e2000c101124 */
[----:B------:R-:W-:Y:S05]  /*97c0*/  BRA `(.L_x_10284) ;  /* 0x00000ab000007947 */ /* 0x000fea0003800000 */
.L_x_10293:
[----:B------:R0:W-:Y:S01]  /*97d0*/  STG.E.128 [R4.64], R8 ;  /* 0x0000000804007986 */ /* 0x0001e2000c101d24 */
[----:B------:R-:W-:Y:S05]  /*97e0*/  BRA `(.L_x_10284) ;  /* 0x00000a9000007947 */ /* 0x000fea0003800000 */
.L_x_10292:
        /* <DEDUP_REMOVED lines=23> */
.L_x_10297:
[----:B------:R-:W-:Y:S05]  /*9960*/  BSYNC B0 ;  /* 0x0000000000007941 */ /* 0x000fea0003800000 */
.L_x_10296:
[----:B------:R-:W-:-:S05]  /*9970*/  LOP3.LUT R3, R0, R3, RZ, 0xfc, !PT ;  /* 0x0000000300037212 */ /* 0x000fca00078efcff */
[----:B------:R0:W-:Y:S01]  /*9980*/  STG.E.U8 [R4.64], R3 ;  /* 0x0000000304007986 */ /* 0x0001e2000c101124 */
[----:B------:R-:W-:Y:S05]  /*9990*/  BRA `(.L_x_10284) ;  /* 0x000008e000007947 */ /* 0x000fea0003800000 */
.L_x_10295:
        /* <DEDUP_REMOVED lines=15> */
.L_x_10299:
[----:B------:R-:W-:Y:S01]  /*9a90*/  IMAD.MOV.U32 R0, RZ, RZ, 0x7f ;  /* 0x0000007fff007424 */ /* 0x000fe200078e00ff */
[----:B------:R-:W-:-:S04]  /*9aa0*/  ISETP.GT.U32.AND P0, PT, R2, 0x7f800000, PT ;  /* 0x7f8000000200780c */ /* 0x000fc80003f04070 */
[----:B------:R-:W-:-:S04]  /*9ab0*/  SEL R0, R0, 0x7c, P0 ;  /* 0x0000007c00007807 */ /* 0x000fc80000000000 */
.L_x_10300:
[----:B------:R-:W-:Y:S05]  /*9ac0*/  BSYNC B0 ;  /* 0x0000000000007941 */ /* 0x000fea0003800000 */
.L_x_10298:
[----:B------:R-:W-:-:S04]  /*9ad0*/  LOP3.LUT R2, R3, 0x80000000, RZ, 0xc0, !PT ;  /* 0x8000000003027812 */ /* 0x000fc800078ec0ff */
[----:B------:R-:W-:-:S04]  /*9ae0*/  SHF.R.U32.HI R3, RZ, 0x18, R2 ;  /* 0x00000018ff037819 */ /* 0x000fc80000011602 */
[----:B------:R-:W-:-:S05]  /*9af0*/  LOP3.LUT R3, R0, R3, RZ, 0xfc, !PT ;  /* 0x0000000300037212 */ /* 0x000fca00078efcff */
[----:B------:R0:W-:Y:S01]  /*9b00*/  STG.E.U8 [R4.64], R3 ;  /* 0x0000000304007986 */ /* 0x0001e2000c101124 */
[----:B------:R-:W-:Y:S05]  /*9b10*/  BRA `(.L_x_10284) ;  /* 0x0000076000007947 */ /* 0x000fea0003800000 */
.L_x_10294:
[----:B------:R-:W0:Y:S01]  /*9b20*/  F2F.F32.F64 R0, R8 ;  /* 0x0000000800007310 */ /* 0x000e220000301000 */
[----:B------:R-:W0:-:S14]  /*9b30*/  DSETP.GEU.AND P0, PT, |R8|, c[0x2][0x228], PT ;  /* 0x00808a000800762a */ /* 0x000e1c0003f0e200 */
[----:B0-----:R-:W-:-:S05]  /*9b40*/  @!P0 FMUL R0, R0, 1.175494350822287508e-38 ;  /* 0x0080000000008820 */ /* 0x001fca0000400000 */
[----:B------:R-:W-:-:S05]  /*9b50*/  F2FP.BF16.PACK_AB R0, RZ, R0 ;  /* 0x00000000ff00723e */ /* 0x000fca00000010ff */
[----:B------:R0:W-:Y:S01]  /*9b60*/  STG.E.U16 [R4.64], R0 ;  /* 0x0000000004007986 */ /* 0x0001e2000c101524 */
[----:B------:R-:W-:Y:S05]  /*9b70*/  BRA `(.L_x_10284) ;  /* 0x0000070000007947 */ /* 0x000fea0003800000 */
.L_x_10291:
        /* <DEDUP_REMOVED lines=11> */
.L_x_10303:
        /* <DEDUP_REMOVED lines=19> */
.L_x_10306:
[----:B------:R-:W-:-:S04]  /*9d60*/  LOP3.LUT R2, R7, 0x80000000, RZ, 0xc0, !PT ;  /* 0x8000000007027812 */ /* 0x000fc800078ec0ff */
[----:B------:R-:W-:-:S04]  /*9d70*/  SHF.R.U32.HI R3, RZ, 0x18, R2 ;  /* 0x00000018ff037819 */ /* 0x000fc80000011602 */
[----:B------:R-:W-:-:S04]  /*9d80*/  LOP3.LUT R0, R0, R3, RZ, 0xfc, !PT ;  /* 0x0000000300007212 */ /* 0x000fc800078efcff */
[----:B------:R-:W-:Y:S02]  /*9d90*/  PRMT R2, R0, 0x7610, R2 ;  /* 0x0000761000027816 */ /* 0x000fe40000000002 */
.L_x_10305:
[----:B------:R-:W-:Y:S05]  /*9da0*/  BSYNC B0 ;  /* 0x0000000000007941 */ /* 0x000fea0003800000 */
.L_x_10304:
[----:B------:R0:W-:Y:S01]  /*9db0*/  STG.E.U8 [R4.64], R2 ;  /* 0x0000000204007986 */ /* 0x0001e2000c101124 */
[----:B------:R-:W-:Y:S05]  /*9dc0*/  BRA `(.L_x_10284) ;  /* 0x000004b000007947 */ /* 0x000fea0003800000 */
.L_x_10302:
        /* <DEDUP_REMOVED lines=19> */
.L_x_10309:
[----:B------:R-:W-:-:S04]  /*9f00*/  LOP3.LUT R2, R7, 0x80000000, RZ, 0xc0, !PT ;  /* 0x8000000007027812 */ /* 0x000fc800078ec0ff */
[----:B------:R-:W-:-:S04]  /*9f10*/  SHF.R.U32.HI R3, RZ, 0x18, R2 ;  /* 0x00000018ff037819 */ /* 0x000fc80000011602 */
[----:B------:R-:W-:-:S04]  /*9f20*/  LOP3.LUT R0, R0, R3, RZ, 0xfc, !PT ;  /* 0x0000000300007212 */ /* 0x000fc800078efcff */
[----:B------:R-:W-:Y:S02]  /*9f30*/  PRMT R2, R0, 0x7610, R2 ;  /* 0x0000761000027816 */ /* 0x000fe40000000002 */
.L_x_10308:
[----:B------:R-:W-:Y:S05]  /*9f40*/  BSYNC B0 ;  /* 0x0000000000007941 */ /* 0x000fea0003800000 */
.L_x_10307:
[----:B------:R0:W-:Y:S01]  /*9f50*/  STG.E.U8 [R4.64], R2 ;  /* 0x0000000204007986 */ /* 0x0001e2000c101124 */
[----:B------:R-:W-:Y:S05]  /*9f60*/  BRA `(.L_x_10284) ;  /* 0x0000031000007947 */ /* 0x000fea0003800000 */
.L_x_10301:
        /* <DEDUP_REMOVED lines=24> */
.L_x_10283:
        /* <DEDUP_REMOVED lines=19> */
[----:B------:R-:W-:Y:S05]  /*a220*/  BRA `(.L_x_10284) ;  /* 0x0000005000007947 */ /* 0x000fea0003800000 */
.L_x_10311:
[----:B------:R-:W0:Y:S02]  /*a230*/  F2I.U64.F64.TRUNC R8, R8 ;  /* 0x0000000800087311 */ /* 0x000e24000030d800 */
[----:B0-----:R0:W-:Y:S01]  /*a240*/  STG.E.64 [R4.64], R8 ;  /* 0x0000000804007986 */ /* 0x0011e2000c101b24 */
[----:B------:R-:W-:Y:S05]  /*a250*/  BRA `(.L_x_10284) ;  /* 0x0000002000007947 */ /* 0x000fea0003800000 */
.L_x_10310:
[----:B------:R-:W0:Y:S02]  /*a260*/  F2I.U32.F64.TRUNC R9, R8 ;  /* 0x0000000800097311 */ /* 0x000e24000030d000 */
[----:B0-----:R0:W-:Y:S02]  /*a270*/  STG.E [R4.64], R9 ;  /* 0x0000000904007986 */ /* 0x0011e4000c101924 */
.L_x_10284:
[----:B0-----:R-:W0:Y:S04]  /*a280*/  S2R R0, SR_TID.X ;  /* 0x0000000000007919 */ /* 0x001e280000002100 */
[----:B------:R-:W0:Y:S02]  /*a290*/  S2R R3, SR_CTAID.X ;  /* 0x0000000000037919 */ /* 0x000e240000002500 */
[----:B0-----:R-:W-:-:S05]  /*a2a0*/  IMAD R0, R3, 0x200, R0 ;  /* 0x0000020003007824 */ /* 0x001fca00078e0200 */
[----:B------:R-:W-:Y:S02]  /*a2b0*/  IADD3 R41, R0, 0x80, RZ ;  /* 0x0000008000297810 */ /* 0x000fe40007ffe0ff */
.L_x_10119:
[----:B------:R-:W-:Y:S05]  /*a2c0*/  BSYNC B6 ;  /* 0x0000000000067941 */ /* 0x000fea0003800000 */
.L_x_10118:
[----:B------:R-:W-:Y:S01]  /*a2d0*/  ISETP.GE.AND P0, PT, R41, c[0x0][0x160], PT ;  /* 0x0000580029007a0c */ /* 0x000fe20003f06270 */
[----:B------:R-:W-:-:S12]  /*a2e0*/  BSSY B6, `(.L_x_10312) ;  /* 0x000143a000067945 */ /* 0x000fd80003800000 */
[----:B------:R-:W-:Y:S05]  /*a2f0*/  @P0 BRA `(.L_x_10313) ;  /* 0x0001438000000947 */ /* 0x000fea0003800000 */
[----:B------:R-:W-:Y:S01]  /*a300*/  ISETP.NE.AND P0, PT, RZ, c[0x0][0x168], PT ;  /* 0x00005a00ff007a0c */ /* 0x000fe20003f05270 */
[----:B------:R-:W-:Y:S02]  /*a310*/  IMAD.MOV.U32 R0, RZ, RZ, RZ ;  /* 0x000000ffff007224 */ /* 0x000fe400078e00ff */
        /* <DEDUP_REMOVED lines=226> */
.L_x_10314:
        /* <DEDUP_REMOVED lines=20> */
.L_x_10318:
[----:B------:R-:W2:Y:S01]  /*b280*/  LDG.E.U8 R2, [R2.64] ;  /* 0x0000002402027981 */ /* 0x000ea2000c1e1100 */
[----:B------:R-:W-:Y:S01]  /*b290*/  CS2R R22, SRZ ;  /* 0x0000000000167805 */ /* 0x000fe2000001ff00 */
[----:B--2---:R0:W1:Y:S01]  /*b2a0*/  I2F.F64.U16 R20, R2 ;  /* 0x0000000200147312 */ /* 0x0040620000101800 */
[----:B------:R-:W-:Y:S05]  /*b2b0*/  BRA `(.L_x_10320) ;  /* 0x00000f5000007947 */ /* 0x000fea0003800000 */
.L_x_10317:
        /* <DEDUP_REMOVED lines=10> */
.L_x_10322:
[----:B------:R-:W2:Y:S01]  /*b360*/  LDG.E R2, [R2.64] ;  /* 0x0000002402027981 */ /* 0x000ea2000c1e1900 */
[----:B------:R-:W-:Y:S01]  /*b370*/  CS2R R22, SRZ ;  /* 0x0000000000167805 */ /* 0x000fe2000001ff00 */
[----:B--2---:R0:W1:Y:S01]  /*b380*/  I2F.F64 R20, R2 ;  /* 0x0000000200147312 */ /* 0x0040620000201c00 */
[----:B------:R-:W-:Y:S05]  /*b390*/  BRA `(.L_x_10320) ;  /* 0x00000e7000007947 */ /* 0x000fea0003800000 */
.L_x_10321:
[----:B------:R-:W2:Y:S01]  /*b3a0*/  LDG.E.U16 R2, [R2.64] ;  /* 0x0000002402027981 */ /* 0x000ea2000c1e1500 */
[----:B------:R-:W-:Y:S01]  /*b3b0*/  CS2R R22, SRZ ;  /* 0x0000000000167805 */ /* 0x000fe2000001ff00 */
[----:B--2---:R0:W1:Y:S01]  /*b3c0*/  I2F.F64.S16 R20, R2 ;  /* 0x0000000200147312 */ /* 0x0040620000101c00 */
[----:B------:R-:W-:Y:S05]  /*b3d0*/  BRA `(.L_x_10320) ;  /* 0x00000e3000007947 */ /* 0x000fea0003800000 */
.L_x_10316:
        /* <DEDUP_REMOVED lines=11> */
.L_x_10324:
[----:B------:R-:W2:Y:S01]  /*b490*/  LDG.E.U16 R0, [R2.64] ;  /* 0x0000002402007981 */ /* 0x000ea2000c1e1500 */
[----:B------:R-:W-:Y:S01]  /*b4a0*/  CS2R R22, SRZ ;  /* 0x0000000000167805 */ /* 0x000fe2000001ff00 */
[----:B--2---:R-:W-:-:S05]  /*b4b0*/  HADD2.F32 R0, -RZ, R0.H0_H0 ;  /* 0x20000000ff007230 */ /* 0x004fca0000004100 */
[----:B------:R-:W-:-:S04]  /*b4c0*/  FMUL.FTZ R0, R0, 1 ;  /* 0x3f80000000007820 */ /* 0x000fc80000410000 */
[----:B------:R0:W1:Y:S01]  /*b4d0*/  F2F.F64.F32 R20, R0 ;  /* 0x0000000000147310 */ /* 0x0000620000201800 */
[----:B------:R-:W-:Y:S05]  /*b4e0*/  BRA `(.L_x_10320) ;  /* 0x00000d2000007947 */ /* 0x000fea0003800000 */
.L_x_10323:
        /* <DEDUP_REMOVED lines=12> */
.L_x_10326:
        /* <DEDUP_REMOVED lines=8> */
.L_x_10325:
[----:B------:R0:W5:Y:S01]  /*b630*/  LDG.E.64 R20, [R2.64] ;  /* 0x0000002402147981 */ /* 0x000162000c1e1b00 */
[----:B------:R-:W-:Y:S01]  /*b640*/  CS2R R22, SRZ ;  /* 0x0000000000167805 */ /* 0x000fe2000001ff00 */
[----:B------:R-:W-:Y:S05]  /*b650*/  BRA `(.L_x_10320) ;  /* 0x00000bb000007947 */ /* 0x000fea0003800000 */
.L_x_10315:
        /* <DEDUP_REMOVED lines=14> */
.L_x_10329:
[----:B------:R0:W5:Y:S01]  /*b740*/  LDG.E.128 R20, [R2.64] ;  /* 0x0000002402147981 */ /* 0x000162000c1e1d00 */
[----:B------:R-:W-:Y:S05]  /*b750*/  BRA `(.L_x_10320) ;  /* 0x00000ab000007947 */ /* 0x000fea0003800000 */
.L_x_10328:
        /* <DEDUP_REMOVED lines=29> */
.L_x_10331:
        /* <DEDUP_REMOVED lines=16> */
.L_x_10330:
[----:B------:R-:W2:Y:S01]  /*ba30*/  LDG.E.U16 R0, [R2.64] ;  /* 0x0000002402007981 */ /* 0x000ea2000c1e1500 */
[----:B------:R-:W-:Y:S01]  /*ba40*/  CS2R R22, SRZ ;  /* 0x0000000000167805 */ /* 0x000fe2000001ff00 */
[----:B--2---:R-:W-:-:S05]  /*ba50*/  PRMT R0, RZ, 0x5410, R0 ;  /* 0x00005410ff007816 */ /* 0x004fca0000000000 */
[----:B------:R-:W-:-:S04]  /*ba60*/  FMUL.FTZ R0, R0, 1 ;  /* 0x3f80000000007820 */ /* 0x000fc80000410000 */
[----:B------:R0:W1:Y:S01]  /*ba70*/  F2F.F64.F32 R20, R0 ;  /* 0x0000000000147310 */ /* 0x0000620000201800 */
[----:B------:R-:W-:Y:S05]  /*ba80*/  BRA `(.L_x_10320) ;  /* 0x0000078000007947 */ /* 0x000fea0003800000 */
.L_x_10327:
        /* <DEDUP_REMOVED lines=12> */
.L_x_10334:
        /* <DEDUP_REMOVED lines=21> */
.L_x_10338:
[----:B------:R-:W-:Y:S05]  /*bca0*/  BSYNC B1 ;  /* 0x0000000000017941 */ /* 0x000fea0003800000 */
.L_x_10337:
[----:B------:R-:W-:Y:S01]  /*bcb0*/  LEA R3, R0, 0x3b800000, 0x17 ;  /* 0x3b80000000037811 */ /* 0x000fe200078eb8ff */
[----:B------:R-:W-:-:S05]  /*bcc0*/  IMAD.SHL.U32 R0, R2, 0x100000, RZ ;  /* 0x0010000002007824 */ /* 0x000fca00078e00ff */
[----:B------:R-:W-:Y:S02]  /*bcd0*/  LOP3.LUT R0, R3, R0, R4, 0xfe, !PT ;  /* 0x0000000003007212 */ /* 0x000fe400078efe04 */
.L_x_10336:
[----:B------:R-:W-:Y:S05]  /*bce0*/  BSYNC B0 ;  /* 0x0000000000007941 */ /* 0x000fea0003800000 */
.L_x_10335:
[----:B------:R-:W-:Y:S01]  /*bcf0*/  FMUL.FTZ R0, R0, 1 ;  /* 0x3f80000000007820 */ /* 0x000fe20000410000 */
[----:B------:R-:W-:-:S03]  /*bd00*/  CS2R R22, SRZ ;  /* 0x0000000000167805 */ /* 0x000fc6000001ff00 */
[----:B------:R0:W1:Y:S01]  /*bd10*/  F2F.F64.F32 R20, R0 ;  /* 0x0000000000147310 */ /* 0x0000620000201800 */
[----:B------:R-:W-:Y:S05]  /*bd20*/  BRA `(.L_x_10320) ;  /* 0x000004e000007947 */ /* 0x000fea0003800000 */
.L_x_10333:
        /* <DEDUP_REMOVED lines=21> */
.L_x_10342:
[----:B------:R-:W-:Y:S05]  /*be80*/  BSYNC B1 ;  /* 0x0000000000017941 */ /* 0x000fea0003800000 */
.L_x_10341:
[----:B------:R-:W-:Y:S01]  /*be90*/  LEA R3, R0, 0x37800000, 0x17 ;  /* 0x3780000000037811 */ /* 0x000fe200078eb8ff */
[----:B------:R-:W-:-:S05]  /*bea0*/  IMAD.SHL.U32 R0, R2, 0x200000, RZ ;  /* 0x0020000002007824 */ /* 0x000fca00078e00ff */
[----:B------:R-:W-:Y:S02]  /*beb0*/  LOP3.LUT R0, R3, R0, R4, 0xfe, !PT ;  /* 0x0000000003007212 */ /* 0x000fe400078efe04 */
.L_x_10340:
[----:B------:R-:W-:Y:S05]  /*bec0*/  BSYNC B0 ;  /* 0x0000000000007941 */ /* 0x000fea0003800000 */
.L_x_10339:
[----:B------:R-:W-:Y:S01]  /*bed0*/  FMUL.FTZ R0, R0, 1 ;  /* 0x3f80000000007820 */ /* 0x000fe20000410000 */
[----:B------:R-:W-:-:S03]  /*bee0*/  CS2R R22, SRZ ;  /* 0x0000000000167805 */ /* 0x000fc6000001ff00 */
[----:B------:R0:W1:Y:S01]  /*bef0*/  F2F.F64.F32 R20, R0 ;  /* 0x0000000000147310 */ /* 0x0000620000201800 */
[----:B------:R-:W-:Y:S05]  /*bf00*/  BRA `(.L_x_10320) ;  /* 0x0000030000007947 */ /* 0x000fea0003800000 */
.L_x_10332:
        /* <DEDUP_REMOVED lines=14> */
.L_x_10346:
[----:B------:R-:W-:Y:S05]  /*bff0*/  BSYNC B0 ;  /* 0x0000000000007941 */ /* 0x000fea0003800000 */
.L_x_10345:
[----:B------:R-:W-:Y:S01]  /*c000*/  FMUL.FTZ R0, R0, 1 ;  /* 0x3f80000000007820 */ /* 0x000fe20000410000 */
[----:B------:R-:W-:-:S03]  /*c010*/  CS2R R22, SRZ ;  /* 0x0000000000167805 */ /* 0x000fc6000001ff00 */
[----:B------:R0:W1:Y:S01]  /*c020*/  F2F.F64.F32 R20, R0 ;  /* 0x0000000000147310 */ /* 0x0000620000201800 */
[----:B------:R-:W-:Y:S05]  /*c030*/  BRA `(.L_x_10320) ;  /* 0x000001d000007947 */ /* 0x000fea0003800000 */
.L_x_10319:
        /* <DEDUP_REMOVED lines=22> */
.L_x_10344:
[----:B------:R-:W2:Y:S01]  /*c1a0*/  LDG.E.64 R20, [R2.64] ;  /* 0x0000002402147981 */ /* 0x000ea2000c1e1b00 */
[----:B------:R-:W-:Y:S01]  /*c1b0*/  CS2R R22, SRZ ;  /* 0x0000000000167805 */ /* 0x000fe2000001ff00 */
[----:B--2---:R-:W0:Y:S01]  /*c1c0*/  I2F.F64.U64 R20, R20 ;  /* 0x0000001400147312 */ /* 0x004e220000301800 */
[----:B------:R-:W-:Y:S05]  /*c1d0*/  BRA `(.L_x_10320) ;  /* 0x0000003000007947 */ /* 0x000fea0003800000 */
.L_x_10343:
[----:B------:R-:W2:Y:S01]  /*c1e0*/  LDG.E R2, [R2.64] ;  /* 0x0000002402027981 */ /* 0x000ea2000c1e1900 */
[----:B------:R-:W-:Y:S01]  /*c1f0*/  CS2R R22, SRZ ;  /* 0x0000000000167805 */ /* 0x000fe2000001ff00 */
[----:B--2---:R0:W1:Y:S06]  /*c200*/  I2F.F64.U32 R20, R2 ;  /* 0x0000000200147312 */ /* 0x00406c0000201800 */
.L_x_10320:
[----:B------:R-:W-:Y:S01]  /*c210*/  IMAD.MOV.U32 R6, RZ, RZ, 0x33145c07 ;  /* 0x33145c07ff067424 */ /* 0x000fe200078e00ff */
[----:B01---5:R-:W0:Y:S01]  /*c220*/  DSETP.GTU.AND P0, PT, |R22|, +INF , PT ;  /* 0x7ff000001600742a */ /* 0x023e220003f0c200 */
[----:B------:R-:W-:Y:S01]  /*c230*/  IMAD.MOV.U32 R7, RZ, RZ, 0x3c91a626 ;  /* 0x3c91a626ff077424 */ /* 0x000fe200078e00ff */
[----:B------:R-:W-:Y:S02]  /*c240*/  BSSY B1, `(.L_x_10347) ;  /* 0x0000712000017945 */ /* 0x000fe40003800000 */
[----:B--2---:R-:W-:-:S02]  /*c250*/  DADD R2, -RZ, |R20| ;  /* 0x00000000ff027229 */ /* 0x004fc40000000514 */
[----:B------:R1:W-:Y:S02]  /*c260*/  STL.64 [R1+0x8], R6 ;  /* 0x0000080601007387 */ /* 0x0003e40000100a00 */
        /* <DEDUP_REMOVED lines=17> */
[C---:B-1----:R-:W0:Y:S01]  /*c380*/  DADD R6, R2.reuse, 1 ;  /* 0x3ff0000002067429 */ /* 0x042e220000000000 */
[----:B------:R-:W-:Y:S01]  /*c390*/  IMAD.MOV.U32 R8, RZ, RZ, RZ ;  /* 0x000000ffff087224 */ /* 0x000fe200078e00ff */
        /* <DEDUP_REMOVED lines=115> */
.L_x_10355:
[----:B------:R-:W-:Y:S05]  /*cad0*/  BSYNC B3 ;  /* 0x0000000000037941 */ /* 0x000fea0003800000 */
.L_x_10354:
[----:B-1----:R-:W1:Y:S01]  /*cae0*/  DADD R10, R26, R10 ;  /* 0x000000001a0a7229 */ /* 0x002e62000000000a */
[----:B0-----:R-:W-:-:S09]  /*caf0*/  IMAD.MOV.U32 R31, RZ, RZ, -0x3ff ;  /* 0xfffffc01ff1f7424 */ /* 0x001fd200078e00ff */
[----:B-1----:R-:W-:Y:S01]  /*cb00*/  ISETP.GT.AND P0, PT, R11, 0xfffff, PT ;  /* 0x000fffff0b00780c */ /* 0x002fe20003f04270 */
        /* <DEDUP_REMOVED lines=59> */
.L_x_10353:
        /* <DEDUP_REMOVED lines=36> */
.L_x_10363:
[----:B------:R-:W-:Y:S05]  /*d100*/  BSYNC B4 ;  /* 0x0000000000047941 */ /* 0x000fea0003800000 */
.L_x_10362:
[----:B------:R-:W-:Y:S02]  /*d110*/  IMAD.MOV.U32 R28, RZ, RZ, R8 ;  /* 0x000000ffff1c7224 */ /* 0x000fe400078e0008 */
[----:B------:R-:W-:Y:S01]  /*d120*/  IMAD.MOV.U32 R29, RZ, RZ, R9 ;  /* 0x000000ffff1d7224 */ /* 0x000fe200078e0009 */
[----:B------:R-:W-:Y:S05]  /*d130*/  BRA `(.L_x_10361) ;  /* 0x0000001000007947 */ /* 0x000fea0003800000 */
.L_x_10360:
[----:B------:R0:W1:-:S06]  /*d140*/  DADD R28, -R6, R42 ;  /* 0x00000000061c7229 */ /* 0x00004c000000012a */
.L_x_10361:
[----:B------:R-:W-:Y:S05]  /*d150*/  BSYNC B3 ;  /* 0x0000000000037941 */ /* 0x000fea0003800000 */
.L_x_10359:
        /* <DEDUP_REMOVED lines=31> */
.L_x_10368:
[----:B------:R-:W-:Y:S05]  /*d350*/  BSYNC B4 ;  /* 0x0000000000047941 */ /* 0x000fea0003800000 */
.L_x_10367:
[----:B------:R-:W-:Y:S05]  /*d360*/  BRA `(.L_x_10366) ;  /* 0x0000001000007947 */ /* 0x000fea0003800000 */
.L_x_10365:
[----:B------:R2:W3:-:S06]  /*d370*/  DADD R8, R44, -R10 ;  /* 0x000000002c087229 */ /* 0x0004cc000000080a */
.L_x_10366:
[----:B------:R-:W-:Y:S05]  /*d380*/  BSYNC B3 ;  /* 0x0000000000037941 */ /* 0x000fea0003800000 */
.L_x_10364:
        /* <DEDUP_REMOVED lines=30> */
.L_x_10370:
[----:B------:R-:W-:Y:S05]  /*d570*/  BSYNC B3 ;  /* 0x0000000000037941 */ /* 0x000fea0003800000 */
.L_x_10369:
        /* <DEDUP_REMOVED lines=31> */
[----:B------:R-:W-:-:S13]  /*d770*/  ISETP.GE.AND P0, PT, R9, 0x3ff6a09f, PT ;  /* 0x3ff6a09f0900780c */ /* 0x000fda0003f06270 */
[----:B------:R-:W-:Y:S02]  /*d780*/  @P0 IADD3 R11, R9, -0x100000, RZ ;  /* 0xfff00000090b0810 */ /* 0x000fe40007ffe0ff */
[----:B------:R-:W-:-:S03]  /*d790*/  @P0 IADD3 R31, R31, 0x1, RZ ;  /* 0x000000011f1f0810 */ /* 0x000fc60007ffe0ff */
[----:B------:R-:W-:Y:S01]  /*d7a0*/  @P0 IMAD.MOV.U32 R9, RZ, RZ, R11 ;  /* 0x000000ffff090224 */ /* 0x000fe200078e000b */
[----:B------:R-:W-:Y:S01]  /*d7b0*/  LOP3.LUT R30, R31, 0x80000000, RZ, 0x3c, !PT ;  /* 0x800000001f1e7812 */ /* 0x000fe200078e3cff */
[----:B------:R-:W-:-:S04]  /*d7c0*/  IMAD.MOV.U32 R31, RZ, RZ, 0x43300000 ;  /* 0x43300000ff1f7424 */ /* 0x000fc800078e00ff */
        /* <DEDUP_REMOVED lines=30> */
.L_x_10371:
        /* <DEDUP_REMOVED lines=22> */
.L_x_10373:
[----:B------:R-:W-:Y:S05]  /*db10*/  BSYNC B3 ;  /* 0x0000000000037941 */ /* 0x000fea0003800000 */
.L_x_10372:
        /* <DEDUP_REMOVED lines=16> */
.L_x_10358:
        /* <DEDUP_REMOVED lines=27> */
.L_x_10376:
[----:B------:R-:W-:Y:S05]  /*ddd0*/  BSYNC B3 ;  /* 0x0000000000037941 */ /* 0x000fea0003800000 */
.L_x_10375:
        /* <DEDUP_REMOVED lines=27> */
.L_x_10379:
[----:B------:R-:W-:Y:S05]  /*df90*/  BSYNC B3 ;  /* 0x0000000000037941 */ /* 0x000fea0003800000 */
.L_x_10378:
        /* <DEDUP_REMOVED lines=16> */
.L_x_10377:
        /* <DEDUP_REMOVED lines=56> */
.L_x_10380:
[----:B------:R-:W-:Y:S01]  /*e420*/  IMAD.MOV.U32 R10, RZ, RZ, 0x0 ;  /* 0x00000000ff0a7424 */ /* 0x000fe200078e00ff */
[----:B------:R-:W-:Y:S01]  /*e430*/  FSETP.NEU.FTZ.AND P0, PT, R9, RZ, PT ;  /* 0x000000ff0900720b */ /* 0x000fe20003f1d000 */
[----:B------:R-:W-:-:S06]  /*e440*/  IMAD.MOV.U32 R11, RZ, RZ, 0x7ff00000 ;  /* 0x7ff00000ff0b7424 */ /* 0x000fcc00078e00ff */
[----:B------:R-:W0:-:S10]  /*e450*/  DFMA R10, R8, R10, +INF ;  /* 0x7ff00000080a742b */ /* 0x000e14000000000a */
[----:B0-----:R-:W-:Y:S02]  /*e460*/  FSEL R28, R10, RZ, P0 ;  /* 0x000000ff0a1c7208 */ /* 0x001fe40000000000 */
[----:B------:R-:W-:Y:S01]  /*e470*/  FSEL R29, R11, -QNAN , P0 ;  /* 0xfff000000b1d7808 */ /* 0x000fe20000000000 */
[----:B------:R-:W-:Y:S05]  /*e480*/  BRA `(.L_x_10356) ;  /* 0x000004b000007947 */ /* 0x000fea0003800000 */
.L_x_10374:
        /* <DEDUP_REMOVED lines=18> */
[----:B-1----:R-:W-:Y:S01]  /*e5b0*/  MOV R10, R30 ;  /* 0x0000001e000a7202 */ /* 0x002fe20000000f00 */
[----:B------:R-:W-:Y:S01]  /*e5c0*/  IMAD.MOV.U32 R8, RZ, RZ, R12 ;  /* 0x000000ffff087224 */ /* 0x000fe200078e000c */
[----:B------:R-:W-:Y:S01]  /*e5d0*/  MOV R0, 0xe630 ;  /* 0x0000e63000007802 */ /* 0x000fe20000000f00 */
[----:B------:R-:W-:Y:S02]  /*e5e0*/  IMAD.MOV.U32 R9, RZ, RZ, R13 ;  /* 0x000000ffff097224 */ /* 0x000fe400078e000d */
[----:B------:R-:W-:Y:S02]  /*e5f0*/  IMAD.MOV.U32 R11, RZ, RZ, R31 ;  /* 0x000000ffff0b7224 */ /* 0x000fe400078e001f */
[----:B------:R-:W-:Y:S02]  /*e600*/  IMAD.MOV.U32 R12, RZ, RZ, R28 ;  /* 0x000000ffff0c7224 */ /* 0x000fe400078e001c */
[----:B------:R-:W-:-:S02]  /*e610*/  IMAD.MOV.U32 R13, RZ, RZ, R29 ;  /* 0x000000ffff0d7224 */ /* 0x000fc400078e001d */
[----:B------:R-:W-:Y:S05]  /*e620*/  CALL.REL.NOINC `($__internal_19_$__cuda_sm20_dsqrt_rn_f64_mediumpath_v1) ;  /* 0x0001a89000007944 */ /* 0x000fea0003c00000 */
.L_x_10382:
[----:B------:R-:W-:Y:S05]  /*e630*/  BSYNC B3 ;  /* 0x0000000000037941 */ /* 0x000fea0003800000 */
.L_x_10381:
        /* <DEDUP_REMOVED lines=19> */
.L_x_10384:
[----:B------:R-:W-:Y:S05]  /*e770*/  BSYNC B3 ;  /* 0x0000000000037941 */ /* 0x000fea0003800000 */
.L_x_10383:
[----:B------:R-:W-:Y:S02]  /*e780*/  IMAD.MOV.U32 R28, RZ, RZ, R8 ;  /* 0x000000ffff1c7224 */ /* 0x000fe400078e0008 */
[----:B------:R-:W-:Y:S01]  /*e790*/  IMAD.MOV.U32 R29, RZ, RZ, R9 ;  /* 0x000000ffff1d7224 */ /* 0x000fe200078e0009 */
[----:B------:R-:W-:Y:S05]  /*e7a0*/  BRA `(.L_x_10356) ;  /* 0x0000019000007947 */ /* 0x000fea0003800000 */
.L_x_10357:
        /* <DEDUP_REMOVED lines=22> */
.L_x_10386:
[----:B------:R-:W-:Y:S05]  /*e910*/  BSYNC B3 ;  /* 0x0000000000037941 */ /* 0x000fea0003800000 */
.L_x_10385:
[----:B01----:R-:W-:Y:S02]  /*e920*/  IMAD.MOV.U32 R28, RZ, RZ, R10 ;  /* 0x000000ffff1c7224 */ /* 0x003fe400078e000a */
[----:B------:R-:W-:-:S02]  /*e930*/  IMAD.MOV.U32 R29, RZ, RZ, R11 ;  /* 0x000000ffff1d7224 */ /* 0x000fc400078e000b */
.L_x_10356:
[----:B------:R-:W-:Y:S05]  /*e940*/  BSYNC B2 ;  /* 0x0000000000027941 */ /* 0x000fea0003800000 */
.L_x_10352:
        /* <DEDUP_REMOVED lines=26> */
.L_x_10390:
[----:B------:R-:W-:Y:S05]  /*eaf0*/  BSYNC B3 ;  /* 0x0000000000037941 */ /* 0x000fea0003800000 */
.L_x_10389:
        /* <DEDUP_REMOVED lines=17> */
[----:B------:R0:W1:Y:S01]  /*ec10*/  DADD R42, R6, R42 ;  /* 0x00000000062a7229 */ /* 0x000062000000002a */
[----:B------:R-:W-:Y:S01]  /*ec20*/  BSSY B4, `(.L_x_10397) ;  /* 0x0000016000047945 */ /* 0x000fe20003800000 */
[----:B0-----:R-:W-:Y:S02]  /*ec30*/  IMAD.MOV.U32 R6, RZ, RZ, 0x1 ;  /* 0x00000001ff067424 */ /* 0x001fe400078e00ff */
[----:B------:R-:W0:Y:S02]  /*ec40*/  DMUL R12, R4, R4 ;  /* 0x00000004040c7228 */ /* 0x000e240000000000 */
[----:B-1----:R-:W1:Y:S08]  /*ec50*/  MUFU.RCP64H R7, R43 ;  /* 0x0000002b00077308 */ /* 0x002e700000001800 */
[----:B0-----:R-:W-:Y:S01]  /*ec60*/  FSETP.GEU.AND P1, PT, |R13|, 6.5827683646048100446e-37, PT ;  /* 0x036000000d00780b */ /* 0x001fe20003f2e200 */
[----:B-1----:R-:W0:-:S06]  /*ec70*/  DFMA R8, -R42, R6, 1 ;  /* 0x3ff000002a08742b */ /* 0x002e0c0000000106 */
        /* <DEDUP_REMOVED lines=16> */
.L_x_10398:
[----:B------:R-:W-:Y:S05]  /*ed80*/  BSYNC B4 ;  /* 0x0000000000047941 */ /* 0x000fea0003800000 */
.L_x_10397:
[----:B------:R-:W-:Y:S02]  /*ed90*/  IMAD.MOV.U32 R46, RZ, RZ, R8 ;  /* 0x000000ffff2e7224 */ /* 0x000fe400078e0008 */
[----:B------:R-:W-:Y:S01]  /*eda0*/  IMAD.MOV.U32 R47, RZ, RZ, R9 ;  /* 0x000000ffff2f7224 */ /* 0x000fe200078e0009 */
[----:B------:R-:W-:Y:S05]  /*edb0*/  BRA `(.L_x_10396) ;  /* 0x0000001000007947 */ /* 0x000fea0003800000 */
.L_x_10395:
[----:B------:R0:W1:-:S06]  /*edc0*/  DADD R46, -R6, R42 ;  /* 0x00000000062e7229 */ /* 0x00004c000000012a */
.L_x_10396:
[----:B------:R-:W-:Y:S05]  /*edd0*/  BSYNC B3 ;  /* 0x0000000000037941 */ /* 0x000fea0003800000 */
.L_x_10394:
[----:B------:R-:W3:Y:S01]  /*ede0*/  DSETP.GEU.AND P0, PT, R24, RZ, PT ;  /* 0x000000ff1800722a */ /* 0x000ee20003f0e000 */
[----:B------:R-:W-:-:S13]  /*edf0*/  BSSY B3, `(.L_x_10399) ;  /* 0x000001e000037945 */ /* 0x000fda0003800000 */
[----:B---3--:R-:W-:Y:S05]  /*ee00*/  @!P0 BRA `(.L_x_10400) ;  /* 0x000001b000008947 */ /* 0x008fea0003800000 */
[----:B------:R-:W3:-:S14]  /*ee10*/  DSETP.NEU.AND P0, PT, R24, RZ, PT ;  /* 0x000000ff1800722a */ /* 0x000edc0003f0d000 */
[----:B---3--:R-:W-:Y:S05]  /*ee20*/  @!P0 BRA `(.L_x_10401) ;  /* 0x000001a000008947 */ /* 0x008fea0003800000 */
[----:B------:R-:W3:Y:S01]  /*ee30*/  DADD R10, R24, R44 ;  /* 0x00000000180a7229 */ /* 0x000ee2000000002c */
[----:B0-----:R-:W-:Y:S01]  /*ee40*/  IMAD.MOV.U32 R6, RZ, RZ, 0x1 ;  /* 0x00000001ff067424 */ /* 0x001fe200078e00ff */
[----:B------:R-:W-:Y:S02]  /*ee50*/  BSSY B4, `(.L_x_10402) ;  /* 0x0000013000047945 */ /* 0x000fe40003800000 */
[----:B------:R-:W0:Y:S02]  /*ee60*/  DMUL R12, R4, R4 ;  /* 0x00000004040c7228 */ /* 0x000e240000000000 */
[----:B---3--:R-:W3:Y:S08]  /*ee70*/  MUFU.RCP64H R7, R11 ;  /* 0x0000000b00077308 */ /* 0x008ef00000001800 */
[----:B0-----:R-:W-:Y:S01]  /*ee80*/  FSETP.GEU.AND P1, PT, |R13|, 6.5827683646048100446e-37, PT ;  /* 0x036000000d00780b */ /* 0x001fe20003f2e200 */
[----:B---3--:R-:W0:-:S06]  /*ee90*/  DFMA R8, -R10, R6, 1 ;  /* 0x3ff000000a08742b */ /* 0x008e0c0000000106 */
        /* <DEDUP_REMOVED lines=13> */
[----:B-12---:R-:W-:Y:S05]  /*ef70*/  CALL.REL.NOINC `($__internal_18_$__cuda_sm20_div_rn_f64_full) ;  /* 0x000198d000007944 */ /* 0x006fea0003c00000 */
.L_x_10403:
[----:B------:R-:W-:Y:S05]  /*ef80*/  BSYNC B4 ;  /* 0x0000000000047941 */ /* 0x000fea0003800000 */
.L_x_10402:
[----:B------:R-:W-:Y:S02]  /*ef90*/  IMAD.MOV.U32 R4, RZ, RZ, R8 ;  /* 0x000000ffff047224 */ /* 0x000fe400078e0008 */
[----:B------:R-:W-:Y:S01]  /*efa0*/  IMAD.MOV.U32 R5, RZ, RZ, R9 ;  /* 0x000000ffff057224 */ /* 0x000fe200078e0009 */
[----:B------:R-:W-:Y:S05]  /*efb0*/  BRA `(.L_x_10401) ;  /* 0x0000001000007947 */ /* 0x000fea0003800000 */
.L_x_10400:
[----:B------:R3:W4:-:S06]  /*efc0*/  DADD R4, -R24, R44 ;  /* 0x0000000018047229 */ /* 0x00070c000000012c */
.L_x_10401:
[----:B------:R-:W-:Y:S05]  /*efd0*/  BSYNC B3 ;  /* 0x0000000000037941 */ /* 0x000fea0003800000 */
.L_x_10399:
[----:B----4-:R-:W4:Y:S01]  /*efe0*/  DMUL R4, R4, 0.5 ;  /* 0x3fe0000004047828 */ /* 0x010f220000000000 */
[----:B0-----:R-:W-:Y:S01]  /*eff0*/  IMAD.MOV.U32 R6, RZ, RZ, 0x0 ;  /* 0x00000000ff067424 */ /* 0x001fe200078e00ff */
[----:B------:R-:W-:Y:S01]  /*f000*/  BSSY B3, `(.L_x_10404) ;  /* 0x0000018000037945 */ /* 0x000fe20003800000 */
[----:B------:R-:W-:Y:S01]  /*f010*/  IMAD.MOV.U32 R7, RZ, RZ, 0x3fd80000 ;  /* 0x3fd80000ff077424 */ /* 0x000fe200078e00ff */
[----:B------:R-:W-:-:S04]  /*f020*/  DADD R26, R2, R26 ;  /* 0x00000000021a7229 */ /* 0x000fc8000000001a */
[----:B-1--4-:R-:W0:-:S06]  /*f030*/  DFMA R4, R46, 0.5, R4 ;  /* 0x3fe000002e04782b */ /* 0x012e0c0000000004 */
        /* <DEDUP_REMOVED lines=19> */
[----:B--23--:R-:W-:Y:S05]  /*f170*/  CALL.REL.NOINC `($__internal_19_$__cuda_sm20_dsqrt_rn_f64_mediumpath_v1) ;  /* 0x00019d4000007944 */ /* 0x00cfea0003c00000 */
.L_x_10405:
[----:B------:R-:W-:Y:S05]  /*f180*/  BSYNC B3 ;  /* 0x0000000000037941 */ /* 0x000fea0003800000 */
.L_x_10404:
[----:B------:R-:W-:Y:S01]  /*f190*/  PLOP3.LUT P0, PT, PT, PT, PT, 0x80, 0x0 ;  /* 0x000000000000781c */ /* 0x000fe20003f0f070 */
[----:B-1----:R-:W-:Y:S02]  /*f1a0*/  IMAD.MOV.U32 R26, RZ, RZ, R10 ;  /* 0x000000ffff1a7224 */ /* 0x002fe400078e000a */
[----:B------:R-:W-:Y:S01]  /*f1b0*/  IMAD.MOV.U32 R27, RZ, RZ, R11 ;  /* 0x000000ffff1b7224 */ /* 0x000fe200078e000b */
[----:B------:R-:W-:Y:S05]  /*f1c0*/  BRA `(.L_x_10391) ;  /* 0x000008e000007947 */ /* 0x000fea0003800000 */
.L_x_10393:
[----:B------:R-:W0:-:S14]  /*f1d0*/  DSETP.GT.AND P0, PT, R2, 1, PT ;  /* 0x3ff000000200742a */ /* 0x000e1c0003f04000 */
[----:B0-----:R-:W-:Y:S05]  /*f1e0*/  @P0 BRA `(.L_x_10406) ;  /* 0x000001d000000947 */ /* 0x001fea0003800000 */
[----:B------:R-:W0:Y:S01]  /*f1f0*/  DADD R4, -R2, 1 ;  /* 0x3ff0000002047429 */ /* 0x000e220000000100 */
[----:B------:R-:W-:Y:S05]  /*f200*/  BSSY B3, `(.L_x_10407) ;  /* 0x0000017000037945 */ /* 0x000fea0003800000 */
[----:B0-----:R0:W1:Y:S02]  /*f210*/  DMUL R8, R6, R4 ;  /* 0x0000000406087228 */ /* 0x0010640000000000 */
[----:B0-----:R-:W-:Y:S02]  /*f220*/  IMAD.MOV.U32 R6, RZ, RZ, 0x0 ;  /* 0x00000000ff067424 */ /* 0x001fe400078e00ff */
[----:B------:R-:W-:-:S02]  /*f230*/  IMAD.MOV.U32 R7, RZ, RZ, 0x3fd80000 ;  /* 0x3fd80000ff077424 */ /* 0x000fc400078e00ff */
[----:B-1----:R-:W0:Y:S04]  /*f240*/  MUFU.RSQ64H R19, R9 ;  /* 0x0000000900137308 */ /* 0x002e280000001c00 */
        /* <DEDUP_REMOVED lines=17> */
[----:B--2---:R-:W-:Y:S05]  /*f360*/  CALL.REL.NOINC `($__internal_19_$__cuda_sm20_dsqrt_rn_f64_mediumpath_v1) ;  /* 0x00019b5000007944 */ /* 0x004fea0003c00000 */
.L_x_10408:
[----:B------:R-:W-:Y:S05]  /*f370*/  BSYNC B3 ;  /* 0x0000000000037941 */ /* 0x000fea0003800000 */
.L_x_10407:
[----:B------:R-:W-:Y:S01]  /*f380*/  PLOP3.LUT P0, PT, PT, PT, PT, 0x80, 0x0 ;  /* 0x000000000000781c */ /* 0x000fe20003f0f070 */
[----:B-1----:R-:W-:Y:S02]  /*f390*/  IMAD.MOV.U32 R26, RZ, RZ, R10 ;  /* 0x000000ffff1a7224 */ /* 0x002fe400078e000a */
[----:B------:R-:W-:Y:S01]  /*f3a0*/  IMAD.MOV.U32 R27, RZ, RZ, R11 ;  /* 0x000000ffff1b7224 */ /* 0x000fe200078e000b */
[----:B------:R-:W-:Y:S05]  /*f3b0*/  BRA `(.L_x_10391) ;  /* 0x000006f000007947 */ /* 0x000fea0003800000 */
.L_x_10406:
[----:B------:R-:W0:Y:S01]  /*f3c0*/  DMUL R32, R6, R24 ;  /* 0x0000001806207228 */ /* 0x000e220000000000 */
[----:B------:R-:W-:Y:S01]  /*f3d0*/  IMAD.MOV.U32 R8, RZ, RZ, 0x0 ;  /* 0x00000000ff087424 */ /* 0x000fe200078e00ff */
[----:B------:R-:W-:Y:S01]  /*f3e0*/  BSSY B3, `(.L_x_10409) ;  /* 0x0000019000037945 */ /* 0x000fe20003800000 */
[----:B------:R-:W-:Y:S01]  /*f3f0*/  IMAD.MOV.U32 R9, RZ, RZ, 0x3fd80000 ;  /* 0x3fd80000ff097424 */ /* 0x000fe200078e00ff */
[----:B------:R-:W1:-:S02]  /*f400*/  DMUL R4, R4, 8.11296384146066816958e+31 ;  /* 0x4690000004047828 */ /* 0x000e440000000000 */
        /* <DEDUP_REMOVED lines=22> */
.L_x_10410:
[----:B------:R-:W-:Y:S05]  /*f570*/  BSYNC B3 ;  /* 0x0000000000037941 */ /* 0x000fea0003800000 */
.L_x_10409:
        /* <DEDUP_REMOVED lines=10> */
[----:B-1----:R-:W1:-:S06]  /*f620*/  DFMA R8, R6, -R10, R24 ;  /* 0x8000000a0608722b */ /* 0x002e4c0000000018 */
[----:B-1----:R-:W1:-:S10]  /*f630*/  DFMA R8, R4, R8, R6 ;  /* 0x000000080408722b */ /* 0x002e540000000006 */
[----:B-1----:R-:W-:-:S05]  /*f640*/  FFMA R0, RZ, R11, R9 ;  /* 0x0000000bff007223 */ /* 0x002fca0000000009 */
[----:B------:R-:W-:-:S13]  /*f650*/  FSETP.GT.AND P0, PT, |R0|, 1.469367938527859385e-39, PT ;  /* 0x001000000000780b */ /* 0x000fda0003f04200 */
[----:B------:R-:W-:Y:S05]  /*f660*/  @P0 BRA P1, `(.L_x_10412) ;  /* 0x0000004000000947 */ /* 0x000fea0000800000 */
[----:B------:R-:W-:Y:S01]  /*f670*/  IMAD.MOV.U32 R8, RZ, RZ, R24 ;  /* 0x000000ffff087224 */ /* 0x000fe200078e0018 */
[----:B------:R-:W-:Y:S01]  /*f680*/  MOV R0, 0xf6b0 ;  /* 0x0000f6b000007802 */ /* 0x000fe20000000f00 */
[----:B------:R-:W-:Y:S02]  /*f690*/  IMAD.MOV.U32 R9, RZ, RZ, R25 ;  /* 0x000000ffff097224 */ /* 0x000fe400078e0019 */
[----:B0-2---:R-:W-:Y:S05]  /*f6a0*/  CALL.REL.NOINC `($__internal_18_$__cuda_sm20_div_rn_f64_full) ;  /* 0x000191a000007944 */ /* 0x005fea0003c00000 */
.L_x_10412:
[----:B------:R-:W-:Y:S05]  /*f6b0*/  BSYNC B3 ;  /* 0x0000000000037941 */ /* 0x000fea0003800000 */
.L_x_10411:
[----:B------:R-:W1:Y:S01]  /*f6c0*/  DMUL R2, R2, 8.11296384146066816958e+31 ;  /* 0x4690000002027828 */ /* 0x000e620000000000 */
[----:B------:R-:W-:Y:S01]  /*f6d0*/  PLOP3.LUT P0, PT, PT, PT, PT, 0x80, 0x0 ;  /* 0x000000000000781c */ /* 0x000fe20003f0f070 */
[----:B0-----:R-:W-:Y:S02]  /*f6e0*/  IMAD.MOV.U32 R26, RZ, RZ, R8 ;  /* 0x000000ffff1a7224 */ /* 0x001fe400078e0008 */
[----:B------:R-:W-:Y:S01]  /*f6f0*/  IMAD.MOV.U32 R27, RZ, RZ, R9 ;  /* 0x000000ffff1b7224 */ /* 0x000fe200078e0009 */
[----:B------:R-:W-:Y:S05]  /*f700*/  BRA `(.L_x_10391) ;  /* 0x000003a000007947 */ /* 0x000fea0003800000 */
.L_x_10392:
        /* <DEDUP_REMOVED lines=24> */
.L_x_10414:
[----:B------:R-:W-:Y:S05]  /*f890*/  BSYNC B3 ;  /* 0x0000000000037941 */ /* 0x000fea0003800000 */
.L_x_10413:
        /* <DEDUP_REMOVED lines=26> */
.L_x_10416:
[----:B------:R-:W-:Y:S05]  /*fa40*/  BSYNC B3 ;  /* 0x0000000000037941 */ /* 0x000fea0003800000 */
.L_x_10415:
[----:B-1-3--:R1:W3:Y:S01]  /*fa50*/  DMUL R26, R10, R6 ;  /* 0x000000060a1a7228 */ /* 0x00a2e20000000000 */
[----:B------:R-:W-:Y:S01]  /*fa60*/  PLOP3.LUT P0, PT, PT, PT, PT, 0x80, 0x0 ;  /* 0x000000000000781c */ /* 0x000fe20003f0f070 */
[----:B------:R-:W-:Y:S07]  /*fa70*/  BRA `(.L_x_10391) ;  /* 0x0000003000007947 */ /* 0x000fee0003800000 */
.L_x_10388:
[----:B------:R-:W3:Y:S01]  /*fa80*/  DMUL R26, R26, 9.00719925474099200000e+15 ;  /* 0x434000001a1a7828 */ /* 0x000ee20000000000 */
[----:B------:R-:W-:-:S03]  /*fa90*/  PLOP3.LUT P0, PT, PT, PT, PT, 0x80, 0x0 ;  /* 0x000000000000781c */ /* 0x000fc60003f0f070 */
[----:B------:R-:W4:-:S06]  /*faa0*/  DMUL R2, R2, 9.00719925474099200000e+15 ;  /* 0x4340000002027828 */ /* 0x000f0c0000000000 */
.L_x_10391:
[----:B-1-3--:R-:W-:Y:S05]  /*fab0*/  BSYNC B2 ;  /* 0x0000000000027941 */ /* 0x00afea0003800000 */
.L_x_10387:
[----:B------:R-:W-:Y:S01]  /*fac0*/  BSSY B2, `(.L_x_10417) ;  /* 0x0000136000027945 */ /* 0x000fe20003800000 */
[----:B------:R-:W-:Y:S05]  /*fad0*/  @P0 BRA `(.L_x_10418) ;  /* 0x0000090000000947 */ /* 0x000fea0003800000 */
[----:B------:R-:W-:-:S13]  /*fae0*/  ISETP.GT.AND P0, PT, R21, -0x1, PT ;  /* 0xffffffff1500780c */ /* 0x000fda0003f04270 */
[----:B------:R-:W-:Y:S05]  /*faf0*/  @P0 BRA `(.L_x_10419) ;  /* 0x0000048000000947 */ /* 0x000fea0003800000 */
[----:B------:R-:W1:-:S04]  /*fb00*/  DADD R4, -RZ, |R30| ;  /* 0x00000000ff047229 */ /* 0x000e48000000051e */
[----:B----4-:R-:W3:-:S06]  /*fb10*/  DADD R2, -RZ, -R30 ;  /* 0x00000000ff027229 */ /* 0x010ecc000000091e */
[----:B-1----:R-:W-:-:S04]  /*fb20*/  ISETP.GE.AND P0, PT, R5, 0x3fe26666, PT ;  /* 0x3fe266660500780c */ /* 0x002fc80003f06270 */
[----:B---3--:R-:W-:-:S09]  /*fb30*/  IMAD.MOV.U32 R0, RZ, RZ, R3 ;  /* 0x000000ffff007224 */ /* 0x008fd200078e0003 */
[----:B------:R-:W-:Y:S05]  /*fb40*/  @!P0 BRA `(.L_x_10420) ;  /* 0x000002c000008947 */ /* 0x000fea0003800000 */
[----:B0-----:R-:W0:Y:S01]  /*fb50*/  DADD R14, -|R30|, 1 ;  /* 0x3ff000001e0e7429 */ /* 0x001e220000000300 */
        /* <DEDUP_REMOVED lines=34> */
.L_x_10422:
[----:B------:R0:W1:-:S06]  /*fd80*/  DMUL R2, RZ, |R30| ;  /* 0x4000001eff027228 */ /* 0x00004c0000000000 */
.L_x_10423:
[----:B------:R-:W-:Y:S05]  /*fd90*/  BSYNC B0 ;  /* 0x0000000000007941 */ /* 0x000fea0003800000 */
.L_x_10421:
[----:B------:R-:W-:Y:S02]  /*fda0*/  ISETP.GT.AND P0, PT, R15, -0x1, PT ;  /* 0xffffffff0f00780c */ /* 0x000fe40003f04270 */
[----:B------:R-:W-:-:S11]  /*fdb0*/  ISETP.GT.AND P1, PT, R0, -0x1, PT ;  /* 0xffffffff0000780c */ /* 0x000fd60003f24270 */
[----:B-1----:R-:W1:Y:S02]  /*fdc0*/  @!P0 DMUL R2, R2, +INF ;  /* 0x7ff0000002028828 */ /* 0x002e640000000000 */
[----:B------:R-:W-:Y:S05]  /*fdd0*/  @P1 BRA `(.L_x_10424) ;  /* 0x0000104000001947 */ /* 0x000fea0003800000 */
[----:B-1----:R-:W1:-:S06]  /*fde0*/  DADD R2, R2, c[0x2][0x100] ;  /* 0x0080400002027629 */ /* 0x002e4c0000000000 */
[----:B-1----:R-:W1:Y:S01]  /*fdf0*/  DADD R2, -R2, c[0x2][0x108] ;  /* 0x0080420002027629 */ /* 0x002e620000000100 */
[----:B------:R-:W-:Y:S05]  /*fe00*/  BRA `(.L_x_10424) ;  /* 0x0000101000007947 */ /* 0x000fea0003800000 */
.L_x_10420:
[----:B------:R-:W1:Y:S01]  /*fe10*/  DMUL R2, R30, R30 ;  /* 0x0000001e1e027228 */ /* 0x000e620000000000 */
[----:B------:R-:W-:Y:S01]  /*fe20*/  IMAD.MOV.U32 R4, RZ, RZ, -0x23e76a17 ;  /* 0xdc1895e9ff047424 */ /* 0x000fe200078e00ff */
[----:B------:R-:W-:Y:S01]  /*fe30*/  ISETP.GE.AND P0, PT, R0, RZ, PT ;  /* 0x000000ff0000720c */ /* 0x000fe20003f06270 */
[----:B------:R-:W-:-:S06]  /*fe40*/  IMAD.MOV.U32 R5, RZ, RZ, 0x3fb0066b ;  /* 0x3fb0066bff057424 */ /* 0x000fcc00078e00ff */
[----:B-1----:R-:W1:-:S06]  /*fe50*/  DFMA R4, R2, R4, c[0x2][0x110] ;  /* 0x008044000204762b */ /* 0x002e4c0000000004 */
        /* <DEDUP_REMOVED lines=12> */
[----:B-1----:R-:W1:-:S06]  /*ff20*/  DFMA R4, R4, |R30|, |R30| ;  /* 0x4000001e0404722b */ /* 0x002e4c000000041e */
[----:B-1----:R-:W1:-:S04]  /*ff30*/  @P0 DADD R2, R4, c[0x2][0x170] ;  /* 0x00805c0004020629 */ /* 0x002e480000000000 */
[----:B------:R-:W3:-:S04]  /*ff40*/  @!P0 DADD R4, R4, c[0x2][0x180] ;  /* 0x0080600004048629 */ /* 0x000ec80000000000 */
[----:B-1----:R-:W1:-:S04]  /*ff50*/  @P0 DADD R2, -R2, c[0x2][0x178] ;  /* 0x00805e0002020629 */ /* 0x002e480000000100 */
[----:B---3--:R3:W4:Y:S01]  /*ff60*/  @!P0 DADD R2, R4, c[0x2][0x178] ;  /* 0x00805e0004028629 */ /* 0x0087220000000000 */
[----:B------:R-:W-:Y:S05]  /*ff70*/  BRA `(.L_x_10424) ;  /* 0x00000ea000007947 */ /* 0x000fea0003800000 */
.L_x_10419:
[----:B----4-:R-:W1:-:S10]  /*ff80*/  DADD R2, -RZ, |R30| ;  /* 0x00000000ff027229 */ /* 0x010e54000000051e */
[----:B-1----:R-:W-:-:S13]  /*ff90*/  ISETP.GE.AND P0, PT, R3, 0x3fe26666, PT ;  /* 0x3fe266660300780c */ /* 0x002fda0003f06270 */
        /* <DEDUP_REMOVED lines=36> */
.L_x_10427:
[----:B------:R0:W1:-:S06]  /*101e0*/  DMUL R2, RZ, |R30| ;  /* 0x4000001eff027228 */ /* 0x00004c0000000000 */
.L_x_10428:
[----:B------:R-:W-:Y:S05]  /*101f0*/  BSYNC B0 ;  /* 0x0000000000007941 */ /* 0x000fea0003800000 */
.L_x_10426:
[----:B------:R-:W-:Y:S02]  /*10200*/  ISETP.GT.AND P0, PT, R15, -0x1, PT ;  /* 0xffffffff0f00780c */ /* 0x000fe40003f04270 */
[----:B------:R-:W-:-:S11]  /*10210*/  ISETP.GT.AND P1, PT, R31, -0x1, PT ;  /* 0xffffffff1f00780c */ /* 0x000fd60003f24270 */
[----:B-1----:R-:W1:Y:S02]  /*10220*/  @!P0 DMUL R2, R2, +INF ;  /* 0x7ff0000002028828 */ /* 0x002e640000000000 */
[----:B------:R-:W-:Y:S05]  /*10230*/  @P1 BRA `(.L_x_10424) ;  /* 0x00000be000001947 */ /* 0x000fea0003800000 */
[----:B-1----:R-:W1:-:S06]  /*10240*/  DADD R2, R2, c[0x2][0x100] ;  /* 0x0080400002027629 */ /* 0x002e4c0000000000 */
[----:B-1----:R-:W1:Y:S01]  /*10250*/  DADD R2, -R2, c[0x2][0x108] ;  /* 0x0080420002027629 */ /* 0x002e620000000100 */
[----:B------:R-:W-:Y:S05]  /*10260*/  BRA `(.L_x_10424) ;  /* 0x00000bb000007947 */ /* 0x000fea0003800000 */
.L_x_10425:
        /* <DEDUP_REMOVED lines=23> */
.L_x_10418:
[----:B------:R-:W-:-:S13]  /*103e0*/  ISETP.GT.AND P0, PT, R21, -0x1, PT ;  /* 0xffffffff1500780c */ /* 0x000fda0003f04270 */
[----:B------:R-:W-:Y:S05]  /*103f0*/  @P0 BRA `(.L_x_10429) ;  /* 0x0000052000000947 */ /* 0x000fea0003800000 */
[----:B------:R-:W-:Y:S01]  /*10400*/  DADD R10, -RZ, |R26| ;  /* 0x00000000ff0a7229 */ /* 0x000fe2000000051a */
[----:B0-----:R-:W-:Y:S01]  /*10410*/  IMAD.MOV.U32 R6, RZ, RZ, 0x1 ;  /* 0x00000001ff067424 */ /* 0x001fe200078e00ff */
        /* <DEDUP_REMOVED lines=16> */
[----:B0-----:R-:W0:-:S04]  /*10520*/  DFMA R8, R6, R10, R8 ;  /* 0x0000000a0608722b */ /* 0x001e080000000008 */
[----:B------:R1:W3:-:S06]  /*10530*/  DADD R6, -RZ, -R2 ;  /* 0x00000000ff067229 */ /* 0x0002cc0000000902 */
[----:B0-----:R-:W-:-:S05]  /*10540*/  FFMA R0, RZ, R5, R9 ;  /* 0x00000005ff007223 */ /* 0x001fca0000000009 */
[----:B------:R-:W-:-:S13]  /*10550*/  FSETP.GT.AND P0, PT, |R0|, 1.469367938527859385e-39, PT ;  /* 0x001000000000780b */ /* 0x000fda0003f04200 */
[----:B------:R-:W-:Y:S05]  /*10560*/  @P0 BRA P1, `(.L_x_10431) ;  /* 0x0000006000000947 */ /* 0x000fea0000800000 */
[----:B-1-3--:R-:W-:Y:S01]  /*10570*/  IMAD.MOV.U32 R8, RZ, RZ, R12 ;  /* 0x000000ffff087224 */ /* 0x00afe200078e000c */
[----:B------:R-:W-:Y:S01]  /*10580*/  MOV R0, 0x105d0 ;  /* 0x000105d000007802 */ /* 0x000fe20000000f00 */
[----:B------:R-:W-:Y:S02]  /*10590*/  IMAD.MOV.U32 R9, RZ, RZ, R13 ;  /* 0x000000ffff097224 */ /* 0x000fe400078e000d */
[----:B------:R-:W-:Y:S02]  /*105a0*/  IMAD.MOV.U32 R10, RZ, RZ, R4 ;  /* 0x000000ffff0a7224 */ /* 0x000fe400078e0004 */
[----:B------:R-:W-:Y:S02]  /*105b0*/  IMAD.MOV.U32 R11, RZ, RZ, R5 ;  /* 0x000000ffff0b7224 */ /* 0x000fe400078e0005 */
[----:B--2---:R-:W-:Y:S05]  /*105c0*/  CALL.REL.NOINC `($__internal_18_$__cuda_sm20_div_rn_f64_full) ;  /* 0x0001828000007944 */ /* 0x004fea0003c00000 */
.L_x_10431:
[----:B-1-3--:R-:W-:Y:S05]  /*105d0*/  BSYNC B3 ;  /* 0x0000000000037941 */ /* 0x00afea0003800000 */
.L_x_10430:
        /* <DEDUP_REMOVED lines=27> */
[----:B------:R-:W1:-:S06]  /*10790*/  DADD R6, -R12, c[0x2][0x108] ;  /* 0x008042000c067629 */ /* 0x000e4c0000000100 */
[----:B0-----:R-:W-:Y:S02]  /*107a0*/  FSEL R8, R12, R8, !P1 ;  /* 0x000000080c087208 */ /* 0x001fe40004800000 */
[----:B------:R-:W-:Y:S02]  /*107b0*/  FSEL R9, R13, R9, !P1 ;  /* 0x000000090d097208 */ /* 0x000fe40004800000 */
[----:B-1----:R-:W-:Y:S02]  /*107c0*/  FSEL R5, R6, R12, !P1 ;  /* 0x0000000c06057208 */ /* 0x002fe40004800000 */
[----:B------:R-:W-:Y:S02]  /*107d0*/  FSEL R7, R7, R13, !P1 ;  /* 0x0000000d07077208 */ /* 0x000fe40004800000 */
[----:B------:R-:W0:-:S10]  /*107e0*/  DADD R8, R8, c[0x2][0x178] ;  /* 0x00805e0008087629 */ /* 0x000e140000000000 */
[----:B0-----:R-:W-:Y:S02]  /*107f0*/  FSEL R4, R8, R5, P4 ;  /* 0x0000000508047208 */ /* 0x001fe40002000000 */
        /* <DEDUP_REMOVED lines=9> */
.L_x_10433:
[----:B------:R-:W-:Y:S02]  /*10890*/  FSEL R4, RZ, 3.37028055040000000000e+12, P1 ;  /* 0x54442d18ff047808 */ /* 0x000fe40000800000 */
[----:B------:R-:W-:Y:S02]  /*108a0*/  FSEL R5, RZ, 2.1426990032196044922, P1 ;  /* 0x400921fbff057808 */ /* 0x000fe40000800000 */
.L_x_10434:
[----:B------:R-:W-:Y:S05]  /*108b0*/  BSYNC B0 ;  /* 0x0000000000007941 */ /* 0x000fea0003800000 */
.L_x_10432:
[----:B------:R0:W1:Y:S02]  /*108c0*/  DADD R2, |R26|, |R2| ;  /* 0x000000001a027229 */ /* 0x0000640000000602 */
[----:B0-----:R-:W-:-:S04]  /*108d0*/  LOP3.LUT R27, R5, 0x80000000, R27, 0xb8, !PT ;  /* 0x80000000051b7812 */ /* 0x001fc800078eb81b */
[----:B-1----:R-:W0:-:S06]  /*108e0*/  DSETP.GTU.AND P0, PT, |R2|, +INF , PT ;  /* 0x7ff000000200742a */ /* 0x002e0c0003f0c200 */
[----:B0-----:R-:W-:Y:S02]  /*108f0*/  FSEL R2, R2, R4, P0 ;  /* 0x0000000402027208 */ /* 0x001fe40000000000 */
[----:B------:R-:W-:Y:S01]  /*10900*/  FSEL R3, R3, R27, P0 ;  /* 0x0000001b03037208 */ /* 0x000fe20000000000 */
[----:B------:R-:W-:Y:S05]  /*10910*/  BRA `(.L_x_10424) ;  /* 0x0000050000007947 */ /* 0x000fea0003800000 */
.L_x_10429:
        /* <DEDUP_REMOVED lines=28> */
.L_x_10436:
[----:B------:R-:W-:Y:S05]  /*10ae0*/  BSYNC B3 ;  /* 0x0000000000037941 */ /* 0x000fea0003800000 */
.L_x_10435:
        /* <DEDUP_REMOVED lines=43> */
.L_x_10438:
[----:B------:R-:W-:Y:S02]  /*10da0*/  FSEL R4, RZ, 3.37028055040000000000e+12, P1 ;  /* 0x54442d18ff047808 */ /* 0x000fe40000800000 */
[----:B------:R-:W-:Y:S02]  /*10db0*/  FSEL R5, RZ, 2.1426990032196044922, P1 ;  /* 0x400921fbff057808 */ /* 0x000fe40000800000 */
.L_x_10439:
[----:B------:R-:W-:Y:S05]  /*10dc0*/  BSYNC B0 ;  /* 0x0000000000007941 */ /* 0x000fea0003800000 */
.L_x_10437:
[----:B------:R0:W1:Y:S02]  /*10dd0*/  DADD R2, |R26|, |R2| ;  /* 0x000000001a027229 */ /* 0x0000640000000602 */
[----:B0-----:R-:W-:-:S04]  /*10de0*/  LOP3.LUT R27, R5, 0x80000000, R27, 0xb8, !PT ;  /* 0x80000000051b7812 */ /* 0x001fc800078eb81b */
[----:B-1----:R-:W0:-:S06]  /*10df0*/  DSETP.GTU.AND P0, PT, |R2|, +INF , PT ;  /* 0x7ff000000200742a */ /* 0x002e0c0003f0c200 */
[----:B0-----:R-:W-:Y:S02]  /*10e00*/  FSEL R2, R2, R4, P0 ;  /* 0x0000000402027208 */ /* 0x001fe40000000000 */
[----:B------:R-:W-:Y:S02]  /*10e10*/  FSEL R3, R3, R27, P0 ;  /* 0x0000001b03037208 */ /* 0x000fe40000000000 */
.L_x_10424:
[----:B-1----:R-:W-:Y:S05]  /*10e20*/  BSYNC B2 ;  /* 0x0000000000027941 */ /* 0x002fea0003800000 */
.L_x_10417:
[----:B--23--:R-:W1:Y:S01]  /*10e30*/  DADD R4, -RZ, -R28 ;  /* 0x00000000ff047229 */ /* 0x00ce62000000091c */
[----:B------:R-:W-:-:S04]  /*10e40*/  SHF.R.U32.HI R0, RZ, 0x1f, R23 ;  /* 0x0000001fff007819 */ /* 0x000fc80000011617 */
[----:B------:R-:W-:-:S05]  /*10e50*/  ISETP.NE.AND P0, PT, R0, RZ, PT ;  /* 0x000000ff0000720c */ /* 0x000fca0003f05270 */
[----:B01----:R-:W-:Y:S02]  /*10e60*/  FSEL R8, R4, R28, !P0 ;  /* 0x0000001c04087208 */ /* 0x003fe40004000000 */
[----:B------:R-:W-:Y:S01]  /*10e70*/  FSEL R9, R5, R29, !P0 ;  /* 0x0000001d05097208 */ /* 0x000fe20004000000 */
[----:B------:R-:W-:Y:S05]  /*10e80*/  BRA `(.L_x_10440) ;  /* 0x000024d000007947 */ /* 0x000fea0003800000 */
.L_x_10351:
[----:B------:R-:W2:Y:S01]  /*10e90*/  LDL.64 R2, [R1+0x8] ;  /* 0x0000080001027983 */ /* 0x000ea20000100a00 */
[----:B------:R-:W-:-:S04]  /*10ea0*/  DADD R8, -RZ, -R22 ;  /* 0x00000000ff087229 */ /* 0x000fc80000000916 */
[----:B--2---:R-:W0:-:S06]  /*10eb0*/  DADD R2, R2, -R20 ;  /* 0x0000000002027229 */ /* 0x004e0c0000000814 */
[----:B0-----:R-:W0:Y:S01]  /*10ec0*/  DADD R2, R2, c[0x2][0x178] ;  /* 0x00805e0002027629 */ /* 0x001e220000000000 */
[----:B------:R-:W-:Y:S05]  /*10ed0*/  BRA `(.L_x_10440) ;  /* 0x0000248000007947 */ /* 0x000fea0003800000 */
.L_x_10350:
[----:B------:R0:W1:Y:S01]  /*10ee0*/  DADD R8, -RZ, -R22 ;  /* 0x00000000ff087229 */ /* 0x0000620000000916 */
[----:B------:R-:W-:Y:S01]  /*10ef0*/  CS2R R2, SRZ ;  /* 0x0000000000027805 */ /* 0x000fe2000001ff00 */
[----:B------:R-:W-:Y:S05]  /*10f00*/  BRA `(.L_x_10440) ;  /* 0x0000245000007947 */ /* 0x000fea0003800000 */
.L_x_10349:
        /* <DEDUP_REMOVED lines=86> */
.L_x_10445:
[----:B------:R-:W-:Y:S05]  /*11470*/  BSYNC B0 ;  /* 0x0000000000007941 */ /* 0x000fea0003800000 */
.L_x_10444:
        /* <DEDUP_REMOVED lines=8> */
.L_x_10447:
[----:B------:R-:W-:Y:S05]  /*11500*/  BSYNC B3 ;  /* 0x0000000000037941 */ /* 0x000fea0003800000 */
.L_x_10446:
[----:B------:R-:W2:Y:S01]  /*11510*/  DSETP.NEU.AND P0, PT, R6, RZ, PT ;  /* 0x000000ff0600722a */ /* 0x000ea20003f0d000 */
[----:B------:R-:W-:-:S13]  /*11520*/  BSSY B0, `(.L_x_10448) ;  /* 0x000002d000007945 */ /* 0x000fda0003800000 */
[----:B--2---:R-:W-:Y:S05]  /*11530*/  @!P0 BRA `(.L_x_10449) ;  /* 0x0000028000008947 */ /* 0x004fea0003800000 */
[----:B------:R-:W2:Y:S01]  /*11540*/  DMUL R6, R8, R8 ;  /* 0x0000000808067228 */ /* 0x000ea20000000000 */
[----:B0-----:R-:W-:Y:S01]  /*11550*/  IMAD.MOV.U32 R10, RZ, RZ, 0x2a25ff7e ;  /* 0x2a25ff7eff0a7424 */ /* 0x001fe200078e00ff */
[----:B------:R-:W-:Y:S01]  /*11560*/  ISETP.GE.AND P1, PT, R21, RZ, PT ;  /* 0x000000ff1500720c */ /* 0x000fe20003f26270 */
[----:B------:R-:W-:Y:S01]  /*11570*/  IMAD.MOV.U32 R11, RZ, RZ, 0x3ef53e1d ;  /* 0x3ef53e1dff0b7424 */ /* 0x000fe200078e00ff */
[----:B------:R-:W-:-:S05]  /*11580*/  DSETP.NEU.AND P0, PT, R2, R4, PT ;  /* 0x000000040200722a */ /* 0x000fca0003f0d000 */
[----:B--2---:R-:W0:-:S06]  /*11590*/  DFMA R10, R6, -R10, c[0x2][0x188] ;  /* 0x00806200060a762b */ /* 0x004e0c000000080a */
        /* <DEDUP_REMOVED lines=34> */
.L_x_10449:
[----:B------:R-:W-:-:S04]  /*117c0*/  ISETP.GE.AND P0, PT, R21, RZ, PT ;  /* 0x000000ff1500720c */ /* 0x000fc80003f06270 */
[----:B------:R-:W-:Y:S02]  /*117d0*/  FSEL R6, RZ, 3.37028055040000000000e+12, P0 ;  /* 0x54442d18ff067808 */ /* 0x000fe40000000000 */
[----:B------:R-:W-:Y:S02]  /*117e0*/  FSEL R7, RZ, 2.1426990032196044922, P0 ;  /* 0x400921fbff077808 */ /* 0x000fe40000000000 */
.L_x_10450:
[----:B------:R-:W-:Y:S05]  /*117f0*/  BSYNC B0 ;  /* 0x0000000000007941 */ /* 0x000fea0003800000 */
.L_x_10448:
[----:B------:R2:W3:Y:S02]  /*11800*/  DADD R2, R2, R4 ;  /* 0x0000000002027229 */ /* 0x0004e40000000004 */
[----:B--2---:R-:W-:Y:S02]  /*11810*/  LOP3.LUT R5, R7, 0x80000000, R23, 0xb8, !PT ;  /* 0x8000000007057812 */ /* 0x004fe400078eb817 */
[----:B-1----:R-:W-:-:S04]  /*11820*/  DMUL R26, R26, 0.5 ;  /* 0x3fe000001a1a7828 */ /* 0x002fc80000000000 */
[----:B---3--:R-:W1:-:S06]  /*11830*/  DSETP.GTU.AND P0, PT, |R2|, +INF , PT ;  /* 0x7ff000000200742a */ /* 0x008e4c0003f0c200 */
[----:B-1----:R-:W-:Y:S02]  /*11840*/  FSEL R2, R2, R6, P0 ;  /* 0x0000000602027208 */ /* 0x002fe40000000000 */
[----:B------:R-:W-:Y:S01]  /*11850*/  FSEL R3, R3, R5, P0 ;  /* 0x0000000503037208 */ /* 0x000fe20000000000 */
[----:B------:R-:W-:Y:S05]  /*11860*/  BRA `(.L_x_10451) ;  /* 0x0000194000007947 */ /* 0x000fea0003800000 */
.L_x_10443:
        /* <DEDUP_REMOVED lines=113> */
.L_x_10453:
[----:B------:R-:W-:Y:S05]  /*11f80*/  BSYNC B0 ;  /* 0x0000000000007941 */ /* 0x000fea0003800000 */
.L_x_10452:
        /* <DEDUP_REMOVED lines=8> */
.L_x_10455:
[----:B------:R-:W-:Y:S05]  /*12010*/  BSYNC B3 ;  /* 0x0000000000037941 */ /* 0x000fea0003800000 */
.L_x_10454:
        /* <DEDUP_REMOVED lines=43> */
.L_x_10457:
[----:B------:R-:W-:-:S04]  /*122d0*/  ISETP.GE.AND P0, PT, R21, RZ, PT ;  /* 0x000000ff1500720c */ /* 0x000fc80003f06270 */
[----:B------:R-:W-:Y:S02]  /*122e0*/  FSEL R6, RZ, 3.37028055040000000000e+12, P0 ;  /* 0x54442d18ff067808 */ /* 0x000fe40000000000 */
[----:B------:R-:W-:Y:S02]  /*122f0*/  FSEL R7, RZ, 2.1426990032196044922, P0 ;  /* 0x400921fbff077808 */ /* 0x000fe40000000000 */
.L_x_10458:
[----:B------:R-:W-:Y:S05]  /*12300*/  BSYNC B0 ;  /* 0x0000000000007941 */ /* 0x000fea0003800000 */
.L_x_10456:
[----:B------:R2:W3:Y:S02]  /*12310*/  DADD R2, R2, R4 ;  /* 0x0000000002027229 */ /* 0x0004e40000000004 */
[----:B--2---:R-:W-:-:S04]  /*12320*/  LOP3.LUT R5, R7, 0x80000000, R23, 0xb8, !PT ;  /* 0x8000000007057812 */ /* 0x004fc800078eb817 */
[----:B---3--:R-:W2:-:S06]  /*12330*/  DSETP.GTU.AND P0, PT, |R2|, +INF , PT ;  /* 0x7ff000000200742a */ /* 0x008e8c0003f0c200 */
[----:B--2---:R-:W-:Y:S02]  /*12340*/  FSEL R2, R2, R6, P0 ;  /* 0x0000000602027208 */ /* 0x004fe40000000000 */
[----:B------:R-:W-:Y:S01]  /*12350*/  FSEL R3, R3, R5, P0 ;  /* 0x0000000503037208 */ /* 0x000fe20000000000 */
[----:B------:R-:W-:Y:S05]  /*12360*/  BRA `(.L_x_10451) ;  /* 0x00000e4000007947 */ /* 0x000fea0003800000 */
.L_x_10442:
        /* <DEDUP_REMOVED lines=23> */
.L_x_10460:
[----:B------:R-:W-:Y:S05]  /*124e0*/  BSYNC B3 ;  /* 0x0000000000037941 */ /* 0x000fea0003800000 */
.L_x_10459:
        /* <DEDUP_REMOVED lines=26> */
.L_x_10462:
[----:B------:R-:W-:Y:S05]  /*12690*/  BSYNC B3 ;  /* 0x0000000000037941 */ /* 0x000fea0003800000 */
.L_x_10461:
        /* <DEDUP_REMOVED lines=114> */
.L_x_10464:
[----:B------:R-:W-:Y:S05]  /*12dc0*/  BSYNC B0 ;  /* 0x0000000000007941 */ /* 0x000fea0003800000 */
.L_x_10463:
        /* <DEDUP_REMOVED lines=8> */
.L_x_10466:
[----:B------:R-:W-:Y:S05]  /*12e50*/  BSYNC B3 ;  /* 0x0000000000037941 */ /* 0x000fea0003800000 */
.L_x_10465:
        /* <DEDUP_REMOVED lines=43> */
.L_x_10468:
[----:B------:R-:W-:-:S04]  /*13110*/  ISETP.GE.AND P0, PT, R21, RZ, PT ;  /* 0x000000ff1500720c */ /* 0x000fc80003f06270 */
[----:B------:R-:W-:Y:S02]  /*13120*/  FSEL R6, RZ, 3.37028055040000000000e+12, P0 ;  /* 0x54442d18ff067808 */ /* 0x000fe40000000000 */
[----:B------:R-:W-:Y:S02]  /*13130*/  FSEL R7, RZ, 2.1426990032196044922, P0 ;  /* 0x400921fbff077808 */ /* 0x000fe40000000000 */
.L_x_10469:
[----:B------:R-:W-:Y:S05]  /*13140*/  BSYNC B0 ;  /* 0x0000000000007941 */ /* 0x000fea0003800000 */
.L_x_10467:
[----:B------:R2:W3:Y:S02]  /*13150*/  DADD R2, R2, R4 ;  /* 0x0000000002027229 */ /* 0x0004e40000000004 */
[----:B--2---:R-:W-:Y:S02]  /*13160*/  LOP3.LUT R5, R7, 0x80000000, R23, 0xb8, !PT ;  /* 0x8000000007057812 */ /* 0x004fe400078eb817 */
[----:B-1----:R-:W-:-:S04]  /*13170*/  DADD R26, R26, 1 ;  /* 0x3ff000001a1a7429 */ /* 0x002fc80000000000 */
[----:B---3--:R-:W1:-:S06]  /*13180*/  DSETP.GTU.AND P0, PT, |R2|, +INF , PT ;  /* 0x7ff000000200742a */ /* 0x008e4c0003f0c200 */
[----:B-1----:R-:W-:Y:S02]  /*13190*/  FSEL R2, R2, R6, P0 ;  /* 0x0000000602027208 */ /* 0x002fe40000000000 */
[----:B------:R-:W-:Y:S02]  /*131a0*/  FSEL R3, R3, R5, P0 ;  /* 0x0000000503037208 */ /* 0x000fe40000000000 */
.L_x_10451:
[----:B------:R-:W-:Y:S05]  /*131b0*/  BSYNC B2 ;  /* 0x0000000000027941 */ /* 0x000fea0003800000 */
.L_x_10441:
[----:B-1----:R-:W1:Y:S01]  /*131c0*/  DADD R26, R26, c[0x2][0x50] ;  /* 0x008014001a1a7629 */ /* 0x002e620000000000 */
[----:B------:R-:W-:-:S03]  /*131d0*/  ISETP.NE.AND P0, PT, R28, RZ, PT ;  /* 0x000000ff1c00720c */ /* 0x000fc60003f05270 */
[----:B------:R-:W-:-:S04]  /*131e0*/  DADD R2, -RZ, |R2| ;  /* 0x00000000ff027229 */ /* 0x000fc80000000502 */
[----:B-1----:R-:W1:-:S10]  /*131f0*/  DADD R4, -RZ, -R26 ;  /* 0x00000000ff047229 */ /* 0x002e54000000091a */
[----:B-1----:R-:W-:Y:S02]  /*13200*/  FSEL R8, R4, R26, !P0 ;  /* 0x0000001a04087208 */ /* 0x002fe40004000000 */
[----:B------:R-:W-:Y:S01]  /*13210*/  FSEL R9, R5, R27, !P0 ;  /* 0x0000001b05097208 */ /* 0x000fe20004000000 */
[----:B------:R-:W-:Y:S05]  /*13220*/  BRA `(.L_x_10440) ;  /* 0x0000013000007947 */ /* 0x000fea0003800000 */
.L_x_10348:
        /* <DEDUP_REMOVED lines=19> */
.L_x_10440:
[----:B01-3--:R-:W-:Y:S05]  /*13360*/  BSYNC B1 ;  /* 0x0000000000017941 */ /* 0x00bfea0003800000 */
.L_x_10347:
[----:B--2-4-:R-:W0:Y:S01]  /*13370*/  DSETP.GTU.AND P0, PT, |R2|, +INF , PT ;  /* 0x7ff000000200742a */ /* 0x014e220003f0c200 */
        /* <DEDUP_REMOVED lines=10> */
.L_x_10471:
[----:B------:R-:W0:Y:S01]  /*13420*/  DSETP.GTU.AND P0, PT, |R8|, +INF , PT ;  /* 0x7ff000000800742a */ /* 0x000e220003f0c200 */
[----:B------:R-:W-:Y:S02]  /*13430*/  IMAD.MOV.U32 R10, RZ, RZ, R2 ;  /* 0x000000ffff0a7224 */ /* 0x000fe400078e0002 */
[----:B------:R-:W-:-:S11]  /*13440*/  IMAD.MOV.U32 R11, RZ, RZ, R3 ;  /* 0x000000ffff0b7224 */ /* 0x000fd600078e0003 */
[----:B0-----:R-:W0:-:S06]  /*13450*/  @!P0 DADD R8, -RZ, |R8| ;  /* 0x00000000ff088229 */ /* 0x001e0c0000000508 */
.L_x_10472:
[----:B0-----:R-:W-:Y:S05]  /*13460*/  BSYNC B0 ;  /* 0x0000000000007941 */ /* 0x001fea0003800000 */
.L_x_10470:
        /* <DEDUP_REMOVED lines=15> */
.L_x_10476:
[----:B------:R-:W0:Y:S02]  /*13560*/  F2I.S64.F64.TRUNC R8, R8 ;  /* 0x0000000800087311 */ /* 0x000e24000030d900 */
[----:B0-----:R-:W-:-:S05]  /*13570*/  IMAD.MOV.U32 R3, RZ, RZ, R8 ;  /* 0x000000ffff037224 */ /* 0x001fca00078e0008 */
[----:B------:R0:W-:Y:S01]  /*13580*/  STG.E.U8 [R16.64], R3 ;  /* 0x0000000310007986 */ /* 0x0001e2000c101124 */
[----:B------:R-:W-:Y:S05]  /*13590*/  BRA `(.L_x_10478) ;  /* 0x00000f1000007947 */ /* 0x000fea0003800000 */
.L_x_10475:
        /* <DEDUP_REMOVED lines=9> */
.L_x_10480:
[----:B------:R-:W0:Y:S02]  /*13630*/  F2I.F64.TRUNC R9, R8 ;  /* 0x0000000800097311 */ /* 0x000e24000030d100 */
[----:B0-----:R0:W-:Y:S01]  /*13640*/  STG.E [R16.64], R9 ;  /* 0x0000000910007986 */ /* 0x0011e2000c101924 */
[----:B------:R-:W-:Y:S05]  /*13650*/  BRA `(.L_x_10478) ;  /* 0x00000e5000007947 */ /* 0x000fea0003800000 */
.L_x_10479:
[----:B------:R-:W0:Y:S02]  /*13660*/  F2I.F64.TRUNC R9, R8 ;  /* 0x0000000800097311 */ /* 0x000e24000030d100 */
[----:B0-----:R0:W-:Y:S01]  /*13670*/  STG.E.U16 [R16.64], R9 ;  /* 0x0000000910007986 */ /* 0x0011e2000c101524 */
[----:B------:R-:W-:Y:S05]  /*13680*/  BRA `(.L_x_10478) ;  /* 0x00000e2000007947 */ /* 0x000fea0003800000 */
.L_x_10474:
        /* <DEDUP_REMOVED lines=11> */
.L_x_10482:
[----:B------:R-:W0:Y:S01]  /*13740*/  F2F.F32.F64 R0, R8 ;  /* 0x0000000800007310 */ /* 0x000e220000301000 */
[----:B------:R-:W0:-:S14]  /*13750*/  DSETP.GEU.AND P0, PT, |R8|, c[0x2][0x228], PT ;  /* 0x00808a000800762a */ /* 0x000e1c0003f0e200 */
[----:B0-----:R-:W-:-:S05]  /*13760*/  @!P0 FMUL R0, R0, 1.175494350822287508e-38 ;  /* 0x0080000000008820 */ /* 0x001fca0000400000 */
[----:B------:R-:W-:-:S05]  /*13770*/  F2FP.PACK_AB R0, RZ, R0 ;  /* 0x00000000ff00723e */ /* 0x000fca00000000ff */
[----:B------:R0:W-:Y:S01]  /*13780*/  STG.E.U16 [R16.64], R0 ;  /* 0x0000000010007986 */ /* 0x0001e2000c101524 */
[----:B------:R-:W-:Y:S05]  /*13790*/  BRA `(.L_x_10478) ;  /* 0x00000d1000007947 */ /* 0x000fea0003800000 */
.L_x_10481:
        /* <DEDUP_REMOVED lines=14> */
.L_x_10484:
        /* <DEDUP_REMOVED lines=9> */
.L_x_10483:
[----:B------:R0:W-:Y:S01]  /*13910*/  STG.E.64 [R16.64], R8 ;  /* 0x0000000810007986 */ /* 0x0001e2000c101b24 */
[----:B------:R-:W-:Y:S05]  /*13920*/  BRA `(.L_x_10478) ;  /* 0x00000b8000007947 */ /* 0x000fea0003800000 */
.L_x_10473:
        /* <DEDUP_REMOVED lines=13> */
.L_x_10487:
[----:B------:R0:W-:Y:S01]  /*13a00*/  STG.E.128 [R16.64], R8 ;  /* 0x0000000810007986 */ /* 0x0001e2000c101d24 */
[----:B------:R-:W-:Y:S05]  /*13a10*/  BRA `(.L_x_10478) ;  /* 0x00000a9000007947 */ /* 0x000fea0003800000 */
.L_x_10486:
        /* <DEDUP_REMOVED lines=23> */
.L_x_10491:
[----:B------:R-:W-:Y:S05]  /*13b90*/  BSYNC B0 ;  /* 0x0000000000007941 */ /* 0x000fea0003800000 */
.L_x_10490:
[----:B------:R-:W-:-:S05]  /*13ba0*/  LOP3.LUT R3, R0, R3, RZ, 0xfc, !PT ;  /* 0x0000000300037212 */ /* 0x000fca00078efcff */
[----:B------:R0:W-:Y:S01]  /*13bb0*/  STG.E.U8 [R16.64], R3 ;  /* 0x0000000310007986 */ /* 0x0001e2000c101124 */
[----:B------:R-:W-:Y:S05]  /*13bc0*/  BRA `(.L_x_10478) ;  /* 0x000008e000007947 */ /* 0x000fea0003800000 */
.L_x_10489:
        /* <DEDUP_REMOVED lines=15> */
.L_x_10493:
[----:B------:R-:W-:Y:S01]  /*13cc0*/  IMAD.MOV.U32 R0, RZ, RZ, 0x7f ;  /* 0x0000007fff007424 */ /* 0x000fe200078e00ff */
[----:B------:R-:W-:-:S04]  /*13cd0*/  ISETP.GT.U32.AND P0, PT, R2, 0x7f800000, PT ;  /* 0x7f8000000200780c */ /* 0x000fc80003f04070 */
[----:B------:R-:W-:-:S04]  /*13ce0*/  SEL R0, R0, 0x7c, P0 ;  /* 0x0000007c00007807 */ /* 0x000fc80000000000 */
.L_x_10494:
[----:B------:R-:W-:Y:S05]  /*13cf0*/  BSYNC B0 ;  /* 0x0000000000007941 */ /* 0x000fea0003800000 */
.L_x_10492:
[----:B------:R-:W-:-:S04]  /*13d00*/  LOP3.LUT R2, R3, 0x80000000, RZ, 0xc0, !PT ;  /* 0x8000000003027812 */ /* 0x000fc800078ec0ff */
[----:B------:R-:W-:-:S04]  /*13d10*/  SHF.R.U32.HI R3, RZ, 0x18, R2 ;  /* 0x00000018ff037819 */ /* 0x000fc80000011602 */
[----:B------:R-:W-:-:S05]  /*13d20*/  LOP3.LUT R3, R0, R3, RZ, 0xfc, !PT ;  /* 0x0000000300037212 */ /* 0x000fca00078efcff */
[----:B------:R0:W-:Y:S01]  /*13d30*/  STG.E.U8 [R16.64], R3 ;  /* 0x0000000310007986 */ /* 0x0001e2000c101124 */
[----:B------:R-:W-:Y:S05]  /*13d40*/  BRA `(.L_x_10478) ;  /* 0x0000076000007947 */ /* 0x000fea0003800000 */
.L_x_10488:
[----:B------:R-:W0:Y:S01]  /*13d50*/  F2F.F32.F64 R0, R8 ;  /* 0x0000000800007310 */ /* 0x000e220000301000 */
[----:B------:R-:W0:-:S14]  /*13d60*/  DSETP.GEU.AND P0, PT, |R8|, c[0x2][0x228], PT ;  /* 0x00808a000800762a */ /* 0x000e1c0003f0e200 */
[----:B0-----:R-:W-:-:S05]  /*13d70*/  @!P0 FMUL R0, R0, 1.175494350822287508e-38 ;  /* 0x0080000000008820 */ /* 0x001fca0000400000 */
[----:B------:R-:W-:-:S05]  /*13d80*/  F2FP.BF16.PACK_AB R0, RZ, R0 ;  /* 0x00000000ff00723e */ /* 0x000fca00000010ff */
[----:B------:R0:W-:Y:S01]  /*13d90*/  STG.E.U16 [R16.64], R0 ;  /* 0x0000000010007986 */ /* 0x0001e2000c101524 */
[----:B------:R-:W-:Y:S05]  /*13da0*/  BRA `(.L_x_10478) ;  /* 0x0000070000007947 */ /* 0x000fea0003800000 */
.L_x_10485:
        /* <DEDUP_REMOVED lines=11> */
.L_x_10497:
        /* <DEDUP_REMOVED lines=19> */
.L_x_10500:
[----:B------:R-:W-:-:S04]  /*13f90*/  LOP3.LUT R0, R5, 0x80000000, RZ, 0xc0, !PT ;  /* 0x8000000005007812 */ /* 0x000fc800078ec0ff */
[----:B------:R-:W-:-:S04]  /*13fa0*/  SHF.R.U32.HI R3, RZ, 0x18, R0 ;  /* 0x00000018ff037819 */ /* 0x000fc80000011600 */
[----:B------:R-:W-:-:S04]  /*13fb0*/  LOP3.LUT R2, R2, R3, RZ, 0xfc, !PT ;  /* 0x0000000302027212 */ /* 0x000fc800078efcff */
[----:B------:R-:W-:Y:S02]  /*13fc0*/  PRMT R0, R2, 0x7610, R0 ;  /* 0x0000761002007816 */ /* 0x000fe40000000000 */
.L_x_10499:
[----:B------:R-:W-:Y:S05]  /*13fd0*/  BSYNC B0 ;  /* 0x0000000000007941 */ /* 0x000fea0003800000 */
.L_x_10498:
[----:B------:R0:W-:Y:S01]  /*13fe0*/  STG.E.U8 [R16.64], R0 ;  /* 0x0000000010007986 */ /* 0x0001e2000c101124 */
[----:B------:R-:W-:Y:S05]  /*13ff0*/  BRA `(.L_x_10478) ;  /* 0x000004b000007947 */ /* 0x000fea0003800000 */
.L_x_10496:
        /* <DEDUP_REMOVED lines=19> */
.L_x_10503:
[----:B------:R-:W-:-:S04]  /*14130*/  LOP3.LUT R0, R5, 0x80000000, RZ, 0xc0, !PT ;  /* 0x8000000005007812 */ /* 0x000fc800078ec0ff */
[----:B------:R-:W-:-:S04]  /*14140*/  SHF.R.U32.HI R3, RZ, 0x18, R0 ;  /* 0x00000018ff037819 */ /* 0x000fc80000011600 */
[----:B------:R-:W-:-:S04]  /*14150*/  LOP3.LUT R2, R2, R3, RZ, 0xfc, !PT ;  /* 0x0000000302027212 */ /* 0x000fc800078efcff */
[----:B------:R-:W-:Y:S02]  /*14160*/  PRMT R0, R2, 0x7610, R0 ;  /* 0x0000761002007816 */ /* 0x000fe40000000000 */
.L_x_10502:
[----:B------:R-:W-:Y:S05]  /*14170*/  BSYNC B0 ;  /* 0x0000000000007941 */ /* 0x000fea0003800000 */
.L_x_10501:
[----:B------:R0:W-:Y:S01]  /*14180*/  STG.E.U8 [R16.64], R0 ;  /* 0x0000000010007986 */ /* 0x0001e2000c101124 */
[----:B------:R-:W-:Y:S05]  /*14190*/  BRA `(.L_x_10478) ;  /* 0x0000031000007947 */ /* 0x000fea0003800000 */
.L_x_10495:
        /* <DEDUP_REMOVED lines=24> */
.L_x_10477:
        /* <DEDUP_REMOVED lines=20> */
.L_x_10505:
[----:B------:R-:W0:Y:S02]  /*14460*/  F2I.U64.F64.TRUNC R8, R8 ;  /* 0x0000000800087311 */ /* 0x000e24000030d800 */
[----:B0-----:R0:W-:Y:S01]  /*14470*/  STG.E.64 [R16.64], R8 ;  /* 0x0000000810007986 */ /* 0x0011e2000c101b24 */
[----:B------:R-:W-:Y:S05]  /*14480*/  BRA `(.L_x_10478) ;  /* 0x0000002000007947 */ /* 0x000fea0003800000 */
.L_x_10504:
[----:B------:R-:W0:Y:S02]  /*14490*/  F2I.U32.F64.TRUNC R9, R8 ;  /* 0x0000000800097311 */ /* 0x000e24000030d000 */
[----:B0-----:R0:W-:Y:S02]  /*144a0*/  STG.E [R16.64], R9 ;  /* 0x0000000910007986 */ /* 0x0011e4000c101924 */
.L_x_10478:
        /* <DEDUP_REMOVED lines=231> */
.L_x_10506:
[----:B------:R-:W0:Y:S01]  /*15320*/  LDC.U8 R5, c[0x0][0x372] ;  /* 0x0000dc80ff057b82 */ /* 0x000e220000000000 */
        /* <DEDUP_REMOVED lines=19> */
.L_x_10510:
[----:B------:R-:W2:Y:S01]  /*15460*/  LDG.E.U8 R2, [R2.64] ;  /* 0x0000002402027981 */ /* 0x000ea2000c1e1100 */
[----:B------:R-:W-:Y:S01]  /*15470*/  CS2R R22, SRZ ;  /* 0x0000000000167805 */ /* 0x000fe2000001ff00 */
[----:B--2---:R0:W1:Y:S01]  /*15480*/  I2F.F64.U16 R20, R2 ;  /* 0x0000000200147312 */ /* 0x0040620000101800 */
[----:B------:R-:W-:Y:S05]  /*15490*/  BRA `(.L_x_10512) ;  /* 0x00000f5000007947 */ /* 0x000fea0003800000 */
.L_x_10509:
        /* <DEDUP_REMOVED lines=10> */
.L_x_10514:
[----:B------:R-:W2:Y:S01]  /*15540*/  LDG.E R2, [R2.64] ;  /* 0x0000002402027981 */ /* 0x000ea2000c1e1900 */
[----:B------:R-:W-:Y:S01]  /*15550*/  CS2R R22, SRZ ;  /* 0x0000000000167805 */ /* 0x000fe2000001ff00 */
[----:B--2---:R0:W1:Y:S01]  /*15560*/  I2F.F64 R20, R2 ;  /* 0x0000000200147312 */ /* 0x0040620000201c00 */
[----:B------:R-:W-:Y:S05]  /*15570*/  BRA `(.L_x_10512) ;  /* 0x00000e7000007947 */ /* 0x000fea0003800000 */
.L_x_10513:
[----:B------:R-:W2:Y:S01]  /*15580*/  LDG.E.U16 R2, [R2.64] ;  /* 0x0000002402027981 */ /* 0x000ea2000c1e1500 */
[----:B------:R-:W-:Y:S01]  /*15590*/  CS2R R22, SRZ ;  /* 0x0000000000167805 */ /* 0x000fe2000001ff00 */
[----:B--2---:R0:W1:Y:S01]  /*155a0*/  I2F.F64.S16 R20, R2 ;  /* 0x0000000200147312 */ /* 0x0040620000101c00 */
[----:B------:R-:W-:Y:S05]  /*155b0*/  BRA `(.L_x_10512) ;  /* 0x00000e3000007947 */ /* 0x000fea0003800000 */
.L_x_10508:
        /* <DEDUP_REMOVED lines=11> */
.L_x_10516:
[----:B------:R-:W2:Y:S01]  /*15670*/  LDG.E.U16 R0, [R2.64] ;  /* 0x0000002402007981 */ /* 0x000ea2000c1e1500 */
[----:B------:R-:W-:Y:S01]  /*15680*/  CS2R R22, SRZ ;  /* 0x0000000000167805 */ /* 0x000fe2000001ff00 */
[----:B--2---:R-:W-:-:S05]  /*15690*/  HADD2.F32 R0, -RZ, R0.H0_H0 ;  /* 0x20000000ff007230 */ /* 0x004fca0000004100 */
[----:B------:R-:W-:-:S04]  /*156a0*/  FMUL.FTZ R0, R0, 1 ;  /* 0x3f80000000007820 */ /* 0x000fc80000410000 */
[----:B------:R0:W1:Y:S01]  /*156b0*/  F2F.F64.F32 R20, R0 ;  /* 0x0000000000147310 */ /* 0x0000620000201800 */
[----:B------:R-:W-:Y:S05]  /*156c0*/  BRA `(.L_x_10512) ;  /* 0x00000d2000007947 */ /* 0x000fea0003800000 */
.L_x_10515:
        /* <DEDUP_REMOVED lines=12> */
.L_x_10518:
        /* <DEDUP_REMOVED lines=8> */
.L_x_10517:
[----:B------:R0:W5:Y:S01]  /*15810*/  LDG.E.64 R20, [R2.64] ;  /* 0x0000002402147981 */ /* 0x000162000c1e1b00 */
[----:B------:R-:W-:Y:S01]  /*15820*/  CS2R R22, SRZ ;  /* 0x0000000000167805 */ /* 0x000fe2000001ff00 */
[----:B------:R-:W-:Y:S05]  /*15830*/  BRA `(.L_x_10512) ;  /* 0x00000bb000007947 */ /* 0x000fea0003800000 */
.L_x_10507:
        /* <DEDUP_REMOVED lines=14> */
.L_x_10521:
[----:B------:R0:W5:Y:S01]  /*15920*/  LDG.E.128 R20, [R2.64] ;  /* 0x0000002402147981 */ /* 0x000162000c1e1d00 */
[----:B------:R-:W-:Y:S05]  /*15930*/  BRA `(.L_x_10512) ;  /* 0x00000ab000007947 */ /* 0x000fea0003800000 */
.L_x_10520:
        /* <DEDUP_REMOVED lines=29> */
.L_x_10523:
        /* <DEDUP_REMOVED lines=16> */
.L_x_10522:
[----:B------:R-:W2:Y:S01]  /*15c10*/  LDG.E.U16 R0, [R2.64] ;  /* 0x0000002402007981 */ /* 0x000ea2000c1e1500 */
[----:B------:R-:W-:Y:S01]  /*15c20*/  CS2R R22, SRZ ;  /* 0x0000000000167805 */ /* 0x000fe2000001ff00 */
[----:B--2---:R-:W-:-:S05]  /*15c30*/  PRMT R0, RZ, 0x5410, R0 ;  /* 0x00005410ff007816 */ /* 0x004fca0000000000 */
[----:B------:R-:W-:-:S04]  /*15c40*/  FMUL.FTZ R0, R0, 1 ;  /* 0x3f80000000007820 */ /* 0x000fc80000410000 */
[----:B------:R0:W1:Y:S01]  /*15c50*/  F2F.F64.F32 R20, R0 ;  /* 0x0000000000147310 */ /* 0x0000620000201800 */
[----:B------:R-:W-:Y:S05]  /*15c60*/  BRA `(.L_x_10512) ;  /* 0x0000078000007947 */ /* 0x000fea0003800000 */
.L_x_10519:
        /* <DEDUP_REMOVED lines=12> */
.L_x_10526:
        /* <DEDUP_REMOVED lines=21> */
.L_x_10530:
[----:B------:R-:W-:Y:S05]  /*15e80*/  BSYNC B1 ;  /* 0x0000000000017941 */ /* 0x000fea0003800000 */
.L_x_10529:
[----:B------:R-:W-:Y:S01]  /*15e90*/  LEA R3, R0, 0x3b800000, 0x17 ;  /* 0x3b80000000037811 */ /* 0x000fe200078eb8ff */
[----:B------:R-:W-:-:S05]  /*15ea0*/  IMAD.SHL.U32 R0, R2, 0x100000, RZ ;  /* 0x0010000002007824 */ /* 0x000fca00078e00ff */
[----:B------:R-:W-:Y:S02]  /*15eb0*/  LOP3.LUT R0, R3, R0, R4, 0xfe, !PT ;  /* 0x0000000003007212 */ /* 0x000fe400078efe04 */
.L_x_10528:
[----:B------:R-:W-:Y:S05]  /*15ec0*/  BSYNC B0 ;  /* 0x0000000000007941 */ /* 0x000fea0003800000 */
.L_x_10527:
[----:B------:R-:W-:Y:S01]  /*15ed0*/  FMUL.FTZ R0, R0, 1 ;  /* 0x3f80000000007820 */ /* 0x000fe20000410000 */
[----:B------:R-:W-:-:S03]  /*15ee0*/  CS2R R22, SRZ ;  /* 0x0000000000167805 */ /* 0x000fc6000001ff00 */
[----:B------:R0:W1:Y:S01]  /*15ef0*/  F2F.F64.F32 R20, R0 ;  /* 0x0000000000147310 */ /* 0x0000620000201800 */
[----:B------:R-:W-:Y:S05]  /*15f00*/  BRA `(.L_x_10512) ;  /* 0x000004e000007947 */ /* 0x000fea0003800000 */
.L_x_10525:
        /* <DEDUP_REMOVED lines=21> */
.L_x_10534:
[----:B------:R-:W-:Y:S05]  /*16060*/  BSYNC B1 ;  /* 0x0000000000017941 */ /* 0x000fea0003800000 */
.L_x_10533:
[----:B------:R-:W-:Y:S01]  /*16070*/  LEA R3, R0, 0x37800000, 0x17 ;  /* 0x3780000000037811 */ /* 0x000fe200078eb8ff */
[----:B------:R-:W-:-:S05]  /*16080*/  IMAD.SHL.U32 R0, R2, 0x200000, RZ ;  /* 0x0020000002007824 */ /* 0x000fca00078e00ff */
[----:B------:R-:W-:Y:S02]  /*16090*/  LOP3.LUT R0, R3, R0, R4, 0xfe, !PT ;  /* 0x0000000003007212 */ /* 0x000fe400078efe04 */
.L_x_10532:
[----:B------:R-:W-:Y:S05]  /*160a0*/  BSYNC B0 ;  /* 0x0000000000007941 */ /* 0x000fea0003800000 */
.L_x_10531:
[----:B------:R-:W-:Y:S01]  /*160b0*/  FMUL.FTZ R0, R0, 1 ;  /* 0x3f80000000007820 */ /* 0x000fe20000410000 */
[----:B------:R-:W-:-:S03]  /*160c0*/  CS2R R22, SRZ ;  /* 0x0000000000167805 */ /* 0x000fc6000001ff00 */
[----:B------:R0:W1:Y:S01]  /*160d0*/  F2F.F64.F32 R20, R0 ;  /* 0x0000000000147310 */ /* 0x0000620000201800 */
[----:B------:R-:W-:Y:S05]  /*160e0*/  BRA `(.L_x_10512) ;  /* 0x0000030000007947 */ /* 0x000fea0003800000 */
.L_x_10524:
        /* <DEDUP_REMOVED lines=14> */
.L_x_10538:
[----:B------:R-:W-:Y:S05]  /*161d0*/  BSYNC B0 ;  /* 0x0000000000007941 */ /* 0x000fea0003800000 */
.L_x_10537:
[----:B------:R-:W-:Y:S01]  /*161e0*/  FMUL.FTZ R0, R0, 1 ;  /* 0x3f80000000007820 */ /* 0x000fe20000410000 */
[----:B------:R-:W-:-:S03]  /*161f0*/  CS2R R22, SRZ ;  /* 0x0000000000167805 */ /* 0x000fc6000001ff00 */
[----:B------:R0:W1:Y:S01]  /*16200*/  F2F.F64.F32 R20, R0 ;  /* 0x0000000000147310 */ /* 0x0000620000201800 */
[----:B------:R-:W-:Y:S05]  /*16210*/  BRA `(.L_x_10512) ;  /* 0x000001d000007947 */ /* 0x000fea0003800000 */
.L_x_10511:
        /* <DEDUP_REMOVED lines=22> */
.L_x_10536:
[----:B------:R-:W2:Y:S01]  /*16380*/  LDG.E.64 R20, [R2.64] ;  /* 0x0000002402147981 */ /* 0x000ea2000c1e1b00 */
[----:B------:R-:W-:Y:S01]  /*16390*/  CS2R R22, SRZ ;  /* 0x0000000000167805 */ /* 0x000fe2000001ff00 */
[----:B--2---:R-:W0:Y:S01]  /*163a0*/  I2F.F64.U64 R20, R20 ;  /* 0x0000001400147312 */ /* 0x004e220000301800 */
[----:B------:R-:W-:Y:S05]  /*163b0*/  BRA `(.L_x_10512) ;  /* 0x0000003000007947 */ /* 0x000fea0003800000 */
.L_x_10535:
[----:B------:R-:W2:Y:S01]  /*163c0*/  LDG.E R2, [R2.64] ;  /* 0x0000002402027981 */ /* 0x000ea2000c1e1900 */
[----:B------:R-:W-:Y:S01]  /*163d0*/  CS2R R22, SRZ ;  /* 0x0000000000167805 */ /* 0x000fe2000001ff00 */
[----:B--2---:R0:W1:Y:S06]  /*163e0*/  I2F.F64.U32 R20, R2 ;  /* 0x0000000200147312 */ /* 0x00406c0000201800 */
.L_x_10512:
        /* <DEDUP_REMOVED lines=140> */
.L_x_10547:
[----:B------:R-:W-:Y:S05]  /*16cb0*/  BSYNC B3 ;  /* 0x0000000000037941 */ /* 0x000fea0003800000 */
.L_x_10546:
        /* <DEDUP_REMOVED lines=62> */
.L_x_10545:
        /* <DEDUP_REMOVED lines=36> */
.L_x_10555:
[----:B------:R-:W-:Y:S05]  /*172e0*/  BSYNC B4 ;  /* 0x0000000000047941 */ /* 0x000fea0003800000 */
.L_x_10554:
[----:B------:R-:W-:Y:S02]  /*172f0*/  IMAD.MOV.U32 R28, RZ, RZ, R8 ;  /* 0x000000ffff1c7224 */ /* 0x000fe400078e0008 */
[----:B------:R-:W-:Y:S01]  /*17300*/  IMAD.MOV.U32 R29, RZ, RZ, R9 ;  /* 0x000000ffff1d7224 */ /* 0x000fe200078e0009 */
[----:B------:R-:W-:Y:S05]  /*17310*/  BRA `(.L_x_10553) ;  /* 0x0000001000007947 */ /* 0x000fea0003800000 */
.L_x_10552:
[----:B------:R0:W1:-:S06]  /*17320*/  DADD R28, -R6, R42 ;  /* 0x00000000061c7229 */ /* 0x00004c000000012a */
.L_x_10553:
[----:B------:R-:W-:Y:S05]  /*17330*/  BSYNC B3 ;  /* 0x0000000000037941 */ /* 0x000fea0003800000 */
.L_x_10551:
        /* <DEDUP_REMOVED lines=31> */
.L_x_10560:
[----:B------:R-:W-:Y:S05]  /*17530*/  BSYNC B4 ;  /* 0x0000000000047941 */ /* 0x000fea0003800000 */
.L_x_10559:
[----:B------:R-:W-:Y:S05]  /*17540*/  BRA `(.L_x_10558) ;  /* 0x0000001000007947 */ /* 0x000fea0003800000 */
.L_x_10557:
[----:B------:R2:W3:-:S06]  /*17550*/  DADD R8, R44, -R10 ;  /* 0x000000002c087229 */ /* 0x0004cc000000080a */
.L_x_10558:
[----:B------:R-:W-:Y:S05]  /*17560*/  BSYNC B3 ;  /* 0x0000000000037941 */ /* 0x000fea0003800000 */
.L_x_10556:
        /* <DEDUP_REMOVED lines=30> */
.L_x_10562:
[----:B------:R-:W-:Y:S05]  /*17750*/  BSYNC B3 ;  /* 0x0000000000037941 */ /* 0x000fea0003800000 */
.L_x_10561:
        /* <DEDUP_REMOVED lines=67> */
.L_x_10563:
        /* <DEDUP_REMOVED lines=22> */
.L_x_10565:
[----:B------:R-:W-:Y:S05]  /*17cf0*/  BSYNC B3 ;  /* 0x0000000000037941 */ /* 0x000fea0003800000 */
.L_x_10564:
        /* <DEDUP_REMOVED lines=16> */
.L_x_10550:
        /* <DEDUP_REMOVED lines=27> */
.L_x_10568:
[----:B------:R-:W-:Y:S05]  /*17fb0*/  BSYNC B3 ;  /* 0x0000000000037941 */ /* 0x000fea0003800000 */
.L_x_10567:
        /* <DEDUP_REMOVED lines=27> */
.L_x_10571:
[----:B------:R-:W-:Y:S05]  /*18170*/  BSYNC B3 ;  /* 0x0000000000037941 */ /* 0x000fea0003800000 */
.L_x_10570:
        /* <DEDUP_REMOVED lines=16> */
.L_x_10569:
        /* <DEDUP_REMOVED lines=56> */
.L_x_10572:
[----:B------:R-:W-:Y:S01]  /*18600*/  IMAD.MOV.U32 R10, RZ, RZ, 0x0 ;  /* 0x00000000ff0a7424 */ /* 0x000fe200078e00ff */
[----:B------:R-:W-:Y:S01]  /*18610*/  FSETP.NEU.FTZ.AND P0, PT, R9, RZ, PT ;  /* 0x000000ff0900720b */ /* 0x000fe20003f1d000 */
[----:B------:R-:W-:-:S06]  /*18620*/  IMAD.MOV.U32 R11, RZ, RZ, 0x7ff00000 ;  /* 0x7ff00000ff0b7424 */ /* 0x000fcc00078e00ff */
[----:B------:R-:W0:-:S10]  /*18630*/  DFMA R10, R8, R10, +INF ;  /* 0x7ff00000080a742b */ /* 0x000e14000000000a */
[----:B0-----:R-:W-:Y:S02]  /*18640*/  FSEL R28, R10, RZ, P0 ;  /* 0x000000ff0a1c7208 */ /* 0x001fe40000000000 */
[----:B------:R-:W-:Y:S01]  /*18650*/  FSEL R29, R11, -QNAN , P0 ;  /* 0xfff000000b1d7808 */ /* 0x000fe20000000000 */
[----:B------:R-:W-:Y:S05]  /*18660*/  BRA `(.L_x_10548) ;  /* 0x000004b000007947 */ /* 0x000fea0003800000 */
.L_x_10566:
        /* <DEDUP_REMOVED lines=26> */
.L_x_10574:
[----:B------:R-:W-:Y:S05]  /*18810*/  BSYNC B3 ;  /* 0x0000000000037941 */ /* 0x000fea0003800000 */
.L_x_10573:
        /* <DEDUP_REMOVED lines=19> */
.L_x_10576:
[----:B------:R-:W-:Y:S05]  /*18950*/  BSYNC B3 ;  /* 0x0000000000037941 */ /* 0x000fea0003800000 */
.L_x_10575:
[----:B------:R-:W-:Y:S02]  /*18960*/  IMAD.MOV.U32 R28, RZ, RZ, R8 ;  /* 0x000000ffff1c7224 */ /* 0x000fe400078e0008 */
[----:B------:R-:W-:Y:S01]  /*18970*/  IMAD.MOV.U32 R29, RZ, RZ, R9 ;  /* 0x000000ffff1d7224 */ /* 0x000fe200078e0009 */
[----:B------:R-:W-:Y:S05]  /*18980*/  BRA `(.L_x_10548) ;  /* 0x0000019000007947 */ /* 0x000fea0003800000 */
.L_x_10549:
        /* <DEDUP_REMOVED lines=22> */
.L_x_10578:
[----:B------:R-:W-:Y:S05]  /*18af0*/  BSYNC B3 ;  /* 0x0000000000037941 */ /* 0x000fea0003800000 */
.L_x_10577:
[----:B01----:R-:W-:Y:S02]  /*18b00*/  IMAD.MOV.U32 R28, RZ, RZ, R10 ;  /* 0x000000ffff1c7224 */ /* 0x003fe400078e000a */
[----:B------:R-:W-:-:S02]  /*18b10*/  IMAD.MOV.U32 R29, RZ, RZ, R11 ;  /* 0x000000ffff1d7224 */ /* 0x000fc400078e000b */
.L_x_10548:
[----:B------:R-:W-:Y:S05]  /*18b20*/  BSYNC B2 ;  /* 0x0000000000027941 */ /* 0x000fea0003800000 */
.L_x_10544:
        /* <DEDUP_REMOVED lines=26> */
.L_x_10582:
[----:B------:R-:W-:Y:S05]  /*18cd0*/  BSYNC B3 ;  /* 0x0000000000037941 */ /* 0x000fea0003800000 */
.L_x_10581:
[----:B------:R-:W0:Y:S01]  /*18ce0*/  DSETP.GT.AND P1, PT, R30, c[0x2][0x98], PT ;  /* 0x008026001e00762a */ /* 0x000e220003f24000 */
[----:B------:R-:W-:-:S13]  /*18cf0*/  PLOP3.LUT P0, PT, PT, PT, PT, 0x8, 0x0 ;  /* 0x000000000000781c */ /* 0x000fda0003f0e170 */
[----:B0-----:R-:W-:Y:S05]  /*18d00*/  @!P1 BRA `(.L_x_10583) ;  /* 0x00000f7000009947 */ /* 0x001fea0003800000 */
[----:B------:R-:W-:-:S04]  /*18d10*/  DSETP.GEU.AND P0, PT, R4, 1.7347234759768070944e-18, PT ;  /* 0x3c4000000400742a */ /* 0x000fc80003f0e000 */
        /* <DEDUP_REMOVED lines=35> */
.L_x_10590:
[----:B------:R-:W-:Y:S05]  /*18f50*/  BSYNC B4 ;  /* 0x0000000000047941 */ /* 0x000fea0003800000 */
.L_x_10589:
[----:B------:R-:W-:Y:S02]  /*18f60*/  IMAD.MOV.U32 R46, RZ, RZ, R8 ;  /* 0x000000ffff2e7224 */ /* 0x000fe400078e0008 */
[----:B------:R-:W-:Y:S01]  /*18f70*/  IMAD.MOV.U32 R47, RZ, RZ, R9 ;  /* 0x000000ffff2f7224 */ /* 0x000fe200078e0009 */
[----:B------:R-:W-:Y:S05]  /*18f80*/  BRA `(.L_x_10588) ;  /* 0x0000001000007947 */ /* 0x000fea0003800000 */
.L_x_10587:
[----:B------:R0:W1:-:S06]  /*18f90*/  DADD R46, -R6, R42 ;  /* 0x00000000062e7229 */ /* 0x00004c000000012a */
.L_x_10588:
[----:B------:R-:W-:Y:S05]  /*18fa0*/  BSYNC B3 ;  /* 0x0000000000037941 */ /* 0x000fea0003800000 */
.L_x_10586:
        /* <DEDUP_REMOVED lines=26> */
.L_x_10595:
[----:B------:R-:W-:Y:S05]  /*19150*/  BSYNC B4 ;  /* 0x0000000000047941 */ /* 0x000fea0003800000 */
.L_x_10594:
[----:B------:R-:W-:Y:S02]  /*19160*/  IMAD.MOV.U32 R4, RZ, RZ, R8 ;  /* 0x000000ffff047224 */ /* 0x000fe400078e0008 */
[----:B------:R-:W-:Y:S01]  /*19170*/  IMAD.MOV.U32 R5, RZ, RZ, R9 ;  /* 0x000000ffff057224 */ /* 0x000fe200078e0009 */
[----:B------:R-:W-:Y:S05]  /*19180*/  BRA `(.L_x_10593) ;  /* 0x0000001000007947 */ /* 0x000fea0003800000 */
.L_x_10592:
[----:B------:R3:W4:-:S06]  /*19190*/  DADD R4, -R24, R44 ;  /* 0x0000000018047229 */ /* 0x00070c000000012c */
.L_x_10593:
[----:B------:R-:W-:Y:S05]  /*191a0*/  BSYNC B3 ;  /* 0x0000000000037941 */ /* 0x000fea0003800000 */
.L_x_10591:
        /* <DEDUP_REMOVED lines=26> */
.L_x_10597:
[----:B------:R-:W-:Y:S05]  /*19350*/  BSYNC B3 ;  /* 0x0000000000037941 */ /* 0x000fea0003800000 */
.L_x_10596:
[----:B------:R-:W-:Y:S01]  /*19360*/  PLOP3.LUT P0, PT, PT, PT, PT, 0x80, 0x0 ;  /* 0x000000000000781c */ /* 0x000fe20003f0f070 */
[----:B-1----:R-:W-:Y:S02]  /*19370*/  IMAD.MOV.U32 R26, RZ, RZ, R10 ;  /* 0x000000ffff1a7224 */ /* 0x002fe400078e000a */
[----:B------:R-:W-:Y:S01]  /*19380*/  IMAD.MOV.U32 R27, RZ, RZ, R11 ;  /* 0x000000ffff1b7224 */ /* 0x000fe200078e000b */
[----:B------:R-:W-:Y:S05]  /*19390*/  BRA `(.L_x_10583) ;  /* 0x000008e000007947 */ /* 0x000fea0003800000 */
.L_x_10585:
        /* <DEDUP_REMOVED lines=26> */
.L_x_10600:
[----:B------:R-:W-:Y:S05]  /*19540*/  BSYNC B3 ;  /* 0x0000000000037941 */ /* 0x000fea0003800000 */
.L_x_10599:
[----:B------:R-:W-:Y:S01]  /*19550*/  PLOP3.LUT P0, PT, PT, PT, PT, 0x80, 0x0 ;  /* 0x000000000000781c */ /* 0x000fe20003f0f070 */
[----:B-1----:R-:W-:Y:S02]  /*19560*/  IMAD.MOV.U32 R26, RZ, RZ, R10 ;  /* 0x000000ffff1a7224 */ /* 0x002fe400078e000a */
[----:B------:R-:W-:Y:S01]  /*19570*/  IMAD.MOV.U32 R27, RZ, RZ, R11 ;  /* 0x000000ffff1b7224 */ /* 0x000fe200078e000b */
[----:B------:R-:W-:Y:S05]  /*19580*/  BRA `(.L_x_10583) ;  /* 0x000006f000007947 */ /* 0x000fea0003800000 */
.L_x_10598:
        /* <DEDUP_REMOVED lines=27> */
.L_x_10602:
[----:B------:R-:W-:Y:S05]  /*19740*/  BSYNC B3 ;  /* 0x0000000000037941 */ /* 0x000fea0003800000 */
.L_x_10601:
        /* <DEDUP_REMOVED lines=19> */
.L_x_10604:
[----:B------:R-:W-:Y:S05]  /*19880*/  BSYNC B3 ;  /* 0x0000000000037941 */ /* 0x000fea0003800000 */
.L_x_10603:
[----:B------:R-:W1:Y:S01]  /*19890*/  DMUL R2, R2, 8.11296384146066816958e+31 ;  /* 0x4690000002027828 */ /* 0x000e620000000000 */
[----:B------:R-:W-:Y:S01]  /*198a0*/  PLOP3.LUT P0, PT, PT, PT, PT, 0x80, 0x0 ;  /* 0x000000000000781c */ /* 0x000fe20003f0f070 */
[----:B0-----:R-:W-:Y:S02]  /*198b0*/  IMAD.MOV.U32 R26, RZ, RZ, R8 ;  /* 0x000000ffff1a7224 */ /* 0x001fe400078e0008 */
[----:B------:R-:W-:Y:S01]  /*198c0*/  IMAD.MOV.U32 R27, RZ, RZ, R9 ;  /* 0x000000ffff1b7224 */ /* 0x000fe200078e0009 */
[----:B------:R-:W-:Y:S05]  /*198d0*/  BRA `(.L_x_10583) ;  /* 0x000003a000007947 */ /* 0x000fea0003800000 */
.L_x_10584:
        /* <DEDUP_REMOVED lines=24> */
.L_x_10606:
[----:B------:R-:W-:Y:S05]  /*19a60*/  BSYNC B3 ;  /* 0x0000000000037941 */ /* 0x000fea0003800000 */
.L_x_10605:
        /* <DEDUP_REMOVED lines=26> */
.L_x_10608:
[----:B------:R-:W-:Y:S05]  /*19c10*/  BSYNC B3 ;  /* 0x0000000000037941 */ /* 0x000fea0003800000 */
.L_x_10607:
[----:B-1-3--:R1:W3:Y:S01]  /*19c20*/  DMUL R26, R10, R6 ;  /* 0x000000060a1a7228 */ /* 0x00a2e20000000000 */
[----:B------:R-:W-:Y:S01]  /*19c30*/  PLOP3.LUT P0, PT, PT, PT, PT, 0x80, 0x0 ;  /* 0x000000000000781c */ /* 0x000fe20003f0f070 */
[----:B------:R-:W-:Y:S07]  /*19c40*/  BRA `(.L_x_10583) ;  /* 0x0000003000007947 */ /* 0x000fee0003800000 */
.L_x_10580:
[----:B------:R-:W3:Y:S01]  /*19c50*/  DMUL R26, R26, 9.00719925474099200000e+15 ;  /* 0x434000001a1a7828 */ /* 0x000ee20000000000 */
[----:B------:R-:W-:-:S03]  /*19c60*/  PLOP3.LUT P0, PT, PT, PT, PT, 0x80, 0x0 ;  /* 0x000000000000781c */ /* 0x000fc60003f0f070 */
[----:B------:R-:W4:-:S06]  /*19c70*/  DMUL R2, R2, 9.00719925474099200000e+15 ;  /* 0x4340000002027828 */ /* 0x000f0c0000000000 */
.L_x_10583:
[----:B-1-3--:R-:W-:Y:S05]  /*19c80*/  BSYNC B2 ;  /* 0x0000000000027941 */ /* 0x00afea0003800000 */
.L_x_10579:
        /* <DEDUP_REMOVED lines=44> */
.L_x_10614:
[----:B------:R0:W1:-:S06]  /*19f50*/  DMUL R2, RZ, |R30| ;  /* 0x4000001eff027228 */ /* 0x00004c0000000000 */
.L_x_10615:
[----:B------:R-:W-:Y:S05]  /*19f60*/  BSYNC B0 ;  /* 0x0000000000007941 */ /* 0x000fea0003800000 */
.L_x_10613:
[----:B------:R-:W-:Y:S02]  /*19f70*/  ISETP.GT.AND P0, PT, R15, -0x1, PT ;  /* 0xffffffff0f00780c */ /* 0x000fe40003f04270 */
[----:B------:R-:W-:-:S11]  /*19f80*/  ISETP.GT.AND P1, PT, R0, -0x1, PT ;  /* 0xffffffff0000780c */ /* 0x000fd60003f24270 */
[----:B-1----:R-:W1:Y:S02]  /*19f90*/  @!P0 DMUL R2, R2, +INF ;  /* 0x7ff0000002028828 */ /* 0x002e640000000000 */
[----:B------:R-:W-:Y:S05]  /*19fa0*/  @P1 BRA `(.L_x_10616) ;  /* 0x0000104000001947 */ /* 0x000fea0003800000 */
[----:B-1----:R-:W1:-:S06]  /*19fb0*/  DADD R2, R2, c[0x2][0x100] ;  /* 0x0080400002027629 */ /* 0x002e4c0000000000 */
[----:B-1----:R-:W1:Y:S01]  /*19fc0*/  DADD R2, -R2, c[0x2][0x108] ;  /* 0x0080420002027629 */ /* 0x002e620000000100 */
[----:B------:R-:W-:Y:S05]  /*19fd0*/  BRA `(.L_x_10616) ;  /* 0x0000101000007947 */ /* 0x000fea0003800000 */
.L_x_10612:
        /* <DEDUP_REMOVED lines=23> */
.L_x_10611:
        /* <DEDUP_REMOVED lines=38> */
.L_x_10619:
[----:B------:R0:W1:-:S06]  /*1a3b0*/  DMUL R2, RZ, |R30| ;  /* 0x4000001eff027228 */ /* 0x00004c0000000000 */
.L_x_10620:
[----:B------:R-:W-:Y:S05]  /*1a3c0*/  BSYNC B0 ;  /* 0x0000000000007941 */ /* 0x000fea0003800000 */
.L_x_10618:
[----:B------:R-:W-:Y:S02]  /*1a3d0*/  ISETP.GT.AND P0, PT, R15, -0x1, PT ;  /* 0xffffffff0f00780c */ /* 0x000fe40003f04270 */
[----:B------:R-:W-:-:S11]  /*1a3e0*/  ISETP.GT.AND P1, PT, R31, -0x1, PT ;  /* 0xffffffff1f00780c */ /* 0x000fd60003f24270 */
[----:B-1----:R-:W1:Y:S02]  /*1a3f0*/  @!P0 DMUL R2, R2, +INF ;  /* 0x7ff0000002028828 */ /* 0x002e640000000000 */
[----:B------:R-:W-:Y:S05]  /*1a400*/  @P1 BRA `(.L_x_10616) ;  /* 0x00000be000001947 */ /* 0x000fea0003800000 */
[----:B-1----:R-:W1:-:S06]  /*1a410*/  DADD R2, R2, c[0x2][0x100] ;  /* 0x0080400002027629 */ /* 0x002e4c0000000000 */
[----:B-1----:R-:W1:Y:S01]  /*1a420*/  DADD R2, -R2, c[0x2][0x108] ;  /* 0x0080420002027629 */ /* 0x002e620000000100 */
[----:B------:R-:W-:Y:S05]  /*1a430*/  BRA `(.L_x_10616) ;  /* 0x00000bb000007947 */ /* 0x000fea0003800000 */
.L_x_10617:
        /* <DEDUP_REMOVED lines=23> */
.L_x_10610:
        /* <DEDUP_REMOVED lines=31> */
.L_x_10623:
[----:B-1-3--:R-:W-:Y:S05]  /*1a7a0*/  BSYNC B3 ;  /* 0x0000000000037941 */ /* 0x00afea0003800000 */
.L_x_10622:
        /* <DEDUP_REMOVED lines=43> */
.L_x_10625:
[----:B------:R-:W-:Y:S02]  /*1aa60*/  FSEL R4, RZ, 3.37028055040000000000e+12, P1 ;  /* 0x54442d18ff047808 */ /* 0x000fe40000800000 */
[----:B------:R-:W-:Y:S02]  /*1aa70*/  FSEL R5, RZ, 2.1426990032196044922, P1 ;  /* 0x400921fbff057808 */ /* 0x000fe40000800000 */
.L_x_10626:
[----:B------:R-:W-:Y:S05]  /*1aa80*/  BSYNC B0 ;  /* 0x0000000000007941 */ /* 0x000fea0003800000 */
.L_x_10624:
[----:B------:R0:W1:Y:S02]  /*1aa90*/  DADD R2, |R26|, |R2| ;  /* 0x000000001a027229 */ /* 0x0000640000000602 */
[----:B0-----:R-:W-:-:S04]  /*1aaa0*/  LOP3.LUT R27, R5, 0x80000000, R27, 0xb8, !PT ;  /* 0x80000000051b7812 */ /* 0x001fc800078eb81b */
[----:B-1----:R-:W0:-:S06]  /*1aab0*/  DSETP.GTU.AND P0, PT, |R2|, +INF , PT ;  /* 0x7ff000000200742a */ /* 0x002e0c0003f0c200 */
[----:B0-----:R-:W-:Y:S02]  /*1aac0*/  FSEL R2, R2, R4, P0 ;  /* 0x0000000402027208 */ /* 0x001fe40000000000 */
[----:B------:R-:W-:Y:S01]  /*1aad0*/  FSEL R3, R3, R27, P0 ;  /* 0x0000001b03037208 */ /* 0x000fe20000000000 */
[----:B------:R-:W-:Y:S05]  /*1aae0*/  BRA `(.L_x_10616) ;  /* 0x0000050000007947 */ /* 0x000fea0003800000 */
.L_x_10621:
        /* <DEDUP_REMOVED lines=28> */
.L_x_10628:
[----:B------:R-:W-:Y:S05]  /*1acb0*/  BSYNC B3 ;  /* 0x0000000000037941 */ /* 0x000fea0003800000 */
.L_x_10627:
        /* <DEDUP_REMOVED lines=43> */
.L_x_10630:
[----:B------:R-:W-:Y:S02]  /*1af70*/  FSEL R4, RZ, 3.37028055040000000000e+12, P1 ;  /* 0x54442d18ff047808 */ /* 0x000fe40000800000 */
[----:B------:R-:W-:Y:S02]  /*1af80*/  FSEL R5, RZ, 2.1426990032196044922, P1 ;  /* 0x400921fbff057808 */ /* 0x000fe40000800000 */
.L_x_10631:
[----:B------:R-:W-:Y:S05]  /*1af90*/  BSYNC B0 ;  /* 0x0000000000007941 */ /* 0x000fea0003800000 */
.L_x_10629:
[----:B------:R0:W1:Y:S02]  /*1afa0*/  DADD R2, |R26|, |R2| ;  /* 0x000000001a027229 */ /* 0x0000640000000602 */
[----:B0-----:R-:W-:-:S04]  /*1afb0*/  LOP3.LUT R27, R5, 0x80000000, R27, 0xb8, !PT ;  /* 0x80000000051b7812 */ /* 0x001fc800078eb81b */
[----:B-1----:R-:W0:-:S06]  /*1afc0*/  DSETP.GTU.AND P0, PT, |R2|, +INF , PT ;  /* 0x7ff000000200742a */ /* 0x002e0c0003f0c200 */
[----:B0-----:R-:W-:Y:S02]  /*1afd0*/  FSEL R2, R2, R4, P0 ;  /* 0x0000000402027208 */ /* 0x001fe40000000000 */
[----:B------:R-:W-:Y:S02]  /*1afe0*/  FSEL R3, R3, R27, P0 ;  /* 0x0000001b03037208 */ /* 0x000fe40000000000 */
.L_x_10616:
[----:B-1----:R-:W-:Y:S05]  /*1aff0*/  BSYNC B2 ;  /* 0x0000000000027941 */ /* 0x002fea0003800000 */
.L_x_10609:
[----:B--23--:R-:W1:Y:S01]  /*1b000*/  DADD R4, -RZ, -R28 ;  /* 0x00000000ff047229 */ /* 0x00ce62000000091c */
[----:B------:R-:W-:-:S09]  /*1b010*/  ISETP.NE.AND P0, PT, R48, RZ, PT ;  /* 0x000000ff3000720c */ /* 0x000fd20003f05270 */
[----:B01----:R-:W-:Y:S02]  /*1b020*/  FSEL R8, R4, R28, !P0 ;  /* 0x0000001c04087208 */ /* 0x003fe40004000000 */
[----:B------:R-:W-:Y:S01]  /*1b030*/  FSEL R9, R5, R29, !P0 ;  /* 0x0000001d05097208 */ /* 0x000fe20004000000 */
[----:B------:R-:W-:Y:S05]  /*1b040*/  BRA `(.L_x_10632) ;  /* 0x000024d000007947 */ /* 0x000fea0003800000 */
.L_x_10543:
[----:B------:R-:W2:Y:S01]  /*1b050*/  LDL.64 R2, [R1+0x8] ;  /* 0x0000080001027983 */ /* 0x000ea20000100a00 */
[----:B------:R-:W-:-:S04]  /*1b060*/  DADD R8, -RZ, -R22 ;  /* 0x00000000ff087229 */ /* 0x000fc80000000916 */
[----:B--2---:R-:W0:-:S06]  /*1b070*/  DADD R2, R2, -R20 ;  /* 0x0000000002027229 */ /* 0x004e0c0000000814 */
[----:B0-----:R-:W0:Y:S01]  /*1b080*/  DADD R2, R2, c[0x2][0x178] ;  /* 0x00805e0002027629 */ /* 0x001e220000000000 */
[----:B------:R-:W-:Y:S05]  /*1b090*/  BRA `(.L_x_10632) ;  /* 0x0000248000007947 */ /* 0x000fea0003800000 */
.L_x_10542:
[----:B------:R0:W1:Y:S01]  /*1b0a0*/  DADD R8, -RZ, -R22 ;  /* 0x00000000ff087229 */ /* 0x0000620000000916 */
[----:B------:R-:W-:Y:S01]  /*1b0b0*/  CS2R R2, SRZ ;  /* 0x0000000000027805 */ /* 0x000fe2000001ff00 */
[----:B------:R-:W-:Y:S05]  /*1b0c0*/  BRA `(.L_x_10632) ;  /* 0x0000245000007947 */ /* 0x000fea0003800000 */
.L_x_10541:
        /* <DEDUP_REMOVED lines=50> */
[----:B------:R-:W-:-:S03]  /*1b3f0*/  IMAD.MOV.U32 R29, RZ, RZ, 0x3eb1380b ;  /* 0x3eb1380bff1d7424 */ /* 0x000fc600078e00ff */
        /* <DEDUP_REMOVED lines=35> */
.L_x_10637:
[----:B------:R-:W-:Y:S05]  /*1b630*/  BSYNC B0 ;  /* 0x0000000000007941 */ /* 0x000fea0003800000 */
.L_x_10636:
        /* <DEDUP_REMOVED lines=8> */
.L_x_10639:
[----:B------:R-:W-:Y:S05]  /*1b6c0*/  BSYNC B3 ;  /* 0x0000000000037941 */ /* 0x000fea0003800000 */
.L_x_10638:
        /* <DEDUP_REMOVED lines=43> */
.L_x_10641:
[----:B------:R-:W-:-:S04]  /*1b980*/  ISETP.GE.AND P0, PT, R21, RZ, PT ;  /* 0x000000ff1500720c */ /* 0x000fc80003f06270 */
[----:B------:R-:W-:Y:S02]  /*1b990*/  FSEL R6, RZ, 3.37028055040000000000e+12, P0 ;  /* 0x54442d18ff067808 */ /* 0x000fe40000000000 */
[----:B------:R-:W-:Y:S02]  /*1b9a0*/  FSEL R7, RZ, 2.1426990032196044922, P0 ;  /* 0x400921fbff077808 */ /* 0x000fe40000000000 */
.L_x_10642:
[----:B------:R-:W-:Y:S05]  /*1b9b0*/  BSYNC B0 ;  /* 0x0000000000007941 */ /* 0x000fea0003800000 */
.L_x_10640:
[----:B------:R2:W3:Y:S02]  /*1b9c0*/  DADD R2, R2, R4 ;  /* 0x0000000002027229 */ /* 0x0004e40000000004 */
[----:B--2---:R-:W-:Y:S02]  /*1b9d0*/  LOP3.LUT R5, R7, 0x80000000, R23, 0xb8, !PT ;  /* 0x8000000007057812 */ /* 0x004fe400078eb817 */
[----:B-1----:R-:W-:-:S04]  /*1b9e0*/  DMUL R26, R26, 0.5 ;  /* 0x3fe000001a1a7828 */ /* 0x002fc80000000000 */
[----:B---3--:R-:W1:-:S06]  /*1b9f0*/  DSETP.GTU.AND P0, PT, |R2|, +INF , PT ;  /* 0x7ff000000200742a */ /* 0x008e4c0003f0c200 */
[----:B-1----:R-:W-:Y:S02]  /*1ba00*/  FSEL R2, R2, R6, P0 ;  /* 0x0000000602027208 */ /* 0x002fe40000000000 */
[----:B------:R-:W-:Y:S01]  /*1ba10*/  FSEL R3, R3, R5, P0 ;  /* 0x0000000503037208 */ /* 0x000fe20000000000 */
[----:B------:R-:W-:Y:S05]  /*1ba20*/  BRA `(.L_x_10643) ;  /* 0x0000194000007947 */ /* 0x000fea0003800000 */
.L_x_10635:
        /* <DEDUP_REMOVED lines=8> */
[CC--:B------:R-:W-:Y:S01]  /*1bab0*/  SEL R29, R5.reuse, R3.reuse, P1 ;  /* 0x00000003051d7207 */ /* 0x0c0fe20000800000 */
[----:B------:R-:W-:Y:S01]  /*1bac0*/  BSSY B0, `(.L_x_10644) ;  /* 0x0000068000007945 */ /* 0x000fe20003800000 */
[----:B------:R-:W-:Y:S01]  /*1bad0*/  SEL R31, R4, R2, P0 ;  /* 0x00000002041f7207 */ /* 0x000fe20000000000 */
[----:B------:R-:W-:Y:S01]  /*1bae0*/  IMAD.MOV.U32 R33, RZ, RZ, -0x3ff ;  /* 0xfffffc01ff217424 */ /* 0x000fe200078e00ff */
[----:B------:R-:W-:-:S02]  /*1baf0*/  SEL R30, R5, R3, P0 ;  /* 0x00000003051e7207 */ /* 0x000fc40000000000 */
[----:B------:R-:W-:Y:S01]  /*1bb00*/  LOP3.LUT R0, R29, 0xffc00000, RZ, 0xc0, !PT ;  /* 0xffc000001d007812 */ /* 0x000fe200078ec0ff */
[----:B------:R-:W-:Y:S01]  /*1bb10*/  IMAD.MOV.U32 R26, RZ, RZ, R31 ;  /* 0x000000ffff1a7224 */ /* 0x000fe200078e001f */
[----:B------:R-:W-:Y:S01]  /*1bb20*/  SEL R28, R4, R2, P1 ;  /* 0x00000002041c7207 */ /* 0x000fe20000800000 */
[----:B------:R-:W-:Y:S01]  /*1bb30*/  IMAD.MOV.U32 R27, RZ, RZ, R30 ;  /* 0x000000ffff1b7224 */ /* 0x000fe200078e001e */
[----:B------:R-:W-:Y:S02]  /*1bb40*/  IADD3 R9, -R0, 0x7fd00000, RZ ;  /* 0x7fd0000000097810 */ /* 0x000fe40007ffe1ff */
[----:B------:R-:W-:Y:S02]  /*1bb50*/  ISETP.GE.U32.AND P2, PT, R30, 0x7ff00000, PT ;  /* 0x7ff000001e00780c */ /* 0x000fe40003f46070 */
[----:B------:R-:W-:Y:S02]  /*1bb60*/  FSETP.GEU.AND P5, PT, |R25|, 6.5827683646048100446e-37, PT ;  /* 0x036000001900780b */ /* 0x000fe40003fae200 */
[----:B------:R-:W0:-:S04]  /*1bb70*/  DMUL R10, R8, R26 ;  /* 0x0000001a080a7228 */ /* 0x000e080000000000 */
[----:B------:R-:W-:-:S04]  /*1bb80*/  DMUL R8, R8, R28 ;  /* 0x0000001c08087228 */ /* 0x000fc80000000000 */
[----:B0-----:R-:W0:-:S06]  /*1bb90*/  DMUL R10, R10, R10 ;  /* 0x0000000a0a0a7228 */ /* 0x001e0c0000000000 */
[----:B0-----:R-:W0:-:S06]  /*1bba0*/  DFMA R10, R8, R8, R10 ;  /* 0x00000008080a722b */ /* 0x001e0c000000000a */
[----:B0-----:R-:W0:-:S04]  /*1bbb0*/  DSETP.MIN.AND P0, P1, R10, c[0x2][0x8], PT ;  /* 0x008002000a00762a */ /* 0x001e080003900000 */
[----:B------:R-:W-:-:S04]  /*1bbc0*/  MOV R8, R11 ;  /* 0x0000000b00087202 */ /* 0x000fc80000000f00 */
[----:B0-----:R-:W-:Y:S01]  /*1bbd0*/  FSEL R9, R8, c[0x2][0xc], P0 ;  /* 0x0080030008097a08 */ /* 0x001fe20000000000 */
[----:B------:R-:W-:-:S05]  /*1bbe0*/  IMAD.MOV.U32 R8, RZ, RZ, R10 ;  /* 0x000000ffff087224 */ /* 0x000fca00078e000a */
        /* <DEDUP_REMOVED lines=23> */
[----:B-1----:R-:W0:Y:S01]  /*1bd60*/  DFMA R12, -R6, R8, 1 ;  /* 0x3ff00000060c742b */ /* 0x002e220000000108 */
[----:B------:R-:W-:-:S03]  /*1bd70*/  @!P0 IMAD.MOV.U32 R33, RZ, RZ, -0x435 ;  /* 0xfffffbcbff218424 */ /* 0x000fc600078e00ff */
        /* <DEDUP_REMOVED lines=14> */
[----:B------:R-:W-:-:S09]  /*1be60*/  FSETP.GT.AND P3, PT, |R0|, 1.469367938527859385e-39, PT ;  /* 0x001000000000780b */ /* 0x000fd20003f64200 */
        /* <DEDUP_REMOVED lines=45> */
.L_x_10645:
[----:B------:R-:W-:Y:S05]  /*1c140*/  BSYNC B0 ;  /* 0x0000000000007941 */ /* 0x000fea0003800000 */
.L_x_10644:
        /* <DEDUP_REMOVED lines=8> */
.L_x_10647:
[----:B------:R-:W-:Y:S05]  /*1c1d0*/  BSYNC B3 ;  /* 0x0000000000037941 */ /* 0x000fea0003800000 */
.L_x_10646:
        /* <DEDUP_REMOVED lines=43> */
.L_x_10649:
[----:B------:R-:W-:-:S04]  /*1c490*/  ISETP.GE.AND P0, PT, R21, RZ, PT ;  /* 0x000000ff1500720c */ /* 0x000fc80003f06270 */
[----:B------:R-:W-:Y:S02]  /*1c4a0*/  FSEL R6, RZ, 3.37028055040000000000e+12, P0 ;  /* 0x54442d18ff067808 */ /* 0x000fe40000000000 */
[----:B------:R-:W-:Y:S02]  /*1c4b0*/  FSEL R7, RZ, 2.1426990032196044922, P0 ;  /* 0x400921fbff077808 */ /* 0x000fe40000000000 */
.L_x_10650:
[----:B------:R-:W-:Y:S05]  /*1c4c0*/  BSYNC B0 ;  /* 0x0000000000007941 */ /* 0x000fea0003800000 */
.L_x_10648:
[----:B------:R2:W3:Y:S02]  /*1c4d0*/  DADD R2, R2, R4 ;  /* 0x0000000002027229 */ /* 0x0004e40000000004 */
[----:B--2---:R-:W-:-:S04]  /*1c4e0*/  LOP3.LUT R5, R7, 0x80000000, R23, 0xb8, !PT ;  /* 0x8000000007057812 */ /* 0x004fc800078eb817 */
[----:B---3--:R-:W2:-:S06]  /*1c4f0*/  DSETP.GTU.AND P0, PT, |R2|, +INF , PT ;  /* 0x7ff000000200742a */ /* 0x008e8c0003f0c200 */
[----:B--2---:R-:W-:Y:S02]  /*1c500*/  FSEL R2, R2, R6, P0 ;  /* 0x0000000602027208 */ /* 0x004fe40000000000 */
[----:B------:R-:W-:Y:S01]  /*1c510*/  FSEL R3, R3, R5, P0 ;  /* 0x0000000503037208 */ /* 0x000fe20000000000 */
[----:B------:R-:W-:Y:S05]  /*1c520*/  BRA `(.L_x_10643) ;  /* 0x00000e4000007947 */ /* 0x000fea0003800000 */
.L_x_10634:
        /* <DEDUP_REMOVED lines=23> */
.L_x_10652:
[----:B------:R-:W-:Y:S05]  /*1c6a0*/  BSYNC B3 ;  /* 0x0000000000037941 */ /* 0x000fea0003800000 */
.L_x_10651:
        /* <DEDUP_REMOVED lines=26> */
.L_x_10654:
[----:B------:R-:W-:Y:S05]  /*1c850*/  BSYNC B3 ;  /* 0x0000000000037941 */ /* 0x000fea0003800000 */
.L_x_10653:
[----:B------:R-:W0:Y:S01]  /*1c860*/  DADD R10, -RZ, |R10| ;  /* 0x00000000ff0a7229 */ /* 0x000e22000000050a */
[----:B------:R-:W-:Y:S01]  /*1c870*/  IMAD.MOV.U32 R8, RZ, RZ, RZ ;  /* 0x000000ffff087224 */ /* 0x000fe200078e00ff */
[----:B------:R-:W-:Y:S01]  /*1c880*/  BSSY B0, `(.L_x_10655) ;  /* 0x0000070000007945 */ /* 0x000fe20003800000 */
[----:B------:R-:W-:Y:S01]  /*1c890*/  IMAD.MOV.U32 R12, RZ, RZ, c[0x2][0xc] ;  /* 0x00800300ff0c7624 */ /* 0x000fe200078e00ff */
[----:B------:R-:W-:Y:S01]  /*1c8a0*/  FSETP.GEU.AND P5, PT, |R25|, 6.5827683646048100446e-37, PT ;  /* 0x036000001900780b */ /* 0x000fe20003fae200 */
[----:B------:R-:W-:-:S02]  /*1c8b0*/  IMAD.MOV.U32 R18, RZ, RZ, 0x0 ;  /* 0x00000000ff127424 */ /* 0x000fc400078e00ff */
[----:B------:R-:W-:Y:S02]  /*1c8c0*/  IMAD.MOV.U32 R19, RZ, RZ, 0x3fd80000 ;  /* 0x3fd80000ff137424 */ /* 0x000fe400078e00ff */
[----:B------:R-:W-:Y:S01]  /*1c8d0*/  IMAD.MOV.U32 R33, RZ, RZ, -0x3ff ;  /* 0xfffffc01ff217424 */ /* 0x000fe200078e00ff */
[CC--:B0-----:R-:W-:Y:S02]  /*1c8e0*/  ISETP.GT.U32.AND P1, PT, R10.reuse, R26.reuse, PT ;  /* 0x0000001a0a00720c */ /* 0x0c1fe40003f24070 */
[----:B------:R-:W-:Y:S02]  /*1c8f0*/  ISETP.LT.U32.AND P0, PT, R10, R26, PT ;  /* 0x0000001a0a00720c */ /* 0x000fe40003f01070 */
[CC--:B------:R-:W-:Y:S02]  /*1c900*/  ISETP.GT.U32.AND.EX P1, PT, R11.reuse, R27.reuse, PT, P1 ;  /* 0x0000001b0b00720c */ /* 0x0c0fe40003f24110 */
[CC--:B------:R-:W-:Y:S02]  /*1c910*/  ISETP.LT.U32.AND.EX P0, PT, R11.reuse, R27.reuse, PT, P0 ;  /* 0x0000001b0b00720c */ /* 0x0c0fe40003f01100 */
[----:B------:R-:W-:-:S02]  /*1c920*/  SEL R29, R11, R27, P1 ;  /* 0x0000001b0b1d7207 */ /* 0x000fc40000800000 */
[CC--:B------:R-:W-:Y:S02]  /*1c930*/  SEL R31, R10.reuse, R26.reuse, P0 ;  /* 0x0000001a0a1f7207 */ /* 0x0c0fe40000000000 */
        /* <DEDUP_REMOVED lines=100> */
.L_x_10656:
[----:B------:R-:W-:Y:S05]  /*1cf80*/  BSYNC B0 ;  /* 0x0000000000007941 */ /* 0x000fea0003800000 */
.L_x_10655:
        /* <DEDUP_REMOVED lines=8> */
.L_x_10658:
[----:B------:R-:W-:Y:S05]  /*1d010*/  BSYNC B3 ;  /* 0x0000000000037941 */ /* 0x000fea0003800000 */
.L_x_10657:
        /* <DEDUP_REMOVED lines=43> */
.L_x_10660:
[----:B------:R-:W-:-:S04]  /*1d2d0*/  ISETP.GE.AND P0, PT, R21, RZ, PT ;  /* 0x000000ff1500720c */ /* 0x000fc80003f06270 */
[----:B------:R-:W-:Y:S02]  /*1d2e0*/  FSEL R6, RZ, 3.37028055040000000000e+12, P0 ;  /* 0x54442d18ff067808 */ /* 0x000fe40000000000 */
[----:B------:R-:W-:Y:S02]  /*1d2f0*/  FSEL R7, RZ, 2.1426990032196044922, P0 ;  /* 0x400921fbff077808 */ /* 0x000fe40000000000 */
.L_x_10661:
[----:B------:R-:W-:Y:S05]  /*1d300*/  BSYNC B0 ;  /* 0x0000000000007941 */ /* 0x000fea0003800000 */
.L_x_10659:
[----:B------:R2:W3:Y:S02]  /*1d310*/  DADD R2, R2, R4 ;  /* 0x0000000002027229 */ /* 0x0004e40000000004 */
[----:B--2---:R-:W-:Y:S02]  /*1d320*/  LOP3.LUT R5, R7, 0x80000000, R23, 0xb8, !PT ;  /* 0x8000000007057812 */ /* 0x004fe400078eb817 */
[----:B-1----:R-:W-:-:S04]  /*1d330*/  DADD R26, R26, 1 ;  /* 0x3ff000001a1a7429 */ /* 0x002fc80000000000 */
[----:B---3--:R-:W1:-:S06]  /*1d340*/  DSETP.GTU.AND P0, PT, |R2|, +INF , PT ;  /* 0x7ff000000200742a */ /* 0x008e4c0003f0c200 */
[----:B-1----:R-:W-:Y:S02]  /*1d350*/  FSEL R2, R2, R6, P0 ;  /* 0x0000000602027208 */ /* 0x002fe40000000000 */
[----:B------:R-:W-:Y:S02]  /*1d360*/  FSEL R3, R3, R5, P0 ;  /* 0x0000000503037208 */ /* 0x000fe40000000000 */
.L_x_10643:
[----:B------:R-:W-:Y:S05]  /*1d370*/  BSYNC B2 ;  /* 0x0000000000027941 */ /* 0x000fea0003800000 */
.L_x_10633:
[----:B-1----:R-:W1:Y:S01]  /*1d380*/  DADD R26, R26, c[0x2][0x50] ;  /* 0x008014001a1a7629 */ /* 0x002e620000000000 */
[----:B------:R-:W-:-:S03]  /*1d390*/  ISETP.NE.AND P0, PT, R48, RZ, PT ;  /* 0x000000ff3000720c */ /* 0x000fc60003f05270 */
[----:B------:R-:W-:-:S04]  /*1d3a0*/  DADD R2, -RZ, |R2| ;  /* 0x00000000ff027229 */ /* 0x000fc80000000502 */
[----:B-1----:R-:W1:-:S10]  /*1d3b0*/  DADD R4, -RZ, -R26 ;  /* 0x00000000ff047229 */ /* 0x002e54000000091a */
[----:B-1----:R-:W-:Y:S02]  /*1d3c0*/  FSEL R8, R4, R26, !P0 ;  /* 0x0000001a04087208 */ /* 0x002fe40004000000 */
[----:B------:R-:W-:Y:S01]  /*1d3d0*/  FSEL R9, R5, R27, !P0 ;  /* 0x0000001b05097208 */ /* 0x000fe20004000000 */
[----:B------:R-:W-:Y:S05]  /*1d3e0*/  BRA `(.L_x_10632) ;  /* 0x0000013000007947 */ /* 0x000fea0003800000 */
.L_x_10540:
        /* <DEDUP_REMOVED lines=19> */
.L_x_10632:
[----:B01-3--:R-:W-:Y:S05]  /*1d520*/  BSYNC B1 ;  /* 0x0000000000017941 */ /* 0x00bfea0003800000 */
.L_x_10539:
        /* <DEDUP_REMOVED lines=11> */
.L_x_10663:
[----:B------:R-:W0:Y:S01]  /*1d5e0*/  DSETP.GTU.AND P0, PT, |R8|, +INF , PT ;  /* 0x7ff000000800742a */ /* 0x000e220003f0c200 */
[----:B------:R-:W-:Y:S02]  /*1d5f0*/  IMAD.MOV.U32 R10, RZ, RZ, R2 ;  /* 0x000000ffff0a7224 */ /* 0x000fe400078e0002 */
[----:B------:R-:W-:-:S11]  /*1d600*/  IMAD.MOV.U32 R11, RZ, RZ, R3 ;  /* 0x000000ffff0b7224 */ /* 0x000fd600078e0003 */
[----:B0-----:R-:W0:-:S06]  /*1d610*/  @!P0 DADD R8, -RZ, |R8| ;  /* 0x00000000ff088229 */ /* 0x001e0c0000000508 */
.L_x_10664:
[----:B0-----:R-:W-:Y:S05]  /*1d620*/  BSYNC B0 ;  /* 0x0000000000007941 */ /* 0x001fea0003800000 */
.L_x_10662:
        /* <DEDUP_REMOVED lines=15> */
.L_x_10668:
[----:B------:R-:W0:Y:S02]  /*1d720*/  F2I.S64.F64.TRUNC R8, R8 ;  /* 0x0000000800087311 */ /* 0x000e24000030d900 */
[----:B0-----:R-:W-:-:S05]  /*1d730*/  IMAD.MOV.U32 R3, RZ, RZ, R8 ;  /* 0x000000ffff037224 */ /* 0x001fca00078e0008 */
[----:B------:R0:W-:Y:S01]  /*1d740*/  STG.E.U8 [R16.64], R3 ;  /* 0x0000000310007986 */ /* 0x0001e2000c101124 */
[----:B------:R-:W-:Y:S05]  /*1d750*/  BRA `(.L_x_10670) ;  /* 0x00000f1000007947 */ /* 0x000fea0003800000 */
.L_x_10667:
        /* <DEDUP_REMOVED lines=9> */
.L_x_10672:
[----:B------:R-:W0:Y:S02]  /*1d7f0*/  F2I.F64.TRUNC R9, R8 ;  /* 0x0000000800097311 */ /* 0x000e24000030d100 */
[----:B0-----:R0:W-:Y:S01]  /*1d800*/  STG.E [R16.64], R9 ;  /* 0x0000000910007986 */ /* 0x0011e2000c101924 */
[----:B------:R-:W-:Y:S05]  /*1d810*/  BRA `(.L_x_10670) ;  /* 0x00000e5000007947 */ /* 0x000fea0003800000 */
.L_x_10671:
[----:B------:R-:W0:Y:S02]  /*1d820*/  F2I.F64.TRUNC R9, R8 ;  /* 0x0000000800097311 */ /* 0x000e24000030d100 */
[----:B0-----:R0:W-:Y:S01]  /*1d830*/  STG.E.U16 [R16.64], R9 ;  /* 0x0000000910007986 */ /* 0x0011e2000c101524 */
[----:B------:R-:W-:Y:S05]  /*1d840*/  BRA `(.L_x_10670) ;  /* 0x00000e2000007947 */ /* 0x000fea0003800000 */
.L_x_10666:
        /* <DEDUP_REMOVED lines=11> */
.L_x_10674:
[----:B------:R-:W0:Y:S01]  /*1d900*/  F2F.F32.F64 R0, R8 ;  /* 0x0000000800007310 */ /* 0x000e220000301000 */
[----:B------:R-:W0:-:S14]  /*1d910*/  DSETP.GEU.AND P0, PT, |R8|, c[0x2][0x228], PT ;  /* 0x00808a000800762a */ /* 0x000e1c0003f0e200 */
[----:B0-----:R-:W-:-:S05]  /*1d920*/  @!P0 FMUL R0, R0, 1.175494350822287508e-38 ;  /* 0x0080000000008820 */ /* 0x001fca0000400000 */
[----:B------:R-:W-:-:S05]  /*1d930*/  F2FP.PACK_AB R0, RZ, R0 ;  /* 0x00000000ff00723e */ /* 0x000fca00000000ff */
[----:B------:R0:W-:Y:S01]  /*1d940*/  STG.E.U16 [R16.64], R0 ;  /* 0x0000000010007986 */ /* 0x0001e2000c101524 */
[----:B------:R-:W-:Y:S05]  /*1d950*/  BRA `(.L_x_10670) ;  /* 0x00000d1000007947 */ /* 0x000fea0003800000 */
.L_x_10673:
        /* <DEDUP_REMOVED lines=14> */
.L_x_10676:
        /* <DEDUP_REMOVED lines=9> */
.L_x_10675:
[----:B------:R0:W-:Y:S01]  /*1dad0*/  STG.E.64 [R16.64], R8 ;  /* 0x0000000810007986 */ /* 0x0001e2000c101b24 */
[----:B------:R-:W-:Y:S05]  /*1dae0*/  BRA `(.L_x_10670) ;  /* 0x00000b8000007947 */ /* 0x000fea0003800000 */
.L_x_10665:
        /* <DEDUP_REMOVED lines=13> */
.L_x_10679:
[----:B------:R0:W-:Y:S01]  /*1dbc0*/  STG.E.128 [R16.64], R8 ;  /* 0x0000000810007986 */ /* 0x0001e2000c101d24 */
[----:B------:R-:W-:Y:S05]  /*1dbd0*/  BRA `(.L_x_10670) ;  /* 0x00000a9000007947 */ /* 0x000fea0003800000 */
.L_x_10678:
        /* <DEDUP_REMOVED lines=23> */
.L_x_10683:
[----:B------:R-:W-:Y:S05]  /*1dd50*/  BSYNC B0 ;  /* 0x0000000000007941 */ /* 0x000fea0003800000 */
.L_x_10682:
[----:B------:R-:W-:-:S05]  /*1dd60*/  LOP3.LUT R3, R0, R3, RZ, 0xfc, !PT ;  /* 0x0000000300037212 */ /* 0x000fca00078efcff */
[----:B------:R0:W-:Y:S01]  /*1dd70*/  STG.E.U8 [R16.64], R3 ;  /* 0x0000000310007986 */ /* 0x0001e2000c101124 */
[----:B------:R-:W-:Y:S05]  /*1dd80*/  BRA `(.L_x_10670) ;  /* 0x000008e000007947 */ /* 0x000fea0003800000 */
.L_x_10681:
        /* <DEDUP_REMOVED lines=15> */
.L_x_10685:
[----:B------:R-:W-:Y:S01]  /*1de80*/  IMAD.MOV.U32 R0, RZ, RZ, 0x7f ;  /* 0x0000007fff007424 */ /* 0x000fe200078e00ff */
[----:B------:R-:W-:-:S04]  /*1de90*/  ISETP.GT.U32.AND P0, PT, R2, 0x7f800000, PT ;  /* 0x7f8000000200780c */ /* 0x000fc80003f04070 */
[----:B------:R-:W-:-:S04]  /*1dea0*/  SEL R0, R0, 0x7c, P0 ;  /* 0x0000007c00007807 */ /* 0x000fc80000000000 */
.L_x_10686:
[----:B------:R-:W-:Y:S05]  /*1deb0*/  BSYNC B0 ;  /* 0x0000000000007941 */ /* 0x000fea0003800000 */
.L_x_10684:
[----:B------:R-:W-:-:S04]  /*1dec0*/  LOP3.LUT R2, R3, 0x80000000, RZ, 0xc0, !PT ;  /* 0x8000000003027812 */ /* 0x000fc800078ec0ff */
[----:B------:R-:W-:-:S04]  /*1ded0*/  SHF.R.U32.HI R3, RZ, 0x18, R2 ;  /* 0x00000018ff037819 */ /* 0x000fc80000011602 */
[----:B------:R-:W-:-:S05]  /*1dee0*/  LOP3.LUT R3, R0, R3, RZ, 0xfc, !PT ;  /* 0x0000000300037212 */ /* 0x000fca00078efcff */
[----:B------:R0:W-:Y:S01]  /*1def0*/  STG.E.U8 [R16.64], R3 ;  /* 0x0000000310007986 */ /* 0x0001e2000c101124 */
[----:B------:R-:W-:Y:S05]  /*1df00*/  BRA `(.L_x_10670) ;  /* 0x0000076000007947 */ /* 0x000fea0003800000 */
.L_x_10680:
[----:B------:R-:W0:Y:S01]  /*1df10*/  F2F.F32.F64 R0, R8 ;  /* 0x0000000800007310 */ /* 0x000e220000301000 */
[----:B------:R-:W0:-:S14]  /*1df20*/  DSETP.GEU.AND P0, PT, |R8|, c[0x2][0x228], PT ;  /* 0x00808a000800762a */ /* 0x000e1c0003f0e200 */
[----:B0-----:R-:W-:-:S05]  /*1df30*/  @!P0 FMUL R0, R0, 1.175494350822287508e-38 ;  /* 0x0080000000008820 */ /* 0x001fca0000400000 */
[----:B------:R-:W-:-:S05]  /*1df40*/  F2FP.BF16.PACK_AB R0, RZ, R0 ;  /* 0x00000000ff00723e */ /* 0x000fca00000010ff */
[----:B------:R0:W-:Y:S01]  /*1df50*/  STG.E.U16 [R16.64], R0 ;  /* 0x0000000010007986 */ /* 0x0001e2000c101524 */
[----:B------:R-:W-:Y:S05]  /*1df60*/  BRA `(.L_x_10670) ;  /* 0x0000070000007947 */ /* 0x000fea0003800000 */
.L_x_10677:
        /* <DEDUP_REMOVED lines=11> */
.L_x_10689:
        /* <DEDUP_REMOVED lines=19> */
.L_x_10692:
[----:B------:R-:W-:-:S04]  /*1e150*/  LOP3.LUT R0, R5, 0x80000000, RZ, 0xc0, !PT ;  /* 0x8000000005007812 */ /* 0x000fc800078ec0ff */
[----:B------:R-:W-:-:S04]  /*1e160*/  SHF.R.U32.HI R3, RZ, 0x18, R0 ;  /* 0x00000018ff037819 */ /* 0x000fc80000011600 */
[----:B------:R-:W-:-:S04]  /*1e170*/  LOP3.LUT R2, R2, R3, RZ, 0xfc, !PT ;  /* 0x0000000302027212 */ /* 0x000fc800078efcff */
[----:B------:R-:W-:Y:S02]  /*1e180*/  PRMT R0, R2, 0x7610, R0 ;  /* 0x0000761002007816 */ /* 0x000fe40000000000 */
.L_x_10691:
[----:B------:R-:W-:Y:S05]  /*1e190*/  BSYNC B0 ;  /* 0x0000000000007941 */ /* 0x000fea0003800000 */
.L_x_10690:
[----:B------:R0:W-:Y:S01]  /*1e1a0*/  STG.E.U8 [R16.64], R0 ;  /* 0x0000000010007986 */ /* 0x0001e2000c101124 */
[----:B------:R-:W-:Y:S05]  /*1e1b0*/  BRA `(.L_x_10670) ;  /* 0x000004b000007947 */ /* 0x000fea0003800000 */
.L_x_10688:
        /* <DEDUP_REMOVED lines=19> */
.L_x_10695:
[----:B------:R-:W-:-:S04]  /*1e2f0*/  LOP3.LUT R0, R5, 0x80000000, RZ, 0xc0, !PT ;  /* 0x8000000005007812 */ /* 0x000fc800078ec0ff */
[----:B------:R-:W-:-:S04]  /*1e300*/  SHF.R.U32.HI R3, RZ, 0x18, R0 ;  /* 0x00000018ff037819 */ /* 0x000fc80000011600 */
[----:B------:R-:W-:-:S04]  /*1e310*/  LOP3.LUT R2, R2, R3, RZ, 0xfc, !PT ;  /* 0x0000000302027212 */ /* 0x000fc800078efcff */
[----:B------:R-:W-:Y:S02]  /*1e320*/  PRMT R0, R2, 0x7610, R0 ;  /* 0x0000761002007816 */ /* 0x000fe40000000000 */
.L_x_10694:
[----:B------:R-:W-:Y:S05]  /*1e330*/  BSYNC B0 ;  /* 0x0000000000007941 */ /* 0x000fea0003800000 */
.L_x_10693:
[----:B------:R0:W-:Y:S01]  /*1e340*/  STG.E.U8 [R16.64], R0 ;  /* 0x0000000010007986 */ /* 0x0001e2000c101124 */
[----:B------:R-:W-:Y:S05]  /*1e350*/  BRA `(.L_x_10670) ;  /* 0x0000031000007947 */ /* 0x000fea0003800000 */
.L_x_10687:
        /* <DEDUP_REMOVED lines=24> */
.L_x_10669:
        /* <DEDUP_REMOVED lines=20> */
.L_x_10697:
[----:B------:R-:W0:Y:S02]  /*1e620*/  F2I.U64.F64.TRUNC R8, R8 ;  /* 0x0000000800087311 */ /* 0x000e24000030d800 */
[----:B0-----:R0:W-:Y:S01]  /*1e630*/  STG.E.64 [R16.64], R8 ;  /* 0x0000000810007986 */ /* 0x0011e2000c101b24 */
[----:B------:R-:W-:Y:S05]  /*1e640*/  BRA `(.L_x_10670) ;  /* 0x0000002000007947 */ /* 0x000fea0003800000 */
.L_x_10696:
[----:B------:R-:W0:Y:S02]  /*1e650*/  F2I.U32.F64.TRUNC R9, R8 ;  /* 0x0000000800097311 */ /* 0x000e24000030d000 */
[----:B0-----:R0:W-:Y:S02]  /*1e660*/  STG.E [R16.64], R9 ;  /* 0x0000000910007986 */ /* 0x0011e4000c101924 */
.L_x_10670:
[----:B------:R-:W-:Y:S02]  /*1e670*/  IADD3 R41, R41, 0x80, RZ ;  /* 0x0000008029297810 */ /* 0x000fe40007ffe0ff */
.L_x_10313:
[----:B------:R-:W-:Y:S05]  /*1e680*/  BSYNC B6 ;  /* 0x0000000000067941 */ /* 0x000fea0003800000 */
.L_x_10312:
        /* <DEDUP_REMOVED lines=230> */
.L_x_10698:
        /* <DEDUP_REMOVED lines=20> */
.L_x_10702:
[----:B------:R-:W2:Y:S01]  /*1f630*/  LDG.E.U8 R2, [R2.64] ;  /* 0x0000002402027981 */ /* 0x000ea2000c1e1100 */
[----:B------:R-:W-:Y:S01]  /*1f640*/  CS2R R22, SRZ ;  /* 0x0000000000167805 */ /* 0x000fe2000001ff00 */
[----:B--2---:R0:W1:Y:S01]  /*1f650*/  I2F.F64.U16 R20, R2 ;  /* 0x0000000200147312 */ /* 0x0040620000101800 */
[----:B------:R-:W-:Y:S05]  /*1f660*/  BRA `(.L_x_10704) ;  /* 0x00000f5000007947 */ /* 0x000fea0003800000 */
.L_x_10701:
        /* <DEDUP_REMOVED lines=10> */
.L_x_10706:
[----:B------:R-:W2:Y:S01]  /*1f710*/  LDG.E R2, [R2.64] ;  /* 0x0000002402027981 */ /* 0x000ea2000c1e1900 */
[----:B------:R-:W-:Y:S01]  /*1f720*/  CS2R R22, SRZ ;  /* 0x0000000000167805 */ /* 0x000fe2000001ff00 */
[----:B--2---:R0:W1:Y:S01]  /*1f730*/  I2F.F64 R20, R2 ;  /* 0x0000000200147312 */ /* 0x0040620000201c00 */
[----:B------:R-:W-:Y:S05]  /*1f740*/  BRA `(.L_x_10704) ;  /* 0x00000e7000007947 */ /* 0x000fea0003800000 */
.L_x_10705:
[----:B------:R-:W2:Y:S01]  /*1f750*/  LDG.E.U16 R2, [R2.64] ;  /* 0x0000002402027981 */ /* 0x000ea2000c1e1500 */
[----:B------:R-:W-:Y:S01]  /*1f760*/  CS2R R22, SRZ ;  /* 0x0000000000167805 */ /* 0x000fe2000001ff00 */
[----:B--2---:R0:W1:Y:S01]  /*1f770*/  I2F.F64.S16 R20, R2 ;  /* 0x0000000200147312 */ /* 0x0040620000101c00 */
[----:B------:R-:W-:Y:S05]  /*1f780*/  BRA `(.L_x_10704) ;  /* 0x00000e3000007947 */ /* 0x000fea0003800000 */
.L_x_10700:
        /* <DEDUP_REMOVED lines=11> */
.L_x_10708:
[----:B------:R-:W2:Y:S01]  /*1f840*/  LDG.E.U16 R0, [R2.64] ;  /* 0x0000002402007981 */ /* 0x000ea2000c1e1500 */
[----:B------:R-:W-:Y:S01]  /*1f850*/  CS2R R22, SRZ ;  /* 0x0000000000167805 */ /* 0x000fe2000001ff00 */
[----:B--2---:R-:W-:-:S05]  /*1f860*/  HADD2.F32 R0, -RZ, R0.H0_H0 ;  /* 0x20000000ff007230 */ /* 0x004fca0000004100 */
[----:B------:R-:W-:-:S04]  /*1f870*/  FMUL.FTZ R0, R0, 1 ;  /* 0x3f80000000007820 */ /* 0x000fc80000410000 */
[----:B------:R0:W1:Y:S01]  /*1f880*/  F2F.F64.F32 R20, R0 ;  /* 0x0000000000147310 */ /* 0x0000620000201800 */
[----:B------:R-:W-:Y:S05]  /*1f890*/  BRA `(.L_x_10704) ;  /* 0x00000d2000007947 */ /* 0x000fea0003800000 */
.L_x_10707:
        /* <DEDUP_REMOVED lines=12> */
.L_x_10710:
        /* <DEDUP_REMOVED lines=8> */
.L_x_10709:
[----:B------:R0:W5:Y:S01]  /*1f9e0*/  LDG.E.64 R20, [R2.64] ;  /* 0x0000002402147981 */ /* 0x000162000c1e1b00 */
[----:B------:R-:W-:Y:S01]  /*1f9f0*/  CS2R R22, SRZ ;  /* 0x0000000000167805 */ /* 0x000fe2000001ff00 */
[----:B------:R-:W-:Y:S05]  /*1fa00*/  BRA `(.L_x_10704) ;  /* 0x00000bb000007947 */ /* 0x000fea0003800000 */
.L_x_10699:
        /* <DEDUP_REMOVED lines=14> */
.L_x_10713:
[----:B------:R0:W5:Y:S01]  /*1faf0*/  LDG.E.128 R20, [R2.64] ;  /* 0x0000002402147981 */ /* 0x000162000c1e1d00 */
[----:B------:R-:W-:Y:S05]  /*1fb00*/  BRA `(.L_x_10704) ;  /* 0x00000ab000007947 */ /* 0x000fea0003800000 */
.L_x_10712:
        /* <DEDUP_REMOVED lines=29> */
.L_x_10715:
        /* <DEDUP_REMOVED lines=16> */
.L_x_10714:
[----:B------:R-:W2:Y:S01]  /*1fde0*/  LDG.E.U16 R0, [R2.64] ;  /* 0x0000002402007981 */ /* 0x000ea2000c1e1500 */
[----:B------:R-:W-:Y:S01]  /*1fdf0*/  CS2R R22, SRZ ;  /* 0x0000000000167805 */ /* 0x000fe2000001ff00 */
[----:B--2---:R-:W-:-:S05]  /*1fe00*/  PRMT R0, RZ, 0x5410, R0 ;  /* 0x00005410ff007816 */ /* 0x004fca0000000000 */
[----:B------:R-:W-:-:S04]  /*1fe10*/  FMUL.FTZ R0, R0, 1 ;  /* 0x3f80000000007820 */ /* 0x000fc80000410000 */
[----:B------:R0:W1:Y:S01]  /*1fe20*/  F2F.F64.F32 R20, R0 ;  /* 0x0000000000147310 */ /* 0x0000620000201800 */
[----:B------:R-:W-:Y:S05]  /*1fe30*/  BRA `(.L_x_10704) ;  /* 0x0000078000007947 */ /* 0x000fea0003800000 */
.L_x_10711:
        /* <DEDUP_REMOVED lines=12> */
.L_x_10718:
        /* <DEDUP_REMOVED lines=21> */
.L_x_10722:
[----:B------:R-:W-:Y:S05]  /*20050*/  BSYNC B1 ;  /* 0x0000000000017941 */ /* 0x000fea0003800000 */
.L_x_10721:
[----:B------:R-:W-:Y:S01]  /*20060*/  LEA R3, R0, 0x3b800000, 0x17 ;  /* 0x3b80000000037811 */ /* 0x000fe200078eb8ff */
[----:B------:R-:W-:-:S05]  /*20070*/  IMAD.SHL.U32 R0, R2, 0x100000, RZ ;  /* 0x0010000002007824 */ /* 0x000fca00078e00ff */
[----:B------:R-:W-:Y:S02]  /*20080*/  LOP3.LUT R0, R3, R0, R4, 0xfe, !PT ;  /* 0x0000000003007212 */ /* 0x000fe400078efe04 */
.L_x_10720:
[----:B------:R-:W-:Y:S05]  /*20090*/  BSYNC B0 ;  /* 0x0000000000007941 */ /* 0x000fea0003800000 */
.L_x_10719:
[----:B------:R-:W-:Y:S01]  /*200a0*/  FMUL.FTZ R0, R0, 1 ;  /* 0x3f80000000007820 */ /* 0x000fe20000410000 */
[----:B------:R-:W-:-:S03]  /*200b0*/  CS2R R22, SRZ ;  /* 0x0000000000167805 */ /* 0x000fc6000001ff00 */
[----:B------:R0:W1:Y:S01]  /*200c0*/  F2F.F64.F32 R20, R0 ;  /* 0x0000000000147310 */ /* 0x0000620000201800 */
[----:B------:R-:W-:Y:S05]  /*200d0*/  BRA `(.L_x_10704) ;  /* 0x000004e000007947 */ /* 0x000fea0003800000 */
.L_x_10717:
        /* <DEDUP_REMOVED lines=21> */
.L_x_10726:
[----:B------:R-:W-:Y:S05]  /*20230*/  BSYNC B1 ;  /* 0x0000000000017941 */ /* 0x000fea0003800000 */
.L_x_10725:
[----:B------:R-:W-:Y:S01]  /*20240*/  LEA R3, R0, 0x37800000, 0x17 ;  /* 0x3780000000037811 */ /* 0x000fe200078eb8ff */
[----:B------:R-:W-:-:S05]  /*20250*/  IMAD.SHL.U32 R0, R2, 0x200000, RZ ;  /* 0x0020000002007824 */ /* 0x000fca00078e00ff */
[----:B------:R-:W-:Y:S02]  /*20260*/  LOP3.LUT R0, R3, R0, R4, 0xfe, !PT ;  /* 0x0000000003007212 */ /* 0x000fe400078efe04 */
.L_x_10724:
[----:B------:R-:W-:Y:S05]  /*20270*/  BSYNC B0 ;  /* 0x0000000000007941 */ /* 0x000fea0003800000 */
.L_x_10723:
[----:B------:R-:W-:Y:S01]  /*20280*/  FMUL.FTZ R0, R0, 1 ;  /* 0x3f80000000007820 */ /* 0x000fe20000410000 */
[----:B------:R-:W-:-:S03]  /*20290*/  CS2R R22, SRZ ;  /* 0x0000000000167805 */ /* 0x000fc6000001ff00 */
[----:B------:R0:W1:Y:S01]  /*202a0*/  F2F.F64.F32 R20, R0 ;  /* 0x0000000000147310 */ /* 0x0000620000201800 */
[----:B------:R-:W-:Y:S05]  /*202b0*/  BRA `(.L_x_10704) ;  /* 0x0000030000007947 */ /* 0x000fea0003800000 */
.L_x_10716:
        /* <DEDUP_REMOVED lines=14> */
.L_x_10730:
[----:B------:R-:W-:Y:S05]  /*203a0*/  BSYNC B0 ;  /* 0x0000000000007941 */ /* 0x000fea0003800000 */
.L_x_10729:
[----:B------:R-:W-:Y:S01]  /*203b0*/  FMUL.FTZ R0, R0, 1 ;  /* 0x3f80000000007820 */ /* 0x000fe20000410000 */
[----:B------:R-:W-:-:S03]  /*203c0*/  CS2R R22, SRZ ;  /* 0x0000000000167805 */ /* 0x000fc6000001ff00 */
[----:B------:R0:W1:Y:S01]  /*203d0*/  F2F.F64.F32 R20, R0 ;  /* 0x0000000000147310 */ /* 0x0000620000201800 */
[----:B------:R-:W-:Y:S05]  /*203e0*/  BRA `(.L_x_10704) ;  /* 0x000001d000007947 */ /* 0x000fea0003800000 */
.L_x_10703:
        /* <DEDUP_REMOVED lines=22> */
.L_x_10728:
[----:B------:R-:W2:Y:S01]  /*20550*/  LDG.E.64 R20, [R2.64] ;  /* 0x0000002402147981 */ /* 0x000ea2000c1e1b00 */
[----:B------:R-:W-:Y:S01]  /*20560*/  CS2R R22, SRZ ;  /* 0x0000000000167805 */ /* 0x000fe2000001ff00 */
[----:B--2---:R-:W0:Y:S01]  /*20570*/  I2F.F64.U64 R20, R20 ;  /* 0x0000001400147312 */ /* 0x004e220000301800 */
[----:B------:R-:W-:Y:S05]  /*20580*/  BRA `(.L_x_10704) ;  /* 0x0000003000007947 */ /* 0x000fea0003800000 */
.L_x_10727:
[----:B------:R-:W2:Y:S01]  /*20590*/  LDG.E R2, [R2.64] ;  /* 0x0000002402027981 */ /* 0x000ea2000c1e1900 */
[----:B------:R-:W-:Y:S01]  /*205a0*/  CS2R R22, SRZ ;  /* 0x0000000000167805 */ /* 0x000fe2000001ff00 */
[----:B--2---:R0:W1:Y:S06]  /*205b0*/  I2F.F64.U32 R20, R2 ;  /* 0x0000000200147312 */ /* 0x00406c0000201800 */
.L_x_10704:
        /* <DEDUP_REMOVED lines=140> */
.L_x_10739:
[----:B------:R-:W-:Y:S05]  /*20e80*/  BSYNC B3 ;  /* 0x0000000000037941 */ /* 0x000fea0003800000 */
.L_x_10738:
        /* <DEDUP_REMOVED lines=62> */
.L_x_10737:
        /* <DEDUP_REMOVED lines=36> */
.L_x_10747:
[----:B------:R-:W-:Y:S05]  /*214b0*/  BSYNC B4 ;  /* 0x0000000000047941 */ /* 0x000fea0003800000 */
.L_x_10746:
[----:B------:R-:W-:Y:S02]  /*214c0*/  IMAD.MOV.U32 R28, RZ, RZ, R8 ;  /* 0x000000ffff1c7224 */ /* 0x000fe400078e0008 */
[----:B------:R-:W-:Y:S01]  /*214d0*/  IMAD.MOV.U32 R29, RZ, RZ, R9 ;  /* 0x000000ffff1d7224 */ /* 0x000fe200078e0009 */
[----:B------:R-:W-:Y:S05]  /*214e0*/  BRA `(.L_x_10745) ;  /* 0x0000001000007947 */ /* 0x000fea0003800000 */
.L_x_10744:
[----:B------:R0:W1:-:S06]  /*214f0*/  DADD R28, -R6, R42 ;  /* 0x00000000061c7229 */ /* 0x00004c000000012a */
.L_x_10745:
[----:B------:R-:W-:Y:S05]  /*21500*/  BSYNC B3 ;  /* 0x0000000000037941 */ /* 0x000fea0003800000 */
.L_x_10743:
        /* <DEDUP_REMOVED lines=31> */
.L_x_10752:
[----:B------:R-:W-:Y:S05]  /*21700*/  BSYNC B4 ;  /* 0x0000000000047941 */ /* 0x000fea0003800000 */
.L_x_10751:
[----:B------:R-:W-:Y:S05]  /*21710*/  BRA `(.L_x_10750) ;  /* 0x0000001000007947 */ /* 0x000fea0003800000 */
.L_x_10749:
[----:B------:R2:W3:-:S06]  /*21720*/  DADD R8, R44, -R10 ;  /* 0x000000002c087229 */ /* 0x0004cc000000080a */
.L_x_10750:
[----:B------:R-:W-:Y:S05]  /*21730*/  BSYNC B3 ;  /* 0x0000000000037941 */ /* 0x000fea0003800000 */
.L_x_10748:
        /* <DEDUP_REMOVED lines=30> */
.L_x_10754:
[----:B------:R-:W-:Y:S05]  /*21920*/  BSYNC B3 ;  /* 0x0000000000037941 */ /* 0x000fea0003800000 */
.L_x_10753:
        /* <DEDUP_REMOVED lines=67> */
.L_x_10755:
        /* <DEDUP_REMOVED lines=22> */
.L_x_10757:
[----:B------:R-:W-:Y:S05]  /*21ec0*/  BSYNC B3 ;  /* 0x0000000000037941 */ /* 0x000fea0003800000 */
.L_x_10756:
        /* <DEDUP_REMOVED lines=16> */
.L_x_10742:
        /* <DEDUP_REMOVED lines=27> */
.L_x_10760:
[----:B------:R-:W-:Y:S05]  /*22180*/  BSYNC B3 ;  /* 0x0000000000037941 */ /* 0x000fea0003800000 */
.L_x_10759:
        /* <DEDUP_REMOVED lines=27> */
.L_x_10763:
[----:B------:R-:W-:Y:S05]  /*22340*/  BSYNC B3 ;  /* 0x0000000000037941 */ /* 0x000fea0003800000 */
.L_x_10762:
        /* <DEDUP_REMOVED lines=16> */
.L_x_10761:
        /* <DEDUP_REMOVED lines=8> */
[----:B0-----:R-:W-:Y:S01]  /*224d0*/  @!P0 IMAD.MOV.U32 R0, RZ, RZ, R9 ;  /* 0x000000ffff008224 */ /* 0x001fe200078e0009 */
[----:B------:R-:W-:-:S04]  /*224e0*/  @!P0 MOV R28, R8 ;  /* 0x00000008001c8202 */ /* 0x000fc80000000f00 */
        /* <DEDUP_REMOVED lines=46> */
.L_x_10764:
[----:B------:R-:W-:Y:S01]  /*227d0*/  IMAD.MOV.U32 R10, RZ, RZ, 0x0 ;  /* 0x00000000ff0a7424 */ /* 0x000fe200078e00ff */
[----:B------:R-:W-:Y:S01]  /*227e0*/  FSETP.NEU.FTZ.AND P0, PT, R9, RZ, PT ;  /* 0x000000ff0900720b */ /* 0x000fe20003f1d000 */
[----:B------:R-:W-:-:S06]  /*227f0*/  IMAD.MOV.U32 R11, RZ, RZ, 0x7ff00000 ;  /* 0x7ff00000ff0b7424 */ /* 0x000fcc00078e00ff */
[----:B------:R-:W0:-:S10]  /*22800*/  DFMA R10, R8, R10, +INF ;  /* 0x7ff00000080a742b */ /* 0x000e14000000000a */
[----:B0-----:R-:W-:Y:S02]  /*22810*/  FSEL R28, R10, RZ, P0 ;  /* 0x000000ff0a1c7208 */ /* 0x001fe40000000000 */
[----:B------:R-:W-:Y:S01]  /*22820*/  FSEL R29, R11, -QNAN , P0 ;  /* 0xfff000000b1d7808 */ /* 0x000fe20000000000 */
[----:B------:R-:W-:Y:S05]  /*22830*/  BRA `(.L_x_10740) ;  /* 0x000004b000007947 */ /* 0x000fea0003800000 */
.L_x_10758:
        /* <DEDUP_REMOVED lines=26> */
.L_x_10766:
[----:B------:R-:W-:Y:S05]  /*229e0*/  BSYNC B3 ;  /* 0x0000000000037941 */ /* 0x000fea0003800000 */
.L_x_10765:
        /* <DEDUP_REMOVED lines=19> */
.L_x_10768:
[----:B------:R-:W-:Y:S05]  /*22b20*/  BSYNC B3 ;  /* 0x0000000000037941 */ /* 0x000fea0003800000 */
.L_x_10767:
[----:B------:R-:W-:Y:S02]  /*22b30*/  IMAD.MOV.U32 R28, RZ, RZ, R8 ;  /* 0x000000ffff1c7224 */ /* 0x000fe400078e0008 */
[----:B------:R-:W-:Y:S01]  /*22b40*/  IMAD.MOV.U32 R29, RZ, RZ, R9 ;  /* 0x000000ffff1d7224 */ /* 0x000fe200078e0009 */
[----:B------:R-:W-:Y:S05]  /*22b50*/  BRA `(.L_x_10740) ;  /* 0x0000019000007947 */ /* 0x000fea0003800000 */
.L_x_10741:
        /* <DEDUP_REMOVED lines=22> */
.L_x_10770:
[----:B------:R-:W-:Y:S05]  /*22cc0*/  BSYNC B3 ;  /* 0x0000000000037941 */ /* 0x000fea0003800000 */
.L_x_10769:
[----:B01----:R-:W-:Y:S02]  /*22cd0*/  IMAD.MOV.U32 R28, RZ, RZ, R10 ;  /* 0x000000ffff1c7224 */ /* 0x003fe400078e000a */
[----:B------:R-:W-:-:S02]  /*22ce0*/  IMAD.MOV.U32 R29, RZ, RZ, R11 ;  /* 0x000000ffff1d7224 */ /* 0x000fc400078e000b */
.L_x_10740:
[----:B------:R-:W-:Y:S05]  /*22cf0*/  BSYNC B2 ;  /* 0x0000000000027941 */ /* 0x000fea0003800000 */
.L_x_10736:
        /* <DEDUP_REMOVED lines=26> */
.L_x_10774:
[----:B------:R-:W-:Y:S05]  /*22ea0*/  BSYNC B3 ;  /* 0x0000000000037941 */ /* 0x000fea0003800000 */
.L_x_10773:
        /* <DEDUP_REMOVED lines=39> */
.L_x_10782:
[----:B------:R-:W-:Y:S05]  /*23120*/  BSYNC B4 ;  /* 0x0000000000047941 */ /* 0x000fea0003800000 */
.L_x_10781:
[----:B------:R-:W-:Y:S02]  /*23130*/  IMAD.MOV.U32 R46, RZ, RZ, R8 ;  /* 0x000000ffff2e7224 */ /* 0x000fe400078e0008 */
[----:B------:R-:W-:Y:S01]  /*23140*/  IMAD.MOV.U32 R47, RZ, RZ, R9 ;  /* 0x000000ffff2f7224 */ /* 0x000fe200078e0009 */
[----:B------:R-:W-:Y:S05]  /*23150*/  BRA `(.L_x_10780) ;  /* 0x0000001000007947 */ /* 0x000fea0003800000 */
.L_x_10779:
[----:B------:R0:W1:-:S06]  /*23160*/  DADD R46, -R6, R42 ;  /* 0x00000000062e7229 */ /* 0x00004c000000012a */
.L_x_10780:
[----:B------:R-:W-:Y:S05]  /*23170*/  BSYNC B3 ;  /* 0x0000000000037941 */ /* 0x000fea0003800000 */
.L_x_10778:
        /* <DEDUP_REMOVED lines=26> */
.L_x_10787:
[----:B------:R-:W-:Y:S05]  /*23320*/  BSYNC B4 ;  /* 0x0000000000047941 */ /* 0x000fea0003800000 */
.L_x_10786:
[----:B------:R-:W-:Y:S02]  /*23330*/  IMAD.MOV.U32 R4, RZ, RZ, R8 ;  /* 0x000000ffff047224 */ /* 0x000fe400078e0008 */
[----:B------:R-:W-:Y:S01]  /*23340*/  IMAD.MOV.U32 R5, RZ, RZ, R9 ;  /* 0x000000ffff057224 */ /* 0x000fe200078e0009 */
[----:B------:R-:W-:Y:S05]  /*23350*/  BRA `(.L_x_10785) ;  /* 0x0000001000007947 */ /* 0x000fea0003800000 */
.L_x_10784:
[----:B------:R3:W4:-:S06]  /*23360*/  DADD R4, -R24, R44 ;  /* 0x0000000018047229 */ /* 0x00070c000000012c */
.L_x_10785:
[----:B------:R-:W-:Y:S05]  /*23370*/  BSYNC B3 ;  /* 0x0000000000037941 */ /* 0x000fea0003800000 */
.L_x_10783:
        /* <DEDUP_REMOVED lines=26> */
.L_x_10789:
[----:B------:R-:W-:Y:S05]  /*23520*/  BSYNC B3 ;  /* 0x0000000000037941 */ /* 0x000fea0003800000 */
.L_x_10788:
[----:B------:R-:W-:Y:S01]  /*23530*/  PLOP3.LUT P0, PT, PT, PT, PT, 0x80, 0x0 ;  /* 0x000000000000781c */ /* 0x000fe20003f0f070 */
[----:B-1----:R-:W-:Y:S02]  /*23540*/  IMAD.MOV.U32 R26, RZ, RZ, R10 ;  /* 0x000000ffff1a7224 */ /* 0x002fe400078e000a */
[----:B------:R-:W-:Y:S01]  /*23550*/  IMAD.MOV.U32 R27, RZ, RZ, R11 ;  /* 0x000000ffff1b7224 */ /* 0x000fe200078e000b */
[----:B------:R-:W-:Y:S05]  /*23560*/  BRA `(.L_x_10775) ;  /* 0x000008e000007947 */ /* 0x000fea0003800000 */
.L_x_10777:
        /* <DEDUP_REMOVED lines=26> */
.L_x_10792:
[----:B------:R-:W-:Y:S05]  /*23710*/  BSYNC B3 ;  /* 0x0000000000037941 */ /* 0x000fea0003800000 */
.L_x_10791:
[----:B------:R-:W-:Y:S01]  /*23720*/  PLOP3.LUT P0, PT, PT, PT, PT, 0x80, 0x0 ;  /* 0x000000000000781c */ /* 0x000fe20003f0f070 */
[----:B-1----:R-:W-:Y:S02]  /*23730*/  IMAD.MOV.U32 R26, RZ, RZ, R10 ;  /* 0x000000ffff1a7224 */ /* 0x002fe400078e000a */
[----:B------:R-:W-:Y:S01]  /*23740*/  IMAD.MOV.U32 R27, RZ, RZ, R11 ;  /* 0x000000ffff1b7224 */ /* 0x000fe200078e000b */
[----:B------:R-:W-:Y:S05]  /*23750*/  BRA `(.L_x_10775) ;  /* 0x000006f000007947 */ /* 0x000fea0003800000 */
.L_x_10790:
        /* <DEDUP_REMOVED lines=27> */
.L_x_10794:
[----:B------:R-:W-:Y:S05]  /*23910*/  BSYNC B3 ;  /* 0x0000000000037941 */ /* 0x000fea0003800000 */
.L_x_10793:
        /* <DEDUP_REMOVED lines=19> */
.L_x_10796:
[----:B------:R-:W-:Y:S05]  /*23a50*/  BSYNC B3 ;  /* 0x0000000000037941 */ /* 0x000fea0003800000 */
.L_x_10795:
[----:B------:R-:W1:Y:S01]  /*23a60*/  DMUL R2, R2, 8.11296384146066816958e+31 ;  /* 0x4690000002027828 */ /* 0x000e620000000000 */
[----:B------:R-:W-:Y:S01]  /*23a70*/  PLOP3.LUT P0, PT, PT, PT, PT, 0x80, 0x0 ;  /* 0x000000000000781c */ /* 0x000fe20003f0f070 */
[----:B0-----:R-:W-:Y:S02]  /*23a80*/  IMAD.MOV.U32 R26, RZ, RZ, R8 ;  /* 0x000000ffff1a7224 */ /* 0x001fe400078e0008 */
[----:B------:R-:W-:Y:S01]  /*23a90*/  IMAD.MOV.U32 R27, RZ, RZ, R9 ;  /* 0x000000ffff1b7224 */ /* 0x000fe200078e0009 */
[----:B------:R-:W-:Y:S05]  /*23aa0*/  BRA `(.L_x_10775) ;  /* 0x000003a000007947 */ /* 0x000fea0003800000 */
.L_x_10776:
        /* <DEDUP_REMOVED lines=24> */
.L_x_10798:
[----:B------:R-:W-:Y:S05]  /*23c30*/  BSYNC B3 ;  /* 0x0000000000037941 */ /* 0x000fea0003800000 */
.L_x_10797:
        /* <DEDUP_REMOVED lines=26> */
.L_x_10800:
[----:B------:R-:W-:Y:S05]  /*23de0*/  BSYNC B3 ;  /* 0x0000000000037941 */ /* 0x000fea0003800000 */
.L_x_10799:
[----:B-1-3--:R1:W3:Y:S01]  /*23df0*/  DMUL R26, R10, R6 ;  /* 0x000000060a1a7228 */ /* 0x00a2e20000000000 */
[----:B------:R-:W-:Y:S01]  /*23e00*/  PLOP3.LUT P0, PT, PT, PT, PT, 0x80, 0x0 ;  /* 0x000000000000781c */ /* 0x000fe20003f0f070 */
[----:B------:R-:W-:Y:S07]  /*23e10*/  BRA `(.L_x_10775) ;  /* 0x0000003000007947 */ /* 0x000fee0003800000 */
.L_x_10772:
[----:B------:R-:W3:Y:S01]  /*23e20*/  DMUL R26, R26, 9.00719925474099200000e+15 ;  /* 0x434000001a1a7828 */ /* 0x000ee20000000000 */
[----:B------:R-:W-:-:S03]  /*23e30*/  PLOP3.LUT P0, PT, PT, PT, PT, 0x80, 0x0 ;  /* 0x000000000000781c */ /* 0x000fc60003f0f070 */
[----:B------:R-:W4:-:S06]  /*23e40*/  DMUL R2, R2, 9.00719925474099200000e+15 ;  /* 0x4340000002027828 */ /* 0x000f0c0000000000 */
.L_x_10775:
[----:B-1-3--:R-:W-:Y:S05]  /*23e50*/  BSYNC B2 ;  /* 0x0000000000027941 */ /* 0x00afea0003800000 */
.L_x_10771:
        /* <DEDUP_REMOVED lines=44> */
.L_x_10806:
[----:B------:R0:W1:-:S06]  /*24120*/  DMUL R2, RZ, |R30| ;  /* 0x4000001eff027228 */ /* 0x00004c0000000000 */
.L_x_10807:
[----:B------:R-:W-:Y:S05]  /*24130*/  BSYNC B0 ;  /* 0x0000000000007941 */ /* 0x000fea0003800000 */
.L_x_10805:
[----:B------:R-:W-:Y:S02]  /*24140*/  ISETP.GT.AND P0, PT, R15, -0x1, PT ;  /* 0xffffffff0f00780c */ /* 0x000fe40003f04270 */
[----:B------:R-:W-:-:S11]  /*24150*/  ISETP.GT.AND P1, PT, R0, -0x1, PT ;  /* 0xffffffff0000780c */ /* 0x000fd60003f24270 */
[----:B-1----:R-:W1:Y:S02]  /*24160*/  @!P0 DMUL R2, R2, +INF ;  /* 0x7ff0000002028828 */ /* 0x002e640000000000 */
[----:B------:R-:W-:Y:S05]  /*24170*/  @P1 BRA `(.L_x_10808) ;  /* 0x0000104000001947 */ /* 0x000fea0003800000 */
[----:B-1----:R-:W1:-:S06]  /*24180*/  DADD R2, R2, c[0x2][0x100] ;  /* 0x0080400002027629 */ /* 0x002e4c0000000000 */
[----:B-1----:R-:W1:Y:S01]  /*24190*/  DADD R2, -R2, c[0x2][0x108] ;  /* 0x0080420002027629 */ /* 0x002e620000000100 */
[----:B------:R-:W-:Y:S05]  /*241a0*/  BRA `(.L_x_10808) ;  /* 0x0000101000007947 */ /* 0x000fea0003800000 */
.L_x_10804:
        /* <DEDUP_REMOVED lines=23> */
.L_x_10803:
        /* <DEDUP_REMOVED lines=38> */
.L_x_10811:
[----:B------:R0:W1:-:S06]  /*24580*/  DMUL R2, RZ, |R30| ;  /* 0x4000001eff027228 */ /* 0x00004c0000000000 */
.L_x_10812:
[----:B------:R-:W-:Y:S05]  /*24590*/  BSYNC B0 ;  /* 0x0000000000007941 */ /* 0x000fea0003800000 */
.L_x_10810:
[----:B------:R-:W-:Y:S02]  /*245a0*/  ISETP.GT.AND P0, PT, R15, -0x1, PT ;  /* 0xffffffff0f00780c */ /* 0x000fe40003f04270 */
[----:B------:R-:W-:-:S11]  /*245b0*/  ISETP.GT.AND P1, PT, R31, -0x1, PT ;  /* 0xffffffff1f00780c */ /* 0x000fd60003f24270 */
[----:B-1----:R-:W1:Y:S02]  /*245c0*/  @!P0 DMUL R2, R2, +INF ;  /* 0x7ff0000002028828 */ /* 0x002e640000000000 */
[----:B------:R-:W-:Y:S05]  /*245d0*/  @P1 BRA `(.L_x_10808) ;  /* 0x00000be000001947 */ /* 0x000fea0003800000 */
[----:B-1----:R-:W1:-:S06]  /*245e0*/  DADD R2, R2, c[0x2][0x100] ;  /* 0x0080400002027629 */ /* 0x002e4c0000000000 */
[----:B-1----:R-:W1:Y:S01]  /*245f0*/  DADD R2, -R2, c[0x2][0x108] ;  /* 0x0080420002027629 */ /* 0x002e620000000100 */
[----:B------:R-:W-:Y:S05]  /*24600*/  BRA `(.L_x_10808) ;  /* 0x00000bb000007947 */ /* 0x000fea0003800000 */
.L_x_10809:
        /* <DEDUP_REMOVED lines=23> */
.L_x_10802:
        /* <DEDUP_REMOVED lines=31> */
.L_x_10815:
[----:B-1-3--:R-:W-:Y:S05]  /*24970*/  BSYNC B3 ;  /* 0x0000000000037941 */ /* 0x00afea0003800000 */
.L_x_10814:
        /* <DEDUP_REMOVED lines=43> */
.L_x_10817:
[----:B------:R-:W-:Y:S02]  /*24c30*/  FSEL R4, RZ, 3.37028055040000000000e+12, P1 ;  /* 0x54442d18ff047808 */ /* 0x000fe40000800000 */
[----:B------:R-:W-:Y:S02]  /*24c40*/  FSEL R5, RZ, 2.1426990032196044922, P1 ;  /* 0x400921fbff057808 */ /* 0x000fe40000800000 */
.L_x_10818:
[----:B------:R-:W-:Y:S05]  /*24c50*/  BSYNC B0 ;  /* 0x0000000000007941 */ /* 0x000fea0003800000 */
.L_x_10816:
[----:B------:R0:W1:Y:S02]  /*24c60*/  DADD R2, |R26|, |R2| ;  /* 0x000000001a027229 */ /* 0x0000640000000602 */
[----:B0-----:R-:W-:-:S04]  /*24c70*/  LOP3.LUT R27, R5, 0x80000000, R27, 0xb8, !PT ;  /* 0x80000000051b7812 */ /* 0x001fc800078eb81b */
[----:B-1----:R-:W0:-:S06]  /*24c80*/  DSETP.GTU.AND P0, PT, |R2|, +INF , PT ;  /* 0x7ff000000200742a */ /* 0x002e0c0003f0c200 */
[----:B0-----:R-:W-:Y:S02]  /*24c90*/  FSEL R2, R2, R4, P0 ;  /* 0x0000000402027208 */ /* 0x001fe40000000000 */
[----:B------:R-:W-:Y:S01]  /*24ca0*/  FSEL R3, R3, R27, P0 ;  /* 0x0000001b03037208 */ /* 0x000fe20000000000 */
[----:B------:R-:W-:Y:S05]  /*24cb0*/  BRA `(.L_x_10808) ;  /* 0x0000050000007947 */ /* 0x000fea0003800000 */
.L_x_10813:
        /* <DEDUP_REMOVED lines=28> */
.L_x_10820:
[----:B------:R-:W-:Y:S05]  /*24e80*/  BSYNC B3 ;  /* 0x0000000000037941 */ /* 0x000fea0003800000 */
.L_x_10819:
        /* <DEDUP_REMOVED lines=43> */
.L_x_10822:
[----:B------:R-:W-:Y:S02]  /*25140*/  FSEL R4, RZ, 3.37028055040000000000e+12, P1 ;  /* 0x54442d18ff047808 */ /* 0x000fe40000800000 */
[----:B------:R-:W-:Y:S02]  /*25150*/  FSEL R5, RZ, 2.1426990032196044922, P1 ;  /* 0x400921fbff057808 */ /* 0x000fe40000800000 */
.L_x_10823:
[----:B------:R-:W-:Y:S05]  /*25160*/  BSYNC B0 ;  /* 0x0000000000007941 */ /* 0x000fea0003800000 */
.L_x_10821:
[----:B------:R0:W1:Y:S02]  /*25170*/  DADD R2, |R26|, |R2| ;  /* 0x000000001a027229 */ /* 0x0000640000000602 */
[----:B0-----:R-:W-:-:S04]  /*25180*/  LOP3.LUT R27, R5, 0x80000000, R27, 0xb8, !PT ;  /* 0x80000000051b7812 */ /* 0x001fc800078eb81b */
[----:B-1----:R-:W0:-:S06]  /*25190*/  DSETP.GTU.AND P0, PT, |R2|, +INF , PT ;  /* 0x7ff000000200742a */ /* 0x002e0c0003f0c200 */
[----:B0-----:R-:W-:Y:S02]  /*251a0*/  FSEL R2, R2, R4, P0 ;  /* 0x0000000402027208 */ /* 0x001fe40000000000 */
[----:B------:R-:W-:Y:S02]  /*251b0*/  FSEL R3, R3, R27, P0 ;  /* 0x0000001b03037208 */ /* 0x000fe40000000000 */
.L_x_10808:
[----:B-1----:R-:W-:Y:S05]  /*251c0*/  BSYNC B2 ;  /* 0x0000000000027941 */ /* 0x002fea0003800000 */
.L_x_10801:
[----:B--23--:R-:W1:Y:S01]  /*251d0*/  DADD R4, -RZ, -R28 ;  /* 0x00000000ff047229 */ /* 0x00ce62000000091c */
[----:B------:R-:W-:-:S09]  /*251e0*/  ISETP.NE.AND P0, PT, R41, RZ, PT ;  /* 0x000000ff2900720c */ /* 0x000fd20003f05270 */
[----:B01----:R-:W-:Y:S02]  /*251f0*/  FSEL R8, R4, R28, !P0 ;  /* 0x0000001c04087208 */ /* 0x003fe40004000000 */
[----:B------:R-:W-:Y:S01]  /*25200*/  FSEL R9, R5, R29, !P0 ;  /* 0x0000001d05097208 */ /* 0x000fe20004000000 */
[----:B------:R-:W-:Y:S05]  /*25210*/  BRA `(.L_x_10824) ;  /* 0x000024d000007947 */ /* 0x000fea0003800000 */
.L_x_10735:
[----:B------:R-:W2:Y:S01]  /*25220*/  LDL.64 R2, [R1+0x8] ;  /* 0x0000080001027983 */ /* 0x000ea20000100a00 */
[----:B------:R-:W-:-:S04]  /*25230*/  DADD R8, -RZ, -R22 ;  /* 0x00000000ff087229 */ /* 0x000fc80000000916 */
[----:B--2---:R-:W0:-:S06]  /*25240*/  DADD R2, R2, -R20 ;  /* 0x0000000002027229 */ /* 0x004e0c0000000814 */
[----:B0-----:R-:W0:Y:S01]  /*25250*/  DADD R2, R2, c[0x2][0x178] ;  /* 0x00805e0002027629 */ /* 0x001e220000000000 */
[----:B------:R-:W-:Y:S05]  /*25260*/  BRA `(.L_x_10824) ;  /* 0x0000248000007947 */ /* 0x000fea0003800000 */
.L_x_10734:
[----:B------:R0:W1:Y:S01]  /*25270*/  DADD R8, -RZ, -R22 ;  /* 0x00000000ff087229 */ /* 0x0000620000000916 */
[----:B------:R-:W-:Y:S01]  /*25280*/  CS2R R2, SRZ ;  /* 0x0000000000027805 */ /* 0x000fe2000001ff00 */
[----:B------:R-:W-:Y:S05]  /*25290*/  BRA `(.L_x_10824) ;  /* 0x0000245000007947 */ /* 0x000fea0003800000 */
.L_x_10733:
        /* <DEDUP_REMOVED lines=86> */
.L_x_10829:
[----:B------:R-:W-:Y:S05]  /*25800*/  BSYNC B0 ;  /* 0x0000000000007941 */ /* 0x000fea0003800000 */
.L_x_10828:
        /* <DEDUP_REMOVED lines=8> */
.L_x_10831:
[----:B------:R-:W-:Y:S05]  /*25890*/  BSYNC B3 ;  /* 0x0000000000037941 */ /* 0x000fea0003800000 */
.L_x_10830:
        /* <DEDUP_REMOVED lines=43> */
.L_x_10833:
[----:B------:R-:W-:-:S04]  /*25b50*/  ISETP.GE.AND P0, PT, R21, RZ, PT ;  /* 0x000000ff1500720c */ /* 0x000fc80003f06270 */
[----:B------:R-:W-:Y:S02]  /*25b60*/  FSEL R6, RZ, 3.37028055040000000000e+12, P0 ;  /* 0x54442d18ff067808 */ /* 0x000fe40000000000 */
[----:B------:R-:W-:Y:S02]  /*25b70*/  FSEL R7, RZ, 2.1426990032196044922, P0 ;  /* 0x400921fbff077808 */ /* 0x000fe40000000000 */
.L_x_10834:
[----:B------:R-:W-:Y:S05]  /*25b80*/  BSYNC B0 ;  /* 0x0000000000007941 */ /* 0x000fea0003800000 */
.L_x_10832:
[----:B------:R2:W3:Y:S02]  /*25b90*/  DADD R2, R2, R4 ;  /* 0x0000000002027229 */ /* 0x0004e40000000004 */
[----:B--2---:R-:W-:Y:S02]  /*25ba0*/  LOP3.LUT R5, R7, 0x80000000, R23, 0xb8, !PT ;  /* 0x8000000007057812 */ /* 0x004fe400078eb817 */
[----:B-1----:R-:W-:-:S04]  /*25bb0*/  DMUL R26, R26, 0.5 ;  /* 0x3fe000001a1a7828 */ /* 0x002fc80000000000 */
[----:B---3--:R-:W1:-:S06]  /*25bc0*/  DSETP.GTU.AND P0, PT, |R2|, +INF , PT ;  /* 0x7ff000000200742a */ /* 0x008e4c0003f0c200 */
[----:B-1----:R-:W-:Y:S02]  /*25bd0*/  FSEL R2, R2, R6, P0 ;  /* 0x0000000602027208 */ /* 0x002fe40000000000 */
[----:B------:R-:W-:Y:S01]  /*25be0*/  FSEL R3, R3, R5, P0 ;  /* 0x0000000503037208 */ /* 0x000fe20000000000 */
[----:B------:R-:W-:Y:S05]  /*25bf0*/  BRA `(.L_x_10835) ;  /* 0x0000194000007947 */ /* 0x000fea0003800000 */
.L_x_10827:
        /* <DEDUP_REMOVED lines=113> */
.L_x_10837:
[----:B------:R-:W-:Y:S05]  /*26310*/  BSYNC B0 ;  /* 0x0000000000007941 */ /* 0x000fea0003800000 */
.L_x_10836:
        /* <DEDUP_REMOVED lines=8> */
.L_x_10839:
[----:B------:R-:W-:Y:S05]  /*263a0*/  BSYNC B3 ;  /* 0x0000000000037941 */ /* 0x000fea0003800000 */
.L_x_10838:
        /* <DEDUP_REMOVED lines=43> */
.L_x_10841:
[----:B------:R-:W-:-:S04]  /*26660*/  ISETP.GE.AND P0, PT, R21, RZ, PT ;  /* 0x000000ff1500720c */ /* 0x000fc80003f06270 */
[----:B------:R-:W-:Y:S02]  /*26670*/  FSEL R6, RZ, 3.37028055040000000000e+12, P0 ;  /* 0x54442d18ff067808 */ /* 0x000fe40000000000 */
[----:B------:R-:W-:Y:S02]  /*26680*/  FSEL R7, RZ, 2.1426990032196044922, P0 ;  /* 0x400921fbff077808 */ /* 0x000fe40000000000 */
.L_x_10842:
[----:B------:R-:W-:Y:S05]  /*26690*/  BSYNC B0 ;  /* 0x0000000000007941 */ /* 0x000fea0003800000 */
.L_x_10840:
[----:B------:R2:W3:Y:S02]  /*266a0*/  DADD R2, R2, R4 ;  /* 0x0000000002027229 */ /* 0x0004e40000000004 */
[----:B--2---:R-:W-:-:S04]  /*266b0*/  LOP3.LUT R5, R7, 0x80000000, R23, 0xb8, !PT ;  /* 0x8000000007057812 */ /* 0x004fc800078eb817 */
[----:B---3--:R-:W2:-:S06]  /*266c0*/  DSETP.GTU.AND P0, PT, |R2|, +INF , PT ;  /* 0x7ff000000200742a */ /* 0x008e8c0003f0c200 */
[----:B--2---:R-:W-:Y:S02]  /*266d0*/  FSEL R2, R2, R6, P0 ;  /* 0x0000000602027208 */ /* 0x004fe40000000000 */
[----:B------:R-:W-:Y:S01]  /*266e0*/  FSEL R3, R3, R5, P0 ;  /* 0x0000000503037208 */ /* 0x000fe20000000000 */
[----:B------:R-:W-:Y:S05]  /*266f0*/  BRA `(.L_x_10835) ;  /* 0x00000e4000007947 */ /* 0x000fea0003800000 */
.L_x_10826:
        /* <DEDUP_REMOVED lines=23> */
.L_x_10844:
[----:B------:R-:W-:Y:S05]  /*26870*/  BSYNC B3 ;  /* 0x0000000000037941 */ /* 0x000fea0003800000 */
.L_x_10843:
        /* <DEDUP_REMOVED lines=26> */
.L_x_10846:
[----:B------:R-:W-:Y:S05]  /*26a20*/  BSYNC B3 ;  /* 0x0000000000037941 */ /* 0x000fea0003800000 */
.L_x_10845:
        /* <DEDUP_REMOVED lines=114> */
.L_x_10848:
[----:B------:R-:W-:Y:S05]  /*27150*/  BSYNC B0 ;  /* 0x0000000000007941 */ /* 0x000fea0003800000 */
.L_x_10847:
        /* <DEDUP_REMOVED lines=8> */
.L_x_10850:
[----:B------:R-:W-:Y:S05]  /*271e0*/  BSYNC B3 ;  /* 0x0000000000037941 */ /* 0x000fea0003800000 */
.L_x_10849:
        /* <DEDUP_REMOVED lines=43> */
.L_x_10852:
[----:B------:R-:W-:-:S04]  /*274a0*/  ISETP.GE.AND P0, PT, R21, RZ, PT ;  /* 0x000000ff1500720c */ /* 0x000fc80003f06270 */
[----:B------:R-:W-:Y:S02]  /*274b0*/  FSEL R6, RZ, 3.37028055040000000000e+12, P0 ;  /* 0x54442d18ff067808 */ /* 0x000fe40000000000 */
[----:B------:R-:W-:Y:S02]  /*274c0*/  FSEL R7, RZ, 2.1426990032196044922, P0 ;  /* 0x400921fbff077808 */ /* 0x000fe40000000000 */
.L_x_10853:
[----:B------:R-:W-:Y:S05]  /*274d0*/  BSYNC B0 ;  /* 0x0000000000007941 */ /* 0x000fea0003800000 */
.L_x_10851:
[----:B------:R2:W3:Y:S02]  /*274e0*/  DADD R2, R2, R4 ;  /* 0x0000000002027229 */ /* 0x0004e40000000004 */
[----:B--2---:R-:W-:Y:S02]  /*274f0*/  LOP3.LUT R5, R7, 0x80000000, R23, 0xb8, !PT ;  /* 0x8000000007057812 */ /* 0x004fe400078eb817 */
[----:B-1----:R-:W-:-:S04]  /*27500*/  DADD R26, R26, 1 ;  /* 0x3ff000001a1a7429 */ /* 0x002fc80000000000 */
[----:B---3--:R-:W1:-:S06]  /*27510*/  DSETP.GTU.AND P0, PT, |R2|, +INF , PT ;  /* 0x7ff000000200742a */ /* 0x008e4c0003f0c200 */
[----:B-1----:R-:W-:Y:S02]  /*27520*/  FSEL R2, R2, R6, P0 ;  /* 0x0000000602027208 */ /* 0x002fe40000000000 */
[----:B------:R-:W-:Y:S02]  /*27530*/  FSEL R3, R3, R5, P0 ;  /* 0x0000000503037208 */ /* 0x000fe40000000000 */
.L_x_10835:
[----:B------:R-:W-:Y:S05]  /*27540*/  BSYNC B2 ;  /* 0x0000000000027941 */ /* 0x000fea0003800000 */
.L_x_10825:
[----:B-1----:R-:W1:Y:S01]  /*27550*/  DADD R26, R26, c[0x2][0x50] ;  /* 0x008014001a1a7629 */ /* 0x002e620000000000 */
[----:B------:R-:W-:-:S03]  /*27560*/  ISETP.NE.AND P0, PT, R41, RZ, PT ;  /* 0x000000ff2900720c */ /* 0x000fc60003f05270 */
[----:B------:R-:W-:-:S04]  /*27570*/  DADD R2, -RZ, |R2| ;  /* 0x00000000ff027229 */ /* 0x000fc80000000502 */
[----:B-1----:R-:W1:-:S10]  /*27580*/  DADD R4, -RZ, -R26 ;  /* 0x00000000ff047229 */ /* 0x002e54000000091a */
[----:B-1----:R-:W-:Y:S02]  /*27590*/  FSEL R8, R4, R26, !P0 ;  /* 0x0000001a04087208 */ /* 0x002fe40004000000 */
[----:B------:R-:W-:Y:S01]  /*275a0*/  FSEL R9, R5, R27, !P0 ;  /* 0x0000001b05097208 */ /* 0x000fe20004000000 */
[----:B------:R-:W-:Y:S05]  /*275b0*/  BRA `(.L_x_10824) ;  /* 0x0000013000007947 */ /* 0x000fea0003800000 */
.L_x_10732:
        /* <DEDUP_REMOVED lines=19> */
.L_x_10824:
[----:B01-3--:R-:W-:Y:S05]  /*276f0*/  BSYNC B1 ;  /* 0x0000000000017941 */ /* 0x00bfea0003800000 */
.L_x_10731:
        /* <DEDUP_REMOVED lines=11> */
.L_x_10855:
[----:B------:R-:W0:Y:S01]  /*277b0*/  DSETP.GTU.AND P0, PT, |R8|, +INF , PT ;  /* 0x7ff000000800742a */ /* 0x000e220003f0c200 */
[----:B------:R-:W-:Y:S02]  /*277c0*/  IMAD.MOV.U32 R10, RZ, RZ, R2 ;  /* 0x000000ffff0a7224 */ /* 0x000fe400078e0002 */
[----:B------:R-:W-:-:S11]  /*277d0*/  IMAD.MOV.U32 R11, RZ, RZ, R3 ;  /* 0x000000ffff0b7224 */ /* 0x000fd600078e0003 */
[----:B0-----:R-:W0:-:S06]  /*277e0*/  @!P0 DADD R8, -RZ, |R8| ;  /* 0x00000000ff088229 */ /* 0x001e0c0000000508 */
.L_x_10856:
[----:B0-----:R-:W-:Y:S05]  /*277f0*/  BSYNC B0 ;  /* 0x0000000000007941 */ /* 0x001fea0003800000 */
.L_x_10854:
        /* <DEDUP_REMOVED lines=15> */
.L_x_10860:
[----:B------:R-:W0:Y:S02]  /*278f0*/  F2I.S64.F64.TRUNC R8, R8 ;  /* 0x0000000800087311 */ /* 0x000e24000030d900 */
[----:B0-----:R-:W-:-:S05]  /*27900*/  IMAD.MOV.U32 R3, RZ, RZ, R8 ;  /* 0x000000ffff037224 */ /* 0x001fca00078e0008 */
[----:B------:R-:W-:Y:S01]  /*27910*/  STG.E.U8 [R16.64], R3 ;  /* 0x0000000310007986 */ /* 0x000fe2000c101124 */
[----:B------:R-:W-:Y:S05]  /*27920*/  EXIT ;  /* 0x000000000000794d */ /* 0x000fea0003800000 */
.L_x_10859:
        /* <DEDUP_REMOVED lines=9> */
.L_x_10863:
[----:B------:R-:W0:Y:S02]  /*279c0*/  F2I.F64.TRUNC R9, R8 ;  /* 0x0000000800097311 */ /* 0x000e24000030d100 */
[----:B0-----:R-:W-:Y:S01]  /*279d0*/  STG.E [R16.64], R9 ;  /* 0x0000000910007986 */ /* 0x001fe2000c101924 */
[----:B------:R-:W-:Y:S05]  /*279e0*/  EXIT ;  /* 0x000000000000794d */ /* 0x000fea0003800000 */
.L_x_10862:
[----:B------:R-:W0:Y:S02]  /*279f0*/  F2I.F64.TRUNC R9, R8 ;  /* 0x0000000800097311 */ /* 0x000e24000030d100 */
[----:B0-----:R-:W-:Y:S01]  /*27a00*/  STG.E.U16 [R16.64], R9 ;  /* 0x0000000910007986 */ /* 0x001fe2000c101524 */
[----:B------:R-:W-:Y:S05]  /*27a10*/  EXIT ;  /* 0x000000000000794d */ /* 0x000fea0003800000 */
.L_x_10858:
        /* <DEDUP_REMOVED lines=11> */
.L_x_10865:
[----:B------:R-:W0:Y:S01]  /*27ad0*/  F2F.F32.F64 R0, R8 ;  /* 0x0000000800007310 */ /* 0x000e220000301000 */
[----:B------:R-:W0:-:S14]  /*27ae0*/  DSETP.GEU.AND P0, PT, |R8|, c[0x2][0x228], PT ;  /* 0x00808a000800762a */ /* 0x000e1c0003f0e200 */
[----:B0-----:R-:W-:-:S05]  /*27af0*/  @!P0 FMUL R0, R0, 1.175494350822287508e-38 ;  /* 0x0080000000008820 */ /* 0x001fca0000400000 */
[----:B------:R-:W-:-:S05]  /*27b00*/  F2FP.PACK_AB R0, RZ, R0 ;  /* 0x00000000ff00723e */ /* 0x000fca00000000ff */
[----:B------:R-:W-:Y:S01]  /*27b10*/  STG.E.U16 [R16.64], R0 ;  /* 0x0000000010007986 */ /* 0x000fe2000c101524 */
[----:B------:R-:W-:Y:S05]  /*27b20*/  EXIT ;  /* 0x000000000000794d */ /* 0x000fea0003800000 */
.L_x_10864:
        /* <DEDUP_REMOVED lines=12> */
[----:B------:R-:W-:Y:S01]  /*27bf0*/  STG.E.64 [R16.64], R2 ;  /* 0x0000000210007986 */ /* 0x000fe2000c101b24 */
[----:B------:R-:W-:Y:S05]  /*27c00*/  EXIT ;  /* 0x000000000000794d */ /* 0x000fea0003800000 */
.L_x_10867:
[----:B------:R-:W0:Y:S01]  /*27c10*/  F2F.F32.F64 R3, R8 ;  /* 0x0000000800037310 */ /* 0x000e220000301000 */
[----:B------:R-:W0:-:S04]  /*27c20*/  DSETP.GEU.AND P0, PT, |R8|, c[0x2][0x228], PT ;  /* 0x00808a000800762a */ /* 0x000e080003f0e200 */
[----:B------:R-:W1:-:S03]  /*27c30*/  DSETP.GEU.AND P1, PT, |R10|, c[0x2][0x228], PT ;  /* 0x00808a000a00762a */ /* 0x000e460003f2e200 */
[----:B------:R-:W1:Y:S07]  /*27c40*/  F2F.F32.F64 R0, R10 ;  /* 0x0000000a00007310 */ /* 0x000e6e0000301000 */
[----:B0-----:R-:W-:-:S04]  /*27c50*/  @!P0 FMUL R3, R3, 1.175494350822287508e-38 ;  /* 0x0080000003038820 */ /* 0x001fc80000400000 */
[----:B-1----:R-:W-:-:S05]  /*27c60*/  @!P1 FMUL R0, R0, 1.175494350822287508e-38 ;  /* 0x0080000000009820 */ /* 0x002fca0000400000 */
[----:B------:R-:W-:-:S05]  /*27c70*/  F2FP.PACK_AB R3, R0, R3 ;  /* 0x000000030003723e */ /* 0x000fca00000000ff */
[----:B------:R-:W-:Y:S01]  /*27c80*/  STG.E [R16.64], R3 ;  /* 0x0000000310007986 */ /* 0x000fe2000c101924 */
[----:B------:R-:W-:Y:S05]  /*27c90*/  EXIT ;  /* 0x000000000000794d */ /* 0x000fea0003800000 */
.L_x_10866:
[----:B------:R-:W-:Y:S01]  /*27ca0*/  STG.E.64 [R16.64], R8 ;  /* 0x0000000810007986 */ /* 0x000fe2000c101b24 */
[----:B------:R-:W-:Y:S05]  /*27cb0*/  EXIT ;  /* 0x000000000000794d */ /* 0x000fea0003800000 */
.L_x_10857:
        /* <DEDUP_REMOVED lines=11> */
[----:B------:R-:W-:Y:S01]  /*27d70*/  STG.E.U8 [R16.64], R3 ;  /* 0x0000000310007986 */ /* 0x000fe2000c101124 */
[----:B------:R-:W-:Y:S05]  /*27d80*/  EXIT ;  /* 0x000000000000794d */ /* 0x000fea0003800000 */
.L_x_10870:
[----:B------:R-:W-:Y:S01]  /*27d90*/  STG.E.128 [R16.64], R8 ;  /* 0x0000000810007986 */ /* 0x000fe2000c101d24 */
[----:B------:R-:W-:Y:S05]  /*27da0*/  EXIT ;  /* 0x000000000000794d */ /* 0x000fea0003800000 */
.L_x_10869:
        /* <DEDUP_REMOVED lines=23> */
.L_x_10874:
[----:B------:R-:W-:Y:S05]  /*27f20*/  BSYNC B0 ;  /* 0x0000000000007941 */ /* 0x000fea0003800000 */
.L_x_10873:
[----:B------:R-:W-:-:S05]  /*27f30*/  LOP3.LUT R3, R0, R3, RZ, 0xfc, !PT ;  /* 0x0000000300037212 */ /* 0x000fca00078efcff */
[----:B------:R-:W-:Y:S01]  /*27f40*/  STG.E.U8 [R16.64], R3 ;  /* 0x0000000310007986 */ /* 0x000fe2000c101124 */
[----:B------:R-:W-:Y:S05]  /*27f50*/  EXIT ;  /* 0x000000000000794d */ /* 0x000fea0003800000 */
.L_x_10872:
        /* <DEDUP_REMOVED lines=15> */
.L_x_10876:
[----:B------:R-:W-:Y:S01]  /*28050*/  IMAD.MOV.U32 R0, RZ, RZ, 0x7f ;  /* 0x0000007fff007424 */ /* 0x000fe200078e00ff */
[----:B------:R-:W-:-:S04]  /*28060*/  ISETP.GT.U32.AND P0, PT, R2, 0x7f800000, PT ;  /* 0x7f8000000200780c */ /* 0x000fc80003f04070 */
[----:B------:R-:W-:-:S04]  /*28070*/  SEL R0, R0, 0x7c, P0 ;  /* 0x0000007c00007807 */ /* 0x000fc80000000000 */
.L_x_10877:
[----:B------:R-:W-:Y:S05]  /*28080*/  BSYNC B0 ;  /* 0x0000000000007941 */ /* 0x000fea0003800000 */
.L_x_10875:
[----:B------:R-:W-:-:S04]  /*28090*/  LOP3.LUT R2, R3, 0x80000000, RZ, 0xc0, !PT ;  /* 0x8000000003027812 */ /* 0x000fc800078ec0ff */
[----:B------:R-:W-:-:S04]  /*280a0*/  SHF.R.U32.HI R3, RZ, 0x18, R2 ;  /* 0x00000018ff037819 */ /* 0x000fc80000011602 */
[----:B------:R-:W-:-:S05]  /*280b0*/  LOP3.LUT R3, R0, R3, RZ, 0xfc, !PT ;  /* 0x0000000300037212 */ /* 0x000fca00078efcff */
[----:B------:R-:W-:Y:S01]  /*280c0*/  STG.E.U8 [R16.64], R3 ;  /* 0x0000000310007986 */ /* 0x000fe2000c101124 */
[----:B------:R-:W-:Y:S05]  /*280d0*/  EXIT ;  /* 0x000000000000794d */ /* 0x000fea0003800000 */
.L_x_10871:
[----:B------:R-:W0:Y:S01]  /*280e0*/  F2F.F32.F64 R0, R8 ;  /* 0x0000000800007310 */ /* 0x000e220000301000 */
[----:B------:R-:W0:-:S14]  /*280f0*/  DSETP.GEU.AND P0, PT, |R8|, c[0x2][0x228], PT ;  /* 0x00808a000800762a */ /* 0x000e1c0003f0e200 */
[----:B0-----:R-:W-:-:S05]  /*28100*/  @!P0 FMUL R0, R0, 1.175494350822287508e-38 ;  /* 0x0080000000008820 */ /* 0x001fca0000400000 */
[----:B------:R-:W-:-:S05]  /*28110*/  F2FP.BF16.PACK_AB R0, RZ, R0 ;  /* 0x00000000ff00723e */ /* 0x000fca00000010ff */
[----:B------:R-:W-:Y:S01]  /*28120*/  STG.E.U16 [R16.64], R0 ;  /* 0x0000000010007986 */ /* 0x000fe2000c101524 */
[----:B------:R-:W-:Y:S05]  /*28130*/  EXIT ;  /* 0x000000000000794d */ /* 0x000fea0003800000 */
.L_x_10868:
        /* <DEDUP_REMOVED lines=11> */
.L_x_10880:
        /* <DEDUP_REMOVED lines=19> */
.L_x_10883:
[----:B------:R-:W-:-:S04]  /*28320*/  LOP3.LUT R0, R5, 0x80000000, RZ, 0xc0, !PT ;  /* 0x8000000005007812 */ /* 0x000fc800078ec0ff */
[----:B------:R-:W-:-:S04]  /*28330*/  SHF.R.U32.HI R3, RZ, 0x18, R0 ;  /* 0x00000018ff037819 */ /* 0x000fc80000011600 */
[----:B------:R-:W-:-:S04]  /*28340*/  LOP3.LUT R2, R2, R3, RZ, 0xfc, !PT ;  /* 0x0000000302027212 */ /* 0x000fc800078efcff */
[----:B------:R-:W-:Y:S02]  /*28350*/  PRMT R0, R2, 0x7610, R0 ;  /* 0x0000761002007816 */ /* 0x000fe40000000000 */
.L_x_10882:
[----:B------:R-:W-:Y:S05]  /*28360*/  BSYNC B0 ;  /* 0x0000000000007941 */ /* 0x000fea0003800000 */
.L_x_10881:
[----:B------:R-:W-:Y:S01]  /*28370*/  STG.E.U8 [R16.64], R0 ;  /* 0x0000000010007986 */ /* 0x000fe2000c101124 */
[----:B------:R-:W-:Y:S05]  /*28380*/  EXIT ;  /* 0x000000000000794d */ /* 0x000fea0003800000 */
.L_x_10879:
        /* <DEDUP_REMOVED lines=19> */
.L_x_10886:
[----:B------:R-:W-:-:S04]  /*284c0*/  LOP3.LUT R0, R5, 0x80000000, RZ, 0xc0, !PT ;  /* 0x8000000005007812 */ /* 0x000fc800078ec0ff */
[----:B------:R-:W-:-:S04]  /*284d0*/  SHF.R.U32.HI R3, RZ, 0x18, R0 ;  /* 0x00000018ff037819 */ /* 0x000fc80000011600 */
[----:B------:R-:W-:-:S04]  /*284e0*/  LOP3.LUT R2, R2, R3, RZ, 0xfc, !PT ;  /* 0x0000000302027212 */ /* 0x000fc800078efcff */
[----:B------:R-:W-:Y:S02]  /*284f0*/  PRMT R0, R2, 0x7610, R0 ;  /* 0x0000761002007816 */ /* 0x000fe40000000000 */
.L_x_10885:
[----:B------:R-:W-:Y:S05]  /*28500*/  BSYNC B0 ;  /* 0x0000000000007941 */ /* 0x000fea0003800000 */
.L_x_10884:
[----:B------:R-:W-:Y:S01]  /*28510*/  STG.E.U8 [R16.64], R0 ;  /* 0x0000000010007986 */ /* 0x000fe2000c101124 */
[----:B------:R-:W-:Y:S05]  /*28520*/  EXIT ;  /* 0x000000000000794d */ /* 0x000fea0003800000 */
.L_x_10878:
        /* <DEDUP_REMOVED lines=24> */
.L_x_10861:
        /* <DEDUP_REMOVED lines=19> */
[----:B------:R-:W-:Y:S05]  /*287e0*/  EXIT ;  /* 0x000000000000794d */ /* 0x000fea0003800000 */
.L_x_10888:
[----:B------:R-:W0:Y:S02]  /*287f0*/  F2I.U64.F64.TRUNC R8, R8 ;  /* 0x0000000800087311 */ /* 0x000e24000030d800 */
[----:B0-----:R-:W-:Y:S01]  /*28800*/  STG.E.64 [R16.64], R8 ;  /* 0x0000000810007986 */ /* 0x001fe2000c101b24 */
[----:B------:R-:W-:Y:S05]  /*28810*/  EXIT ;  /* 0x000000000000794d */ /* 0x000fea0003800000 */
.L_x_10887:
[----:B------:R-:W0:Y:S02]  /*28820*/  F2I.U32.F64.TRUNC R9, R8 ;  /* 0x0000000800097311 */ /* 0x000e24000030d000 */
[----:B0-----:R-:W-:Y:S01]  /*28830*/  STG.E [R16.64], R9 ;  /* 0x0000000910007986 */ /* 0x001fe2000c101924 */
[----:B------:R-:W-:Y:S05]  /*28840*/  EXIT ;  /* 0x000000000000794d */ /* 0x000fea0003800000 */
        .weak           $__internal_18_$__cuda_sm20_div_rn_f64_full
        .type           $__internal_18_$__cuda_sm20_div_rn_f64_full,@function
        .size           $__internal_18_$__cuda_sm20_div_rn_f64_full,($__internal_19_$__cuda_sm20_dsqrt_rn_f64_mediumpath_v1 - $__internal_18_$__cuda_sm20_div_rn_f64_full)
$__internal_18_$__cuda_sm20_div_rn_f64_full:
[C---:B------:R-:W-:Y:S01]  /*28850*/  FSETP.GEU.AND P0, PT, |R11|.reuse, 1.469367938527859385e-39, PT ;  /* 0x001000000b00780b */ /* 0x040fe20003f0e200 */
[----:B------:R-:W-:Y:S01]  /*28860*/  IMAD.MOV.U32 R35, RZ, RZ, R9 ;  /* 0x000000ffff237224 */ /* 0x000fe200078e0009 */
[----:B------:R-:W-:Y:S01]  /*28870*/  LOP3.LUT R18, R11, 0x800fffff, RZ, 0xc0, !PT ;  /* 0x800fffff0b127812 */ /* 0x000fe200078ec0ff */
[--C-:B------:R-:W-:Y:S01]  /*28880*/  IMAD.MOV.U32 R14, RZ, RZ, R10.reuse ;  /* 0x000000ffff0e7224 */ /* 0x100fe200078e000a */
[----:B------:R-:W-:Y:S01]  /*28890*/  BSSY B0, `(.L_x_10889) ;  /* 0x000005d000007945 */ /* 0x000fe20003800000 */
[----:B------:R-:W-:Y:S01]  /*288a0*/  IMAD.MOV.U32 R15, RZ, RZ, R11 ;  /* 0x000000ffff0f7224 */ /* 0x000fe200078e000b */
[----:B------:R-:W-:Y:S01]  /*288b0*/  LOP3.LUT R19, R18, 0x3ff00000, RZ, 0xfc, !PT ;  /* 0x3ff0000012137812 */ /* 0x000fe200078efcff */
[----:B------:R-:W-:Y:S01]  /*288c0*/  IMAD.MOV.U32 R18, RZ, RZ, R10 ;  /* 0x000000ffff127224 */ /* 0x000fe200078e000a */
[C---:B------:R-:W-:Y:S01]  /*288d0*/  FSETP.GEU.AND P1, PT, |R35|.reuse, 1.469367938527859385e-39, PT ;  /* 0x001000002300780b */ /* 0x040fe20003f2e200 */
[----:B------:R-:W-:Y:S01]  /*288e0*/  IMAD.MOV.U32 R34, RZ, RZ, R8 ;  /* 0x000000ffff227224 */ /* 0x000fe200078e0008 */
[----:B------:R-:W-:Y:S01]  /*288f0*/  LOP3.LUT R8, R35, 0x7ff00000, RZ, 0xc0, !PT ;  /* 0x7ff0000023087812 */ /* 0x000fe200078ec0ff */
[----:B------:R-:W-:Y:S01]  /*28900*/  IMAD.MOV.U32 R40, RZ, RZ, 0x1ca00000 ;  /* 0x1ca00000ff287424 */ /* 0x000fe200078e00ff */
[----:B------:R-:W-:Y:S01]  /*28910*/  LOP3.LUT R10, R11, 0x7ff00000, RZ, 0xc0, !PT ;  /* 0x7ff000000b0a7812 */ /* 0x000fe200078ec0ff */
[----:B------:R-:W0:Y:S01]  /*28920*/  @!P0 DMUL R18, R14, 8.98846567431157953865e+307 ;  /* 0x7fe000000e128828 */ /* 0x000e220000000000 */
[----:B------:R-:W-:-:S02]  /*28930*/  IMAD.MOV.U32 R12, RZ, RZ, 0x1 ;  /* 0x00000001ff0c7424 */ /* 0x000fc400078e00ff */
[C---:B------:R-:W-:Y:S01]  /*28940*/  ISETP.GE.U32.AND P3, PT, R8.reuse, R10, PT ;  /* 0x0000000a0800720c */ /* 0x040fe20003f66070 */
[----:B------:R-:W-:Y:S02]  /*28950*/  IMAD.MOV.U32 R32, RZ, RZ, R34 ;  /* 0x000000ffff207224 */ /* 0x000fe400078e0022 */
[----:B0-----:R-:W0:Y:S02]  /*28960*/  MUFU.RCP64H R13, R19 ;  /* 0x00000013000d7308 */ /* 0x001e240000001800 */
[----:B------:R-:W-:Y:S01]  /*28970*/  @!P1 LOP3.LUT R9, R15, 0x7ff00000, RZ, 0xc0, !PT ;  /* 0x7ff000000f099812 */ /* 0x000fe200078ec0ff */
[----:B------:R-:W-:Y:S01]  /*28980*/  @!P1 IMAD.MOV.U32 R38, RZ, RZ, RZ ;  /* 0x000000ffff269224 */ /* 0x000fe200078e00ff */
[----:B------:R-:W-:Y:S02]  /*28990*/  @!P0 LOP3.LUT R10, R19, 0x7ff00000, RZ, 0xc0, !PT ;  /* 0x7ff00000130a8812 */ /* 0x000fe400078ec0ff */
[----:B------:R-:W-:Y:S02]  /*289a0*/  @!P1 ISETP.GE.U32.AND P2, PT, R8, R9, PT ;  /* 0x000000090800920c */ /* 0x000fe40003f46070 */
[----:B------:R-:W-:-:S02]  /*289b0*/  SEL R9, R40, 0x63400000, !P3 ;  /* 0x6340000028097807 */ /* 0x000fc40005800000 */
[----:B------:R-:W-:Y:S02]  /*289c0*/  @!P1 SEL R11, R40, 0x63400000, !P2 ;  /* 0x63400000280b9807 */ /* 0x000fe40005000000 */
[--C-:B------:R-:W-:Y:S01]  /*289d0*/  LOP3.LUT R33, R9, 0x800fffff, R35.reuse, 0xf8, !PT ;  /* 0x800fffff09217812 */ /* 0x100fe200078ef823 */
[----:B------:R-:W-:Y:S01]  /*289e0*/  IMAD.MOV.U32 R9, RZ, RZ, R8 ;  /* 0x000000ffff097224 */ /* 0x000fe200078e0008 */
[----:B------:R-:W-:Y:S01]  /*289f0*/  @!P1 LOP3.LUT R11, R11, 0x80000000, R35, 0xf8, !PT ;  /* 0x800000000b0b9812 */ /* 0x000fe200078ef823 */
[----:B0-----:R-:W0:-:S03]  /*28a00*/  DFMA R36, R12, -R18, 1 ;  /* 0x3ff000000c24742b */ /* 0x001e060000000812 */
[----:B------:R-:W-:Y:S02]  /*28a10*/  @!P1 LOP3.LUT R39, R11, 0x100000, RZ, 0xfc, !PT ;  /* 0x001000000b279812 */ /* 0x000fe400078efcff */
[----:B------:R-:W-:Y:S01]  /*28a20*/  IADD3 R11, R10, -0x1, RZ ;  /* 0xffffffff0a0b7810 */ /* 0x000fe20007ffe0ff */
[----:B0-----:R-:W0:-:S04]  /*28a30*/  DFMA R36, R36, R36, R36 ;  /* 0x000000242424722b */ /* 0x001e080000000024 */
[----:B------:R-:W-:-:S04]  /*28a40*/  @!P1 DFMA R32, R32, 2, -R38 ;  /* 0x400000002020982b */ /* 0x000fc80000000826 */
[----:B0-----:R-:W0:-:S06]  /*28a50*/  DFMA R36, R12, R36, R12 ;  /* 0x000000240c24722b */ /* 0x001e0c000000000c */
[----:B0-----:R-:W0:Y:S01]  /*28a60*/  DFMA R12, R36, -R18, 1 ;  /* 0x3ff00000240c742b */ /* 0x001e220000000812 */
[----:B------:R-:W-:-:S05]  /*28a70*/  @!P1 LOP3.LUT R9, R33, 0x7ff00000, RZ, 0xc0, !PT ;  /* 0x7ff0000021099812 */ /* 0x000fca00078ec0ff */
[----:B0-----:R0:W1:Y:S02]  /*28a80*/  DFMA R36, R36, R12, R36 ;  /* 0x0000000c2424722b */ /* 0x0010640000000024 */
[----:B0-----:R-:W-:-:S04]  /*28a90*/  IADD3 R12, R9, -0x1, RZ ;  /* 0xffffffff090c7810 */ /* 0x001fc80007ffe0ff */
        /* <DEDUP_REMOVED lines=32> */
[----:B------:R-:W-:-:S03]  /*28ca0*/  FSEL R14, R14, R37, !P0 ;  /* 0x000000250e0e7208 */ /* 0x000fc60004000000 */
[----:B------:R-:W-:Y:S02]  /*28cb0*/  IMAD.MOV.U32 R36, RZ, RZ, R8 ;  /* 0x000000ffff247224 */ /* 0x000fe400078e0008 */
[----:B------:R-:W-:Y:S01]  /*28cc0*/  IMAD.MOV.U32 R37, RZ, RZ, R14 ;  /* 0x000000ffff257224 */ /* 0x000fe200078e000e */
[----:B------:R-:W-:Y:S05]  /*28cd0*/  BRA `(.L_x_10891) ;  /* 0x0000018000007947 */ /* 0x000fea0003800000 */
.L_x_10890:
        /* <DEDUP_REMOVED lines=13> */
[----:B------:R-:W-:Y:S02]  /*28db0*/  @!P0 IMAD.MOV.U32 R37, RZ, RZ, R14 ;  /* 0x000000ffff258224 */ /* 0x000fe400078e000e */
[----:B------:R-:W-:Y:S02]  /*28dc0*/  @P0 IMAD.MOV.U32 R36, RZ, RZ, RZ ;  /* 0x000000ffff240224 */ /* 0x000fe400078e00ff */
[----:B------:R-:W-:Y:S01]  /*28dd0*/  @P0 IMAD.MOV.U32 R37, RZ, RZ, R8 ;  /* 0x000000ffff250224 */ /* 0x000fe200078e0008 */
[----:B------:R-:W-:Y:S05]  /*28de0*/  BRA `(.L_x_10891) ;  /* 0x0000007000007947 */ /* 0x000fea0003800000 */
.L_x_10893:
[----:B------:R-:W-:Y:S01]  /*28df0*/  LOP3.LUT R8, R15, 0x80000, RZ, 0xfc, !PT ;  /* 0x000800000f087812 */ /* 0x000fe200078efcff */
[----:B------:R-:W-:-:S04]  /*28e00*/  IMAD.MOV.U32 R36, RZ, RZ, R14 ;  /* 0x000000ffff247224 */ /* 0x000fc800078e000e */
[----:B------:R-:W-:Y:S01]  /*28e10*/  IMAD.MOV.U32 R37, RZ, RZ, R8 ;  /* 0x000000ffff257224 */ /* 0x000fe200078e0008 */
[----:B------:R-:W-:Y:S05]  /*28e20*/  BRA `(.L_x_10891) ;  /* 0x0000003000007947 */ /* 0x000fea0003800000 */
.L_x_10892:
[----:B------:R-:W-:Y:S01]  /*28e30*/  LOP3.LUT R8, R35, 0x80000, RZ, 0xfc, !PT ;  /* 0x0008000023087812 */ /* 0x000fe200078efcff */
[----:B------:R-:W-:-:S04]  /*28e40*/  IMAD.MOV.U32 R36, RZ, RZ, R34 ;  /* 0x000000ffff247224 */ /* 0x000fc800078e0022 */
[----:B------:R-:W-:Y:S02]  /*28e50*/  IMAD.MOV.U32 R37, RZ, RZ, R8 ;  /* 0x000000ffff257224 */ /* 0x000fe400078e0008 */
.L_x_10891:
[----:B------:R-:W-:Y:S05]  /*28e60*/  BSYNC B0 ;  /* 0x0000000000007941 */ /* 0x000fea0003800000 */
.L_x_10889:
[----:B------:R-:W-:Y:S02]  /*28e70*/  IMAD.MOV.U32 R10, RZ, RZ, R0 ;  /* 0x000000ffff0a7224 */ /* 0x000fe400078e0000 */
[----:B------:R-:W-:Y:S02]  /*28e80*/  IMAD.MOV.U32 R11, RZ, RZ, 0x0 ;  /* 0x00000000ff0b7424 */ /* 0x000fe400078e00ff */
[----:B------:R-:W-:Y:S02]  /*28e90*/  IMAD.MOV.U32 R8, RZ, RZ, R36 ;  /* 0x000000ffff087224 */ /* 0x000fe400078e0024 */
[----:B------:R-:W-:Y:S01]  /*28ea0*/  IMAD.MOV.U32 R9, RZ, RZ, R37 ;  /* 0x000000ffff097224 */ /* 0x000fe200078e0025 */
[----:B------:R-:W-:Y:S06]  /*28eb0*/  RET.REL.NODEC R10 `(_ZN2at6native18elementwise_kernelILi128ELi4EZNS0_15gpu_kernel_implIZZZNS0_17acosh_kernel_cudaERNS_18TensorIteratorBaseEENKUlvE_clEvENKUlvE_clEvEUlN3c107complexIdEEE_EEvS4_RKT_EUliE_EEviT1_) ;  /* 0xfffd71400a007950 */ /* 0x000fec0003c3ffff */
        .weak           $__internal_19_$__cuda_sm20_dsqrt_rn_f64_mediumpath_v1
        .type           $__internal_19_$__cuda_sm20_dsqrt_rn_f64_mediumpath_v1,@function
        .size           $__internal_19_$__cuda_sm20_dsqrt_rn_f64_mediumpath_v1,(.L_x_16516 - $__internal_19_$__cuda_sm20_dsqrt_rn_f64_mediumpath_v1)
$__internal_19_$__cuda_sm20_dsqrt_rn_f64_mediumpath_v1:
[----:B------:R-:W-:Y:S01]  /*28ec0*/  ISETP.GE.U32.AND P0, PT, R18, -0x3400000, PT ;  /* 0xfcc000001200780c */ /* 0x000fe20003f06070 */
[----:B------:R-:W-:-:S12]  /*28ed0*/  BSSY B0, `(.L_x_10894) ;  /* 0x0000023000007945 */ /* 0x000fd80003800000 */
[----:B------:R-:W-:Y:S05]  /*28ee0*/  @!P0 BRA `(.L_x_10895) ;  /* 0x0000008000008947 */ /* 0x000fea0003800000 */
[----:B------:R-:W0:-:S10]  /*28ef0*/  DFMA.RM R10, R10, R14, R12 ;  /* 0x0000000e0a0a722b */ /* 0x000e14000000400c */
[----:B0-----:R-:W-:-:S05]  /*28f00*/  IADD3 R12, P0, R10, 0x1, RZ ;  /* 0x000000010a0c7810 */ /* 0x001fca0007f1e0ff */
[----:B------:R-:W-:-:S06]  /*28f10*/  IMAD.X R13, RZ, RZ, R11, P0 ;  /* 0x000000ffff0d7224 */ /* 0x000fcc00000e060b */
[----:B------:R-:W0:-:S06]  /*28f20*/  DFMA.RP R8, -R10, R12, R8 ;  /* 0x0000000c0a08722b */ /* 0x000e0c0000008108 */
[----:B0-----:R-:W0:-:S06]  /*28f30*/  DSETP.GT.AND P0, PT, R8, RZ, PT ;  /* 0x000000ff0800722a */ /* 0x001e0c0003f04000 */
[----:B0-----:R-:W-:Y:S02]  /*28f40*/  FSEL R10, R12, R10, P0 ;  /* 0x0000000a0c0a7208 */ /* 0x001fe40000000000 */
[----:B------:R-:W-:Y:S01]  /*28f50*/  FSEL R11, R13, R11, P0 ;  /* 0x0000000b0d0b7208 */ /* 0x000fe20000000000 */
[----:B------:R-:W-:Y:S05]  /*28f60*/  BRA `(.L_x_10896) ;  /* 0x0000019000007947 */ /* 0x000fea0003800000 */
.L_x_10895:
[----:B------:R-:W0:-:S14]  /*28f70*/  DSETP.NE.AND P0, PT, R8, RZ, PT ;  /* 0x000000ff0800722a */ /* 0x000e1c0003f05000 */
[----:B0-----:R-:W-:Y:S05]  /*28f80*/  @!P0 BRA `(.L_x_10897) ;  /* 0x0000016000008947 */ /* 0x001fea0003800000 */
[----:B------:R-:W-:-:S13]  /*28f90*/  ISETP.GE.AND P0, PT, R9, RZ, PT ;  /* 0x000000ff0900720c */ /* 0x000fda0003f06270 */
[----:B------:R-:W-:Y:S02]  /*28fa0*/  @!P0 IMAD.MOV.U32 R10, RZ, RZ, 0x0 ;  /* 0x00000000ff0a8424 */ /* 0x000fe400078e00ff */
[----:B------:R-:W-:Y:S01]  /*28fb0*/  @!P0 IMAD.MOV.U32 R11, RZ, RZ, -0x80000 ;  /* 0xfff80000ff0b8424 */ /* 0x000fe200078e00ff */
[----:B------:R-:W-:Y:S05]  /*28fc0*/  @!P0 BRA `(.L_x_10896) ;  /* 0x0000013000008947 */ /* 0x000fea0003800000 */
[----:B------:R-:W-:-:S13]  /*28fd0*/  ISETP.GT.AND P0, PT, R9, 0x7fefffff, PT ;  /* 0x7fefffff0900780c */ /* 0x000fda0003f04270 */
[----:B------:R-:W-:Y:S05]  /*28fe0*/  @P0 BRA `(.L_x_10897) ;  /* 0x0000010000000947 */ /* 0x000fea0003800000 */
[----:B------:R-:W0:Y:S01]  /*28ff0*/  DMUL R8, R8, 8.11296384146066816958e+31 ;  /* 0x4690000008087828 */ /* 0x000e220000000000 */
[----:B------:R-:W-:Y:S02]  /*29000*/  IMAD.MOV.U32 R10, RZ, RZ, RZ ;  /* 0x000000ffff0a7224 */ /* 0x000fe400078e00ff */
[----:B------:R-:W-:Y:S02]  /*29010*/  IMAD.MOV.U32 R12, RZ, RZ, 0x0 ;  /* 0x00000000ff0c7424 */ /* 0x000fe400078e00ff */
[----:B------:R-:W-:Y:S01]  /*29020*/  IMAD.MOV.U32 R13, RZ, RZ, 0x3fd80000 ;  /* 0x3fd80000ff0d7424 */ /* 0x000fe200078e00ff */
[----:B0-----:R-:W0:Y:S02]  /*29030*/  MUFU.RSQ64H R11, R9 ;  /* 0x00000009000b7308 */ /* 0x001e240000001c00 */
[----:B0-----:R-:W0:-:S06]  /*29040*/  DMUL R14, R10, R10 ;  /* 0x0000000a0a0e7228 */ /* 0x001e0c0000000000 */
[----:B0-----:R-:W0:-:S06]  /*29050*/  DFMA R14, R8, -R14, 1 ;  /* 0x3ff00000080e742b */ /* 0x001e0c000000080e */
[----:B0-----:R-:W-:-:S04]  /*29060*/  DFMA R12, R14, R12, 0.5 ;  /* 0x3fe000000e0c742b */ /* 0x001fc8000000000c */
[----:B------:R-:W0:-:S06]  /*29070*/  DMUL R14, R10, R14 ;  /* 0x0000000e0a0e7228 */ /* 0x000e0c0000000000 */
[----:B0-----:R-:W0:-:S06]  /*29080*/  DFMA R12, R12, R14, R10 ;  /* 0x0000000e0c0c722b */ /* 0x001e0c000000000a */
[----:B0-----:R0:W1:-:S04]  /*29090*/  DMUL R10, R8, R12 ;  /* 0x0000000c080a7228 */ /* 0x0010480000000000 */
[----:B0-----:R-:W-:Y:S02]  /*290a0*/  IADD3 R13, R13, -0x100000, RZ ;  /* 0xfff000000d0d7810 */ /* 0x001fe40007ffe0ff */
[----:B-1----:R-:W0:-:S06]  /*290b0*/  DFMA R14, R10, -R10, R8 ;  /* 0x8000000a0a0e722b */ /* 0x002e0c0000000008 */
[----:B0-----:R-:W0:-:S10]  /*290c0*/  DFMA R10, R12, R14, R10 ;  /* 0x0000000e0c0a722b */ /* 0x001e14000000000a */
[----:B0-----:R-:W-:Y:S01]  /*290d0*/  IADD3 R11, R11, -0x3500000, RZ ;  /* 0xfcb000000b0b7810 */ /* 0x001fe20007ffe0ff */
[----:B------:R-:W-:Y:S05]  /*290e0*/  BRA `(.L_x_10896) ;  /* 0x0000001000007947 */ /* 0x000fea0003800000 */
.L_x_10897:
[----:B------:R0:W1:-:S06]  /*290f0*/  DADD R10, R8, R8 ;  /* 0x00000000080a7229 */ /* 0x00004c0000000008 */
.L_x_10896:
[----:B------:R-:W-:Y:S05]  /*29100*/  BSYNC B0 ;  /* 0x0000000000007941 */ /* 0x000fea0003800000 */
.L_x_10894:
[----:B0-----:R-:W-:Y:S02]  /*29110*/  IMAD.MOV.U32 R8, RZ, RZ, R0 ;  /* 0x000000ffff087224 */ /* 0x001fe400078e0000 */
[----:B------:R-:W-:-:S04]  /*29120*/  IMAD.MOV.U32 R9, RZ, RZ, 0x0 ;  /* 0x00000000ff097424 */ /* 0x000fc800078e00ff */
[----:B------:R-:W-:Y:S05]  /*29130*/  RET.REL.NODEC R8 `(_ZN2at6native18elementwise_kernelILi128ELi4EZNS0_15gpu_kernel_implIZZZNS0_17acosh_kernel_cudaERNS_18TensorIteratorBaseEENKUlvE_clEvENKUlvE_clEvEUlN3c107complexIdEEE_EEvS4_RKT_EUliE_EEviT1_) ;  /* 0xfffd6ec008007950 */ /* 0x000fea0003c3ffff */
.L_x_10898:
        /* <DEDUP_REMOVED lines=12> */
.L_x_16516:


//--------------------- .text._ZN2at6native27unrolled_elementwise_kernelIZZZNS0_17acosh_kernel_cudaERNS_18TensorIteratorBaseEENKUlvE_clEvENKUlvE_clEvEUlN3c107complexIdEEE_St5arrayIPcLm2EELi4E23TrivialOffsetCalculatorILi1EjESE_NS0_6memory12LoadWithCastILi1EEENSF_13StoreWithCastILi1EEEEEviT_T0_T2_T3_T4_T5_ --------------------------
	.section	.text._ZN2at6native27unrolled_elementwise_kernelIZZZNS0_17acosh_kernel_cudaERNS_18TensorIteratorBaseEENKUlvE_clEvENKUlvE_clEvEUlN3c107complexIdEEE_St5arrayIPcLm2EELi4E23TrivialOffsetCalculatorILi1EjESE_NS0_6memory12LoadWithCastILi1EEENSF_13StoreWithCastILi1EEEEEviT_T0_T2_T3_T4_T5_,"ax",@progbits
	.sectioninfo	@"SHI_REGISTERS=64"
	.align	128
        .global         _ZN2at6native27unrolled_elementwise_kernelIZZZNS0_17acosh_kernel_cudaERNS_18TensorIteratorBaseEENKUlvE_clEvENKUlvE_clEvEUlN3c107complexIdEEE_St5arrayIPcLm2EELi4E23TrivialOffsetCalculatorILi1EjESE_NS0_6memory12LoadWithCastILi1EEENSF_13StoreWithCastILi1EEEEEviT_T0_T2_T3_T4_T5_
        .type           _ZN2at6native27unrolled_elementwise_kernelIZZZNS0_17acosh_kernel_cudaERNS_18TensorIteratorBaseEENKUlvE_clEvENKUlvE_clEvEUlN3c107complexIdEEE_St5arrayIPcLm2EELi4E23TrivialOffsetCalculatorILi1EjESE_NS0_6memory12LoadWithCastILi1EEENSF_13StoreWithCastILi1EEEEEviT_T0_T2_T3_T4_T5_,@function
        .size           _ZN2at6native27unrolled_elementwise_kernelIZZZNS0_17acosh_kernel_cudaERNS_18TensorIteratorBaseEENKUlvE_clEvENKUlvE_clEvEUlN3c107complexIdEEE_St5arrayIPcLm2EELi4E23TrivialOffsetCalculatorILi1EjESE_NS0_6memory12LoadWithCastILi1EEENSF_13StoreWithCastILi1EEEEEviT_T0_T2_T3_T4_T5_,(.L_x_16518 - _ZN2at6native27unrolled_elementwise_kernelIZZZNS0_17acosh_kernel_cudaERNS_18TensorIteratorBaseEENKUlvE_clEvENKUlvE_clEvEUlN3c107complexIdEEE_St5arrayIPcLm2EELi4E23TrivialOffsetCalculatorILi1EjESE_NS0_6memory12LoadWithCastILi1EEENSF_13StoreWithCastILi1EEEEEviT_T0_T2_T3_T4_T5_)
        .other          _ZN2at6native27unrolled_elementwise_kernelIZZZNS0_17acosh_kernel_cudaERNS_18TensorIteratorBaseEENKUlvE_clEvENKUlvE_clEvEUlN3c107complexIdEEE_St5arrayIPcLm2EELi4E23TrivialOffsetCalculatorILi1EjESE_NS0_6memory12LoadWithCastILi1EEENSF_13StoreWithCastILi1EEEEEviT_T0_T2_T3_T4_T5_,@"STO_CUDA_ENTRY STV_DEFAULT"
_ZN2at6native27unrolled_elementwise_kernelIZZZNS0_17acosh_kernel_cudaERNS_18TensorIteratorBaseEENKUlvE_clEvENKUlvE_clEvEUlN3c107complexIdEEE_St5arrayIPcLm2EELi4E23TrivialOffsetCalculatorILi1EjESE_NS0_6memory12LoadWithCastILi1EEENSF_13StoreWithCastILi1EEEEEviT_T0_T2_T3_T4_T5_:
.text._ZN2at6native27unrolled_elementwise_kernelIZZZNS0_17acosh_kernel_cudaERNS_18TensorIteratorBaseEENKUlvE_clEvENKUlvE_clEvEUlN3c107complexIdEEE_St5arrayIPcLm2EELi4E23TrivialOffsetCalculatorILi1EjESE_NS0_6memory12LoadWithCastILi1EEENSF_13StoreWithCastILi1EEEEEviT_T0_T2_T3_T4_T5_:
[----:B------:R-:W-:Y:S02]  /*0000*/  IMAD.MOV.U32 R1, RZ, RZ, c[0x0][0x28] ;  /* 0x00000a00ff017624 */ /* 0x000fe400078e00ff */
[----:B------:R-:W0:Y:S01]  /*0010*/  S2R R29, SR_CTAID.X ;  /* 0x00000000001d7919 */ /* 0x000e220000002500 */
[----:B------:R-:W-:Y:S01]  /*0020*/  IMAD.MOV.U32 R0, RZ, RZ, -0x200 ;  /* 0xfffffe00ff007424 */ /* 0x000fe200078e00ff */
[----:B------:R-:W1:Y:S01]  /*0030*/  LDC.U8 R31, c[0x0][0x17c] ;  /* 0x00005f00ff1f7b82 */ /* 0x000e620000000000 */
[----:B------:R-:W-:Y:S01]  /*0040*/  ULDC.64 UR36, c[0x0][0x118] ;  /* 0x0000460000247ab9 */ /* 0x000fe20000000a00 */
[----:B------:R-:W2:Y:S01]  /*0050*/  S2R R30, SR_TID.X ;  /* 0x00000000001e7919 */ /* 0x000ea20000002100 */
[----:B------:R-:W-:Y:S01]  /*0060*/  BSSY B6, `(.L_x_10899) ;  /* 0x0000117000067945 */ /* 0x000fe20003800000 */
[----:B------:R-:W-:Y:S01]  /*0070*/  IADD3 R1, R1, -0x10, RZ ;  /* 0xfffffff001017810 */ /* 0x000fe20007ffe0ff */
[----:B------:R-:W-:Y:S01]  /*0080*/  CS2R R26, SRZ ;  /* 0x00000000001a7805 */ /* 0x000fe2000001ff00 */
[----:B------:R-:W-:Y:S01]  /*0090*/  CS2R R18, SRZ ;  /* 0x0000000000127805 */ /* 0x000fe2000001ff00 */
[----:B------:R-:W-:Y:S01]  /*00a0*/  CS2R R16, SRZ ;  /* 0x0000000000107805 */ /* 0x000fe2000001ff00 */
        /* <DEDUP_REMOVED lines=24> */
.L_x_10904:
[----:B------:R-:W2:Y:S01]  /*0230*/  LDG.E.U8 R2, [R2.64] ;  /* 0x0000002402027981 */ /* 0x000ea2000c1e1100 */
[----:B------:R-:W-:Y:S01]  /*0240*/  CS2R R18, SRZ ;  /* 0x0000000000127805 */ /* 0x000fe2000001ff00 */
[----:B--2---:R0:W1:Y:S01]  /*0250*/  I2F.F64.U16 R16, R2 ;  /* 0x0000000200107312 */ /* 0x0040620000101800 */
[----:B------:R-:W-:Y:S05]  /*0260*/  BRA `(.L_x_10906) ;  /* 0x00000f5000007947 */ /* 0x000fea0003800000 */
.L_x_10903:
        /* <DEDUP_REMOVED lines=10> */
.L_x_10908:
[----:B------:R-:W2:Y:S01]  /*0310*/  LDG.E R2, [R2.64] ;  /* 0x0000002402027981 */ /* 0x000ea2000c1e1900 */
[----:B------:R-:W-:Y:S01]  /*0320*/  CS2R R18, SRZ ;  /* 0x0000000000127805 */ /* 0x000fe2000001ff00 */
[----:B--2---:R0:W1:Y:S01]  /*0330*/  I2F.F64 R16, R2 ;  /* 0x0000000200107312 */ /* 0x0040620000201c00 */
[----:B------:R-:W-:Y:S05]  /*0340*/  BRA `(.L_x_10906) ;  /* 0x00000e7000007947 */ /* 0x000fea0003800000 */
.L_x_10907:
[----:B------:R-:W2:Y:S01]  /*0350*/  LDG.E.U16 R2, [R2.64] ;  /* 0x0000002402027981 */ /* 0x000ea2000c1e1500 */
[----:B------:R-:W-:Y:S01]  /*0360*/  CS2R R18, SRZ ;  /* 0x0000000000127805 */ /* 0x000fe2000001ff00 */
[----:B--2---:R0:W1:Y:S01]  /*0370*/  I2F.F64.S16 R16, R2 ;  /* 0x0000000200107312 */ /* 0x0040620000101c00 */
[----:B------:R-:W-:Y:S05]  /*0380*/  BRA `(.L_x_10906) ;  /* 0x00000e3000007947 */ /* 0x000fea0003800000 */
.L_x_10902:
        /* <DEDUP_REMOVED lines=11> */
.L_x_10910:
[----:B------:R-:W2:Y:S01]  /*0440*/  LDG.E.U16 R0, [R2.64] ;  /* 0x0000002402007981 */ /* 0x000ea2000c1e1500 */
[----:B------:R-:W-:Y:S01]  /*0450*/  CS2R R18, SRZ ;  /* 0x0000000000127805 */ /* 0x000fe2000001ff00 */
[----:B--2---:R-:W-:-:S05]  /*0460*/  HADD2.F32 R0, -RZ, R0.H0_H0 ;  /* 0x20000000ff007230 */ /* 0x004fca0000004100 */
[----:B------:R-:W-:-:S04]  /*0470*/  FMUL.FTZ R0, R0, 1 ;  /* 0x3f80000000007820 */ /* 0x000fc80000410000 */
[----:B------:R0:W1:Y:S01]  /*0480*/  F2F.F64.F32 R16, R0 ;  /* 0x0000000000107310 */ /* 0x0000620000201800 */
[----:B------:R-:W-:Y:S05]  /*0490*/  BRA `(.L_x_10906) ;  /* 0x00000d2000007947 */ /* 0x000fea0003800000 */
.L_x_10909:
        /* <DEDUP_REMOVED lines=12> */
.L_x_10912:
        /* <DEDUP_REMOVED lines=8> */
.L_x_10911:
[----:B------:R0:W5:Y:S01]  /*05e0*/  LDG.E.64 R16, [R2.64] ;  /* 0x0000002402107981 */ /* 0x000162000c1e1b00 */
[----:B------:R-:W-:Y:S01]  /*05f0*/  CS2R R18, SRZ ;  /* 0x0000000000127805 */ /* 0x000fe2000001ff00 */
[----:B------:R-:W-:Y:S05]  /*0600*/  BRA `(.L_x_10906) ;  /* 0x00000bb000007947 */ /* 0x000fea0003800000 */
.L_x_10901:
        /* <DEDUP_REMOVED lines=14> */
.L_x_10915:
[----:B------:R0:W5:Y:S01]  /*06f0*/  LDG.E.128 R16, [R2.64] ;  /* 0x0000002402107981 */ /* 0x000162000c1e1d00 */
[----:B------:R-:W-:Y:S05]  /*0700*/  BRA `(.L_x_10906) ;  /* 0x00000ab000007947 */ /* 0x000fea0003800000 */
.L_x_10914:
        /* <DEDUP_REMOVED lines=29> */
.L_x_10917:
        /* <DEDUP_REMOVED lines=16> */
.L_x_10916:
[----:B------:R-:W2:Y:S01]  /*09e0*/  LDG.E.U16 R0, [R2.64] ;  /* 0x0000002402007981 */ /* 0x000ea2000c1e1500 */
[----:B------:R-:W-:Y:S01]  /*09f0*/  CS2R R18, SRZ ;  /* 0x0000000000127805 */ /* 0x000fe2000001ff00 */
[----:B--2---:R-:W-:-:S05]  /*0a00*/  PRMT R0, RZ, 0x5410, R0 ;  /* 0x00005410ff007816 */ /* 0x004fca0000000000 */
[----:B------:R-:W-:-:S04]  /*0a10*/  FMUL.FTZ R0, R0, 1 ;  /* 0x3f80000000007820 */ /* 0x000fc80000410000 */
[----:B------:R0:W1:Y:S01]  /*0a20*/  F2F.F64.F32 R16, R0 ;  /* 0x0000000000107310 */ /* 0x0000620000201800 */
[----:B------:R-:W-:Y:S05]  /*0a30*/  BRA `(.L_x_10906) ;  /* 0x0000078000007947 */ /* 0x000fea0003800000 */
.L_x_10913:
        /* <DEDUP_REMOVED lines=12> */
.L_x_10920:
        /* <DEDUP_REMOVED lines=21> */
.L_x_10924:
[----:B------:R-:W-:Y:S05]  /*0c50*/  BSYNC B1 ;  /* 0x0000000000017941 */ /* 0x000fea0003800000 */
.L_x_10923:
[----:B------:R-:W-:Y:S01]  /*0c60*/  LEA R3, R0, 0x3b800000, 0x17 ;  /* 0x3b80000000037811 */ /* 0x000fe200078eb8ff */
[----:B------:R-:W-:-:S05]  /*0c70*/  IMAD.SHL.U32 R0, R2, 0x100000, RZ ;  /* 0x0010000002007824 */ /* 0x000fca00078e00ff */
[----:B------:R-:W-:Y:S02]  /*0c80*/  LOP3.LUT R0, R3, R0, R4, 0xfe, !PT ;  /* 0x0000000003007212 */ /* 0x000fe400078efe04 */
.L_x_10922:
[----:B------:R-:W-:Y:S05]  /*0c90*/  BSYNC B0 ;  /* 0x0000000000007941 */ /* 0x000fea0003800000 */
.L_x_10921:
[----:B------:R-:W-:Y:S01]  /*0ca0*/  FMUL.FTZ R0, R0, 1 ;  /* 0x3f80000000007820 */ /* 0x000fe20000410000 */
[----:B------:R-:W-:-:S03]  /*0cb0*/  CS2R R18, SRZ ;  /* 0x0000000000127805 */ /* 0x000fc6000001ff00 */
[----:B------:R0:W1:Y:S01]  /*0cc0*/  F2F.F64.F32 R16, R0 ;  /* 0x0000000000107310 */ /* 0x0000620000201800 */
[----:B------:R-:W-:Y:S05]  /*0cd0*/  BRA `(.L_x_10906) ;  /* 0x000004e000007947 */ /* 0x000fea0003800000 */
.L_x_10919:
        /* <DEDUP_REMOVED lines=21> */
.L_x_10928:
[----:B------:R-:W-:Y:S05]  /*0e30*/  BSYNC B1 ;  /* 0x0000000000017941 */ /* 0x000fea0003800000 */
.L_x_10927:
[----:B------:R-:W-:Y:S01]  /*0e40*/  LEA R3, R0, 0x37800000, 0x17 ;  /* 0x3780000000037811 */ /* 0x000fe200078eb8ff */
[----:B------:R-:W-:-:S05]  /*0e50*/  IMAD.SHL.U32 R0, R2, 0x200000, RZ ;  /* 0x0020000002007824 */ /* 0x000fca00078e00ff */
[----:B------:R-:W-:Y:S02]  /*0e60*/  LOP3.LUT R0, R3, R0, R4, 0xfe, !PT ;  /* 0x0000000003007212 */ /* 0x000fe400078efe04 */
.L_x_10926:
[----:B------:R-:W-:Y:S05]  /*0e70*/  BSYNC B0 ;  /* 0x0000000000007941 */ /* 0x000fea0003800000 */
.L_x_10925:
[----:B------:R-:W-:Y:S01]  /*0e80*/  FMUL.FTZ R0, R0, 1 ;  /* 0x3f80000000007820 */ /* 0x000fe20000410000 */
[----:B------:R-:W-:-:S03]  /*0e90*/  CS2R R18, SRZ ;  /* 0x0000000000127805 */ /* 0x000fc6000001ff00 */
[----:B------:R0:W1:Y:S01]  /*0ea0*/  F2F.F64.F32 R16, R0 ;  /* 0x0000000000107310 */ /* 0x0000620000201800 */
[----:B------:R-:W-:Y:S05]  /*0eb0*/  BRA `(.L_x_10906) ;  /* 0x0000030000007947 */ /* 0x000fea0003800000 */
.L_x_10918:
        /* <DEDUP_REMOVED lines=14> */
.L_x_10932:
[----:B------:R-:W-:Y:S05]  /*0fa0*/  BSYNC B0 ;  /* 0x0000000000007941 */ /* 0x000fea0003800000 */
.L_x_10931:
[----:B------:R-:W-:Y:S01]  /*0fb0*/  FMUL.FTZ R0, R0, 1 ;  /* 0x3f80000000007820 */ /* 0x000fe20000410000 */
[----:B------:R-:W-:-:S03]  /*0fc0*/  CS2R R18, SRZ ;  /* 0x0000000000127805 */ /* 0x000fc6000001ff00 */
[----:B------:R0:W1:Y:S01]  /*0fd0*/  F2F.F64.F32 R16, R0 ;  /* 0x0000000000107310 */ /* 0x0000620000201800 */
[----:B------:R-:W-:Y:S05]  /*0fe0*/  BRA `(.L_x_10906) ;  /* 0x000001d000007947 */ /* 0x000fea0003800000 */
.L_x_10905:
        /* <DEDUP_REMOVED lines=22> */
.L_x_10930:
[----:B------:R-:W2:Y:S01]  /*1150*/  LDG.E.64 R16, [R2.64] ;  /* 0x0000002402107981 */ /* 0x000ea2000c1e1b00 */
[----:B------:R-:W-:Y:S01]  /*1160*/  CS2R R18, SRZ ;  /* 0x0000000000127805 */ /* 0x000fe2000001ff00 */
[----:B--2---:R-:W0:Y:S01]  /*1170*/  I2F.F64.U64 R16, R16 ;  /* 0x0000001000107312 */ /* 0x004e220000301800 */
[----:B------:R-:W-:Y:S05]  /*1180*/  BRA `(.L_x_10906) ;  /* 0x0000003000007947 */ /* 0x000fea0003800000 */
.L_x_10929:
[----:B------:R-:W2:Y:S01]  /*1190*/  LDG.E R2, [R2.64] ;  /* 0x0000002402027981 */ /* 0x000ea2000c1e1900 */
[----:B------:R-:W-:Y:S01]  /*11a0*/  CS2R R18, SRZ ;  /* 0x0000000000127805 */ /* 0x000fe2000001ff00 */
[----:B--2---:R0:W1:Y:S06]  /*11b0*/  I2F.F64.U32 R16, R2 ;  /* 0x0000000200107312 */ /* 0x00406c0000201800 */
.L_x_10906:
[----:B------:R-:W-:-:S03]  /*11c0*/  IADD3 R30, R30, 0x80, RZ ;  /* 0x000000801e1e7810 */ /* 0x000fc60007ffe0ff */
.L_x_10900:
[----:B-1----:R-:W-:Y:S05]  /*11d0*/  BSYNC B6 ;  /* 0x0000000000067941 */ /* 0x002fea0003800000 */
.L_x_10899:
[----:B------:R-:W-:Y:S01]  /*11e0*/  ISETP.GE.AND P0, PT, R30, R57, PT ;  /* 0x000000391e00720c */ /* 0x000fe20003f06270 */
[----:B------:R-:W-:Y:S01]  /*11f0*/  BSSY B6, `(.L_x_10933) ;  /* 0x0000111000067945 */ /* 0x000fe20003800000 */
[----:B------:R-:W-:-:S11]  /*1200*/  CS2R R24, SRZ ;  /* 0x0000000000187805 */ /* 0x000fd6000001ff00 */
        /* <DEDUP_REMOVED lines=18> */
[----:B------:R-:W-:Y:S01]  /*1330*/  CS2R R26, SRZ ;  /* 0x00000000001a7805 */ /* 0x000fe2000001ff00 */
[----:B---3--:R0:W1:Y:S01]  /*1340*/  I2F.F64.S16 R24, R2 ;  /* 0x0000000200187312 */ /* 0x0080620000101c00 */
[----:B------:R-:W-:Y:S05]  /*1350*/  BRA `(.L_x_10940) ;  /* 0x00000f9000007947 */ /* 0x000fea0003800000 */
.L_x_10938:
[----:B------:R-:W3:Y:S01]  /*1360*/  LDG.E.U8 R2, [R2.64] ;  /* 0x0000002402027981 */ /* 0x000ee2000c1e1100 */
[----:B------:R-:W-:Y:S01]  /*1370*/  CS2R R26, SRZ ;  /* 0x00000000001a7805 */ /* 0x000fe2000001ff00 */
[----:B---3--:R0:W1:Y:S01]  /*1380*/  I2F.F64.U16 R24, R2 ;  /* 0x0000000200187312 */ /* 0x0080620000101800 */
[----:B------:R-:W-:Y:S05]  /*1390*/  BRA `(.L_x_10940) ;  /* 0x00000f5000007947 */ /* 0x000fea0003800000 */
.L_x_10937:
[----:B------:R-:W-:-:S13]  /*13a0*/  ISETP.NE.AND P0, PT, R0, 0x2, PT ;  /* 0x000000020000780c */ /* 0x000fda0003f05270 */
[----:B------:R-:W-:Y:S05]  /*13b0*/  @!P0 BRA `(.L_x_10941) ;  /* 0x000000c000008947 */ /* 0x000fea0003800000 */
[----:B------:R-:W-:-:S13]  /*13c0*/  ISETP.NE.AND P0, PT, R0, 0x3, PT ;  /* 0x000000030000780c */ /* 0x000fda0003f05270 */
[----:B------:R-:W-:Y:S05]  /*13d0*/  @!P0 BRA `(.L_x_10942) ;  /* 0x0000006000008947 */ /* 0x000fea0003800000 */
[----:B------:R-:W-:-:S13]  /*13e0*/  ISETP.NE.AND P0, PT, R0, 0x4, PT ;  /* 0x000000040000780c */ /* 0x000fda0003f05270 */
[----:B------:R-:W-:Y:S05]  /*13f0*/  @P0 BRA `(.L_x_10939) ;  /* 0x00000d2000000947 */ /* 0x000fea0003800000 */
[----:B------:R-:W3:Y:S01]  /*1400*/  LDG.E.64 R24, [R2.64] ;  /* 0x0000002402187981 */ /* 0x000ee2000c1e1b00 */
[----:B------:R-:W-:Y:S01]  /*1410*/  CS2R R26, SRZ ;  /* 0x00000000001a7805 */ /* 0x000fe2000001ff00 */
[----:B---3--:R-:W0:Y:S01]  /*1420*/  I2F.F64.S64 R24, R24 ;  /* 0x0000001800187312 */ /* 0x008e220000301c00 */
[----:B------:R-:W-:Y:S05]  /*1430*/  BRA `(.L_x_10940) ;  /* 0x00000eb000007947 */ /* 0x000fea0003800000 */
.L_x_10942:
[----:B------:R-:W3:Y:S01]  /*1440*/  LDG.E R2, [R2.64] ;  /* 0x0000002402027981 */ /* 0x000ee2000c1e1900 */
[----:B------:R-:W-:Y:S01]  /*1450*/  CS2R R26, SRZ ;  /* 0x00000000001a7805 */ /* 0x000fe2000001ff00 */
[----:B---3--:R0:W1:Y:S01]  /*1460*/  I2F.F64 R24, R2 ;  /* 0x0000000200187312 */ /* 0x0080620000201c00 */
[----:B------:R-:W-:Y:S05]  /*1470*/  BRA `(.L_x_10940) ;  /* 0x00000e7000007947 */ /* 0x000fea0003800000 */
.L_x_10941:
[----:B------:R-:W3:Y:S01]  /*1480*/  LDG.E.U16 R2, [R2.64] ;  /* 0x0000002402027981 */ /* 0x000ee2000c1e1500 */
[----:B------:R-:W-:Y:S01]  /*1490*/  CS2R R26, SRZ ;  /* 0x00000000001a7805 */ /* 0x000fe2000001ff00 */
[----:B---3--:R0:W1:Y:S01]  /*14a0*/  I2F.F64.S16 R24, R2 ;  /* 0x0000000200187312 */ /* 0x0080620000101c00 */
[----:B------:R-:W-:Y:S05]  /*14b0*/  BRA `(.L_x_10940) ;  /* 0x00000e3000007947 */ /* 0x000fea0003800000 */
.L_x_10936:
[----:B------:R-:W-:-:S13]  /*14c0*/  ISETP.GT.AND P0, PT, R0, 0x6, PT ;  /* 0x000000060000780c */ /* 0x000fda0003f04270 */
[----:B------:R-:W-:Y:S05]  /*14d0*/  @P0 BRA `(.L_x_10943) ;  /* 0x000000f000000947 */ /* 0x000fea0003800000 */
[----:B------:R-:W-:-:S13]  /*14e0*/  ISETP.NE.AND P0, PT, R0, 0x5, PT ;  /* 0x000000050000780c */ /* 0x000fda0003f05270 */
[----:B------:R-:W-:Y:S05]  /*14f0*/  @!P0 BRA `(.L_x_10944) ;  /* 0x0000007000008947 */ /* 0x000fea0003800000 */
[----:B------:R-:W-:-:S13]  /*1500*/  ISETP.NE.AND P0, PT, R0, 0x6, PT ;  /* 0x000000060000780c */ /* 0x000fda0003f05270 */
[----:B------:R-:W-:Y:S05]  /*1510*/  @P0 BRA `(.L_x_10939) ;  /* 0x00000c0000000947 */ /* 0x000fea0003800000 */
[----:B------:R-:W3:Y:S01]  /*1520*/  LDG.E R24, [R2.64] ;  /* 0x0000002402187981 */ /* 0x000ee2000c1e1900 */
[----:B------:R-:W-:Y:S01]  /*1530*/  CS2R R26, SRZ ;  /* 0x00000000001a7805 */ /* 0x000fe2000001ff00 */
[----:B---3--:R-:W-:-:S06]  /*1540*/  FMUL.FTZ R24, R24, 1 ;  /* 0x3f80000018187820 */ /* 0x008fcc0000410000 */
[----:B------:R-:W0:Y:S01]  /*1550*/  F2F.F64.F32 R24, R24 ;  /* 0x0000001800187310 */ /* 0x000e220000201800 */
[----:B------:R-:W-:Y:S05]  /*1560*/  BRA `(.L_x_10940) ;  /* 0x00000d8000007947 */ /* 0x000fea0003800000 */
.L_x_10944:
[----:B------:R-:W3:Y:S01]  /*1570*/  LDG.E.U16 R0, [R2.64] ;  /* 0x0000002402007981 */ /* 0x000ee2000c1e1500 */
[----:B------:R-:W-:Y:S01]  /*1580*/  CS2R R26, SRZ ;  /* 0x00000000001a7805 */ /* 0x000fe2000001ff00 */
[----:B---3--:R-:W-:-:S05]  /*1590*/  HADD2.F32 R0, -RZ, R0.H0_H0 ;  /* 0x20000000ff007230 */ /* 0x008fca0000004100 */
[----:B------:R-:W-:-:S04]  /*15a0*/  FMUL.FTZ R0, R0, 1 ;  /* 0x3f80000000007820 */ /* 0x000fc80000410000 */
[----:B------:R0:W1:Y:S01]  /*15b0*/  F2F.F64.F32 R24, R0 ;  /* 0x0000000000187310 */ /* 0x0000620000201800 */
[----:B------:R-:W-:Y:S05]  /*15c0*/  BRA `(.L_x_10940) ;  /* 0x00000d2000007947 */ /* 0x000fea0003800000 */
.L_x_10943:
[----:B------:R-:W-:-:S13]  /*15d0*/  ISETP.NE.AND P0, PT, R0, 0x7, PT ;  /* 0x000000070000780c */ /* 0x000fda0003f05270 */
[----:B------:R-:W-:Y:S05]  /*15e0*/  @!P0 BRA `(.L_x_10945) ;  /* 0x0000012000008947 */ /* 0x000fea0003800000 */
[----:B------:R-:W-:-:S13]  /*15f0*/  ISETP.NE.AND P0, PT, R0, 0x8, PT ;  /* 0x000000080000780c */ /* 0x000fda0003f05270 */
[----:B------:R-:W-:Y:S05]  /*1600*/  @!P0 BRA `(.L_x_10946) ;  /* 0x0000008000008947 */ /* 0x000fea0003800000 */
[----:B------:R-:W-:-:S13]  /*1610*/  ISETP.NE.AND P0, PT, R0, 0x9, PT ;  /* 0x000000090000780c */ /* 0x000fda0003f05270 */
[----:B------:R-:W-:Y:S05]  /*1620*/  @P0 BRA `(.L_x_10939) ;  /* 0x00000af000000947 */ /* 0x000fea0003800000 */
[----:B------:R-:W3:Y:S02]  /*1630*/  LDG.E.64 R2, [R2.64] ;  /* 0x0000002402027981 */ /* 0x000ee4000c1e1b00 */
[----:B---3--:R-:W-:Y:S02]  /*1640*/  FMUL.FTZ R26, R3, 1 ;  /* 0x3f800000031a7820 */ /* 0x008fe40000410000 */
[----:B------:R-:W-:-:S04]  /*1650*/  FMUL.FTZ R24, R2, 1 ;  /* 0x3f80000002187820 */ /* 0x000fc80000410000 */
[----:B------:R-:W0:Y:S08]  /*1660*/  F2F.F64.F32 R26, R26 ;  /* 0x0000001a001a7310 */ /* 0x000e300000201800 */
[----:B------:R-:W1:Y:S01]  /*1670*/  F2F.F64.F32 R24, R24 ;  /* 0x0000001800187310 */ /* 0x000e620000201800 */
[----:B------:R-:W-:Y:S05]  /*1680*/  BRA `(.L_x_10940) ;  /* 0x00000c6000007947 */ /* 0x000fea0003800000 */
.L_x_10946:
[----:B------:R-:W3:Y:S02]  /*1690*/  LDG.E R0, [R2.64] ;  /* 0x0000002402007981 */ /* 0x000ee4000c1e1900 */
[----:B---3--:R-:W-:-:S02]  /*16a0*/  HADD2.F32 R4, -RZ, R0.H1_H1 ;  /* 0x30000000ff047230 */ /* 0x008fc40000004100 */
[----:B------:R-:W-:-:S03]  /*16b0*/  HADD2.F32 R0, -RZ, R0.H0_H0 ;  /* 0x20000000ff007230 */ /* 0x000fc60000004100 */
[----:B------:R-:W-:Y:S02]  /*16c0*/  FMUL.FTZ R4, R4, 1 ;  /* 0x3f80000004047820 */ /* 0x000fe40000410000 */
[----:B------:R-:W-:Y:S02]  /*16d0*/  FMUL.FTZ R0, R0, 1 ;  /* 0x3f80000000007820 */ /* 0x000fe40000410000 */
[----:B------:R0:W1:Y:S08]  /*16e0*/  F2F.F64.F32 R26, R4 ;  /* 0x00000004001a7310 */ /* 0x0000700000201800 */
[----:B------:R0:W3:Y:S01]  /*16f0*/  F2F.F64.F32 R24, R0 ;  /* 0x0000000000187310 */ /* 0x0000e20000201800 */
[----:B------:R-:W-:Y:S05]  /*1700*/  BRA `(.L_x_10940) ;  /* 0x00000be000007947 */ /* 0x000fea0003800000 */
.L_x_10945:
[----:B------:R0:W5:Y:S01]  /*1710*/  LDG.E.64 R24, [R2.64] ;  /* 0x0000002402187981 */ /* 0x000162000c1e1b00 */
[----:B------:R-:W-:Y:S01]  /*1720*/  CS2R R26, SRZ ;  /* 0x00000000001a7805 */ /* 0x000fe2000001ff00 */
[----:B------:R-:W-:Y:S05]  /*1730*/  BRA `(.L_x_10940) ;  /* 0x00000bb000007947 */ /* 0x000fea0003800000 */
.L_x_10935:
        /* <DEDUP_REMOVED lines=9> */
[----:B------:R-:W-:Y:S01]  /*17d0*/  CS2R R26, SRZ ;  /* 0x00000000001a7805 */ /* 0x000fe2000001ff00 */
[----:B------:R-:W-:Y:S01]  /*17e0*/  IMAD.MOV.U32 R24, RZ, RZ, RZ ;  /* 0x000000ffff187224 */ /* 0x000fe200078e00ff */
[----:B---3--:R-:W-:-:S04]  /*17f0*/  ISETP.NE.AND P0, PT, R2, RZ, PT ;  /* 0x000000ff0200720c */ /* 0x008fc80003f05270 */
[----:B------:R-:W-:Y:S01]  /*1800*/  FSEL R25, RZ, 1.875, !P0 ;  /* 0x3ff00000ff197808 */ /* 0x000fe20004000000 */
[----:B------:R-:W-:Y:S05]  /*1810*/  BRA `(.L_x_10940) ;  /* 0x00000ad000007947 */ /* 0x000fea0003800000 */
.L_x_10949:
[----:B------:R0:W5:Y:S01]  /*1820*/  LDG.E.128 R24, [R2.64] ;  /* 0x0000002402187981 */ /* 0x000162000c1e1d00 */
[----:B------:R-:W-:Y:S05]  /*1830*/  BRA `(.L_x_10940) ;  /* 0x00000ab000007947 */ /* 0x000fea0003800000 */
.L_x_10948:
[----:B------:R-:W-:-:S13]  /*1840*/  ISETP.NE.AND P0, PT, R0, 0xf, PT ;  /* 0x0000000f0000780c */ /* 0x000fda0003f05270 */
[----:B------:R-:W-:Y:S05]  /*1850*/  @!P0 BRA `(.L_x_10950) ;  /* 0x000002b000008947 */ /* 0x000fea0003800000 */
[----:B------:R-:W-:-:S13]  /*1860*/  ISETP.NE.AND P0, PT, R0, 0x17, PT ;  /* 0x000000170000780c */ /* 0x000fda0003f05270 */
[----:B------:R-:W-:Y:S05]  /*1870*/  @!P0 BRA `(.L_x_10951) ;  /* 0x0000019000008947 */ /* 0x000fea0003800000 */
[----:B------:R-:W-:-:S13]  /*1880*/  ISETP.NE.AND P0, PT, R0, 0x18, PT ;  /* 0x000000180000780c */ /* 0x000fda0003f05270 */
[----:B------:R-:W-:Y:S05]  /*1890*/  @P0 BRA `(.L_x_10939) ;  /* 0x0000088000000947 */ /* 0x000fea0003800000 */
[----:B------:R-:W3:Y:S01]  /*18a0*/  LDG.E.U8 R0, [R2.64] ;  /* 0x0000002402007981 */ /* 0x000ee2000c1e1100 */
[----:B------:R-:W-:Y:S01]  /*18b0*/  IMAD.MOV.U32 R8, RZ, RZ, -0x800000 ;  /* 0xff800000ff087424 */ /* 0x000fe200078e00ff */
[----:B------:R-:W-:Y:S01]  /*18c0*/  CS2R R26, SRZ ;  /* 0x00000000001a7805 */ /* 0x000fe2000001ff00 */
        /* <DEDUP_REMOVED lines=20> */
.L_x_10951:
[----:B------:R-:W3:Y:S01]  /*1a10*/  LDG.E.U8 R2, [R2.64] ;  /* 0x0000002402027981 */ /* 0x000ee2000c1e1100 */
[----:B------:R-:W-:Y:S01]  /*1a20*/  CS2R R26, SRZ ;  /* 0x00000000001a7805 */ /* 0x000fe2000001ff00 */
        /* <DEDUP_REMOVED lines=14> */
.L_x_10950:
[----:B------:R-:W3:Y:S01]  /*1b10*/  LDG.E.U16 R0, [R2.64] ;  /* 0x0000002402007981 */ /* 0x000ee2000c1e1500 */
[----:B------:R-:W-:Y:S01]  /*1b20*/  CS2R R26, SRZ ;  /* 0x00000000001a7805 */ /* 0x000fe2000001ff00 */
[----:B---3--:R-:W-:-:S05]  /*1b30*/  PRMT R0, RZ, 0x5410, R0 ;  /* 0x00005410ff007816 */ /* 0x008fca0000000000 */
[----:B------:R-:W-:-:S04]  /*1b40*/  FMUL.FTZ R0, R0, 1 ;  /* 0x3f80000000007820 */ /* 0x000fc80000410000 */
[----:B------:R0:W1:Y:S01]  /*1b50*/  F2F.F64.F32 R24, R0 ;  /* 0x0000000000187310 */ /* 0x0000620000201800 */
[----:B------:R-:W-:Y:S05]  /*1b60*/  BRA `(.L_x_10940) ;  /* 0x0000078000007947 */ /* 0x000fea0003800000 */
.L_x_10947:
        /* <DEDUP_REMOVED lines=9> */
[----:B------:R-:W-:Y:S01]  /*1c00*/  CS2R R26, SRZ ;  /* 0x00000000001a7805 */ /* 0x000fe2000001ff00 */
[----:B---3--:R0:W1:Y:S01]  /*1c10*/  I2F.F64.U16 R24, R2 ;  /* 0x0000000200187312 */ /* 0x0080620000101800 */
[----:B------:R-:W-:Y:S05]  /*1c20*/  BRA `(.L_x_10940) ;  /* 0x000006c000007947 */ /* 0x000fea0003800000 */
.L_x_10954:
        /* <DEDUP_REMOVED lines=21> */
.L_x_10958:
[----:B------:R-:W-:Y:S05]  /*1d80*/  BSYNC B1 ;  /* 0x0000000000017941 */ /* 0x000fea0003800000 */
.L_x_10957:
[----:B------:R-:W-:Y:S01]  /*1d90*/  LEA R3, R0, 0x3b800000, 0x17 ;  /* 0x3b80000000037811 */ /* 0x000fe200078eb8ff */
[----:B------:R-:W-:-:S05]  /*1da0*/  IMAD.SHL.U32 R0, R2, 0x100000, RZ ;  /* 0x0010000002007824 */ /* 0x000fca00078e00ff */
[----:B------:R-:W-:Y:S02]  /*1db0*/  LOP3.LUT R0, R3, R0, R4, 0xfe, !PT ;  /* 0x0000000003007212 */ /* 0x000fe400078efe04 */
.L_x_10956:
[----:B------:R-:W-:Y:S05]  /*1dc0*/  BSYNC B0 ;  /* 0x0000000000007941 */ /* 0x000fea0003800000 */
.L_x_10955:
[----:B------:R-:W-:Y:S01]  /*1dd0*/  FMUL.FTZ R0, R0, 1 ;  /* 0x3f80000000007820 */ /* 0x000fe20000410000 */
[----:B------:R-:W-:-:S03]  /*1de0*/  CS2R R26, SRZ ;  /* 0x00000000001a7805 */ /* 0x000fc6000001ff00 */
[----:B------:R0:W1:Y:S01]  /*1df0*/  F2F.F64.F32 R24, R0 ;  /* 0x0000000000187310 */ /* 0x0000620000201800 */
[----:B------:R-:W-:Y:S05]  /*1e00*/  BRA `(.L_x_10940) ;  /* 0x000004e000007947 */ /* 0x000fea0003800000 */
.L_x_10953:
        /* <DEDUP_REMOVED lines=21> */
.L_x_10962:
[----:B------:R-:W-:Y:S05]  /*1f60*/  BSYNC B1 ;  /* 0x0000000000017941 */ /* 0x000fea0003800000 */
.L_x_10961:
[----:B------:R-:W-:Y:S01]  /*1f70*/  LEA R3, R0, 0x37800000, 0x17 ;  /* 0x3780000000037811 */ /* 0x000fe200078eb8ff */
[----:B------:R-:W-:-:S05]  /*1f80*/  IMAD.SHL.U32 R0, R2, 0x200000, RZ ;  /* 0x0020000002007824 */ /* 0x000fca00078e00ff */
[----:B------:R-:W-:Y:S02]  /*1f90*/  LOP3.LUT R0, R3, R0, R4, 0xfe, !PT ;  /* 0x0000000003007212 */ /* 0x000fe400078efe04 */
.L_x_10960:
[----:B------:R-:W-:Y:S05]  /*1fa0*/  BSYNC B0 ;  /* 0x0000000000007941 */ /* 0x000fea0003800000 */
.L_x_10959:
[----:B------:R-:W-:Y:S01]  /*1fb0*/  FMUL.FTZ R0, R0, 1 ;  /* 0x3f80000000007820 */ /* 0x000fe20000410000 */
[----:B------:R-:W-:-:S03]  /*1fc0*/  CS2R R26, SRZ ;  /* 0x00000000001a7805 */ /* 0x000fc6000001ff00 */
[----:B------:R0:W1:Y:S01]  /*1fd0*/  F2F.F64.F32 R24, R0 ;  /* 0x0000000000187310 */ /* 0x0000620000201800 */
[----:B------:R-:W-:Y:S05]  /*1fe0*/  BRA `(.L_x_10940) ;  /* 0x0000030000007947 */ /* 0x000fea0003800000 */
.L_x_10952:
        /* <DEDUP_REMOVED lines=14> */
.L_x_10966:
[----:B------:R-:W-:Y:S05]  /*20d0*/  BSYNC B0 ;  /* 0x0000000000007941 */ /* 0x000fea0003800000 */
.L_x_10965:
[----:B------:R-:W-:Y:S01]  /*20e0*/  FMUL.FTZ R0, R0, 1 ;  /* 0x3f80000000007820 */ /* 0x000fe20000410000 */
[----:B------:R-:W-:-:S03]  /*20f0*/  CS2R R26, SRZ ;  /* 0x00000000001a7805 */ /* 0x000fc6000001ff00 */
[----:B------:R0:W1:Y:S01]  /*2100*/  F2F.F64.F32 R24, R0 ;  /* 0x0000000000187310 */ /* 0x0000620000201800 */
[----:B------:R-:W-:Y:S05]  /*2110*/  BRA `(.L_x_10940) ;  /* 0x000001d000007947 */ /* 0x000fea0003800000 */
.L_x_10939:
        /* <DEDUP_REMOVED lines=18> */
[----:B-12--5:R-:W-:Y:S05]  /*2240*/  CALL.ABS.NOINC R2 ;  /* 0x0000000002007343 */ /* 0x026fea0003c00000 */
[----:B------:R-:W-:Y:S01]  /*2250*/  CS2R R24, SRZ ;  /* 0x0000000000187805 */ /* 0x000fe2000001ff00 */
[----:B------:R-:W-:Y:S01]  /*2260*/  CS2R R26, SRZ ;  /* 0x00000000001a7805 */ /* 0x000fe2000001ff00 */
[----:B------:R-:W-:Y:S05]  /*2270*/  BRA `(.L_x_10940) ;  /* 0x0000007000007947 */ /* 0x000fea0003800000 */
.L_x_10964:
[----:B------:R-:W3:Y:S01]  /*2280*/  LDG.E.64 R24, [R2.64] ;  /* 0x0000002402187981 */ /* 0x000ee2000c1e1b00 */
[----:B------:R-:W-:Y:S01]  /*2290*/  CS2R R26, SRZ ;  /* 0x00000000001a7805 */ /* 0x000fe2000001ff00 */
[----:B---3--:R-:W0:Y:S01]  /*22a0*/  I2F.F64.U64 R24, R24 ;  /* 0x0000001800187312 */ /* 0x008e220000301800 */
[----:B------:R-:W-:Y:S05]  /*22b0*/  BRA `(.L_x_10940) ;  /* 0x0000003000007947 */ /* 0x000fea0003800000 */
.L_x_10963:
[----:B------:R-:W3:Y:S01]  /*22c0*/  LDG.E R2, [R2.64] ;  /* 0x0000002402027981 */ /* 0x000ee2000c1e1900 */
[----:B------:R-:W-:Y:S01]  /*22d0*/  CS2R R26, SRZ ;  /* 0x00000000001a7805 */ /* 0x000fe2000001ff00 */
[----:B---3--:R0:W1:Y:S06]  /*22e0*/  I2F.F64.U32 R24, R2 ;  /* 0x0000000200187312 */ /* 0x00806c0000201800 */
.L_x_10940:
[----:B------:R-:W-:-:S03]  /*22f0*/  IADD3 R30, R30, 0x80, RZ ;  /* 0x000000801e1e7810 */ /* 0x000fc60007ffe0ff */
.L_x_10934:
[----:B------:R-:W-:Y:S05]  /*2300*/  BSYNC B6 ;  /* 0x0000000000067941 */ /* 0x000fea0003800000 */
.L_x_10933:
[----:B------:R-:W-:Y:S01]  /*2310*/  ISETP.GE.AND P0, PT, R30, R57, PT ;  /* 0x000000391e00720c */ /* 0x000fe20003f06270 */
[----:B------:R-:W-:Y:S01]  /*2320*/  BSSY B6, `(.L_x_10967) ;  /* 0x0000113000067945 */ /* 0x000fe20003800000 */
[----:B------:R-:W-:Y:S01]  /*2330*/  CS2R R22, SRZ ;  /* 0x0000000000167805 */ /* 0x000fe2000001ff00 */
[----:B------:R-:W-:Y:S01]  /*2340*/  CS2R R34, SRZ ;  /* 0x0000000000227805 */ /* 0x000fe2000001ff00 */
[----:B------:R-:W-:-:S09]  /*2350*/  CS2R R32, SRZ ;  /* 0x0000000000207805 */ /* 0x000fd2000001ff00 */
        /* <DEDUP_REMOVED lines=17> */
[----:B------:R-:W4:Y:S01]  /*2470*/  LDG.E.S8 R2, [R2.64] ;  /* 0x0000002402027981 */ /* 0x000f22000c1e1300 */
[----:B------:R-:W-:Y:S01]  /*2480*/  CS2R R34, SRZ ;  /* 0x0000000000227805 */ /* 0x000fe2000001ff00 */
[----:B----4-:R0:W4:Y:S01]  /*2490*/  I2F.F64.S16 R32, R2 ;  /* 0x0000000200207312 */ /* 0x0101220000101c00 */
[----:B------:R-:W-:Y:S05]  /*24a0*/  BRA `(.L_x_10974) ;  /* 0x00000f9000007947 */ /* 0x000fea0003800000 */
.L_x_10972:
[----:B------:R-:W4:Y:S01]  /*24b0*/  LDG.E.U8 R2, [R2.64] ;  /* 0x0000002402027981 */ /* 0x000f22000c1e1100 */
[----:B------:R-:W-:Y:S01]  /*24c0*/  CS2R R34, SRZ ;  /* 0x0000000000227805 */ /* 0x000fe2000001ff00 */
[----:B----4-:R0:W4:Y:S01]  /*24d0*/  I2F.F64.U16 R32, R2 ;  /* 0x0000000200207312 */ /* 0x0101220000101800 */
[----:B------:R-:W-:Y:S05]  /*24e0*/  BRA `(.L_x_10974) ;  /* 0x00000f5000007947 */ /* 0x000fea0003800000 */
.L_x_10971:
[----:B------:R-:W-:-:S13]  /*24f0*/  ISETP.NE.AND P0, PT, R0, 0x2, PT ;  /* 0x000000020000780c */ /* 0x000fda0003f05270 */
[----:B------:R-:W-:Y:S05]  /*2500*/  @!P0 BRA `(.L_x_10975) ;  /* 0x000000c000008947 */ /* 0x000fea0003800000 */
[----:B------:R-:W-:-:S13]  /*2510*/  ISETP.NE.AND P0, PT, R0, 0x3, PT ;  /* 0x000000030000780c */ /* 0x000fda0003f05270 */
[----:B------:R-:W-:Y:S05]  /*2520*/  @!P0 BRA `(.L_x_10976) ;  /* 0x0000006000008947 */ /* 0x000fea0003800000 */
[----:B------:R-:W-:-:S13]  /*2530*/  ISETP.NE.AND P0, PT, R0, 0x4, PT ;  /* 0x000000040000780c */ /* 0x000fda0003f05270 */
[----:B------:R-:W-:Y:S05]  /*2540*/  @P0 BRA `(.L_x_10973) ;  /* 0x00000d2000000947 */ /* 0x000fea0003800000 */
[----:B------:R-:W4:Y:S01]  /*2550*/  LDG.E.64 R32, [R2.64] ;  /* 0x0000002402207981 */ /* 0x000f22000c1e1b00 */
[----:B------:R-:W-:Y:S01]  /*2560*/  CS2R R34, SRZ ;  /* 0x0000000000227805 */ /* 0x000fe2000001ff00 */
[----:B----4-:R-:W0:Y:S01]  /*2570*/  I2F.F64.S64 R32, R32 ;  /* 0x0000002000207312 */ /* 0x010e220000301c00 */
[----:B------:R-:W-:Y:S05]  /*2580*/  BRA `(.L_x_10974) ;  /* 0x00000eb000007947 */ /* 0x000fea0003800000 */
.L_x_10976:
[----:B------:R-:W4:Y:S01]  /*2590*/  LDG.E R2, [R2.64] ;  /* 0x0000002402027981 */ /* 0x000f22000c1e1900 */
[----:B------:R-:W-:Y:S01]  /*25a0*/  CS2R R34, SRZ ;  /* 0x0000000000227805 */ /* 0x000fe2000001ff00 */
[----:B----4-:R0:W4:Y:S01]  /*25b0*/  I2F.F64 R32, R2 ;  /* 0x0000000200207312 */ /* 0x0101220000201c00 */
[----:B------:R-:W-:Y:S05]  /*25c0*/  BRA `(.L_x_10974) ;  /* 0x00000e7000007947 */ /* 0x000fea0003800000 */
.L_x_10975:
[----:B------:R-:W4:Y:S01]  /*25d0*/  LDG.E.U16 R2, [R2.64] ;  /* 0x0000002402027981 */ /* 0x000f22000c1e1500 */
[----:B------:R-:W-:Y:S01]  /*25e0*/  CS2R R34, SRZ ;  /* 0x0000000000227805 */ /* 0x000fe2000001ff00 */
[----:B----4-:R0:W4:Y:S01]  /*25f0*/  I2F.F64.S16 R32, R2 ;  /* 0x0000000200207312 */ /* 0x0101220000101c00 */
[----:B------:R-:W-:Y:S05]  /*2600*/  BRA `(.L_x_10974) ;  /* 0x00000e3000007947 */ /* 0x000fea0003800000 */
.L_x_10970:
[----:B------:R-:W-:-:S13]  /*2610*/  ISETP.GT.AND P0, PT, R0, 0x6, PT ;  /* 0x000000060000780c */ /* 0x000fda0003f04270 */
[----:B------:R-:W-:Y:S05]  /*2620*/  @P0 BRA `(.L_x_10977) ;  /* 0x000000f000000947 */ /* 0x000fea0003800000 */
[----:B------:R-:W-:-:S13]  /*2630*/  ISETP.NE.AND P0, PT, R0, 0x5, PT ;  /* 0x000000050000780c */ /* 0x000fda0003f05270 */
[----:B------:R-:W-:Y:S05]  /*2640*/  @!P0 BRA `(.L_x_10978) ;  /* 0x0000007000008947 */ /* 0x000fea0003800000 */
[----:B------:R-:W-:-:S13]  /*2650*/  ISETP.NE.AND P0, PT, R0, 0x6, PT ;  /* 0x000000060000780c */ /* 0x000fda0003f05270 */
[----:B------:R-:W-:Y:S05]  /*2660*/  @P0 BRA `(.L_x_10973) ;  /* 0x00000c0000000947 */ /* 0x000fea0003800000 */
[----:B------:R-:W4:Y:S01]  /*2670*/  LDG.E R32, [R2.64] ;  /* 0x0000002402207981 */ /* 0x000f22000c1e1900 */
[----:B------:R-:W-:Y:S01]  /*2680*/  CS2R R34, SRZ ;  /* 0x0000000000227805 */ /* 0x000fe2000001ff00 */
[----:B----4-:R-:W-:-:S06]  /*2690*/  FMUL.FTZ R32, R32, 1 ;  /* 0x3f80000020207820 */ /* 0x010fcc0000410000 */
[----:B------:R-:W0:Y:S01]  /*26a0*/  F2F.F64.F32 R32, R32 ;  /* 0x0000002000207310 */ /* 0x000e220000201800 */
[----:B------:R-:W-:Y:S05]  /*26b0*/  BRA `(.L_x_10974) ;  /* 0x00000d8000007947 */ /* 0x000fea0003800000 */
.L_x_10978:
[----:B------:R-:W4:Y:S01]  /*26c0*/  LDG.E.U16 R0, [R2.64] ;  /* 0x0000002402007981 */ /* 0x000f22000c1e1500 */
[----:B------:R-:W-:Y:S01]  /*26d0*/  CS2R R34, SRZ ;  /* 0x0000000000227805 */ /* 0x000fe2000001ff00 */
[----:B----4-:R-:W-:-:S05]  /*26e0*/  HADD2.F32 R0, -RZ, R0.H0_H0 ;  /* 0x20000000ff007230 */ /* 0x010fca0000004100 */
[----:B------:R-:W-:-:S04]  /*26f0*/  FMUL.FTZ R0, R0, 1 ;  /* 0x3f80000000007820 */ /* 0x000fc80000410000 */
[----:B------:R0:W4:Y:S01]  /*2700*/  F2F.F64.F32 R32, R0 ;  /* 0x0000000000207310 */ /* 0x0001220000201800 */
[----:B------:R-:W-:Y:S05]  /*2710*/  BRA `(.L_x_10974) ;  /* 0x00000d2000007947 */ /* 0x000fea0003800000 */
.L_x_10977:
[----:B------:R-:W-:-:S13]  /*2720*/  ISETP.NE.AND P0, PT, R0, 0x7, PT ;  /* 0x000000070000780c */ /* 0x000fda0003f05270 */
[----:B------:R-:W-:Y:S05]  /*2730*/  @!P0 BRA `(.L_x_10979) ;  /* 0x0000012000008947 */ /* 0x000fea0003800000 */
[----:B------:R-:W-:-:S13]  /*2740*/  ISETP.NE.AND P0, PT, R0, 0x8, PT ;  /* 0x000000080000780c */ /* 0x000fda0003f05270 */
[----:B------:R-:W-:Y:S05]  /*2750*/  @!P0 BRA `(.L_x_10980) ;  /* 0x0000008000008947 */ /* 0x000fea0003800000 */
[----:B------:R-:W-:-:S13]  /*2760*/  ISETP.NE.AND P0, PT, R0, 0x9, PT ;  /* 0x000000090000780c */ /* 0x000fda0003f05270 */
[----:B------:R-:W-:Y:S05]  /*2770*/  @P0 BRA `(.L_x_10973) ;  /* 0x00000af000000947 */ /* 0x000fea0003800000 */
[----:B------:R-:W4:Y:S02]  /*2780*/  LDG.E.64 R2, [R2.64] ;  /* 0x0000002402027981 */ /* 0x000f24000c1e1b00 */
[----:B----4-:R-:W-:Y:S02]  /*2790*/  FMUL.FTZ R34, R3, 1 ;  /* 0x3f80000003227820 */ /* 0x010fe40000410000 */
[----:B------:R-:W-:-:S04]  /*27a0*/  FMUL.FTZ R32, R2, 1 ;  /* 0x3f80000002207820 */ /* 0x000fc80000410000 */
[----:B------:R-:W0:Y:S08]  /*27b0*/  F2F.F64.F32 R34, R34 ;  /* 0x0000002200227310 */ /* 0x000e300000201800 */
[----:B------:R-:W4:Y:S01]  /*27c0*/  F2F.F64.F32 R32, R32 ;  /* 0x0000002000207310 */ /* 0x000f220000201800 */
[----:B------:R-:W-:Y:S05]  /*27d0*/  BRA `(.L_x_10974) ;  /* 0x00000c6000007947 */ /* 0x000fea0003800000 */
.L_x_10980:
[----:B------:R-:W4:Y:S02]  /*27e0*/  LDG.E R0, [R2.64] ;  /* 0x0000002402007981 */ /* 0x000f24000c1e1900 */
[----:B----4-:R-:W-:-:S02]  /*27f0*/  HADD2.F32 R4, -RZ, R0.H1_H1 ;  /* 0x30000000ff047230 */ /* 0x010fc40000004100 */
[----:B------:R-:W-:-:S03]  /*2800*/  HADD2.F32 R0, -RZ, R0.H0_H0 ;  /* 0x20000000ff007230 */ /* 0x000fc60000004100 */
[----:B------:R-:W-:Y:S02]  /*2810*/  FMUL.FTZ R4, R4, 1 ;  /* 0x3f80000004047820 */ /* 0x000fe40000410000 */
[----:B------:R-:W-:Y:S02]  /*2820*/  FMUL.FTZ R0, R0, 1 ;  /* 0x3f80000000007820 */ /* 0x000fe40000410000 */
[----:B------:R0:W4:Y:S08]  /*2830*/  F2F.F64.F32 R34, R4 ;  /* 0x0000000400227310 */ /* 0x0001300000201800 */
[----:B------:R0:W3:Y:S01]  /*2840*/  F2F.F64.F32 R32, R0 ;  /* 0x0000000000207310 */ /* 0x0000e20000201800 */
[----:B------:R-:W-:Y:S05]  /*2850*/  BRA `(.L_x_10974) ;  /* 0x00000be000007947 */ /* 0x000fea0003800000 */
.L_x_10979:
[----:B------:R0:W5:Y:S01]  /*2860*/  LDG.E.64 R32, [R2.64] ;  /* 0x0000002402207981 */ /* 0x000162000c1e1b00 */
[----:B------:R-:W-:Y:S01]  /*2870*/  CS2R R34, SRZ ;  /* 0x0000000000227805 */ /* 0x000fe2000001ff00 */
[----:B------:R-:W-:Y:S05]  /*2880*/  BRA `(.L_x_10974) ;  /* 0x00000bb000007947 */ /* 0x000fea0003800000 */
.L_x_10969:
        /* <DEDUP_REMOVED lines=8> */
[----:B------:R-:W4:Y:S01]  /*2910*/  LDG.E.U8 R2, [R2.64] ;  /* 0x0000002402027981 */ /* 0x000f22000c1e1100 */
[----:B------:R-:W-:Y:S01]  /*2920*/  CS2R R34, SRZ ;  /* 0x0000000000227805 */ /* 0x000fe2000001ff00 */
[----:B------:R-:W-:Y:S01]  /*2930*/  IMAD.MOV.U32 R32, RZ, RZ, RZ ;  /* 0x000000ffff207224 */ /* 0x000fe200078e00ff */
[----:B----4-:R-:W-:-:S04]  /*2940*/  ISETP.NE.AND P0, PT, R2, RZ, PT ;  /* 0x000000ff0200720c */ /* 0x010fc80003f05270 */
[----:B------:R-:W-:Y:S01]  /*2950*/  FSEL R33, RZ, 1.875, !P0 ;  /* 0x3ff00000ff217808 */ /* 0x000fe20004000000 */
[----:B------:R-:W-:Y:S05]  /*2960*/  BRA `(.L_x_10974) ;  /* 0x00000ad000007947 */ /* 0x000fea0003800000 */
.L_x_10983:
[----:B------:R0:W5:Y:S01]  /*2970*/  LDG.E.128 R32, [R2.64] ;  /* 0x0000002402207981 */ /* 0x000162000c1e1d00 */
[----:B------:R-:W-:Y:S05]  /*2980*/  BRA `(.L_x_10974) ;  /* 0x00000ab000007947 */ /* 0x000fea0003800000 */
.L_x_10982:
[----:B------:R-:W-:-:S13]  /*2990*/  ISETP.NE.AND P0, PT, R0, 0xf, PT ;  /* 0x0000000f0000780c */ /* 0x000fda0003f05270 */
[----:B------:R-:W-:Y:S05]  /*29a0*/  @!P0 BRA `(.L_x_10984) ;  /* 0x000002b000008947 */ /* 0x000fea0003800000 */
[----:B------:R-:W-:-:S13]  /*29b0*/  ISETP.NE.AND P0, PT, R0, 0x17, PT ;  /* 0x000000170000780c */ /* 0x000fda0003f05270 */
[----:B------:R-:W-:Y:S05]  /*29c0*/  @!P0 BRA `(.L_x_10985) ;  /* 0x0000019000008947 */ /* 0x000fea0003800000 */
[----:B------:R-:W-:-:S13]  /*29d0*/  ISETP.NE.AND P0, PT, R0, 0x18, PT ;  /* 0x000000180000780c */ /* 0x000fda0003f05270 */
[----:B------:R-:W-:Y:S05]  /*29e0*/  @P0 BRA `(.L_x_10973) ;  /* 0x0000088000000947 */ /* 0x000fea0003800000 */
[----:B------:R-:W4:Y:S01]  /*29f0*/  LDG.E.U8 R0, [R2.64] ;  /* 0x0000002402007981 */ /* 0x000f22000c1e1100 */
[----:B------:R-:W-:Y:S01]  /*2a00*/  IMAD.MOV.U32 R8, RZ, RZ, -0x800000 ;  /* 0xff800000ff087424 */ /* 0x000fe200078e00ff */
[----:B------:R-:W-:Y:S01]  /*2a10*/  CS2R R34, SRZ ;  /* 0x0000000000227805 */ /* 0x000fe2000001ff00 */
        /* <DEDUP_REMOVED lines=18> */
[----:B------:R0:W4:Y:S01]  /*2b40*/  F2F.F64.F32 R32, R5 ;  /* 0x0000000500207310 */ /* 0x0001220000201800 */
[----:B------:R-:W-:Y:S05]  /*2b50*/  BRA `(.L_x_10974) ;  /* 0x000008e000007947 */ /* 0x000fea0003800000 */
.L_x_10985:
[----:B------:R-:W4:Y:S01]  /*2b60*/  LDG.E.U8 R2, [R2.64] ;  /* 0x0000002402027981 */ /* 0x000f22000c1e1100 */
[----:B------:R-:W-:Y:S01]  /*2b70*/  CS2R R34, SRZ ;  /* 0x0000000000227805 */ /* 0x000fe2000001ff00 */
[C---:B----4-:R-:W-:Y:S02]  /*2b80*/  IMAD.SHL.U32 R0, R2.reuse, 0x2000000, RZ ;  /* 0x0200000002007824 */ /* 0x050fe400078e00ff */
        /* <DEDUP_REMOVED lines=11> */
[----:B------:R0:W4:Y:S01]  /*2c40*/  F2F.F64.F32 R32, R4 ;  /* 0x0000000400207310 */ /* 0x0001220000201800 */
[----:B------:R-:W-:Y:S05]  /*2c50*/  BRA `(.L_x_10974) ;  /* 0x000007e000007947 */ /* 0x000fea0003800000 */
.L_x_10984:
[----:B------:R-:W4:Y:S01]  /*2c60*/  LDG.E.U16 R0, [R2.64] ;  /* 0x0000002402007981 */ /* 0x000f22000c1e1500 */
[----:B------:R-:W-:Y:S01]  /*2c70*/  CS2R R34, SRZ ;  /* 0x0000000000227805 */ /* 0x000fe2000001ff00 */
[----:B----4-:R-:W-:-:S05]  /*2c80*/  PRMT R0, RZ, 0x5410, R0 ;  /* 0x00005410ff007816 */ /* 0x010fca0000000000 */
[----:B------:R-:W-:-:S04]  /*2c90*/  FMUL.FTZ R0, R0, 1 ;  /* 0x3f80000000007820 */ /* 0x000fc80000410000 */
[----:B------:R0:W4:Y:S01]  /*2ca0*/  F2F.F64.F32 R32, R0 ;  /* 0x0000000000207310 */ /* 0x0001220000201800 */
[----:B------:R-:W-:Y:S05]  /*2cb0*/  BRA `(.L_x_10974) ;  /* 0x0000078000007947 */ /* 0x000fea0003800000 */
.L_x_10981:
        /* <DEDUP_REMOVED lines=8> */
[----:B------:R-:W4:Y:S01]  /*2d40*/  LDG.E.U16 R2, [R2.64] ;  /* 0x0000002402027981 */ /* 0x000f22000c1e1500 */
[----:B------:R-:W-:Y:S01]  /*2d50*/  CS2R R34, SRZ ;  /* 0x0000000000227805 */ /* 0x000fe2000001ff00 */
[----:B----4-:R0:W4:Y:S01]  /*2d60*/  I2F.F64.U16 R32, R2 ;  /* 0x0000000200207312 */ /* 0x0101220000101800 */
[----:B------:R-:W-:Y:S05]  /*2d70*/  BRA `(.L_x_10974) ;  /* 0x000006c000007947 */ /* 0x000fea0003800000 */
.L_x_10988:
        /* <DEDUP_REMOVED lines=21> */
.L_x_10992:
[----:B------:R-:W-:Y:S05]  /*2ed0*/  BSYNC B1 ;  /* 0x0000000000017941 */ /* 0x000fea0003800000 */
.L_x_10991:
[----:B------:R-:W-:Y:S01]  /*2ee0*/  LEA R3, R0, 0x3b800000, 0x17 ;  /* 0x3b80000000037811 */ /* 0x000fe200078eb8ff */
[----:B------:R-:W-:-:S05]  /*2ef0*/  IMAD.SHL.U32 R0, R2, 0x100000, RZ ;  /* 0x0010000002007824 */ /* 0x000fca00078e00ff */
[----:B------:R-:W-:Y:S02]  /*2f00*/  LOP3.LUT R0, R3, R0, R4, 0xfe, !PT ;  /* 0x0000000003007212 */ /* 0x000fe400078efe04 */
.L_x_10990:
[----:B------:R-:W-:Y:S05]  /*2f10*/  BSYNC B0 ;  /* 0x0000000000007941 */ /* 0x000fea0003800000 */
.L_x_10989:
[----:B------:R-:W-:Y:S01]  /*2f20*/  FMUL.FTZ R0, R0, 1 ;  /* 0x3f80000000007820 */ /* 0x000fe20000410000 */
[----:B------:R-:W-:-:S03]  /*2f30*/  CS2R R34, SRZ ;  /* 0x0000000000227805 */ /* 0x000fc6000001ff00 */
[----:B------:R0:W4:Y:S01]  /*2f40*/  F2F.F64.F32 R32, R0 ;  /* 0x0000000000207310 */ /* 0x0001220000201800 */
[----:B------:R-:W-:Y:S05]  /*2f50*/  BRA `(.L_x_10974) ;  /* 0x000004e000007947 */ /* 0x000fea0003800000 */
.L_x_10987:
        /* <DEDUP_REMOVED lines=21> */
.L_x_10996:
[----:B------:R-:W-:Y:S05]  /*30b0*/  BSYNC B1 ;  /* 0x0000000000017941 */ /* 0x000fea0003800000 */
.L_x_10995:
[----:B------:R-:W-:Y:S01]  /*30c0*/  LEA R3, R0, 0x37800000, 0x17 ;  /* 0x3780000000037811 */ /* 0x000fe200078eb8ff */
[----:B------:R-:W-:-:S05]  /*30d0*/  IMAD.SHL.U32 R0, R2, 0x200000, RZ ;  /* 0x0020000002007824 */ /* 0x000fca00078e00ff */
[----:B------:R-:W-:Y:S02]  /*30e0*/  LOP3.LUT R0, R3, R0, R4, 0xfe, !PT ;  /* 0x0000000003007212 */ /* 0x000fe400078efe04 */
.L_x_10994:
[----:B------:R-:W-:Y:S05]  /*30f0*/  BSYNC B0 ;  /* 0x0000000000007941 */ /* 0x000fea0003800000 */
.L_x_10993:
[----:B------:R-:W-:Y:S01]  /*3100*/  FMUL.FTZ R0, R0, 1 ;  /* 0x3f80000000007820 */ /* 0x000fe20000410000 */
[----:B------:R-:W-:-:S03]  /*3110*/  CS2R R34, SRZ ;  /* 0x0000000000227805 */ /* 0x000fc6000001ff00 */
[----:B------:R0:W4:Y:S01]  /*3120*/  F2F.F64.F32 R32, R0 ;  /* 0x0000000000207310 */ /* 0x0001220000201800 */
[----:B------:R-:W-:Y:S05]  /*3130*/  BRA `(.L_x_10974) ;  /* 0x0000030000007947 */ /* 0x000fea0003800000 */
.L_x_10986:
        /* <DEDUP_REMOVED lines=12> */
[----:B------:R-:W-:Y:S02]  /*3200*/  @!P0 IMAD.MOV.U32 R0, RZ, RZ, 0x7f800001 ;  /* 0x7f800001ff008424 */ /* 0x000fe400078e00ff */
[----:B------:R-:W-:Y:S02]  /*3210*/  @P0 IMAD.SHL.U32 R0, R2, 0x800000, RZ ;  /* 0x0080000002000824 */ /* 0x000fe400078e00ff */
.L_x_11000:
[----:B------:R-:W-:Y:S05]  /*3220*/  BSYNC B0 ;  /* 0x0000000000007941 */ /* 0x000fea0003800000 */
.L_x_10999:
[----:B------:R-:W-:Y:S01]  /*3230*/  FMUL.FTZ R0, R0, 1 ;  /* 0x3f80000000007820 */ /* 0x000fe20000410000 */
[----:B------:R-:W-:-:S03]  /*3240*/  CS2R R34, SRZ ;  /* 0x0000000000227805 */ /* 0x000fc6000001ff00 */
[----:B------:R0:W4:Y:S01]  /*3250*/  F2F.F64.F32 R32, R0 ;  /* 0x0000000000207310 */ /* 0x0001220000201800 */
[----:B------:R-:W-:Y:S05]  /*3260*/  BRA `(.L_x_10974) ;  /* 0x000001d000007947 */ /* 0x000fea0003800000 */
.L_x_10973:
[----:B------:R-:W-:Y:S01]  /*3270*/  MOV R0, 0x0 ;  /* 0x0000000000007802 */ /* 0x000fe20000000f00 */
[----:B------:R-:W-:Y:S02]  /*3280*/  IMAD.MOV.U32 R4, RZ, RZ, c[0x4][0x158] ;  /* 0x01005600ff047624 */ /* 0x000fe400078e00ff */
[----:B------:R-:W-:Y:S01]  /*3290*/  IMAD.MOV.U32 R5, RZ, RZ, c[0x4][0x15c] ;  /* 0x01005700ff057624 */ /* 0x000fe200078e00ff */
[----:B------:R0:W4:Y:S01]  /*32a0*/  LDC.64 R2, c[0x4][R0] ;  /* 0x0100000000027b82 */ /* 0x0001220000000a00 */
        /* <DEDUP_REMOVED lines=14> */
[----:B-12345:R-:W-:Y:S05]  /*3390*/  CALL.ABS.NOINC R2 ;  /* 0x0000000002007343 */ /* 0x03efea0003c00000 */
[----:B------:R-:W-:Y:S01]  /*33a0*/  CS2R R32, SRZ ;  /* 0x0000000000207805 */ /* 0x000fe2000001ff00 */
[----:B------:R-:W-:Y:S01]  /*33b0*/  CS2R R34, SRZ ;  /* 0x0000000000227805 */ /* 0x000fe2000001ff00 */
[----:B------:R-:W-:Y:S05]  /*33c0*/  BRA `(.L_x_10974) ;  /* 0x0000007000007947 */ /* 0x000fea0003800000 */
.L_x_10998:
[----:B------:R-:W4:Y:S01]  /*33d0*/  LDG.E.64 R32, [R2.64] ;  /* 0x0000002402207981 */ /* 0x000f22000c1e1b00 */
[----:B------:R-:W-:Y:S01]  /*33e0*/  CS2R R34, SRZ ;  /* 0x0000000000227805 */ /* 0x000fe2000001ff00 */
[----:B----4-:R-:W0:Y:S01]  /*33f0*/  I2F.F64.U64 R32, R32 ;  /* 0x0000002000207312 */ /* 0x010e220000301800 */
[----:B------:R-:W-:Y:S05]  /*3400*/  BRA `(.L_x_10974) ;  /* 0x0000003000007947 */ /* 0x000fea0003800000 */
.L_x_10997:
[----:B------:R-:W4:Y:S01]  /*3410*/  LDG.E R2, [R2.64] ;  /* 0x0000002402027981 */ /* 0x000f22000c1e1900 */
[----:B------:R-:W-:Y:S01]  /*3420*/  CS2R R34, SRZ ;  /* 0x0000000000227805 */ /* 0x000fe2000001ff00 */
[----:B----4-:R0:W4:Y:S06]  /*3430*/  I2F.F64.U32 R32, R2 ;  /* 0x0000000200207312 */ /* 0x01012c0000201800 */
.L_x_10974:
[----:B------:R-:W-:-:S03]  /*3440*/  IADD3 R30, R30, 0x80, RZ ;  /* 0x000000801e1e7810 */ /* 0x000fc60007ffe0ff */
.L_x_10968:
[----:B------:R-:W-:Y:S05]  /*3450*/  BSYNC B6 ;  /* 0x0000000000067941 */ /* 0x000fea0003800000 */
.L_x_10967:
[----:B------:R-:W-:Y:S01]  /*3460*/  ISETP.GE.AND P0, PT, R30, R57, PT ;  /* 0x000000391e00720c */ /* 0x000fe20003f06270 */
[----:B------:R-:W-:Y:S01]  /*3470*/  BSSY B6, `(.L_x_11001) ;  /* 0x000010f000067945 */ /* 0x000fe20003800000 */
[----:B------:R-:W-:-:S11]  /*3480*/  CS2R R20, SRZ ;  /* 0x0000000000147805 */ /* 0x000fd6000001ff00 */
        /* <DEDUP_REMOVED lines=16> */
[----:B----4-:R-:W4:Y:S01]  /*3590*/  LDG.E.S8 R2, [R2.64] ;  /* 0x0000002402027981 */ /* 0x010f22000c1e1300 */
[----:B------:R-:W-:Y:S01]  /*35a0*/  CS2R R22, SRZ ;  /* 0x0000000000167805 */ /* 0x000fe2000001ff00 */
[----:B----4-:R0:W4:Y:S01]  /*35b0*/  I2F.F64.S16 R20, R2 ;  /* 0x0000000200147312 */ /* 0x0101220000101c00 */
[----:B------:R-:W-:Y:S05]  /*35c0*/  BRA `(.L_x_11002) ;  /* 0x00000f9000007947 */ /* 0x000fea0003800000 */
.L_x_11006:
[----:B----4-:R-:W4:Y:S01]  /*35d0*/  LDG.E.U8 R2, [R2.64] ;  /* 0x0000002402027981 */ /* 0x010f22000c1e1100 */
[----:B------:R-:W-:Y:S01]  /*35e0*/  CS2R R22, SRZ ;  /* 0x0000000000167805 */ /* 0x000fe2000001ff00 */
[----:B----4-:R0:W4:Y:S01]  /*35f0*/  I2F.F64.U16 R20, R2 ;  /* 0x0000000200147312 */ /* 0x0101220000101800 */
[----:B------:R-:W-:Y:S05]  /*3600*/  BRA `(.L_x_11002) ;  /* 0x00000f5000007947 */ /* 0x000fea0003800000 */
.L_x_11005:
[----:B------:R-:W-:-:S13]  /*3610*/  ISETP.NE.AND P0, PT, R0, 0x2, PT ;  /* 0x000000020000780c */ /* 0x000fda0003f05270 */
[----:B------:R-:W-:Y:S05]  /*3620*/  @!P0 BRA `(.L_x_11008) ;  /* 0x000000c000008947 */ /* 0x000fea0003800000 */
[----:B------:R-:W-:-:S13]  /*3630*/  ISETP.NE.AND P0, PT, R0, 0x3, PT ;  /* 0x000000030000780c */ /* 0x000fda0003f05270 */
[----:B------:R-:W-:Y:S05]  /*3640*/  @!P0 BRA `(.L_x_11009) ;  /* 0x0000006000008947 */ /* 0x000fea0003800000 */
[----:B------:R-:W-:-:S13]  /*3650*/  ISETP.NE.AND P0, PT, R0, 0x4, PT ;  /* 0x000000040000780c */ /* 0x000fda0003f05270 */
[----:B------:R-:W-:Y:S05]  /*3660*/  @P0 BRA `(.L_x_11007) ;  /* 0x00000d2000000947 */ /* 0x000fea0003800000 */
[----:B----4-:R-:W4:Y:S01]  /*3670*/  LDG.E.64 R20, [R2.64] ;  /* 0x0000002402147981 */ /* 0x010f22000c1e1b00 */
[----:B------:R-:W-:Y:S01]  /*3680*/  CS2R R22, SRZ ;  /* 0x0000000000167805 */ /* 0x000fe2000001ff00 */
[----:B----4-:R-:W0:Y:S01]  /*3690*/  I2F.F64.S64 R20, R20 ;  /* 0x0000001400147312 */ /* 0x010e220000301c00 */
[----:B------:R-:W-:Y:S05]  /*36a0*/  BRA `(.L_x_11002) ;  /* 0x00000eb000007947 */ /* 0x000fea0003800000 */
.L_x_11009:
[----:B----4-:R-:W4:Y:S01]  /*36b0*/  LDG.E R2, [R2.64] ;  /* 0x0000002402027981 */ /* 0x010f22000c1e1900 */
[----:B------:R-:W-:Y:S01]  /*36c0*/  CS2R R22, SRZ ;  /* 0x0000000000167805 */ /* 0x000fe2000001ff00 */
[----:B----4-:R0:W4:Y:S01]  /*36d0*/  I2F.F64 R20, R2 ;  /* 0x0000000200147312 */ /* 0x0101220000201c00 */
[----:B------:R-:W-:Y:S05]  /*36e0*/  BRA `(.L_x_11002) ;  /* 0x00000e7000007947 */ /* 0x000fea0003800000 */
.L_x_11008:
[----:B----4-:R-:W4:Y:S01]  /*36f0*/  LDG.E.U16 R2, [R2.64] ;  /* 0x0000002402027981 */ /* 0x010f22000c1e1500 */
[----:B------:R-:W-:Y:S01]  /*3700*/  CS2R R22, SRZ ;  /* 0x0000000000167805 */ /* 0x000fe2000001ff00 */
[----:B----4-:R0:W4:Y:S01]  /*3710*/  I2F.F64.S16 R20, R2 ;  /* 0x0000000200147312 */ /* 0x0101220000101c00 */
[----:B------:R-:W-:Y:S05]  /*3720*/  BRA `(.L_x_11002) ;  /* 0x00000e3000007947 */ /* 0x000fea0003800000 */
.L_x_11004:
[----:B------:R-:W-:-:S13]  /*3730*/  ISETP.GT.AND P0, PT, R0, 0x6, PT ;  /* 0x000000060000780c */ /* 0x000fda0003f04270 */
[----:B------:R-:W-:Y:S05]  /*3740*/  @P0 BRA `(.L_x_11010) ;  /* 0x000000f000000947 */ /* 0x000fea0003800000 */
[----:B------:R-:W-:-:S13]  /*3750*/  ISETP.NE.AND P0, PT, R0, 0x5, PT ;  /* 0x000000050000780c */ /* 0x000fda0003f05270 */
[----:B------:R-:W-:Y:S05]  /*3760*/  @!P0 BRA `(.L_x_11011) ;  /* 0x0000007000008947 */ /* 0x000fea0003800000 */
[----:B------:R-:W-:-:S13]  /*3770*/  ISETP.NE.AND P0, PT, R0, 0x6, PT ;  /* 0x000000060000780c */ /* 0x000fda0003f05270 */
[----:B------:R-:W-:Y:S05]  /*3780*/  @P0 BRA `(.L_x_11007) ;  /* 0x00000c0000000947 */ /* 0x000fea0003800000 */
[----:B----4-:R-:W4:Y:S01]  /*3790*/  LDG.E R20, [R2.64] ;  /* 0x0000002402147981 */ /* 0x010f22000c1e1900 */
[----:B------:R-:W-:Y:S01]  /*37a0*/  CS2R R22, SRZ ;  /* 0x0000000000167805 */ /* 0x000fe2000001ff00 */
[----:B----4-:R-:W-:-:S06]  /*37b0*/  FMUL.FTZ R20, R20, 1 ;  /* 0x3f80000014147820 */ /* 0x010fcc0000410000 */
[----:B------:R-:W0:Y:S01]  /*37c0*/  F2F.F64.F32 R20, R20 ;  /* 0x0000001400147310 */ /* 0x000e220000201800 */
[----:B------:R-:W-:Y:S05]  /*37d0*/  BRA `(.L_x_11002) ;  /* 0x00000d8000007947 */ /* 0x000fea0003800000 */
.L_x_11011:
[----:B----4-:R-:W4:Y:S01]  /*37e0*/  LDG.E.U16 R0, [R2.64] ;  /* 0x0000002402007981 */ /* 0x010f22000c1e1500 */
[----:B------:R-:W-:Y:S01]  /*37f0*/  CS2R R22, SRZ ;  /* 0x0000000000167805 */ /* 0x000fe2000001ff00 */
[----:B----4-:R-:W-:-:S05]  /*3800*/  HADD2.F32 R0, -RZ, R0.H0_H0 ;  /* 0x20000000ff007230 */ /* 0x010fca0000004100 */
[----:B------:R-:W-:-:S04]  /*3810*/  FMUL.FTZ R0, R0, 1 ;  /* 0x3f80000000007820 */ /* 0x000fc80000410000 */
[----:B------:R0:W4:Y:S01]  /*3820*/  F2F.F64.F32 R20, R0 ;  /* 0x0000000000147310 */ /* 0x0001220000201800 */
[----:B------:R-:W-:Y:S05]  /*3830*/  BRA `(.L_x_11002) ;  /* 0x00000d2000007947 */ /* 0x000fea0003800000 */
.L_x_11010:
[----:B------:R-:W-:-:S13]  /*3840*/  ISETP.NE.AND P0, PT, R0, 0x7, PT ;  /* 0x000000070000780c */ /* 0x000fda0003f05270 */
[----:B------:R-:W-:Y:S05]  /*3850*/  @!P0 BRA `(.L_x_11012) ;  /* 0x0000012000008947 */ /* 0x000fea0003800000 */
[----:B------:R-:W-:-:S13]  /*3860*/  ISETP.NE.AND P0, PT, R0, 0x8, PT ;  /* 0x000000080000780c */ /* 0x000fda0003f05270 */
[----:B------:R-:W-:Y:S05]  /*3870*/  @!P0 BRA `(.L_x_11013) ;  /* 0x0000008000008947 */ /* 0x000fea0003800000 */
[----:B------:R-:W-:-:S13]  /*3880*/  ISETP.NE.AND P0, PT, R0, 0x9, PT ;  /* 0x000000090000780c */ /* 0x000fda0003f05270 */
[----:B------:R-:W-:Y:S05]  /*3890*/  @P0 BRA `(.L_x_11007) ;  /* 0x00000af000000947 */ /* 0x000fea0003800000 */
[----:B----4-:R-:W4:Y:S02]  /*38a0*/  LDG.E.64 R2, [R2.64] ;  /* 0x0000002402027981 */ /* 0x010f24000c1e1b00 */
[----:B----4-:R-:W-:Y:S02]  /*38b0*/  FMUL.FTZ R22, R3, 1 ;  /* 0x3f80000003167820 */ /* 0x010fe40000410000 */
[----:B------:R-:W-:-:S04]  /*38c0*/  FMUL.FTZ R20, R2, 1 ;  /* 0x3f80000002147820 */ /* 0x000fc80000410000 */
[----:B------:R-:W0:Y:S08]  /*38d0*/  F2F.F64.F32 R22, R22 ;  /* 0x0000001600167310 */ /* 0x000e300000201800 */
[----:B------:R-:W4:Y:S01]  /*38e0*/  F2F.F64.F32 R20, R20 ;  /* 0x0000001400147310 */ /* 0x000f220000201800 */
[----:B------:R-:W-:Y:S05]  /*38f0*/  BRA `(.L_x_11002) ;  /* 0x00000c6000007947 */ /* 0x000fea0003800000 */
.L_x_11013:
[----:B----4-:R-:W4:Y:S02]  /*3900*/  LDG.E R0, [R2.64] ;  /* 0x0000002402007981 */ /* 0x010f24000c1e1900 */
[----:B----4-:R-:W-:-:S02]  /*3910*/  HADD2.F32 R4, -RZ, R0.H1_H1 ;  /* 0x30000000ff047230 */ /* 0x010fc40000004100 */
[----:B------:R-:W-:-:S03]  /*3920*/  HADD2.F32 R0, -RZ, R0.H0_H0 ;  /* 0x20000000ff007230 */ /* 0x000fc60000004100 */
[----:B------:R-:W-:Y:S02]  /*3930*/  FMUL.FTZ R4, R4, 1 ;  /* 0x3f80000004047820 */ /* 0x000fe40000410000 */
[----:B------:R-:W-:Y:S02]  /*3940*/  FMUL.FTZ R0, R0, 1 ;  /* 0x3f80000000007820 */ /* 0x000fe40000410000 */
[----:B------:R0:W4:Y:S08]  /*3950*/  F2F.F64.F32 R22, R4 ;  /* 0x0000000400167310 */ /* 0x0001300000201800 */
[----:B------:R0:W3:Y:S01]  /*3960*/  F2F.F64.F32 R20, R0 ;  /* 0x0000000000147310 */ /* 0x0000e20000201800 */
[----:B------:R-:W-:Y:S05]  /*3970*/  BRA `(.L_x_11002) ;  /* 0x00000be000007947 */ /* 0x000fea0003800000 */
.L_x_11012:
[----:B------:R0:W5:Y:S01]  /*3980*/  LDG.E.64 R20, [R2.64] ;  /* 0x0000002402147981 */ /* 0x000162000c1e1b00 */
[----:B------:R-:W-:Y:S01]  /*3990*/  CS2R R22, SRZ ;  /* 0x0000000000167805 */ /* 0x000fe2000001ff00 */
[----:B------:R-:W-:Y:S05]  /*39a0*/  BRA `(.L_x_11002) ;  /* 0x00000bb000007947 */ /* 0x000fea0003800000 */
.L_x_11003:
        /* <DEDUP_REMOVED lines=8> */
[----:B----4-:R-:W4:Y:S01]  /*3a30*/  LDG.E.U8 R2, [R2.64] ;  /* 0x0000002402027981 */ /* 0x010f22000c1e1100 */
[----:B------:R-:W-:Y:S01]  /*3a40*/  CS2R R22, SRZ ;  /* 0x0000000000167805 */ /* 0x000fe2000001ff00 */
[----:B------:R-:W-:Y:S01]  /*3a50*/  IMAD.MOV.U32 R20, RZ, RZ, RZ ;  /* 0x000000ffff147224 */ /* 0x000fe200078e00ff */
[----:B----4-:R-:W-:-:S04]  /*3a60*/  ISETP.NE.AND P0, PT, R2, RZ, PT ;  /* 0x000000ff0200720c */ /* 0x010fc80003f05270 */
[----:B------:R-:W-:Y:S01]  /*3a70*/  FSEL R21, RZ, 1.875, !P0 ;  /* 0x3ff00000ff157808 */ /* 0x000fe20004000000 */
[----:B------:R-:W-:Y:S05]  /*3a80*/  BRA `(.L_x_11002) ;  /* 0x00000ad000007947 */ /* 0x000fea0003800000 */
.L_x_11016:
[----:B------:R0:W5:Y:S01]  /*3a90*/  LDG.E.128 R20, [R2.64] ;  /* 0x0000002402147981 */ /* 0x000162000c1e1d00 */
[----:B------:R-:W-:Y:S05]  /*3aa0*/  BRA `(.L_x_11002) ;  /* 0x00000ab000007947 */ /* 0x000fea0003800000 */
.L_x_11015:
[----:B------:R-:W-:-:S13]  /*3ab0*/  ISETP.NE.AND P0, PT, R0, 0xf, PT ;  /* 0x0000000f0000780c */ /* 0x000fda0003f05270 */
[----:B------:R-:W-:Y:S05]  /*3ac0*/  @!P0 BRA `(.L_x_11017) ;  /* 0x000002b000008947 */ /* 0x000fea0003800000 */
[----:B------:R-:W-:-:S13]  /*3ad0*/  ISETP.NE.AND P0, PT, R0, 0x17, PT ;  /* 0x000000170000780c */ /* 0x000fda0003f05270 */
[----:B------:R-:W-:Y:S05]  /*3ae0*/  @!P0 BRA `(.L_x_11018) ;  /* 0x0000019000008947 */ /* 0x000fea0003800000 */
[----:B------:R-:W-:-:S13]  /*3af0*/  ISETP.NE.AND P0, PT, R0, 0x18, PT ;  /* 0x000000180000780c */ /* 0x000fda0003f05270 */
[----:B------:R-:W-:Y:S05]  /*3b00*/  @P0 BRA `(.L_x_11007) ;  /* 0x0000088000000947 */ /* 0x000fea0003800000 */
[----:B----4-:R-:W4:Y:S01]  /*3b10*/  LDG.E.U8 R0, [R2.64] ;  /* 0x0000002402007981 */ /* 0x010f22000c1e1100 */
        /* <DEDUP_REMOVED lines=22> */
.L_x_11018:
[----:B----4-:R-:W4:Y:S01]  /*3c80*/  LDG.E.U8 R2, [R2.64] ;  /* 0x0000002402027981 */ /* 0x010f22000c1e1100 */
        /* <DEDUP_REMOVED lines=15> */
.L_x_11017:
[----:B----4-:R-:W4:Y:S01]  /*3d80*/  LDG.E.U16 R0, [R2.64] ;  /* 0x0000002402007981 */ /* 0x010f22000c1e1500 */
[----:B------:R-:W-:Y:S01]  /*3d90*/  CS2R R22, SRZ ;  /* 0x0000000000167805 */ /* 0x000fe2000001ff00 */
[----:B----4-:R-:W-:-:S05]  /*3da0*/  PRMT R0, RZ, 0x5410, R0 ;  /* 0x00005410ff007816 */ /* 0x010fca0000000000 */
[----:B------:R-:W-:-:S04]  /*3db0*/  FMUL.FTZ R0, R0, 1 ;  /* 0x3f80000000007820 */ /* 0x000fc80000410000 */
[----:B------:R0:W4:Y:S01]  /*3dc0*/  F2F.F64.F32 R20, R0 ;  /* 0x0000000000147310 */ /* 0x0001220000201800 */
[----:B------:R-:W-:Y:S05]  /*3dd0*/  BRA `(.L_x_11002) ;  /* 0x0000078000007947 */ /* 0x000fea0003800000 */
.L_x_11014:
        /* <DEDUP_REMOVED lines=8> */
[----:B----4-:R-:W4:Y:S01]  /*3e60*/  LDG.E.U16 R2, [R2.64] ;  /* 0x0000002402027981 */ /* 0x010f22000c1e1500 */
[----:B------:R-:W-:Y:S01]  /*3e70*/  CS2R R22, SRZ ;  /* 0x0000000000167805 */ /* 0x000fe2000001ff00 */
[----:B----4-:R0:W4:Y:S01]  /*3e80*/  I2F.F64.U16 R20, R2 ;  /* 0x0000000200147312 */ /* 0x0101220000101800 */
[----:B------:R-:W-:Y:S05]  /*3e90*/  BRA `(.L_x_11002) ;  /* 0x000006c000007947 */ /* 0x000fea0003800000 */
.L_x_11021:
[----:B----4-:R-:W4:Y:S01]  /*3ea0*/  LDG.E.U8 R2, [R2.64] ;  /* 0x0000002402027981 */ /* 0x010f22000c1e1100 */
        /* <DEDUP_REMOVED lines=20> */
.L_x_11025:
[----:B------:R-:W-:Y:S05]  /*3ff0*/  BSYNC B1 ;  /* 0x0000000000017941 */ /* 0x000fea0003800000 */
.L_x_11024:
[----:B------:R-:W-:Y:S01]  /*4000*/  LEA R3, R0, 0x3b800000, 0x17 ;  /* 0x3b80000000037811 */ /* 0x000fe200078eb8ff */
[----:B------:R-:W-:-:S05]  /*4010*/  IMAD.SHL.U32 R0, R2, 0x100000, RZ ;  /* 0x0010000002007824 */ /* 0x000fca00078e00ff */
[----:B------:R-:W-:Y:S02]  /*4020*/  LOP3.LUT R0, R3, R0, R4, 0xfe, !PT ;  /* 0x0000000003007212 */ /* 0x000fe400078efe04 */
.L_x_11023:
[----:B------:R-:W-:Y:S05]  /*4030*/  BSYNC B0 ;  /* 0x0000000000007941 */ /* 0x000fea0003800000 */
.L_x_11022:
[----:B------:R-:W-:Y:S01]  /*4040*/  FMUL.FTZ R0, R0, 1 ;  /* 0x3f80000000007820 */ /* 0x000fe20000410000 */
[----:B------:R-:W-:-:S03]  /*4050*/  CS2R R22, SRZ ;  /* 0x0000000000167805 */ /* 0x000fc6000001ff00 */
[----:B------:R0:W4:Y:S01]  /*4060*/  F2F.F64.F32 R20, R0 ;  /* 0x0000000000147310 */ /* 0x0001220000201800 */
[----:B------:R-:W-:Y:S05]  /*4070*/  BRA `(.L_x_11002) ;  /* 0x000004e000007947 */ /* 0x000fea0003800000 */
.L_x_11020:
        /* <DEDUP_REMOVED lines=21> */
.L_x_11029:
[----:B------:R-:W-:Y:S05]  /*41d0*/  BSYNC B1 ;  /* 0x0000000000017941 */ /* 0x000fea0003800000 */
.L_x_11028:
[----:B------:R-:W-:Y:S01]  /*41e0*/  LEA R3, R0, 0x37800000, 0x17 ;  /* 0x3780000000037811 */ /* 0x000fe200078eb8ff */
[----:B------:R-:W-:-:S05]  /*41f0*/  IMAD.SHL.U32 R0, R2, 0x200000, RZ ;  /* 0x0020000002007824 */ /* 0x000fca00078e00ff */
[----:B------:R-:W-:Y:S02]  /*4200*/  LOP3.LUT R0, R3, R0, R4, 0xfe, !PT ;  /* 0x0000000003007212 */ /* 0x000fe400078efe04 */
.L_x_11027:
[----:B------:R-:W-:Y:S05]  /*4210*/  BSYNC B0 ;  /* 0x0000000000007941 */ /* 0x000fea0003800000 */
.L_x_11026:
[----:B------:R-:W-:Y:S01]  /*4220*/  FMUL.FTZ R0, R0, 1 ;  /* 0x3f80000000007820 */ /* 0x000fe20000410000 */
[----:B------:R-:W-:-:S03]  /*4230*/  CS2R R22, SRZ ;  /* 0x0000000000167805 */ /* 0x000fc6000001ff00 */
[----:B------:R0:W4:Y:S01]  /*4240*/  F2F.F64.F32 R20, R0 ;  /* 0x0000000000147310 */ /* 0x0001220000201800 */
[----:B------:R-:W-:Y:S05]  /*4250*/  BRA `(.L_x_11002) ;  /* 0x0000030000007947 */ /* 0x000fea0003800000 */
.L_x_11019:
[----:B------:R-:W-:-:S13]  /*4260*/  ISETP.NE.AND P0, PT, R0, 0x1c, PT ;  /* 0x0000001c0000780c */ /* 0x000fda0003f05270 */
[----:B------:R-:W-:Y:S05]  /*4270*/  @!P0 BRA `(.L_x_11030) ;  /* 0x000002b000008947 */ /* 0x000fea0003800000 */
[----:B------:R-:W-:-:S13]  /*4280*/  ISETP.NE.AND P0, PT, R0, 0x1d, PT ;  /* 0x0000001d0000780c */ /* 0x000fda0003f05270 */
[----:B------:R-:W-:Y:S05]  /*4290*/  @!P0 BRA `(.L_x_11031) ;  /* 0x0000025000008947 */ /* 0x000fea0003800000 */
[----:B------:R-:W-:-:S13]  /*42a0*/  ISETP.NE.AND P0, PT, R0, 0x2c, PT ;  /* 0x0000002c0000780c */ /* 0x000fda0003f05270 */
[----:B------:R-:W-:Y:S05]  /*42b0*/  @P0 BRA `(.L_x_11007) ;  /* 0x000000d000000947 */ /* 0x000fea0003800000 */
[----:B----4-:R-:W4:Y:S01]  /*42c0*/  LDG.E.U8 R2, [R2.64] ;  /* 0x0000002402027981 */ /* 0x010f22000c1e1100 */
[----:B------:R-:W-:Y:S01]  /*42d0*/  BSSY B0, `(.L_x_11032) ;  /* 0x0000007000007945 */ /* 0x000fe20003800000 */
[----:B------:R-:W-:Y:S01]  /*42e0*/  IMAD.MOV.U32 R0, RZ, RZ, 0x400000 ;  /* 0x00400000ff007424 */ /* 0x000fe200078e00ff */
[----:B----4-:R-:W-:-:S13]  /*42f0*/  ISETP.NE.AND P0, PT, R2, RZ, PT ;  /* 0x000000ff0200720c */ /* 0x010fda0003f05270 */
[----:B------:R-:W-:Y:S05]  /*4300*/  @!P0 BRA `(.L_x_11033) ;  /* 0x0000003000008947 */ /* 0x000fea0003800000 */
[----:B------:R-:W-:-:S13]  /*4310*/  ISETP.NE.AND P0, PT, R2, 0xff, PT ;  /* 0x000000ff0200780c */ /* 0x000fda0003f05270 */
[----:B------:R-:W-:Y:S02]  /*4320*/  @!P0 IMAD.MOV.U32 R0, RZ, RZ, 0x7f800001 ;  /* 0x7f800001ff008424 */ /* 0x000fe400078e00ff */
[----:B------:R-:W-:Y:S02]  /*4330*/  @P0 IMAD.SHL.U32 R0, R2, 0x800000, RZ ;  /* 0x0080000002000824 */ /* 0x000fe400078e00ff */
.L_x_11033:
[----:B------:R-:W-:Y:S05]  /*4340*/  BSYNC B0 ;  /* 0x0000000000007941 */ /* 0x000fea0003800000 */
.L_x_11032:
[----:B------:R-:W-:Y:S01]  /*4350*/  FMUL.FTZ R0, R0, 1 ;  /* 0x3f80000000007820 */ /* 0x000fe20000410000 */
[----:B------:R-:W-:-:S03]  /*4360*/  CS2R R22, SRZ ;  /* 0x0000000000167805 */ /* 0x000fc6000001ff00 */
[----:B------:R0:W4:Y:S01]  /*4370*/  F2F.F64.F32 R20, R0 ;  /* 0x0000000000147310 */ /* 0x0001220000201800 */
[----:B------:R-:W-:Y:S05]  /*4380*/  BRA `(.L_x_11002) ;  /* 0x000001d000007947 */ /* 0x000fea0003800000 */
.L_x_11007:
        /* <DEDUP_REMOVED lines=22> */
.L_x_11031:
[----:B----4-:R-:W4:Y:S01]  /*44f0*/  LDG.E.64 R20, [R2.64] ;  /* 0x0000002402147981 */ /* 0x010f22000c1e1b00 */
[----:B------:R-:W-:Y:S01]  /*4500*/  CS2R R22, SRZ ;  /* 0x0000000000167805 */ /* 0x000fe2000001ff00 */
[----:B----4-:R-:W0:Y:S01]  /*4510*/  I2F.F64.U64 R20, R20 ;  /* 0x0000001400147312 */ /* 0x010e220000301800 */
[----:B------:R-:W-:Y:S05]  /*4520*/  BRA `(.L_x_11002) ;  /* 0x0000003000007947 */ /* 0x000fea0003800000 */
.L_x_11030:
[----:B----4-:R-:W4:Y:S01]  /*4530*/  LDG.E R2, [R2.64] ;  /* 0x0000002402027981 */ /* 0x010f22000c1e1900 */
[----:B------:R-:W-:Y:S01]  /*4540*/  CS2R R22, SRZ ;  /* 0x0000000000167805 */ /* 0x000fe2000001ff00 */
[----:B----4-:R0:W4:Y:S06]  /*4550*/  I2F.F64.U32 R20, R2 ;  /* 0x0000000200147312 */ /* 0x01012c0000201800 */
.L_x_11002:
[----:B------:R-:W-:Y:S05]  /*4560*/  BSYNC B6 ;  /* 0x0000000000067941 */ /* 0x000fea0003800000 */
.L_x_11001:
[----:B------:R-:W-:Y:S01]  /*4570*/  ISETP.NE.AND P0, PT, R28, RZ, PT ;  /* 0x000000ff1c00720c */ /* 0x000fe20003f05270 */
[----:B------:R-:W-:Y:S01]  /*4580*/  BSSY B2, `(.L_x_11034) ;  /* 0x0000713000027945 */ /* 0x000fe20003800000 */
[----:B------:R-:W-:Y:S01]  /*4590*/  CS2R R6, SRZ ;  /* 0x0000000000067805 */ /* 0x000fe2000001ff00 */
[----:B0-----:R-:W-:-:S10]  /*45a0*/  CS2R R4, SRZ ;  /* 0x0000000000047805 */ /* 0x001fd4000001ff00 */
[----:B------:R-:W-:Y:S05]  /*45b0*/  @P0 BRA `(.L_x_11035) ;  /* 0x000070f000000947 */ /* 0x000fea0003800000 */
[----:B------:R-:W-:Y:S01]  /*45c0*/  IMAD.MOV.U32 R6, RZ, RZ, 0x33145c07 ;  /* 0x33145c07ff067424 */ /* 0x000fe200078e00ff */
[----:B-----5:R-:W0:Y:S01]  /*45d0*/  DSETP.GTU.AND P0, PT, |R18|, +INF , PT ;  /* 0x7ff000001200742a */ /* 0x020e220003f0c200 */
[----:B------:R-:W-:Y:S01]  /*45e0*/  IMAD.MOV.U32 R7, RZ, RZ, 0x3c91a626 ;  /* 0x3c91a626ff077424 */ /* 0x000fe200078e00ff */
[----:B------:R-:W-:Y:S02]  /*45f0*/  BSSY B1, `(.L_x_11036) ;  /* 0x00006fd000017945 */ /* 0x000fe40003800000 */
[----:B--2---:R-:W-:Y:S02]  /*4600*/  DADD R4, -RZ, |R16| ;  /* 0x00000000ff047229 */ /* 0x004fe40000000510 */
[----:B------:R2:W-:Y:S02]  /*4610*/  STL.64 [R1+0x8], R6 ;  /* 0x0000080601007387 */ /* 0x0005e40000100a00 */
[----:B0-----:R-:W0:-:S04]  /*4620*/  DSETP.GTU.OR P0, PT, |R16|, +INF , P0 ;  /* 0x7ff000001000742a */ /* 0x001e08000070c600 */
[----:B------:R2:W4:-:S10]  /*4630*/  DADD R2, -RZ, |R18| ;  /* 0x00000000ff027229 */ /* 0x0005140000000512 */
[----:B0-----:R-:W-:Y:S05]  /*4640*/  @P0 BRA `(.L_x_11037) ;  /* 0x00006e4000000947 */ /* 0x001fea0003800000 */
[----:B--2-4-:R-:W0:Y:S01]  /*4650*/  DSETP.GT.AND P0, PT, R2, 4.50359962737049600000e+15, PT ;  /* 0x433000000200742a */ /* 0x014e220003f04000 */
        /* <DEDUP_REMOVED lines=13> */
[----:B------:R-:W0:Y:S01]  /*4730*/  DADD R42, R4, 1 ;  /* 0x3ff00000042a7429 */ /* 0x000e220000000000 */
[----:B------:R-:W-:Y:S01]  /*4740*/  IMAD.MOV.U32 R12, RZ, RZ, RZ ;  /* 0x000000ffff0c7224 */ /* 0x000fe200078e00ff */
[----:B------:R-:W-:Y:S01]  /*4750*/  BSSY B3, `(.L_x_11041) ;  /* 0x000024d000037945 */ /* 0x000fe20003800000 */
[----:B------:R-:W-:Y:S01]  /*4760*/  IMAD.MOV.U32 R30, RZ, RZ, RZ ;  /* 0x000000ffff1e7224 */ /* 0x000fe200078e00ff */
[----:B------:R-:W-:-:S04]  /*4770*/  DADD R28, -RZ, |R2| ;  /* 0x00000000ff1c7229 */ /* 0x000fc80000000502 */
[----:B0-2---:R-:W0:-:S04]  /*4780*/  DADD R6, -RZ, |R42| ;  /* 0x00000000ff067229 */ /* 0x005e08000000052a */
[----:B------:R-:W2:-:S06]  /*4790*/  DADD R44, R4, -1 ;  /* 0xbff00000042c7429 */ /* 0x000e8c0000000000 */
[CC--:B0-----:R-:W-:Y:S01]  /*47a0*/  ISETP.GT.U32.AND P1, PT, R6.reuse, R28.reuse, PT ;  /* 0x0000001c0600720c */ /* 0x0c1fe20003f24070 */
[----:B--2---:R-:W0:Y:S01]  /*47b0*/  DADD R36, -RZ, |R44| ;  /* 0x00000000ff247229 */ /* 0x004e22000000052c */
[CC--:B------:R-:W-:Y:S02]  /*47c0*/  ISETP.LT.U32.AND P0, PT, R6.reuse, R28.reuse, PT ;  /* 0x0000001c0600720c */ /* 0x0c0fe40003f01070 */
[CC--:B------:R-:W-:Y:S02]  /*47d0*/  ISETP.GT.U32.AND.EX P1, PT, R7.reuse, R29.reuse, PT, P1 ;  /* 0x0000001d0700720c */ /* 0x0c0fe40003f24110 */
[CC--:B------:R-:W-:Y:S02]  /*47e0*/  ISETP.LT.U32.AND.EX P0, PT, R7.reuse, R29.reuse, PT, P0 ;  /* 0x0000001d0700720c */ /* 0x0c0fe40003f01100 */
[----:B------:R-:W-:Y:S02]  /*47f0*/  SEL R11, R7, R29, P1 ;  /* 0x0000001d070b7207 */ /* 0x000fe40000800000 */
[----:B------:R-:W-:-:S02]  /*4800*/  SEL R0, R6, R28, P0 ;  /* 0x0000001c06007207 */ /* 0x000fc40000000000 */
[----:B------:R-:W-:Y:S02]  /*4810*/  LOP3.LUT R54, R11, 0xffc00000, RZ, 0xc0, !PT ;  /* 0xffc000000b367812 */ /* 0x000fe400078ec0ff */
[----:B------:R-:W-:Y:S02]  /*4820*/  SEL R53, R7, R29, P0 ;  /* 0x0000001d07357207 */ /* 0x000fe40000000000 */
[-C--:B0-----:R-:W-:Y:S02]  /*4830*/  ISETP.GT.U32.AND P3, PT, R36, R28.reuse, PT ;  /* 0x0000001c2400720c */ /* 0x081fe40003f64070 */
[-C--:B------:R-:W-:Y:S01]  /*4840*/  SEL R10, R6, R28.reuse, P1 ;  /* 0x0000001c060a7207 */ /* 0x080fe20000800000 */
[----:B------:R-:W-:Y:S01]  /*4850*/  IMAD.MOV.U32 R6, RZ, RZ, R0 ;  /* 0x000000ffff067224 */ /* 0x000fe200078e0000 */
[----:B------:R-:W-:Y:S01]  /*4860*/  IADD3 R13, -R54, 0x7fd00000, RZ ;  /* 0x7fd00000360d7810 */ /* 0x000fe20007ffe1ff */
[----:B------:R-:W-:Y:S01]  /*4870*/  IMAD.MOV.U32 R7, RZ, RZ, R53 ;  /* 0x000000ffff077224 */ /* 0x000fe200078e0035 */
[----:B------:R-:W-:-:S02]  /*4880*/  ISETP.LT.U32.AND P2, PT, R36, R28, PT ;  /* 0x0000001c2400720c */ /* 0x000fc40003f41070 */
[CC--:B------:R-:W-:Y:S02]  /*4890*/  ISETP.GT.U32.AND.EX P3, PT, R37.reuse, R29.reuse, PT, P3 ;  /* 0x0000001d2500720c */ /* 0x0c0fe40003f64130 */
[CC--:B------:R-:W-:Y:S01]  /*48a0*/  ISETP.LT.U32.AND.EX P0, PT, R37.reuse, R29.reuse, PT, P2 ;  /* 0x0000001d2500720c */ /* 0x0c0fe20003f01120 */
[C---:B------:R-:W-:Y:S01]  /*48b0*/  DMUL R14, R12.reuse, R10 ;  /* 0x0000000a0c0e7228 */ /* 0x040fe20000000000 */
[-C--:B------:R-:W-:Y:S02]  /*48c0*/  SEL R9, R37, R29.reuse, P3 ;  /* 0x0000001d25097207 */ /* 0x080fe40001800000 */
[----:B------:R-:W-:Y:S01]  /*48d0*/  SEL R50, R36, R28, P0 ;  /* 0x0000001c24327207 */ /* 0x000fe20000000000 */
[----:B------:R-:W0:Y:S01]  /*48e0*/  DMUL R12, R12, R6 ;  /* 0x000000060c0c7228 */ /* 0x000e220000000000 */
[----:B------:R-:W-:Y:S02]  /*48f0*/  LOP3.LUT R52, R9, 0xffc00000, RZ, 0xc0, !PT ;  /* 0xffc0000009347812 */ /* 0x000fe400078ec0ff */
[----:B------:R-:W-:-:S02]  /*4900*/  SEL R51, R37, R29, P0 ;  /* 0x0000001d25337207 */ /* 0x000fc40000000000 */
[----:B------:R-:W-:Y:S01]  /*4910*/  SEL R8, R36, R28, P3 ;  /* 0x0000001c24087207 */ /* 0x000fe20001800000 */
[----:B0-----:R0:W2:Y:S01]  /*4920*/  DMUL R36, R12, R12 ;  /* 0x0000000c0c247228 */ /* 0x0010a20000000000 */
[----:B------:R-:W-:Y:S01]  /*4930*/  IADD3 R31, -R52, 0x7fd00000, RZ ;  /* 0x7fd00000341f7810 */ /* 0x000fe20007ffe1ff */
[----:B0-----:R-:W-:Y:S01]  /*4940*/  IMAD.MOV.U32 R12, RZ, RZ, R50 ;  /* 0x000000ffff0c7224 */ /* 0x001fe200078e0032 */
[----:B------:R-:W-:Y:S01]  /*4950*/  LOP3.LUT R55, R54, 0x100000, RZ, 0xfc, !PT ;  /* 0x0010000036377812 */ /* 0x000fe200078efcff */
[----:B------:R-:W-:Y:S02]  /*4960*/  IMAD.MOV.U32 R13, RZ, RZ, R51 ;  /* 0x000000ffff0d7224 */ /* 0x000fe400078e0033 */
[----:B--2---:R0:W2:Y:S01]  /*4970*/  DFMA R14, R14, R14, R36 ;  /* 0x0000000e0e0e722b */ /* 0x0040a20000000024 */
[----:B------:R-:W-:Y:S02]  /*4980*/  IMAD.MOV.U32 R54, RZ, RZ, RZ ;  /* 0x000000ffff367224 */ /* 0x000fe400078e00ff */
[----:B0-----:R-:W-:Y:S01]  /*4990*/  IMAD.MOV.U32 R36, RZ, RZ, c[0x2][0xc] ;  /* 0x00800300ff247624 */ /* 0x001fe200078e00ff */
[----:B------:R-:W-:-:S04]  /*49a0*/  DMUL R28, R30, R8 ;  /* 0x000000081e1c7228 */ /* 0x000fc80000000000 */
[----:B------:R-:W0:-:S04]  /*49b0*/  DMUL R30, R30, R12 ;  /* 0x0000000c1e1e7228 */ /* 0x000e080000000000 */
[----:B--2---:R-:W-:-:S04]  /*49c0*/  DSETP.MIN.AND P0, P1, R14, c[0x2][0x8], PT ;  /* 0x008002000e00762a */ /* 0x004fc80003900000 */
[----:B0-----:R-:W0:-:S06]  /*49d0*/  DMUL R30, R30, R30 ;  /* 0x0000001e1e1e7228 */ /* 0x001e0c0000000000 */
[----:B0-----:R0:W2:Y:S02]  /*49e0*/  DFMA R28, R28, R28, R30 ;  /* 0x0000001c1c1c722b */ /* 0x0010a4000000001e */
[----:B0-----:R-:W-:Y:S02]  /*49f0*/  IMAD.MOV.U32 R30, RZ, RZ, R15 ;  /* 0x000000ffff1e7224 */ /* 0x001fe400078e000f */
[----:B------:R-:W-:Y:S02]  /*4a00*/  IMAD.MOV.U32 R31, RZ, RZ, c[0x2][0xc] ;  /* 0x00800300ff1f7624 */ /* 0x000fe400078e00ff */
[----:B--2---:R-:W0:Y:S01]  /*4a10*/  DSETP.MIN.AND P2, P3, R28, c[0x2][0x8], PT ;  /* 0x008002001c00762a */ /* 0x004e220003b40000 */
[----:B------:R-:W-:Y:S01]  /*4a20*/  FSEL R39, R30, c[0x2][0xc], P0 ;  /* 0x008003001e277a08 */ /* 0x000fe20000000000 */
[----:B------:R-:W-:Y:S01]  /*4a30*/  IMAD.MOV.U32 R30, RZ, RZ, R14 ;  /* 0x000000ffff1e7224 */ /* 0x000fe200078e000e */
[----:B------:R-:W-:Y:S01]  /*4a40*/  @P1 LOP3.LUT R39, R31, 0x80000, RZ, 0xfc, !PT ;  /* 0x000800001f271812 */ /* 0x000fe200078efcff */
[----:B------:R-:W-:Y:S01]  /*4a50*/  IMAD.MOV.U32 R31, RZ, RZ, R29 ;  /* 0x000000ffff1f7224 */ /* 0x000fe200078e001d */
[----:B------:R-:W-:-:S02]  /*4a60*/  ISETP.GE.U32.AND P1, PT, R53, 0x7ff00000, PT ;  /* 0x7ff000003500780c */ /* 0x000fc40003f26070 */
[----:B------:R-:W-:Y:S01]  /*4a70*/  SEL R38, R30, c[0x2][0x8], P0 ;  /* 0x008002001e267a07 */ /* 0x000fe20000000000 */
[----:B------:R-:W-:Y:S01]  /*4a80*/  IMAD.MOV.U32 R30, RZ, RZ, R28 ;  /* 0x000000ffff1e7224 */ /* 0x000fe200078e001c */
[----:B0-----:R-:W-:Y:S01]  /*4a90*/  FSEL R49, R31, c[0x2][0xc], P2 ;  /* 0x008003001f317a08 */ /* 0x001fe20001000000 */
[----:B------:R0:W-:Y:S01]  /*4aa0*/  DSETP.NEU.AND P0, PT, R6, RZ, PT ;  /* 0x000000ff0600722a */ /* 0x0001e20003f0d000 */
[----:B------:R-:W2:Y:S01]  /*4ab0*/  MUFU.RSQ64H R31, R39 ;  /* 0x00000027001f7308 */ /* 0x000ea20000001c00 */
[----:B0-----:R-:W-:Y:S01]  /*4ac0*/  IMAD.MOV.U32 R6, RZ, RZ, 0x0 ;  /* 0x00000000ff067424 */ /* 0x001fe200078e00ff */
[----:B------:R-:W-:Y:S01]  /*4ad0*/  SEL R48, R30, c[0x2][0x8], P2 ;  /* 0x008002001e307a07 */ /* 0x000fe20001000000 */
[----:B------:R-:W-:Y:S01]  /*4ae0*/  IMAD.MOV.U32 R30, RZ, RZ, RZ ;  /* 0x000000ffff1e7224 */ /* 0x000fe200078e00ff */
[----:B------:R-:W-:Y:S01]  /*4af0*/  @P3 LOP3.LUT R49, R36, 0x80000, RZ, 0xfc, !PT ;  /* 0x0008000024313812 */ /* 0x000fe200078efcff */
[----:B------:R-:W-:Y:S01]  /*4b00*/  IMAD.MOV.U32 R36, RZ, RZ, RZ ;  /* 0x000000ffff247224 */ /* 0x000fe200078e00ff */
[----:B------:R-:W-:Y:S01]  /*4b10*/  ISETP.GE.U32.AND P3, PT, R51, 0x7ff00000, PT ;  /* 0x7ff000003300780c */ /* 0x000fe20003f66070 */
[----:B------:R-:W-:Y:S01]  /*4b20*/  IMAD.MOV.U32 R7, RZ, RZ, 0x3fd80000 ;  /* 0x3fd80000ff077424 */ /* 0x000fe200078e00ff */
[----:B------:R-:W0:Y:S01]  /*4b30*/  MUFU.RSQ64H R37, R49 ;  /* 0x0000003100257308 */ /* 0x000e220000001c00 */
[----:B------:R-:W-:-:S04]  /*4b40*/  DSETP.NEU.AND P2, PT, R12, RZ, PT ;  /* 0x000000ff0c00722a */ /* 0x000fc80003f4d000 */
[----:B--2---:R-:W2:-:S06]  /*4b50*/  DMUL R46, R30, R30 ;  /* 0x0000001e1e2e7228 */ /* 0x004e8c0000000000 */
[----:B--2---:R-:W2:-:S04]  /*4b60*/  DFMA R46, R38, -R46, 1 ;  /* 0x3ff00000262e742b */ /* 0x004e88000000082e */
[----:B0-----:R-:W0:-:S04]  /*4b70*/  DMUL R40, R36, R36 ;  /* 0x0000002424287228 */ /* 0x001e080000000000 */
[----:B--2---:R-:W-:-:S04]  /*4b80*/  DMUL R38, R30, R46 ;  /* 0x0000002e1e267228 */ /* 0x004fc80000000000 */
[----:B0-----:R-:W0:-:S04]  /*4b90*/  DFMA R40, R48, -R40, 1 ;  /* 0x3ff000003028742b */ /* 0x001e080000000828 */
[----:B------:R-:W2:-:S04]  /*4ba0*/  DFMA R46, R46, R6, 0.5 ;  /* 0x3fe000002e2e742b */ /* 0x000e880000000006 */
[----:B0-----:R-:W-:-:S04]  /*4bb0*/  DFMA R48, R40, R6, 0.5 ;  /* 0x3fe000002830742b */ /* 0x001fc80000000006 */
[----:B------:R-:W0:-:S04]  /*4bc0*/  DMUL R40, R36, R40 ;  /* 0x0000002824287228 */ /* 0x000e080000000000 */
[----:B--2---:R-:W2:-:S04]  /*4bd0*/  DFMA R38, R46, R38, R30 ;  /* 0x000000262e26722b */ /* 0x004e88000000001e */
[----:B0-----:R-:W0:-:S04]  /*4be0*/  DFMA R40, R48, R40, R36 ;  /* 0x000000283028722b */ /* 0x001e080000000024 */
[----:B--2---:R2:W4:Y:S02]  /*4bf0*/  DMUL R38, R14, R38 ;  /* 0x000000260e267228 */ /* 0x0045240000000000 */
[----:B--2---:R-:W-:Y:S01]  /*4c00*/  LOP3.LUT R15, R52, 0x100000, RZ, 0xfc, !PT ;  /* 0x00100000340f7812 */ /* 0x004fe200078efcff */
[----:B------:R-:W-:Y:S01]  /*4c10*/  IMAD.MOV.U32 R14, RZ, RZ, RZ ;  /* 0x000000ffff0e7224 */ /* 0x000fe200078e00ff */
[----:B0-----:R-:W0:-:S04]  /*4c20*/  DMUL R40, R28, R40 ;  /* 0x000000281c287228 */ /* 0x001e080000000000 */
[----:B----4-:R-:W2:-:S04]  /*4c30*/  DMUL R38, R38, R54 ;  /* 0x0000003626267228 */ /* 0x010e880000000000 */
[----:B0-----:R-:W0:-:S06]  /*4c40*/  DMUL R40, R40, R14 ;  /* 0x0000000e28287228 */ /* 0x001e0c0000000000 */
[----:B--2---:R-:W-:Y:S02]  /*4c50*/  @!P1 FSEL R0, R10, R38, !P0 ;  /* 0x000000260a009208 */ /* 0x004fe40004000000 */
[----:B------:R-:W-:Y:S02]  /*4c60*/  @!P1 FSEL R53, R11, R39, !P0 ;  /* 0x000000270b359208 */ /* 0x000fe40004000000 */
[----:B0-----:R-:W-:Y:S01]  /*4c70*/  @!P3 FSEL R50, R8, R40, !P2 ;  /* 0x000000280832b208 */ /* 0x001fe20005000000 */
[----:B------:R-:W-:Y:S01]  /*4c80*/  IMAD.MOV.U32 R48, RZ, RZ, R0 ;  /* 0x000000ffff307224 */ /* 0x000fe200078e0000 */
[----:B------:R-:W-:Y:S01]  /*4c90*/  @!P3 FSEL R51, R9, R41, !P2 ;  /* 0x000000290933b208 */ /* 0x000fe20005000000 */
[----:B------:R-:W-:-:S06]  /*4ca0*/  IMAD.MOV.U32 R49, RZ, RZ, R53 ;  /* 0x000000ffff317224 */ /* 0x000fcc00078e0035 */
        /* <DEDUP_REMOVED lines=21> */
[----:B0-----:R0:W2:Y:S01]  /*4e00*/  DFMA R10, R14, R28, R30 ;  /* 0x0000001c0e0a722b */ /* 0x0010a2000000001e */
[----:B------:R-:W-:Y:S05]  /*4e10*/  @!P0 BRA `(.L_x_11044) ;  /* 0x0000006000008947 */ /* 0x000fea0003800000 */
[----:B0-----:R-:W-:Y:S01]  /*4e20*/  IMAD.MOV.U32 R28, RZ, RZ, R6 ;  /* 0x000000ffff1c7224 */ /* 0x001fe200078e0006 */
[----:B------:R-:W-:Y:S01]  /*4e30*/  MOV R0, 0x4e80 ;  /* 0x00004e8000007802 */ /* 0x000fe20000000f00 */
[----:B------:R-:W-:Y:S02]  /*4e40*/  IMAD.MOV.U32 R13, RZ, RZ, R37 ;  /* 0x000000ffff0d7224 */ /* 0x000fe400078e0025 */
[----:B--2---:R-:W-:Y:S02]  /*4e50*/  IMAD.MOV.U32 R10, RZ, RZ, R30 ;  /* 0x000000ffff0a7224 */ /* 0x004fe400078e001e */
[----:B------:R-:W-:Y:S02]  /*4e60*/  IMAD.MOV.U32 R11, RZ, RZ, R31 ;  /* 0x000000ffff0b7224 */ /* 0x000fe400078e001f */
[----:B-1-3--:R-:W-:Y:S05]  /*4e70*/  CALL.REL.NOINC `($__internal_21_$__cuda_sm20_dsqrt_rn_f64_mediumpath_v1) ;  /* 0x0002072000007944 */ /* 0x00afea0003c00000 */
.L_x_11044:
[----:B------:R-:W-:Y:S05]  /*4e80*/  BSYNC B4 ;  /* 0x0000000000047941 */ /* 0x000fea0003800000 */
.L_x_11043:
[----:B-12---:R-:W1:-:S10]  /*4e90*/  DADD R6, R8, R10 ;  /* 0x0000000008067229 */ /* 0x006e54000000000a */
[----:B-1----:R-:W-:Y:S01]  /*4ea0*/  ISETP.GT.AND P0, PT, R7, 0xfffff, PT ;  /* 0x000fffff0700780c */ /* 0x002fe20003f04270 */
[----:B------:R-:W-:Y:S02]  /*4eb0*/  IMAD.MOV.U32 R10, RZ, RZ, R6 ;  /* 0x000000ffff0a7224 */ /* 0x000fe400078e0006 */
[----:B------:R-:W-:-:S10]  /*4ec0*/  IMAD.MOV.U32 R11, RZ, RZ, R7 ;  /* 0x000000ffff0b7224 */ /* 0x000fd400078e0007 */
[----:B------:R-:W1:-:S10]  /*4ed0*/  @!P0 DMUL R10, R10, 1.80143985094819840000e+16 ;  /* 0x435000000a0a8828 */ /* 0x000e540000000000 */
[----:B-1----:R-:W-:Y:S02]  /*4ee0*/  @!P0 IMAD.MOV.U32 R7, RZ, RZ, R11 ;  /* 0x000000ffff078224 */ /* 0x002fe400078e000b */
        /* <DEDUP_REMOVED lines=55> */
.L_x_11042:
        /* <DEDUP_REMOVED lines=16> */
[----:B------:R-:W2:Y:S02]  /*5360*/  DMUL R28, R2, R2 ;  /* 0x00000002021c7228 */ /* 0x000ea40000000000 */
[----:B0-----:R-:W0:Y:S08]  /*5370*/  MUFU.RCP64H R7, R11 ;  /* 0x0000000b00077308 */ /* 0x001e300000001800 */
[----:B--2---:R-:W-:Y:S01]  /*5380*/  FSETP.GEU.AND P1, PT, |R29|, 6.5827683646048100446e-37, PT ;  /* 0x036000001d00780b */ /* 0x004fe20003f2e200 */
        /* <DEDUP_REMOVED lines=14> */
[----:B-1-3--:R-:W-:Y:S05]  /*5470*/  CALL.REL.NOINC `($__internal_20_$__cuda_sm20_div_rn_f64_full) ;  /* 0x0001fb0000007944 */ /* 0x00afea0003c00000 */
.L_x_11052:
[----:B------:R-:W-:Y:S05]  /*5480*/  BSYNC B5 ;  /* 0x0000000000057941 */ /* 0x000fea0003800000 */
.L_x_11051:
[----:B------:R-:W-:Y:S02]  /*5490*/  IMAD.MOV.U32 R6, RZ, RZ, R38 ;  /* 0x000000ffff067224 */ /* 0x000fe400078e0026 */
[----:B------:R-:W-:Y:S01]  /*54a0*/  IMAD.MOV.U32 R7, RZ, RZ, R39 ;  /* 0x000000ffff077224 */ /* 0x000fe200078e0027 */
[----:B------:R-:W-:Y:S05]  /*54b0*/  BRA `(.L_x_11050) ;  /* 0x0000001000007947 */ /* 0x000fea0003800000 */
.L_x_11049:
[----:B------:R0:W2:-:S06]  /*54c0*/  DADD R6, -R42, R48 ;  /* 0x000000002a067229 */ /* 0x00008c0000000130 */
.L_x_11050:
[----:B------:R-:W-:Y:S05]  /*54d0*/  BSYNC B4 ;  /* 0x0000000000047941 */ /* 0x000fea0003800000 */
.L_x_11048:
[----:B------:R-:W4:Y:S01]  /*54e0*/  DADD R12, -R4, 1 ;  /* 0x3ff00000040c7429 */ /* 0x000f220000000100 */
[----:B------:R-:W-:Y:S05]  /*54f0*/  BSSY B4, `(.L_x_11053) ;  /* 0x0000021000047945 */ /* 0x000fea0003800000 */
[----:B----4-:R-:W4:-:S14]  /*5500*/  DSETP.GEU.AND P0, PT, R12, RZ, PT ;  /* 0x000000ff0c00722a */ /* 0x010f1c0003f0e000 */
[----:B----4-:R-:W-:Y:S05]  /*5510*/  @!P0 BRA `(.L_x_11054) ;  /* 0x000001d000008947 */ /* 0x010fea0003800000 */
[----:B------:R-:W4:Y:S01]  /*5520*/  DSETP.NEU.AND P0, PT, R12, RZ, PT ;  /* 0x000000ff0c00722a */ /* 0x000f220003f0d000 */
[----:B------:R-:W-:Y:S02]  /*5530*/  IMAD.MOV.U32 R10, RZ, RZ, R2 ;  /* 0x000000ffff0a7224 */ /* 0x000fe400078e0002 */
[----:B------:R-:W-:-:S11]  /*5540*/  IMAD.MOV.U32 R11, RZ, RZ, R3 ;  /* 0x000000ffff0b7224 */ /* 0x000fd600078e0003 */
[----:B----4-:R-:W-:Y:S05]  /*5550*/  @!P0 BRA `(.L_x_11055) ;  /* 0x000001a000008947 */ /* 0x010fea0003800000 */
[----:B------:R4:W5:Y:S01]  /*5560*/  DADD R10, R50, R12 ;  /* 0x00000000320a7229 */ /* 0x000962000000000c */
[----:B------:R-:W-:Y:S01]  /*5570*/  BSSY B5, `(.L_x_11056) ;  /* 0x0000014000057945 */ /* 0x000fe20003800000 */
[----:B----4-:R-:W-:Y:S02]  /*5580*/  IMAD.MOV.U32 R12, RZ, RZ, 0x1 ;  /* 0x00000001ff0c7424 */ /* 0x010fe400078e00ff */
[----:B------:R-:W4:Y:S02]  /*5590*/  DMUL R30, R2, R2 ;  /* 0x00000002021e7228 */ /* 0x000f240000000000 */
[----:B-----5:R-:W5:Y:S08]  /*55a0*/  MUFU.RCP64H R13, R11 ;  /* 0x0000000b000d7308 */ /* 0x020f700000001800 */
[----:B----4-:R-:W-:Y:S01]  /*55b0*/  FSETP.GEU.AND P1, PT, |R31|, 6.5827683646048100446e-37, PT ;  /* 0x036000001f00780b */ /* 0x010fe20003f2e200 */
[----:B-----5:R-:W4:-:S06]  /*55c0*/  DFMA R14, -R10, R12, 1 ;  /* 0x3ff000000a0e742b */ /* 0x020f0c000000010c */
[----:B----4-:R-:W4:-:S06]  /*55d0*/  DFMA R14, R14, R14, R14 ;  /* 0x0000000e0e0e722b */ /* 0x010f0c000000000e */
[----:B----4-:R-:W4:-:S06]  /*55e0*/  DFMA R14, R12, R14, R12 ;  /* 0x0000000e0c0e722b */ /* 0x010f0c000000000c */
[----:B----4-:R-:W4:-:S06]  /*55f0*/  DFMA R12, -R10, R14, 1 ;  /* 0x3ff000000a0c742b */ /* 0x010f0c000000010e */
[----:B----4-:R-:W4:-:S06]  /*5600*/  DFMA R12, R14, R12, R14 ;  /* 0x0000000c0e0c722b */ /* 0x010f0c000000000e */
[----:B----4-:R-:W4:-:S06]  /*5610*/  DMUL R14, R30, R12 ;  /* 0x0000000c1e0e7228 */ /* 0x010f0c0000000000 */
[----:B----4-:R-:W4:-:S06]  /*5620*/  DFMA R28, -R10, R14, R30 ;  /* 0x0000000e0a1c722b */ /* 0x010f0c000000011e */
[----:B----4-:R-:W4:-:S10]  /*5630*/  DFMA R38, R12, R28, R14 ;  /* 0x0000001c0c26722b */ /* 0x010f14000000000e */
[----:B----4-:R-:W-:-:S05]  /*5640*/  FFMA R0, RZ, R11, R39 ;  /* 0x0000000bff007223 */ /* 0x010fca0000000027 */
[----:B------:R-:W-:-:S13]  /*5650*/  FSETP.GT.AND P0, PT, |R0|, 1.469367938527859385e-39, PT ;  /* 0x001000000000780b */ /* 0x000fda0003f04200 */
[----:B------:R-:W-:Y:S05]  /*5660*/  @P0 BRA P1, `(.L_x_11057) ;  /* 0x0000004000000947 */ /* 0x000fea0000800000 */
[----:B------:R-:W-:Y:S01]  /*5670*/  IMAD.MOV.U32 R14, RZ, RZ, R30 ;  /* 0x000000ffff0e7224 */ /* 0x000fe200078e001e */
[----:B------:R-:W-:Y:S01]  /*5680*/  MOV R0, 0x56b0 ;  /* 0x000056b000007802 */ /* 0x000fe20000000f00 */
[----:B------:R-:W-:Y:S02]  /*5690*/  IMAD.MOV.U32 R15, RZ, RZ, R31 ;  /* 0x000000ffff0f7224 */ /* 0x000fe400078e001f */
[----:B0123--:R-:W-:Y:S05]  /*56a0*/  CALL.REL.NOINC `($__internal_20_$__cuda_sm20_div_rn_f64_full) ;  /* 0x0001f8d000007944 */ /* 0x00ffea0003c00000 */
.L_x_11057:
[----:B------:R-:W-:Y:S05]  /*56b0*/  BSYNC B5 ;  /* 0x0000000000057941 */ /* 0x000fea0003800000 */
.L_x_11056:
[----:B------:R-:W-:Y:S02]  /*56c0*/  IMAD.MOV.U32 R10, RZ, RZ, R38 ;  /* 0x000000ffff0a7224 */ /* 0x000fe400078e0026 */
[----:B------:R-:W-:Y:S01]  /*56d0*/  IMAD.MOV.U32 R11, RZ, RZ, R39 ;  /* 0x000000ffff0b7224 */ /* 0x000fe200078e0027 */
[----:B------:R-:W-:Y:S05]  /*56e0*/  BRA `(.L_x_11055) ;  /* 0x0000001000007947 */ /* 0x000fea0003800000 */
.L_x_11054:
[----:B------:R4:W0:-:S06]  /*56f0*/  DADD R10, R50, -R12 ;  /* 0x00000000320a7229 */ /* 0x00080c000000080c */
.L_x_11055:
[----:B------:R-:W-:Y:S05]  /*5700*/  BSYNC B4 ;  /* 0x0000000000047941 */ /* 0x000fea0003800000 */
.L_x_11053:
[----:B0-----:R-:W0:Y:S01]  /*5710*/  DMUL R10, R10, 0.5 ;  /* 0x3fe000000a0a7828 */ /* 0x001e220000000000 */
[----:B------:R-:W-:Y:S01]  /*5720*/  IMAD.MOV.U32 R14, RZ, RZ, 0x0 ;  /* 0x00000000ff0e7424 */ /* 0x000fe200078e00ff */
[----:B------:R-:W-:Y:S01]  /*5730*/  BSSY B4, `(.L_x_11058) ;  /* 0x000001b000047945 */ /* 0x000fe20003800000 */
[----:B------:R-:W-:Y:S01]  /*5740*/  IMAD.MOV.U32 R15, RZ, RZ, 0x3fd80000 ;  /* 0x3fd80000ff0f7424 */ /* 0x000fe200078e00ff */
[----:B------:R-:W-:-:S04]  /*5750*/  DADD R36, R8, 1 ;  /* 0x3ff0000008247429 */ /* 0x000fc80000000000 */
[----:B0-2---:R-:W0:-:S06]  /*5760*/  DFMA R6, R6, 0.5, R10 ;  /* 0x3fe000000606782b */ /* 0x005e0c000000000a */
[----:B0-----:R-:W0:-:S06]  /*5770*/  DMUL R36, R6, R36 ;  /* 0x0000002406247228 */ /* 0x001e0c0000000000 */
[----:B0---4-:R-:W0:Y:S04]  /*5780*/  MUFU.RSQ64H R13, R37 ;  /* 0x00000025000d7308 */ /* 0x011e280000001c00 */
        /* <DEDUP_REMOVED lines=16> */
[----:B------:R-:W-:Y:S02]  /*5890*/  IMAD.MOV.U32 R14, RZ, RZ, R38 ;  /* 0x000000ffff0e7224 */ /* 0x000fe400078e0026 */
[----:B------:R-:W-:Y:S02]  /*58a0*/  IMAD.MOV.U32 R15, RZ, RZ, R39 ;  /* 0x000000ffff0f7224 */ /* 0x000fe400078e0027 */
[----:B--2---:R-:W-:Y:S02]  /*58b0*/  IMAD.MOV.U32 R10, RZ, RZ, R30 ;  /* 0x000000ffff0a7224 */ /* 0x004fe400078e001e */
[----:B------:R-:W-:-:S02]  /*58c0*/  IMAD.MOV.U32 R11, RZ, RZ, R31 ;  /* 0x000000ffff0b7224 */ /* 0x000fc400078e001f */
[----:B-1-3--:R-:W-:Y:S05]  /*58d0*/  CALL.REL.NOINC `($__internal_21_$__cuda_sm20_dsqrt_rn_f64_mediumpath_v1) ;  /* 0x0001fcc000007944 */ /* 0x00afea0003c00000 */
.L_x_11059:
[----:B------:R-:W-:Y:S05]  /*58e0*/  BSYNC B4 ;  /* 0x0000000000047941 */ /* 0x000fea0003800000 */
.L_x_11058:
[----:B-12---:R-:W1:-:S10]  /*58f0*/  DADD R6, R6, R10 ;  /* 0x0000000006067229 */ /* 0x006e54000000000a */
[C---:B-1----:R-:W-:Y:S02]  /*5900*/  FSETP.GEU.FTZ.AND P1, PT, R7.reuse, 1.7916666269302368164, PT ;  /* 0x3fe555550700780b */ /* 0x042fe40003f3e000 */
[----:B------:R-:W-:-:S13]  /*5910*/  FSETP.GT.FTZ.AND P0, PT, R7, -1.6999999284744262695, PT ;  /* 0xbfd999990700780b */ /* 0x000fda0003f14000 */
[----:B------:R-:W-:Y:S05]  /*5920*/  @P0 BRA !P1, `(.L_x_11060) ;  /* 0x000003d000000947 */ /* 0x000fea0004800000 */
[----:B------:R-:W1:-:S10]  /*5930*/  DADD R6, R6, 1 ;  /* 0x3ff0000006067429 */ /* 0x000e540000000000 */
        /* <DEDUP_REMOVED lines=60> */
.L_x_11060:
[----:B0-----:R-:W0:Y:S01]  /*5d00*/  DADD R28, R6, 2 ;  /* 0x40000000061c7429 */ /* 0x001e220000000000 */
        /* <DEDUP_REMOVED lines=20> */
[----:B---3--:R-:W-:Y:S05]  /*5e50*/  CALL.REL.NOINC `($__internal_20_$__cuda_sm20_div_rn_f64_full) ;  /* 0x0001f12000007944 */ /* 0x008fea0003c00000 */
.L_x_11062:
[----:B------:R-:W-:Y:S05]  /*5e60*/  BSYNC B4 ;  /* 0x0000000000047941 */ /* 0x000fea0003800000 */
.L_x_11061:
        /* <DEDUP_REMOVED lines=16> */
.L_x_11047:
        /* <DEDUP_REMOVED lines=24> */
.L_x_11065:
[----:B------:R-:W-:Y:S05]  /*60f0*/  BSYNC B4 ;  /* 0x0000000000047941 */ /* 0x000fea0003800000 */
.L_x_11064:
[----:B-12---:R-:W1:-:S10]  /*6100*/  DADD R6, R44, R10 ;  /* 0x000000002c067229 */ /* 0x006e54000000000a */
[C---:B-1----:R-:W-:Y:S02]  /*6110*/  FSETP.GEU.FTZ.AND P1, PT, R7.reuse, 1.7916666269302368164, PT ;  /* 0x3fe555550700780b */ /* 0x042fe40003f3e000 */
[----:B------:R-:W-:-:S04]  /*6120*/  FSETP.GT.FTZ.AND P0, PT, R7, -1.6999999284744262695, PT ;  /* 0xbfd999990700780b */ /* 0x000fc80003f14000 */
[----:B------:R-:W-:-:S13]  /*6130*/  PLOP3.LUT P0, PT, P1, P0, PT, 0x8, 0x0 ;  /* 0x000000000000781c */ /* 0x000fda0000f00170 */
[----:B------:R-:W-:Y:S05]  /*6140*/  @!P0 BRA `(.L_x_11066) ;  /* 0x0000027000008947 */ /* 0x000fea0003800000 */
        /* <DEDUP_REMOVED lines=22> */
.L_x_11068:
[----:B------:R-:W-:Y:S05]  /*62b0*/  BSYNC B4 ;  /* 0x0000000000047941 */ /* 0x000fea0003800000 */
.L_x_11067:
        /* <DEDUP_REMOVED lines=16> */
.L_x_11066:
        /* <DEDUP_REMOVED lines=25> */
[----:B0-----:R-:W0:-:S04]  /*6550*/  DADD R30, R10, 1 ;  /* 0x3ff000000a1e7429 */ /* 0x001e080000000000 */
        /* <DEDUP_REMOVED lines=29> */
.L_x_11069:
[----:B------:R-:W-:Y:S01]  /*6730*/  IMAD.MOV.U32 R6, RZ, RZ, 0x0 ;  /* 0x00000000ff067424 */ /* 0x000fe200078e00ff */
[----:B------:R-:W-:Y:S01]  /*6740*/  FSETP.NEU.FTZ.AND P0, PT, R11, RZ, PT ;  /* 0x000000ff0b00720b */ /* 0x000fe20003f1d000 */
[----:B------:R-:W-:-:S06]  /*6750*/  IMAD.MOV.U32 R7, RZ, RZ, 0x7ff00000 ;  /* 0x7ff00000ff077424 */ /* 0x000fcc00078e00ff */
[----:B------:R-:W1:-:S10]  /*6760*/  DFMA R6, R10, R6, +INF ;  /* 0x7ff000000a06742b */ /* 0x000e540000000006 */
[----:B01----:R-:W-:Y:S02]  /*6770*/  FSEL R30, R6, RZ, P0 ;  /* 0x000000ff061e7208 */ /* 0x003fe40000000000 */
[----:B------:R-:W-:Y:S01]  /*6780*/  FSEL R31, R7, -QNAN , P0 ;  /* 0xfff00000071f7808 */ /* 0x000fe20000000000 */
[----:B------:R-:W-:Y:S05]  /*6790*/  BRA `(.L_x_11045) ;  /* 0x0000048000007947 */ /* 0x000fea0003800000 */
.L_x_11063:
        /* <DEDUP_REMOVED lines=23> */
.L_x_11071:
[----:B------:R-:W-:Y:S05]  /*6910*/  BSYNC B4 ;  /* 0x0000000000047941 */ /* 0x000fea0003800000 */
.L_x_11070:
[----:B-12---:R-:W1:Y:S01]  /*6920*/  MUFU.RCP64H R7, R11 ;  /* 0x0000000b00077308 */ /* 0x006e620000001800 */
        /* <DEDUP_REMOVED lines=17> */
[----:B---3--:R-:W-:Y:S05]  /*6a40*/  CALL.REL.NOINC `($__internal_20_$__cuda_sm20_div_rn_f64_full) ;  /* 0x0001e53000007944 */ /* 0x008fea0003c00000 */
.L_x_11073:
[----:B------:R-:W-:Y:S05]  /*6a50*/  BSYNC B4 ;  /* 0x0000000000047941 */ /* 0x000fea0003800000 */
.L_x_11072:
[----:B------:R-:W-:Y:S02]  /*6a60*/  IMAD.MOV.U32 R30, RZ, RZ, R38 ;  /* 0x000000ffff1e7224 */ /* 0x000fe400078e0026 */
[----:B------:R-:W-:Y:S01]  /*6a70*/  IMAD.MOV.U32 R31, RZ, RZ, R39 ;  /* 0x000000ffff1f7224 */ /* 0x000fe200078e0027 */
[----:B------:R-:W-:Y:S05]  /*6a80*/  BRA `(.L_x_11045) ;  /* 0x0000019000007947 */ /* 0x000fea0003800000 */
.L_x_11046:
        /* <DEDUP_REMOVED lines=17> */
[----:B--2---:R-:W-:Y:S02]  /*6ba0*/  IMAD.MOV.U32 R10, RZ, RZ, R30 ;  /* 0x000000ffff0a7224 */ /* 0x004fe400078e001e */
[----:B------:R-:W-:Y:S02]  /*6bb0*/  IMAD.MOV.U32 R11, RZ, RZ, R31 ;  /* 0x000000ffff0b7224 */ /* 0x000fe400078e001f */
[----:B------:R-:W-:Y:S02]  /*6bc0*/  IMAD.MOV.U32 R36, RZ, RZ, R2 ;  /* 0x000000ffff247224 */ /* 0x000fe400078e0002 */
[----:B------:R-:W-:Y:S02]  /*6bd0*/  IMAD.MOV.U32 R13, RZ, RZ, R3 ;  /* 0x000000ffff0d7224 */ /* 0x000fe400078e0003 */
[----:B-1-3--:R-:W-:Y:S05]  /*6be0*/  CALL.REL.NOINC `($__internal_21_$__cuda_sm20_dsqrt_rn_f64_mediumpath_v1) ;  /* 0x0001e9b000007944 */ /* 0x00afea0003c00000 */
.L_x_11075:
[----:B------:R-:W-:Y:S05]  /*6bf0*/  BSYNC B4 ;  /* 0x0000000000047941 */ /* 0x000fea0003800000 */
.L_x_11074:
[----:B012---:R-:W-:Y:S02]  /*6c00*/  IMAD.MOV.U32 R30, RZ, RZ, R10 ;  /* 0x000000ffff1e7224 */ /* 0x007fe400078e000a */
[----:B------:R-:W-:-:S02]  /*6c10*/  IMAD.MOV.U32 R31, RZ, RZ, R11 ;  /* 0x000000ffff1f7224 */ /* 0x000fc400078e000b */
.L_x_11045:
[----:B------:R-:W-:Y:S05]  /*6c20*/  BSYNC B3 ;  /* 0x0000000000037941 */ /* 0x000fea0003800000 */
.L_x_11041:
[----:B------:R-:W2:Y:S01]  /*6c30*/  DSETP.GEU.AND P0, PT, R4, 5.9666725849601653946e-154, PT ;  /* 0x202000000400742a */ /* 0x000ea20003f0e000 */
[----:B------:R-:W-:-:S13]  /*6c40*/  BSSY B3, `(.L_x_11076) ;  /* 0x0000115000037945 */ /* 0x000fda0003800000 */
[----:B--2---:R-:W-:Y:S05]  /*6c50*/  @!P0 BRA `(.L_x_11077) ;  /* 0x0000110000008947 */ /* 0x004fea0003800000 */
[----:B0-----:R-:W0:Y:S01]  /*6c60*/  MUFU.RCP64H R7, R9 ;  /* 0x0000000900077308 */ /* 0x001e220000001800 */
        /* <DEDUP_REMOVED lines=19> */
[----:B-1-3--:R-:W-:Y:S05]  /*6da0*/  CALL.REL.NOINC `($__internal_20_$__cuda_sm20_div_rn_f64_full) ;  /* 0x0001e1d000007944 */ /* 0x00afea0003c00000 */
[----:B------:R-:W-:Y:S02]  /*6db0*/  IMAD.MOV.U32 R6, RZ, RZ, R38 ;  /* 0x000000ffff067224 */ /* 0x000fe400078e0026 */
[----:B------:R-:W-:Y:S02]  /*6dc0*/  IMAD.MOV.U32 R7, RZ, RZ, R39 ;  /* 0x000000ffff077224 */ /* 0x000fe400078e0027 */
.L_x_11079:
[----:B------:R-:W-:Y:S05]  /*6dd0*/  BSYNC B4 ;  /* 0x0000000000047941 */ /* 0x000fea0003800000 */
.L_x_11078:
        /* <DEDUP_REMOVED lines=38> */
.L_x_11087:
[----:B------:R-:W-:Y:S05]  /*7040*/  BSYNC B5 ;  /* 0x0000000000057941 */ /* 0x000fea0003800000 */
.L_x_11086:
[----:B------:R-:W-:Y:S02]  /*7050*/  IMAD.MOV.U32 R52, RZ, RZ, R38 ;  /* 0x000000ffff347224 */ /* 0x000fe400078e0026 */
[----:B------:R-:W-:Y:S01]  /*7060*/  IMAD.MOV.U32 R53, RZ, RZ, R39 ;  /* 0x000000ffff357224 */ /* 0x000fe200078e0027 */
[----:B------:R-:W-:Y:S05]  /*7070*/  BRA `(.L_x_11085) ;  /* 0x0000001000007947 */ /* 0x000fea0003800000 */
.L_x_11084:
[----:B------:R0:W2:-:S06]  /*7080*/  DADD R52, -R42, R48 ;  /* 0x000000002a347229 */ /* 0x00008c0000000130 */
.L_x_11085:
[----:B------:R-:W-:Y:S05]  /*7090*/  BSYNC B4 ;  /* 0x0000000000047941 */ /* 0x000fea0003800000 */
.L_x_11083:
[----:B------:R-:W4:Y:S01]  /*70a0*/  DSETP.GEU.AND P0, PT, R44, RZ, PT ;  /* 0x000000ff2c00722a */ /* 0x000f220003f0e000 */
[----:B------:R-:W-:-:S13]  /*70b0*/  BSSY B4, `(.L_x_11088) ;  /* 0x000001e000047945 */ /* 0x000fda0003800000 */
[----:B----4-:R-:W-:Y:S05]  /*70c0*/  @!P0 BRA `(.L_x_11089) ;  /* 0x000001b000008947 */ /* 0x010fea0003800000 */
[----:B------:R-:W4:-:S14]  /*70d0*/  DSETP.NEU.AND P0, PT, R44, RZ, PT ;  /* 0x000000ff2c00722a */ /* 0x000f1c0003f0d000 */
[----:B----4-:R-:W-:Y:S05]  /*70e0*/  @!P0 BRA `(.L_x_11090) ;  /* 0x000001a000008947 */ /* 0x010fea0003800000 */
[----:B------:R-:W4:Y:S01]  /*70f0*/  DADD R44, R44, R50 ;  /* 0x000000002c2c7229 */ /* 0x000f220000000032 */
[----:B------:R-:W-:Y:S01]  /*7100*/  IMAD.MOV.U32 R10, RZ, RZ, 0x1 ;  /* 0x00000001ff0a7424 */ /* 0x000fe200078e00ff */
[----:B------:R-:W-:Y:S02]  /*7110*/  BSSY B5, `(.L_x_11091) ;  /* 0x0000013000057945 */ /* 0x000fe40003800000 */
[----:B------:R-:W5:Y:S02]  /*7120*/  DMUL R14, R2, R2 ;  /* 0x00000002020e7228 */ /* 0x000f640000000000 */
[----:B----4-:R-:W4:Y:S08]  /*7130*/  MUFU.RCP64H R11, R45 ;  /* 0x0000002d000b7308 */ /* 0x010f300000001800 */
[----:B-----5:R-:W-:Y:S01]  /*7140*/  FSETP.GEU.AND P1, PT, |R15|, 6.5827683646048100446e-37, PT ;  /* 0x036000000f00780b */ /* 0x020fe20003f2e200 */
[----:B----4-:R-:W4:-:S06]  /*7150*/  DFMA R12, -R44, R10, 1 ;  /* 0x3ff000002c0c742b */ /* 0x010f0c000000010a */
        /* <DEDUP_REMOVED lines=14> */
.L_x_11092:
[----:B------:R-:W-:Y:S05]  /*7240*/  BSYNC B5 ;  /* 0x0000000000057941 */ /* 0x000fea0003800000 */
.L_x_11091:
[----:B------:R-:W-:Y:S02]  /*7250*/  IMAD.MOV.U32 R2, RZ, RZ, R38 ;  /* 0x000000ffff027224 */ /* 0x000fe400078e0026 */
[----:B------:R-:W-:Y:S01]  /*7260*/  IMAD.MOV.U32 R3, RZ, RZ, R39 ;  /* 0x000000ffff037224 */ /* 0x000fe200078e0027 */
[----:B------:R-:W-:Y:S05]  /*7270*/  BRA `(.L_x_11090) ;  /* 0x0000001000007947 */ /* 0x000fea0003800000 */
.L_x_11089:
[----:B------:R4:W0:-:S06]  /*7280*/  DADD R2, -R44, R50 ;  /* 0x000000002c027229 */ /* 0x00080c0000000132 */
.L_x_11090:
[----:B------:R-:W-:Y:S05]  /*7290*/  BSYNC B4 ;  /* 0x0000000000047941 */ /* 0x000fea0003800000 */
.L_x_11088:
[----:B0-----:R-:W0:Y:S01]  /*72a0*/  DMUL R2, R2, 0.5 ;  /* 0x3fe0000002027828 */ /* 0x001e220000000000 */
[----:B------:R-:W-:Y:S03]  /*72b0*/  BSSY B4, `(.L_x_11093) ;  /* 0x000001a000047945 */ /* 0x000fe60003800000 */
[----:B------:R-:W-:-:S04]  /*72c0*/  DADD R8, R4, R8 ;  /* 0x0000000004087229 */ /* 0x000fc80000000008 */
[----:B0-2---:R-:W0:-:S06]  /*72d0*/  DFMA R2, R52, 0.5, R2 ;  /* 0x3fe000003402782b */ /* 0x005e0c0000000002 */
[----:B0-----:R0:W2:Y:S02]  /*72e0*/  DMUL R36, R2, R8 ;  /* 0x0000000802247228 */ /* 0x0010a40000000000 */
[----:B0-----:R-:W-:Y:S02]  /*72f0*/  IMAD.MOV.U32 R8, RZ, RZ, 0x0 ;  /* 0x00000000ff087424 */ /* 0x001fe400078e00ff */
[----:B------:R-:W-:Y:S02]  /*7300*/  IMAD.MOV.U32 R9, RZ, RZ, 0x3fd80000 ;  /* 0x3fd80000ff097424 */ /* 0x000fe400078e00ff */
[----:B--2---:R-:W0:Y:S04]  /*7310*/  MUFU.RSQ64H R13, R37 ;  /* 0x00000025000d7308 */ /* 0x004e280000001c00 */
        /* <DEDUP_REMOVED lines=18> */
[----:B-1-34-:R-:W-:Y:S05]  /*7440*/  CALL.REL.NOINC `($__internal_21_$__cuda_sm20_dsqrt_rn_f64_mediumpath_v1) ;  /* 0x0001e15000007944 */ /* 0x01afea0003c00000 */
.L_x_11094:
[----:B------:R-:W-:Y:S05]  /*7450*/  BSYNC B4 ;  /* 0x0000000000047941 */ /* 0x000fea0003800000 */
.L_x_11093:
[----:B------:R-:W-:Y:S01]  /*7460*/  PLOP3.LUT P0, PT, PT, PT, PT, 0x80, 0x0 ;  /* 0x000000000000781c */ /* 0x000fe20003f0f070 */
[----:B012---:R-:W-:Y:S02]  /*7470*/  IMAD.MOV.U32 R8, RZ, RZ, R10 ;  /* 0x000000ffff087224 */ /* 0x007fe400078e000a */
[----:B------:R-:W-:Y:S01]  /*7480*/  IMAD.MOV.U32 R9, RZ, RZ, R11 ;  /* 0x000000ffff097224 */ /* 0x000fe200078e000b */
[----:B------:R-:W-:Y:S05]  /*7490*/  BRA `(.L_x_11080) ;  /* 0x000008f000007947 */ /* 0x000fea0003800000 */
.L_x_11082:
        /* <DEDUP_REMOVED lines=27> */
.L_x_11097:
[----:B------:R-:W-:Y:S05]  /*7650*/  BSYNC B4 ;  /* 0x0000000000047941 */ /* 0x000fea0003800000 */
.L_x_11096:
[----:B------:R-:W-:Y:S01]  /*7660*/  PLOP3.LUT P0, PT, PT, PT, PT, 0x80, 0x0 ;  /* 0x000000000000781c */ /* 0x000fe20003f0f070 */
[----:B012---:R-:W-:Y:S02]  /*7670*/  IMAD.MOV.U32 R8, RZ, RZ, R10 ;  /* 0x000000ffff087224 */ /* 0x007fe400078e000a */
[----:B------:R-:W-:Y:S01]  /*7680*/  IMAD.MOV.U32 R9, RZ, RZ, R11 ;  /* 0x000000ffff097224 */ /* 0x000fe200078e000b */
[----:B------:R-:W-:Y:S05]  /*7690*/  BRA `(.L_x_11080) ;  /* 0x000006f000007947 */ /* 0x000fea0003800000 */
.L_x_11095:
[----:B------:R-:W0:Y:S01]  /*76a0*/  DMUL R36, R42, R44 ;  /* 0x0000002c2a247228 */ /* 0x000e220000000000 */
[----:B------:R-:W-:Y:S01]  /*76b0*/  IMAD.MOV.U32 R10, RZ, RZ, 0x0 ;  /* 0x00000000ff0a7424 */ /* 0x000fe200078e00ff */
[----:B------:R-:W-:Y:S01]  /*76c0*/  BSSY B4, `(.L_x_11098) ;  /* 0x0000018000047945 */ /* 0x000fe20003800000 */
[----:B------:R-:W-:Y:S01]  /*76d0*/  IMAD.MOV.U32 R11, RZ, RZ, 0x3fd80000 ;  /* 0x3fd80000ff0b7424 */ /* 0x000fe200078e00ff */
[----:B------:R-:W2:-:S02]  /*76e0*/  DMUL R2, R2, 8.11296384146066816958e+31 ;  /* 0x4690000002027828 */ /* 0x000e840000000000 */
[----:B0-----:R-:W0:Y:S04]  /*76f0*/  MUFU.RSQ64H R13, R37 ;  /* 0x00000025000d7308 */ /* 0x001e280000001c00 */
[----:B------:R-:W-:Y:S01]  /*7700*/  IADD3 R12, R37, -0x3500000, RZ ;  /* 0xfcb00000250c7810 */ /* 0x000fe20007ffe0ff */
[----:B--2---:R-:W-:-:S03]  /*7710*/  DMUL R2, R4, R2 ;  /* 0x0000000204027228 */ /* 0x004fc60000000000 */
        /* <DEDUP_REMOVED lines=18> */
.L_x_11099:
[----:B------:R-:W-:Y:S05]  /*7840*/  BSYNC B4 ;  /* 0x0000000000047941 */ /* 0x000fea0003800000 */
.L_x_11098:
        /* <DEDUP_REMOVED lines=19> */
.L_x_11101:
[----:B------:R-:W-:Y:S05]  /*7980*/  BSYNC B4 ;  /* 0x0000000000047941 */ /* 0x000fea0003800000 */
.L_x_11100:
[----:B------:R-:W0:Y:S01]  /*7990*/  DMUL R4, R4, 8.11296384146066816958e+31 ;  /* 0x4690000004047828 */ /* 0x000e220000000000 */
[----:B------:R-:W-:Y:S01]  /*79a0*/  PLOP3.LUT P0, PT, PT, PT, PT, 0x80, 0x0 ;  /* 0x000000000000781c */ /* 0x000fe20003f0f070 */
[----:B------:R-:W-:Y:S02]  /*79b0*/  IMAD.MOV.U32 R8, RZ, RZ, R38 ;  /* 0x000000ffff087224 */ /* 0x000fe400078e0026 */
[----:B------:R-:W-:Y:S01]  /*79c0*/  IMAD.MOV.U32 R9, RZ, RZ, R39 ;  /* 0x000000ffff097224 */ /* 0x000fe200078e0027 */
[----:B------:R-:W-:Y:S05]  /*79d0*/  BRA `(.L_x_11080) ;  /* 0x000003b000007947 */ /* 0x000fea0003800000 */
.L_x_11081:
        /* <DEDUP_REMOVED lines=21> */
[----:B-123--:R-:W-:Y:S05]  /*7b30*/  CALL.REL.NOINC `($__internal_21_$__cuda_sm20_dsqrt_rn_f64_mediumpath_v1) ;  /* 0x0001da6000007944 */ /* 0x00efea0003c00000 */
[----:B-1----:R-:W-:Y:S02]  /*7b40*/  IMAD.MOV.U32 R38, RZ, RZ, R10 ;  /* 0x000000ffff267224 */ /* 0x002fe400078e000a */
[----:B------:R-:W-:Y:S02]  /*7b50*/  IMAD.MOV.U32 R39, RZ, RZ, R11 ;  /* 0x000000ffff277224 */ /* 0x000fe400078e000b */
.L_x_11103:
[----:B------:R-:W-:Y:S05]  /*7b60*/  BSYNC B4 ;  /* 0x0000000000047941 */ /* 0x000fea0003800000 */
.L_x_11102:
[----:B------:R-:W4:Y:S01]  /*7b70*/  DADD R36, R8, 1 ;  /* 0x3ff0000008247429 */ /* 0x000f220000000000 */
[----:B------:R-:W-:Y:S01]  /*7b80*/  IMAD.MOV.U32 R4, RZ, RZ, 0x0 ;  /* 0x00000000ff047424 */ /* 0x000fe200078e00ff */
[----:B------:R-:W-:Y:S01]  /*7b90*/  BSSY B4, `(.L_x_11104) ;  /* 0x0000019000047945 */ /* 0x000fe20003800000 */
[----:B------:R-:W-:-:S03]  /*7ba0*/  IMAD.MOV.U32 R5, RZ, RZ, 0x3fd80000 ;  /* 0x3fd80000ff057424 */ /* 0x000fc600078e00ff */
[----:B----4-:R-:W4:-:S06]  /*7bb0*/  DMUL R36, R36, 0.5 ;  /* 0x3fe0000024247828 */ /* 0x010f0c0000000000 */
[----:B----4-:R-:W4:Y:S04]  /*7bc0*/  MUFU.RSQ64H R13, R37 ;  /* 0x00000025000d7308 */ /* 0x010f280000001c00 */
[----:B------:R-:W-:-:S04]  /*7bd0*/  IADD3 R12, R37, -0x3500000, RZ ;  /* 0xfcb00000250c7810 */ /* 0x000fc80007ffe0ff */
[----:B------:R-:W-:Y:S02]  /*7be0*/  ISETP.GE.U32.AND P0, PT, R12, 0x7ca00000, PT ;  /* 0x7ca000000c00780c */ /* 0x000fe40003f06070 */
[----:B----4-:R-:W4:-:S06]  /*7bf0*/  DMUL R2, R12, R12 ;  /* 0x0000000c0c027228 */ /* 0x010f0c0000000000 */
[----:B----4-:R-:W4:-:S06]  /*7c00*/  DFMA R2, R36, -R2, 1 ;  /* 0x3ff000002402742b */ /* 0x010f0c0000000802 */
[----:B----4-:R-:W-:-:S04]  /*7c10*/  DFMA R4, R2, R4, 0.5 ;  /* 0x3fe000000204742b */ /* 0x010fc80000000004 */
[----:B------:R-:W4:-:S06]  /*7c20*/  DMUL R2, R12, R2 ;  /* 0x000000020c027228 */ /* 0x000f0c0000000000 */
[----:B----4-:R4:W5:Y:S02]  /*7c30*/  DFMA R2, R4, R2, R12 ;  /* 0x000000020402722b */ /* 0x010964000000000c */
[----:B----4-:R-:W-:Y:S02]  /*7c40*/  IMAD.MOV.U32 R4, RZ, RZ, 0x0 ;  /* 0x00000000ff047424 */ /* 0x010fe400078e00ff */
[----:B------:R-:W-:Y:S02]  /*7c50*/  IMAD.MOV.U32 R5, RZ, RZ, 0x3ff00000 ;  /* 0x3ff00000ff057424 */ /* 0x000fe400078e00ff */
[----:B-----5:R-:W4:-:S04]  /*7c60*/  DMUL R8, R36, R2 ;  /* 0x0000000224087228 */ /* 0x020f080000000000 */
[----:B0-----:R-:W-:Y:S01]  /*7c70*/  IADD3 R29, R3, -0x100000, RZ ;  /* 0xfff00000031d7810 */ /* 0x001fe20007ffe0ff */
[----:B------:R-:W-:Y:S01]  /*7c80*/  IMAD.MOV.U32 R28, RZ, RZ, R2 ;  /* 0x000000ffff1c7224 */ /* 0x000fe200078e0002 */
[----:B----4-:R-:W0:-:S06]  /*7c90*/  DFMA R14, R8, -R8, R36 ;  /* 0x80000008080e722b */ /* 0x010e0c0000000024 */
[----:B0-----:R0:W4:Y:S01]  /*7ca0*/  DFMA R10, R14, R28, R8 ;  /* 0x0000001c0e0a722b */ /* 0x0011220000000008 */
[----:B------:R-:W-:Y:S05]  /*7cb0*/  @!P0 BRA `(.L_x_11105) ;  /* 0x0000006000008947 */ /* 0x000fea0003800000 */
[----:B0-----:R-:W-:Y:S01]  /*7cc0*/  IMAD.MOV.U32 R28, RZ, RZ, R2 ;  /* 0x000000ffff1c7224 */ /* 0x001fe200078e0002 */
[----:B------:R-:W-:Y:S01]  /*7cd0*/  MOV R0, 0x7d20 ;  /* 0x00007d2000007802 */ /* 0x000fe20000000f00 */
[----:B------:R-:W-:Y:S02]  /*7ce0*/  IMAD.MOV.U32 R13, RZ, RZ, R37 ;  /* 0x000000ffff0d7224 */ /* 0x000fe400078e0025 */
[----:B----4-:R-:W-:Y:S02]  /*7cf0*/  IMAD.MOV.U32 R10, RZ, RZ, R8 ;  /* 0x000000ffff0a7224 */ /* 0x010fe400078e0008 */
[----:B------:R-:W-:Y:S02]  /*7d00*/  IMAD.MOV.U32 R11, RZ, RZ, R9 ;  /* 0x000000ffff0b7224 */ /* 0x000fe400078e0009 */
[----:B-123--:R-:W-:Y:S05]  /*7d10*/  CALL.REL.NOINC `($__internal_21_$__cuda_sm20_dsqrt_rn_f64_mediumpath_v1) ;  /* 0x0001d88000007944 */ /* 0x00efea0003c00000 */
.L_x_11105:
[----:B------:R-:W-:Y:S05]  /*7d20*/  BSYNC B4 ;  /* 0x0000000000047941 */ /* 0x000fea0003800000 */
.L_x_11104:
[----:B012-4-:R0:W1:Y:S01]  /*7d30*/  DMUL R8, R10, R38 ;  /* 0x000000260a087228 */ /* 0x0170620000000000 */
[----:B------:R-:W-:Y:S01]  /*7d40*/  PLOP3.LUT P0, PT, PT, PT, PT, 0x80, 0x0 ;  /* 0x000000000000781c */ /* 0x000fe20003f0f070 */
[----:B------:R-:W-:Y:S07]  /*7d50*/  BRA `(.L_x_11080) ;  /* 0x0000003000007947 */ /* 0x000fee0003800000 */
.L_x_11077:
[----:B------:R-:W2:Y:S01]  /*7d60*/  DMUL R8, R8, 9.00719925474099200000e+15 ;  /* 0x4340000008087828 */ /* 0x000ea20000000000 */
[----:B------:R-:W-:-:S03]  /*7d70*/  PLOP3.LUT P0, PT, PT, PT, PT, 0x80, 0x0 ;  /* 0x000000000000781c */ /* 0x000fc60003f0f070 */
[----:B------:R-:W4:-:S06]  /*7d80*/  DMUL R4, R4, 9.00719925474099200000e+15 ;  /* 0x4340000004047828 */ /* 0x000f0c0000000000 */
.L_x_11080:
[----:B012---:R-:W-:Y:S05]  /*7d90*/  BSYNC B3 ;  /* 0x0000000000037941 */ /* 0x007fea0003800000 */
.L_x_11076:
[----:B------:R-:W-:Y:S01]  /*7da0*/  BSSY B3, `(.L_x_11106) ;  /* 0x0000132000037945 */ /* 0x000fe20003800000 */
[----:B------:R-:W-:Y:S05]  /*7db0*/  @P0 BRA `(.L_x_11107) ;  /* 0x000008f000000947 */ /* 0x000fea0003800000 */
[----:B------:R-:W-:-:S13]  /*7dc0*/  ISETP.GT.AND P0, PT, R17, -0x1, PT ;  /* 0xffffffff1100780c */ /* 0x000fda0003f04270 */
[----:B------:R-:W-:Y:S05]  /*7dd0*/  @P0 BRA `(.L_x_11108) ;  /* 0x0000047000000947 */ /* 0x000fea0003800000 */
[----:B----4-:R-:W0:-:S04]  /*7de0*/  DADD R4, -RZ, |R6| ;  /* 0x00000000ff047229 */ /* 0x010e080000000506 */
[----:B------:R1:W2:-:S06]  /*7df0*/  DADD R2, -RZ, -R6 ;  /* 0x00000000ff027229 */ /* 0x00028c0000000906 */
[----:B0-----:R-:W-:-:S13]  /*7e00*/  ISETP.GE.AND P0, PT, R5, 0x3fe26666, PT ;  /* 0x3fe266660500780c */ /* 0x001fda0003f06270 */
[----:B------:R-:W-:Y:S05]  /*7e10*/  @!P0 BRA `(.L_x_11109) ;  /* 0x000002c000008947 */ /* 0x000fea0003800000 */
[----:B-12---:R-:W0:Y:S01]  /*7e20*/  DADD R4, -|R6|, 1 ;  /* 0x3ff0000006047429 */ /* 0x006e220000000300 */
        /* <DEDUP_REMOVED lines=16> */
[----:B-1----:R1:W2:Y:S02]  /*7f30*/  DFMA R16, R4, R10, c[0x2][0xd0] ;  /* 0x008034000410762b */ /* 0x0022a4000000000a */
[----:B-1----:R-:W-:Y:S01]  /*7f40*/  IADD3 R11, R9, -0x100000, RZ ;  /* 0xfff00000090b7810 */ /* 0x002fe20007ffe0ff */
[----:B------:R-:W-:Y:S01]  /*7f50*/  IMAD.MOV.U32 R10, RZ, RZ, RZ ;  /* 0x000000ffff0a7224 */ /* 0x000fe200078e00ff */
[----:B0-----:R-:W0:-:S04]  /*7f60*/  DFMA R14, R12, -R12, R6 ;  /* 0x8000000c0c0e722b */ /* 0x001e080000000006 */
[----:B--2---:R-:W1:-:S04]  /*7f70*/  DFMA R16, R4, R16, c[0x2][0xd8] ;  /* 0x008036000410762b */ /* 0x004e480000000010 */
        /* <DEDUP_REMOVED lines=13> */
.L_x_11111:
[----:B------:R0:W1:-:S06]  /*8050*/  DMUL R8, RZ, |R6| ;  /* 0x40000006ff087228 */ /* 0x00004c0000000000 */
.L_x_11112:
[----:B------:R-:W-:Y:S05]  /*8060*/  BSYNC B0 ;  /* 0x0000000000007941 */ /* 0x000fea0003800000 */
.L_x_11110:
[----:B------:R-:W-:Y:S02]  /*8070*/  ISETP.GT.AND P0, PT, R5, -0x1, PT ;  /* 0xffffffff0500780c */ /* 0x000fe40003f04270 */
[----:B------:R-:W-:-:S11]  /*8080*/  ISETP.GT.AND P1, PT, R3, -0x1, PT ;  /* 0xffffffff0300780c */ /* 0x000fd60003f24270 */
[----:B-1----:R-:W1:Y:S02]  /*8090*/  @!P0 DMUL R8, R8, +INF ;  /* 0x7ff0000008088828 */ /* 0x002e640000000000 */
[----:B------:R-:W-:Y:S05]  /*80a0*/  @P1 BRA `(.L_x_11113) ;  /* 0x0000101000001947 */ /* 0x000fea0003800000 */
[----:B-1----:R-:W1:-:S06]  /*80b0*/  DADD R8, R8, c[0x2][0x100] ;  /* 0x0080400008087629 */ /* 0x002e4c0000000000 */
[----:B-1----:R-:W1:Y:S01]  /*80c0*/  DADD R8, -R8, c[0x2][0x108] ;  /* 0x0080420008087629 */ /* 0x002e620000000100 */
[----:B------:R-:W-:Y:S05]  /*80d0*/  BRA `(.L_x_11113) ;  /* 0x00000fe000007947 */ /* 0x000fea0003800000 */
.L_x_11109:
[----:B-12---:R-:W0:Y:S01]  /*80e0*/  DMUL R4, R6, R6 ;  /* 0x0000000606047228 */ /* 0x006e220000000000 */
        /* <DEDUP_REMOVED lines=20> */
[----:B-1----:R1:W2:Y:S01]  /*8230*/  @!P0 DADD R8, R2, c[0x2][0x178] ;  /* 0x00805e0002088629 */ /* 0x0022a20000000000 */
[----:B------:R-:W-:Y:S05]  /*8240*/  BRA `(.L_x_11113) ;  /* 0x00000e7000007947 */ /* 0x000fea0003800000 */
.L_x_11108:
[----:B------:R-:W0:-:S10]  /*8250*/  DADD R2, -RZ, |R6| ;  /* 0x00000000ff027229 */ /* 0x000e140000000506 */
[----:B0-----:R-:W-:-:S13]  /*8260*/  ISETP.GE.AND P0, PT, R3, 0x3fe26666, PT ;  /* 0x3fe266660300780c */ /* 0x001fda0003f06270 */
[----:B------:R-:W-:Y:S05]  /*8270*/  @!P0 BRA `(.L_x_11114) ;  /* 0x000002c000008947 */ /* 0x000fea0003800000 */
[----:B------:R-:W0:Y:S01]  /*8280*/  DADD R2, -|R6|, 1 ;  /* 0x3ff0000006027429 */ /* 0x000e220000000300 */
[----:B------:R-:W-:Y:S09]  /*8290*/  BSSY B0, `(.L_x_11115) ;  /* 0x0000023000007945 */ /* 0x000ff20003800000 */
[----:B0-----:R-:W-:-:S13]  /*82a0*/  ISETP.GE.AND P0, PT, R3, 0x1, PT ;  /* 0x000000010300780c */ /* 0x001fda0003f06270 */
[----:B------:R-:W-:Y:S05]  /*82b0*/  @!P0 BRA `(.L_x_11116) ;  /* 0x000001f000008947 */ /* 0x000fea0003800000 */
[----:B----4-:R-:W-:Y:S02]  /*82c0*/  IMAD.MOV.U32 R4, RZ, RZ, 0x71155f70 ;  /* 0x71155f70ff047424 */ /* 0x010fe400078e00ff */
        /* <DEDUP_REMOVED lines=30> */
.L_x_11116:
[----:B------:R0:W1:-:S06]  /*84b0*/  DMUL R8, RZ, |R6| ;  /* 0x40000006ff087228 */ /* 0x00004c0000000000 */
.L_x_11117:
[----:B------:R-:W-:Y:S05]  /*84c0*/  BSYNC B0 ;  /* 0x0000000000007941 */ /* 0x000fea0003800000 */
.L_x_11115:
[----:B------:R-:W-:Y:S02]  /*84d0*/  ISETP.GT.AND P0, PT, R3, -0x1, PT ;  /* 0xffffffff0300780c */ /* 0x000fe40003f04270 */
[----:B------:R-:W-:-:S11]  /*84e0*/  ISETP.GT.AND P1, PT, R7, -0x1, PT ;  /* 0xffffffff0700780c */ /* 0x000fd60003f24270 */
[----:B-1----:R-:W1:Y:S02]  /*84f0*/  @!P0 DMUL R8, R8, +INF ;  /* 0x7ff0000008088828 */ /* 0x002e640000000000 */
[----:B------:R-:W-:Y:S05]  /*8500*/  @P1 BRA `(.L_x_11113) ;  /* 0x00000bb000001947 */ /* 0x000fea0003800000 */
[----:B-1----:R-:W1:-:S06]  /*8510*/  DADD R8, R8, c[0x2][0x100] ;  /* 0x0080400008087629 */ /* 0x002e4c0000000000 */
[----:B-1----:R-:W1:Y:S01]  /*8520*/  DADD R8, -R8, c[0x2][0x108] ;  /* 0x0080420008087629 */ /* 0x002e620000000100 */
[----:B------:R-:W-:Y:S05]  /*8530*/  BRA `(.L_x_11113) ;  /* 0x00000b8000007947 */ /* 0x000fea0003800000 */
.L_x_11114:
[----:B------:R-:W0:Y:S01]  /*8540*/  DMUL R2, R6, R6 ;  /* 0x0000000606027228 */ /* 0x000e220000000000 */
[----:B----4-:R-:W-:Y:S01]  /*8550*/  IMAD.MOV.U32 R4, RZ, RZ, -0x23e76a17 ;  /* 0xdc1895e9ff047424 */ /* 0x010fe200078e00ff */
        /* <DEDUP_REMOVED lines=21> */
.L_x_11107:
[----:B------:R-:W-:-:S13]  /*86b0*/  ISETP.GT.AND P0, PT, R17, -0x1, PT ;  /* 0xffffffff1100780c */ /* 0x000fda0003f04270 */
[----:B------:R-:W-:Y:S05]  /*86c0*/  @P0 BRA `(.L_x_11118) ;  /* 0x0000051000000947 */ /* 0x000fea0003800000 */
        /* <DEDUP_REMOVED lines=19> */
[----:B------:R-:W1:-:S06]  /*8800*/  DADD R6, -RZ, -R4 ;  /* 0x00000000ff067229 */ /* 0x000e4c0000000904 */
[----:B0-----:R-:W-:-:S04]  /*8810*/  FFMA R0, RZ, R3, R39 ;  /* 0x00000003ff007223 */ /* 0x001fc80000000027 */
[----:B-1----:R-:W-:Y:S01]  /*8820*/  IMAD.MOV.U32 R6, RZ, RZ, R7 ;  /* 0x000000ffff067224 */ /* 0x002fe200078e0007 */
[----:B------:R-:W-:-:S13]  /*8830*/  FSETP.GT.AND P0, PT, |R0|, 1.469367938527859385e-39, PT ;  /* 0x001000000000780b */ /* 0x000fda0003f04200 */
[----:B------:R-:W-:Y:S05]  /*8840*/  @P0 BRA P1, `(.L_x_11120) ;  /* 0x0000004000000947 */ /* 0x000fea0000800000 */
[----:B------:R-:W-:Y:S01]  /*8850*/  IMAD.MOV.U32 R10, RZ, RZ, R2 ;  /* 0x000000ffff0a7224 */ /* 0x000fe200078e0002 */
[----:B------:R-:W-:Y:S01]  /*8860*/  MOV R0, 0x8890 ;  /* 0x0000889000007802 */ /* 0x000fe20000000f00 */
[----:B------:R-:W-:Y:S02]  /*8870*/  IMAD.MOV.U32 R11, RZ, RZ, R3 ;  /* 0x000000ffff0b7224 */ /* 0x000fe400078e0003 */
[----:B---3--:R-:W-:Y:S05]  /*8880*/  CALL.REL.NOINC `($__internal_20_$__cuda_sm20_div_rn_f64_full) ;  /* 0x0001c6f000007944 */ /* 0x008fea0003c00000 */
.L_x_11120:
[----:B------:R-:W-:Y:S05]  /*8890*/  BSYNC B4 ;  /* 0x0000000000047941 */ /* 0x000fea0003800000 */
.L_x_11119:
        /* <DEDUP_REMOVED lines=43> */
.L_x_11122:
[----:B------:R-:W-:Y:S02]  /*8b50*/  FSEL R2, RZ, 3.37028055040000000000e+12, P1 ;  /* 0x54442d18ff027808 */ /* 0x000fe40000800000 */
[----:B------:R-:W-:Y:S02]  /*8b60*/  FSEL R3, RZ, 2.1426990032196044922, P1 ;  /* 0x400921fbff037808 */ /* 0x000fe40000800000 */
.L_x_11123:
[----:B------:R-:W-:Y:S05]  /*8b70*/  BSYNC B0 ;  /* 0x0000000000007941 */ /* 0x000fea0003800000 */
.L_x_11121:
[----:B------:R0:W1:Y:S02]  /*8b80*/  DADD R4, |R8|, |R4| ;  /* 0x0000000008047229 */ /* 0x0000640000000604 */
[----:B0-----:R-:W-:-:S04]  /*8b90*/  LOP3.LUT R9, R3, 0x80000000, R9, 0xb8, !PT ;  /* 0x8000000003097812 */ /* 0x001fc800078eb809 */
[----:B-1----:R-:W0:-:S06]  /*8ba0*/  DSETP.GTU.AND P0, PT, |R4|, +INF , PT ;  /* 0x7ff000000400742a */ /* 0x002e0c0003f0c200 */
[----:B0-----:R-:W-:Y:S02]  /*8bb0*/  FSEL R8, R4, R2, P0 ;  /* 0x0000000204087208 */ /* 0x001fe40000000000 */
[----:B------:R-:W-:Y:S01]  /*8bc0*/  FSEL R9, R5, R9, P0 ;  /* 0x0000000905097208 */ /* 0x000fe20000000000 */
[----:B------:R-:W-:Y:S05]  /*8bd0*/  BRA `(.L_x_11113) ;  /* 0x000004e000007947 */ /* 0x000fea0003800000 */
.L_x_11118:
        /* <DEDUP_REMOVED lines=26> */
.L_x_11125:
[----:B------:R-:W-:Y:S05]  /*8d80*/  BSYNC B4 ;  /* 0x0000000000047941 */ /* 0x000fea0003800000 */
.L_x_11124:
        /* <DEDUP_REMOVED lines=43> */
.L_x_11127:
[----:B------:R-:W-:Y:S02]  /*9040*/  FSEL R2, RZ, 3.37028055040000000000e+12, P0 ;  /* 0x54442d18ff027808 */ /* 0x000fe40000000000 */
[----:B------:R-:W-:Y:S02]  /*9050*/  FSEL R3, RZ, 2.1426990032196044922, P0 ;  /* 0x400921fbff037808 */ /* 0x000fe40000000000 */
.L_x_11128:
[----:B------:R-:W-:Y:S05]  /*9060*/  BSYNC B0 ;  /* 0x0000000000007941 */ /* 0x000fea0003800000 */
.L_x_11126:
[----:B------:R0:W1:Y:S02]  /*9070*/  DADD R4, |R8|, |R4| ;  /* 0x0000000008047229 */ /* 0x0000640000000604 */
[----:B0-----:R-:W-:-:S04]  /*9080*/  LOP3.LUT R9, R3, 0x80000000, R9, 0xb8, !PT ;  /* 0x8000000003097812 */ /* 0x001fc800078eb809 */
[----:B-1----:R-:W0:-:S06]  /*9090*/  DSETP.GTU.AND P0, PT, |R4|, +INF , PT ;  /* 0x7ff000000400742a */ /* 0x002e0c0003f0c200 */
[----:B0-----:R-:W-:Y:S02]  /*90a0*/  FSEL R8, R4, R2, P0 ;  /* 0x0000000204087208 */ /* 0x001fe40000000000 */
[----:B------:R-:W-:Y:S02]  /*90b0*/  FSEL R9, R5, R9, P0 ;  /* 0x0000000905097208 */ /* 0x000fe40000000000 */
.L_x_11113:
[----:B01----:R-:W-:Y:S05]  /*90c0*/  BSYNC B3 ;  /* 0x0000000000037941 */ /* 0x003fea0003800000 */
.L_x_11106:
[----:B------:R-:W0:Y:S01]  /*90d0*/  DADD R2, -RZ, -R30 ;  /* 0x00000000ff027229 */ /* 0x000e22000000091e */
[----:B------:R-:W-:-:S04]  /*90e0*/  SHF.R.U32.HI R0, RZ, 0x1f, R19 ;  /* 0x0000001fff007819 */ /* 0x000fc80000011613 */
[----:B------:R-:W-:-:S05]  /*90f0*/  ISETP.NE.AND P0, PT, R0, RZ, PT ;  /* 0x000000ff0000720c */ /* 0x000fca0003f05270 */
[----:B0---4-:R-:W-:Y:S02]  /*9100*/  FSEL R4, R2, R30, !P0 ;  /* 0x0000001e02047208 */ /* 0x011fe40004000000 */
[----:B------:R-:W-:Y:S01]  /*9110*/  FSEL R5, R3, R31, !P0 ;  /* 0x0000001f03057208 */ /* 0x000fe20004000000 */
[----:B------:R-:W-:Y:S05]  /*9120*/  BRA `(.L_x_11129) ;  /* 0x0000249000007947 */ /* 0x000fea0003800000 */
.L_x_11040:
[----:B------:R-:W4:Y:S01]  /*9130*/  LDL.64 R8, [R1+0x8] ;  /* 0x0000080001087983 */ /* 0x000f220000100a00 */
[----:B------:R-:W-:-:S04]  /*9140*/  DADD R4, -RZ, -R18 ;  /* 0x00000000ff047229 */ /* 0x000fc80000000912 */
[----:B----4-:R-:W0:-:S06]  /*9150*/  DADD R8, R8, -R16 ;  /* 0x0000000008087229 */ /* 0x010e0c0000000810 */
[----:B0-----:R-:W0:Y:S01]  /*9160*/  DADD R8, R8, c[0x2][0x178] ;  /* 0x00805e0008087629 */ /* 0x001e220000000000 */
[----:B------:R-:W-:Y:S05]  /*9170*/  BRA `(.L_x_11129) ;  /* 0x0000244000007947 */ /* 0x000fea0003800000 */
.L_x_11039:
[----:B------:R0:W2:Y:S01]  /*9180*/  DADD R4, -RZ, -R18 ;  /* 0x00000000ff047229 */ /* 0x0000a20000000912 */
[----:B------:R-:W-:Y:S01]  /*9190*/  CS2R R8, SRZ ;  /* 0x0000000000087805 */ /* 0x000fe2000001ff00 */
[----:B------:R-:W-:Y:S05]  /*91a0*/  BRA `(.L_x_11129) ;  /* 0x0000241000007947 */ /* 0x000fea0003800000 */
.L_x_11038:
        /* <DEDUP_REMOVED lines=12> */
[----:B------:R-:W2:Y:S01]  /*9270*/  MUFU.RCP64H R15, R7 ;  /* 0x00000007000f7308 */ /* 0x000ea20000001800 */
[----:B------:R-:W-:Y:S01]  /*9280*/  IMAD.MOV.U32 R14, RZ, RZ, 0x1 ;  /* 0x00000001ff0e7424 */ /* 0x000fe200078e00ff */
[----:B------:R-:W-:Y:S01]  /*9290*/  BSSY B0, `(.L_x_11133) ;  /* 0x0000048000007945 */ /* 0x000fe20003800000 */
[----:B------:R-:W-:Y:S02]  /*92a0*/  FSETP.GEU.AND P5, PT, |R9|, 6.5827683646048100446e-37, PT ;  /* 0x036000000900780b */ /* 0x000fe40003fae200 */
[----:B0-----:R-:W0:-:S10]  /*92b0*/  DFMA R10, R6, R6, R10 ;  /* 0x00000006060a722b */ /* 0x001e14000000000a */
[----:B0-----:R-:W-:Y:S01]  /*92c0*/  ISETP.GT.AND P0, PT, R11, 0xfffff, PT ;  /* 0x000fffff0b00780c */ /* 0x001fe20003f04270 */
[----:B--2---:R-:W0:Y:S01]  /*92d0*/  DFMA R28, -R6, R14, 1 ;  /* 0x3ff00000061c742b */ /* 0x004e22000000010e */
[----:B------:R-:W-:Y:S02]  /*92e0*/  IMAD.MOV.U32 R12, RZ, RZ, R10 ;  /* 0x000000ffff0c7224 */ /* 0x000fe400078e000a */
[----:B------:R-:W-:-:S03]  /*92f0*/  IMAD.MOV.U32 R13, RZ, RZ, R11 ;  /* 0x000000ffff0d7224 */ /* 0x000fc600078e000b */
[----:B0-----:R-:W0:-:S06]  /*9300*/  DFMA R28, R28, R28, R28 ;  /* 0x0000001c1c1c722b */ /* 0x001e0c000000001c */
[----:B------:R-:W-:-:S04]  /*9310*/  @!P0 DMUL R12, R12, 1.80143985094819840000e+16 ;  /* 0x435000000c0c8828 */ /* 0x000fc80000000000 */
        /* <DEDUP_REMOVED lines=9> */
[----:B0-----:R0:W2:Y:S01]  /*93b0*/  DFMA R38, R14, R28, R38 ;  /* 0x0000001c0e26722b */ /* 0x0010a20000000026 */
[----:B------:R-:W-:Y:S01]  /*93c0*/  @P1 FSETP.NEU.FTZ.AND P2, PT, R13, RZ, PT ;  /* 0x000000ff0d00120b */ /* 0x000fe20003f5d000 */
[----:B0-----:R-:W-:Y:S02]  /*93d0*/  @P1 IMAD.MOV.U32 R14, RZ, RZ, 0x0 ;  /* 0x00000000ff0e1424 */ /* 0x001fe400078e00ff */
[----:B------:R-:W-:-:S06]  /*93e0*/  @P1 IMAD.MOV.U32 R15, RZ, RZ, 0x7ff00000 ;  /* 0x7ff00000ff0f1424 */ /* 0x000fcc00078e00ff */
[----:B------:R-:W0:Y:S01]  /*93f0*/  @P1 DFMA R14, R12, R14, +INF ;  /* 0x7ff000000c0e142b */ /* 0x000e22000000000e */
[----:B--2---:R-:W-:-:S05]  /*9400*/  FFMA R0, RZ, R7, R39 ;  /* 0x00000007ff007223 */ /* 0x004fca0000000027 */
[----:B------:R-:W-:Y:S01]  /*9410*/  FSETP.GT.AND P3, PT, |R0|, 1.469367938527859385e-39, PT ;  /* 0x001000000000780b */ /* 0x000fe20003f64200 */
[----:B------:R-:W-:Y:S02]  /*9420*/  IMAD.MOV.U32 R0, RZ, RZ, -0x3ff ;  /* 0xfffffc01ff007424 */ /* 0x000fe400078e00ff */
[----:B------:R-:W-:Y:S01]  /*9430*/  @!P0 IMAD.MOV.U32 R0, RZ, RZ, -0x435 ;  /* 0xfffffbcbff008424 */ /* 0x000fe200078e00ff */
        /* <DEDUP_REMOVED lines=8> */
[----:B------:R-:W-:-:S02]  /*94c0*/  IMAD.MOV.U32 R12, RZ, RZ, R10 ;  /* 0x000000ffff0c7224 */ /* 0x000fc400078e000a */
        /* <DEDUP_REMOVED lines=35> */
[----:B0-----:R0:W2:-:S06]  /*9700*/  DADD R30, R36, R12 ;  /* 0x00000000241e7229 */ /* 0x00108c000000000c */
.L_x_11134:
[----:B------:R-:W-:Y:S05]  /*9710*/  BSYNC B0 ;  /* 0x0000000000007941 */ /* 0x000fea0003800000 */
.L_x_11133:
[----:B------:R-:W-:Y:S01]  /*9720*/  BSSY B4, `(.L_x_11135) ;  /* 0x0000008000047945 */ /* 0x000fe20003800000 */
[----:B------:R-:W-:Y:S05]  /*9730*/  @P3 BRA P5, `(.L_x_11136) ;  /* 0x0000006000003947 */ /* 0x000fea0002800000 */
[----:B------:R-:W-:Y:S01]  /*9740*/  IMAD.MOV.U32 R14, RZ, RZ, R8 ;  /* 0x000000ffff0e7224 */ /* 0x000fe200078e0008 */
[----:B------:R-:W-:Y:S01]  /*9750*/  MOV R0, 0x97a0 ;  /* 0x000097a000007802 */ /* 0x000fe20000000f00 */
[----:B------:R-:W-:Y:S02]  /*9760*/  IMAD.MOV.U32 R15, RZ, RZ, R9 ;  /* 0x000000ffff0f7224 */ /* 0x000fe400078e0009 */
[----:B------:R-:W-:Y:S02]  /*9770*/  IMAD.MOV.U32 R10, RZ, RZ, R6 ;  /* 0x000000ffff0a7224 */ /* 0x000fe400078e0006 */
[----:B------:R-:W-:Y:S02]  /*9780*/  IMAD.MOV.U32 R11, RZ, RZ, R7 ;  /* 0x000000ffff0b7224 */ /* 0x000fe400078e0007 */
[----:B0123--:R-:W-:Y:S05]  /*9790*/  CALL.REL.NOINC `($__internal_20_$__cuda_sm20_div_rn_f64_full) ;  /* 0x0001b7e000007944 */ /* 0x00ffea0003c00000 */
.L_x_11136:
[----:B------:R-:W-:Y:S05]  /*97a0*/  BSYNC B4 ;  /* 0x0000000000047941 */ /* 0x000fea0003800000 */
.L_x_11135:
[----:B------:R-:W4:Y:S01]  /*97b0*/  DSETP.NEU.AND P0, PT, R6, RZ, PT ;  /* 0x000000ff0600722a */ /* 0x000f220003f0d000 */
[----:B------:R-:W-:-:S13]  /*97c0*/  BSSY B0, `(.L_x_11137) ;  /* 0x000002d000007945 */ /* 0x000fda0003800000 */
[----:B----4-:R-:W-:Y:S05]  /*97d0*/  @!P0 BRA `(.L_x_11138) ;  /* 0x0000028000008947 */ /* 0x010fea0003800000 */
[----:B------:R-:W4:Y:S01]  /*97e0*/  DMUL R6, R38, R38 ;  /* 0x0000002626067228 */ /* 0x000f220000000000 */
[----:B------:R-:W-:Y:S01]  /*97f0*/  IMAD.MOV.U32 R8, RZ, RZ, 0x2a25ff7e ;  /* 0x2a25ff7eff087424 */ /* 0x000fe200078e00ff */
[----:B------:R-:W-:Y:S01]  /*9800*/  ISETP.GE.AND P1, PT, R17, RZ, PT ;  /* 0x000000ff1100720c */ /* 0x000fe20003f26270 */
[----:B------:R-:W-:Y:S01]  /*9810*/  IMAD.MOV.U32 R9, RZ, RZ, 0x3ef53e1d ;  /* 0x3ef53e1dff097424 */ /* 0x000fe200078e00ff */
[----:B------:R-:W-:-:S05]  /*9820*/  DSETP.NEU.AND P0, PT, R4, R2, PT ;  /* 0x000000020400722a */ /* 0x000fca0003f0d000 */
[----:B----4-:R-:W4:-:S06]  /*9830*/  DFMA R8, R6, -R8, c[0x2][0x188] ;  /* 0x008062000608762b */ /* 0x010f0c0000000808 */
[----:B----4-:R-:W4:-:S06]  /*9840*/  DFMA R8, R6, R8, c[0x2][0x190] ;  /* 0x008064000608762b */ /* 0x010f0c0000000008 */
        /* <DEDUP_REMOVED lines=16> */
[----:B----4-:R-:W4:-:S06]  /*9950*/  DMUL R8, R6, R8 ;  /* 0x0000000806087228 */ /* 0x010f0c0000000000 */
[----:B----4-:R-:W4:-:S06]  /*9960*/  DFMA R8, R8, R38, R38 ;  /* 0x000000260808722b */ /* 0x010f0c0000000026 */
[----:B----4-:R-:W4:-:S04]  /*9970*/  DADD R6, -RZ, -R8 ;  /* 0x00000000ff067229 */ /* 0x010f080000000908 */
[----:B------:R-:W5:-:S06]  /*9980*/  DADD R10, -R8, c[0x2][0x108] ;  /* 0x00804200080a7629 */ /* 0x000f4c0000000100 */
[----:B----4-:R-:W-:Y:S02]  /*9990*/  FSEL R6, R8, R6, !P1 ;  /* 0x0000000608067208 */ /* 0x010fe40004800000 */
[----:B------:R-:W-:Y:S02]  /*99a0*/  FSEL R7, R9, R7, !P1 ;  /* 0x0000000709077208 */ /* 0x000fe40004800000 */
[----:B0----5:R-:W-:Y:S02]  /*99b0*/  FSEL R13, R10, R8, !P1 ;  /* 0x000000080a0d7208 */ /* 0x021fe40004800000 */
        /* <DEDUP_REMOVED lines=10> */
.L_x_11138:
[----:B------:R-:W-:-:S04]  /*9a60*/  ISETP.GE.AND P0, PT, R17, RZ, PT ;  /* 0x000000ff1100720c */ /* 0x000fc80003f06270 */
[----:B------:R-:W-:Y:S02]  /*9a70*/  FSEL R6, RZ, 3.37028055040000000000e+12, P0 ;  /* 0x54442d18ff067808 */ /* 0x000fe40000000000 */
[----:B------:R-:W-:Y:S02]  /*9a80*/  FSEL R7, RZ, 2.1426990032196044922, P0 ;  /* 0x400921fbff077808 */ /* 0x000fe40000000000 */
.L_x_11139:
[----:B------:R-:W-:Y:S05]  /*9a90*/  BSYNC B0 ;  /* 0x0000000000007941 */ /* 0x000fea0003800000 */
.L_x_11137:
[----:B------:R4:W5:Y:S02]  /*9aa0*/  DADD R2, R4, R2 ;  /* 0x0000000004027229 */ /* 0x0009640000000002 */
[----:B----4-:R-:W-:Y:S02]  /*9ab0*/  LOP3.LUT R5, R7, 0x80000000, R19, 0xb8, !PT ;  /* 0x8000000007057812 */ /* 0x010fe400078eb813 */
[----:B--2---:R-:W-:-:S04]  /*9ac0*/  DMUL R30, R30, 0.5 ;  /* 0x3fe000001e1e7828 */ /* 0x004fc80000000000 */
[----:B-----5:R-:W2:-:S06]  /*9ad0*/  DSETP.GTU.AND P0, PT, |R2|, +INF , PT ;  /* 0x7ff000000200742a */ /* 0x020e8c0003f0c200 */
[----:B--2---:R-:W-:Y:S02]  /*9ae0*/  FSEL R6, R2, R6, P0 ;  /* 0x0000000602067208 */ /* 0x004fe40000000000 */
[----:B------:R-:W-:Y:S01]  /*9af0*/  FSEL R7, R3, R5, P0 ;  /* 0x0000000503077208 */ /* 0x000fe20000000000 */
[----:B------:R-:W-:Y:S05]  /*9b00*/  BRA `(.L_x_11140) ;  /* 0x0000190000007947 */ /* 0x000fea0003800000 */
.L_x_11132:
        /* <DEDUP_REMOVED lines=11> */
[----:B------:R-:W-:Y:S02]  /*9bc0*/  LOP3.LUT R0, R13, 0xffc00000, RZ, 0xc0, !PT ;  /* 0xffc000000d007812 */ /* 0x000fe400078ec0ff */
[----:B------:R-:W-:Y:S02]  /*9bd0*/  SEL R11, R3, R5, P0 ;  /* 0x00000005030b7207 */ /* 0x000fe40000000000 */
[----:B------:R-:W-:Y:S02]  /*9be0*/  IADD3 R15, -R0, 0x7fd00000, RZ ;  /* 0x7fd00000000f7810 */ /* 0x000fe40007ffe1ff */
[----:B------:R-:W-:Y:S02]  /*9bf0*/  SEL R12, R2, R4, P1 ;  /* 0x00000004020c7207 */ /* 0x000fe40000800000 */
[----:B------:R-:W-:Y:S02]  /*9c00*/  ISETP.GE.U32.AND P2, PT, R11, 0x7ff00000, PT ;  /* 0x7ff000000b00780c */ /* 0x000fe40003f46070 */
[----:B------:R-:W0:Y:S01]  /*9c10*/  DMUL R28, R14, R10 ;  /* 0x0000000a0e1c7228 */ /* 0x000e220000000000 */
[----:B------:R-:W-:-:S03]  /*9c20*/  FSETP.GEU.AND P5, PT, |R9|, 6.5827683646048100446e-37, PT ;  /* 0x036000000900780b */ /* 0x000fc60003fae200 */
        /* <DEDUP_REMOVED lines=16> */
[----:B0-----:R0:W2:Y:S02]  /*9d30*/  DFMA R36, R38, R36, R30 ;  /* 0x000000242624722b */ /* 0x0010a4000000001e */
[----:B0-----:R-:W-:-:S04]  /*9d40*/  LOP3.LUT R31, R0, 0x100000, RZ, 0xfc, !PT ;  /* 0x00100000001f7812 */ /* 0x001fc800078efcff */
[----:B--2---:R0:W2:Y:S02]  /*9d50*/  DMUL R36, R14, R36 ;  /* 0x000000240e247228 */ /* 0x0040a40000000000 */
[----:B0-----:R-:W0:Y:S01]  /*9d60*/  MUFU.RCP64H R15, R7 ;  /* 0x00000007000f7308 */ /* 0x001e220000001800 */
[----:B------:R-:W-:-:S03]  /*9d70*/  IMAD.MOV.U32 R14, RZ, RZ, 0x1 ;  /* 0x00000001ff0e7424 */ /* 0x000fc600078e00ff */
[----:B--2---:R-:W2:-:S10]  /*9d80*/  DMUL R36, R36, R30 ;  /* 0x0000001e24247228 */ /* 0x004e940000000000 */
[----:B--2---:R-:W-:Y:S01]  /*9d90*/  @!P2 FSEL R11, R13, R37, !P1 ;  /* 0x000000250d0ba208 */ /* 0x004fe20004800000 */
[----:B0-----:R-:W0:Y:S01]  /*9da0*/  DFMA R28, -R6, R14, 1 ;  /* 0x3ff00000061c742b */ /* 0x001e22000000010e */
[----:B------:R-:W-:Y:S02]  /*9db0*/  @!P2 FSEL R10, R12, R36, !P1 ;  /* 0x000000240c0aa208 */ /* 0x000fe40004800000 */
[----:B------:R-:W-:Y:S01]  /*9dc0*/  ISETP.GT.AND P0, PT, R11, 0xfffff, PT ;  /* 0x000fffff0b00780c */ /* 0x000fe20003f04270 */
[----:B------:R-:W-:Y:S02]  /*9dd0*/  IMAD.MOV.U32 R13, RZ, RZ, R11 ;  /* 0x000000ffff0d7224 */ /* 0x000fe400078e000b */
[----:B------:R-:W-:Y:S01]  /*9de0*/  IMAD.MOV.U32 R12, RZ, RZ, R10 ;  /* 0x000000ffff0c7224 */ /* 0x000fe200078e000a */
[----:B0-----:R-:W0:-:S06]  /*9df0*/  DFMA R28, R28, R28, R28 ;  /* 0x0000001c1c1c722b */ /* 0x001e0c000000001c */
[----:B0-----:R-:W0:-:S04]  /*9e00*/  DFMA R28, R14, R28, R14 ;  /* 0x0000001c0e1c722b */ /* 0x001e08000000000e */
[----:B------:R-:W2:-:S04]  /*9e10*/  @!P0 DMUL R12, R12, 1.80143985094819840000e+16 ;  /* 0x435000000c0c8828 */ /* 0x000e880000000000 */
[----:B0-----:R-:W0:-:S06]  /*9e20*/  DFMA R14, -R6, R28, 1 ;  /* 0x3ff00000060e742b */ /* 0x001e0c000000011c */
[----:B--2---:R-:W-:Y:S01]  /*9e30*/  @!P0 IMAD.MOV.U32 R11, RZ, RZ, R13 ;  /* 0x000000ffff0b8224 */ /* 0x004fe200078e000d */
[----:B0-----:R-:W0:Y:S01]  /*9e40*/  DFMA R14, R28, R14, R28 ;  /* 0x0000000e1c0e722b */ /* 0x001e22000000001c */
[----:B------:R-:W-:-:S03]  /*9e50*/  @!P0 IMAD.MOV.U32 R10, RZ, RZ, R12 ;  /* 0x000000ffff0a8224 */ /* 0x000fc600078e000c */
[----:B------:R-:W-:Y:S02]  /*9e60*/  IADD3 R0, R11, -0x1, RZ ;  /* 0xffffffff0b007810 */ /* 0x000fe40007ffe0ff */
[----:B0-----:R-:W0:Y:S02]  /*9e70*/  DMUL R38, R8, R14 ;  /* 0x0000000e08267228 */ /* 0x001e240000000000 */
[----:B------:R-:W-:-:S04]  /*9e80*/  ISETP.GE.U32.AND P1, PT, R0, 0x7fefffff, PT ;  /* 0x7fefffff0000780c */ /* 0x000fc80003f26070 */
[----:B0-----:R-:W0:-:S06]  /*9e90*/  DFMA R28, -R6, R38, R8 ;  /* 0x00000026061c722b */ /* 0x001e0c0000000108 */
[----:B0-----:R0:W2:-:S03]  /*9ea0*/  DFMA R38, R14, R28, R38 ;  /* 0x0000001c0e26722b */ /* 0x0010860000000026 */
[----:B0-----:R-:W-:Y:S01]  /*9eb0*/  @P1 IMAD.MOV.U32 R14, RZ, RZ, 0x0 ;  /* 0x00000000ff0e1424 */ /* 0x001fe200078e00ff */
[----:B------:R-:W-:Y:S01]  /*9ec0*/  @P1 FSETP.NEU.FTZ.AND P2, PT, R13, RZ, PT ;  /* 0x000000ff0d00120b */ /* 0x000fe20003f5d000 */
[----:B------:R-:W-:-:S05]  /*9ed0*/  @P1 IMAD.MOV.U32 R15, RZ, RZ, 0x7ff00000 ;  /* 0x7ff00000ff0f1424 */ /* 0x000fca00078e00ff */
[----:B--2---:R-:W-:Y:S01]  /*9ee0*/  FFMA R0, RZ, R7, R39 ;  /* 0x00000007ff007223 */ /* 0x004fe20000000027 */
[----:B------:R-:W0:-:S04]  /*9ef0*/  @P1 DFMA R14, R12, R14, +INF ;  /* 0x7ff000000c0e142b */ /* 0x000e08000000000e */
[----:B------:R-:W-:Y:S01]  /*9f00*/  FSETP.GT.AND P3, PT, |R0|, 1.469367938527859385e-39, PT ;  /* 0x001000000000780b */ /* 0x000fe20003f64200 */
[----:B------:R-:W-:Y:S02]  /*9f10*/  IMAD.MOV.U32 R0, RZ, RZ, -0x3ff ;  /* 0xfffffc01ff007424 */ /* 0x000fe400078e00ff */
[----:B------:R-:W-:-:S03]  /*9f20*/  @!P0 IMAD.MOV.U32 R0, RZ, RZ, -0x435 ;  /* 0xfffffbcbff008424 */ /* 0x000fc600078e00ff */
        /* <DEDUP_REMOVED lines=45> */
.L_x_11142:
[----:B------:R-:W-:Y:S05]  /*a200*/  BSYNC B0 ;  /* 0x0000000000007941 */ /* 0x000fea0003800000 */
.L_x_11141:
        /* <DEDUP_REMOVED lines=8> */
.L_x_11144:
[----:B------:R-:W-:Y:S05]  /*a290*/  BSYNC B4 ;  /* 0x0000000000047941 */ /* 0x000fea0003800000 */
.L_x_11143:
        /* <DEDUP_REMOVED lines=43> */
.L_x_11146:
[----:B------:R-:W-:-:S04]  /*a550*/  ISETP.GE.AND P0, PT, R17, RZ, PT ;  /* 0x000000ff1100720c */ /* 0x000fc80003f06270 */
[----:B------:R-:W-:Y:S02]  /*a560*/  FSEL R6, RZ, 3.37028055040000000000e+12, P0 ;  /* 0x54442d18ff067808 */ /* 0x000fe40000000000 */
[----:B------:R-:W-:Y:S02]  /*a570*/  FSEL R7, RZ, 2.1426990032196044922, P0 ;  /* 0x400921fbff077808 */ /* 0x000fe40000000000 */
.L_x_11147:
[----:B------:R-:W-:Y:S05]  /*a580*/  BSYNC B0 ;  /* 0x0000000000007941 */ /* 0x000fea0003800000 */
.L_x_11145:
[----:B------:R4:W5:Y:S02]  /*a590*/  DADD R2, R4, R2 ;  /* 0x0000000004027229 */ /* 0x0009640000000002 */
[----:B----4-:R-:W-:-:S04]  /*a5a0*/  LOP3.LUT R5, R7, 0x80000000, R19, 0xb8, !PT ;  /* 0x8000000007057812 */ /* 0x010fc800078eb813 */
[----:B-----5:R-:W4:-:S06]  /*a5b0*/  DSETP.GTU.AND P0, PT, |R2|, +INF , PT ;  /* 0x7ff000000200742a */ /* 0x020f0c0003f0c200 */
[----:B----4-:R-:W-:Y:S02]  /*a5c0*/  FSEL R6, R2, R6, P0 ;  /* 0x0000000602067208 */ /* 0x010fe40000000000 */
[----:B------:R-:W-:Y:S01]  /*a5d0*/  FSEL R7, R3, R5, P0 ;  /* 0x0000000503077208 */ /* 0x000fe20000000000 */
[----:B------:R-:W-:Y:S05]  /*a5e0*/  BRA `(.L_x_11140) ;  /* 0x00000e2000007947 */ /* 0x000fea0003800000 */
.L_x_11131:
        /* <DEDUP_REMOVED lines=22> */
[----:B-1-3--:R-:W-:Y:S05]  /*a750*/  CALL.REL.NOINC `($__internal_20_$__cuda_sm20_div_rn_f64_full) ;  /* 0x0001a82000007944 */ /* 0x00afea0003c00000 */
.L_x_11149:
[----:B------:R-:W-:Y:S05]  /*a760*/  BSYNC B4 ;  /* 0x0000000000047941 */ /* 0x000fea0003800000 */
.L_x_11148:
        /* <DEDUP_REMOVED lines=24> */
[----:B------:R-:W-:Y:S02]  /*a8f0*/  IMAD.MOV.U32 R10, RZ, RZ, R38 ;  /* 0x000000ffff0a7224 */ /* 0x000fe400078e0026 */
[----:B------:R-:W-:Y:S02]  /*a900*/  IMAD.MOV.U32 R11, RZ, RZ, R39 ;  /* 0x000000ffff0b7224 */ /* 0x000fe400078e0027 */
.L_x_11151:
[----:B------:R-:W-:Y:S05]  /*a910*/  BSYNC B4 ;  /* 0x0000000000047941 */ /* 0x000fea0003800000 */
.L_x_11150:
[----:B------:R-:W0:Y:S01]  /*a920*/  DADD R14, -RZ, |R10| ;  /* 0x00000000ff0e7229 */ /* 0x000e22000000050a */
[----:B------:R-:W-:Y:S01]  /*a930*/  IMAD.MOV.U32 R38, RZ, RZ, 0x0 ;  /* 0x00000000ff267424 */ /* 0x000fe200078e00ff */
[----:B------:R-:W-:Y:S01]  /*a940*/  BSSY B0, `(.L_x_11152) ;  /* 0x000006e000007945 */ /* 0x000fe20003800000 */
[----:B------:R-:W-:Y:S01]  /*a950*/  IMAD.MOV.U32 R39, RZ, RZ, 0x3fd80000 ;  /* 0x3fd80000ff277424 */ /* 0x000fe200078e00ff */
[----:B------:R-:W-:-:S06]  /*a960*/  FSETP.GEU.AND P5, PT, |R9|, 6.5827683646048100446e-37, PT ;  /* 0x036000000900780b */ /* 0x000fcc0003fae200 */
[CC--:B0-----:R-:W-:Y:S02]  /*a970*/  ISETP.GT.U32.AND P1, PT, R14.reuse, R30.reuse, PT ;  /* 0x0000001e0e00720c */ /* 0x0c1fe40003f24070 */
[CC--:B------:R-:W-:Y:S02]  /*a980*/  ISETP.LT.U32.AND P0, PT, R14.reuse, R30.reuse, PT ;  /* 0x0000001e0e00720c */ /* 0x0c0fe40003f01070 */
[CC--:B------:R-:W-:Y:S02]  /*a990*/  ISETP.GT.U32.AND.EX P1, PT, R15.reuse, R31.reuse, PT, P1 ;  /* 0x0000001f0f00720c */ /* 0x0c0fe40003f24110 */
[CC--:B------:R-:W-:Y:S02]  /*a9a0*/  ISETP.LT.U32.AND.EX P0, PT, R15.reuse, R31.reuse, PT, P0 ;  /* 0x0000001f0f00720c */ /* 0x0c0fe40003f01100 */
[----:B------:R-:W-:Y:S02]  /*a9b0*/  SEL R13, R15, R31, P1 ;  /* 0x0000001f0f0d7207 */ /* 0x000fe40000800000 */
[----:B------:R-:W-:-:S02]  /*a9c0*/  SEL R10, R14, R30, P0 ;  /* 0x0000001e0e0a7207 */ /* 0x000fc40000000000 */
[----:B------:R-:W-:Y:S02]  /*a9d0*/  LOP3.LUT R0, R13, 0xffc00000, RZ, 0xc0, !PT ;  /* 0xffc000000d007812 */ /* 0x000fe400078ec0ff */
[----:B------:R-:W-:Y:S02]  /*a9e0*/  SEL R11, R15, R31, P0 ;  /* 0x0000001f0f0b7207 */ /* 0x000fe40000000000 */
[----:B------:R-:W-:Y:S01]  /*a9f0*/  SEL R12, R14, R30, P1 ;  /* 0x0000001e0e0c7207 */ /* 0x000fe20000800000 */
[----:B------:R-:W-:Y:S01]  /*aa00*/  IMAD.MOV.U32 R14, RZ, RZ, RZ ;  /* 0x000000ffff0e7224 */ /* 0x000fe200078e00ff */
[----:B------:R-:W-:Y:S01]  /*aa10*/  IADD3 R15, -R0, 0x7fd00000, RZ ;  /* 0x7fd00000000f7810 */ /* 0x000fe20007ffe1ff */
[----:B------:R-:W-:Y:S01]  /*aa20*/  IMAD.MOV.U32 R30, RZ, RZ, c[0x2][0xc] ;  /* 0x00800300ff1e7624 */ /* 0x000fe200078e00ff */
[----:B------:R-:W-:-:S04]  /*aa30*/  ISETP.GE.U32.AND P2, PT, R11, 0x7ff00000, PT ;  /* 0x7ff000000b00780c */ /* 0x000fc80003f46070 */
        /* <DEDUP_REMOVED lines=94> */
.L_x_11153:
[----:B------:R-:W-:Y:S05]  /*b020*/  BSYNC B0 ;  /* 0x0000000000007941 */ /* 0x000fea0003800000 */
.L_x_11152:
        /* <DEDUP_REMOVED lines=8> */
.L_x_11155:
[----:B------:R-:W-:Y:S05]  /*b0b0*/  BSYNC B4 ;  /* 0x0000000000047941 */ /* 0x000fea0003800000 */
.L_x_11154:
        /* <DEDUP_REMOVED lines=43> */
.L_x_11157:
[----:B------:R-:W-:-:S04]  /*b370*/  ISETP.GE.AND P0, PT, R17, RZ, PT ;  /* 0x000000ff1100720c */ /* 0x000fc80003f06270 */
[----:B------:R-:W-:Y:S02]  /*b380*/  FSEL R6, RZ, 3.37028055040000000000e+12, P0 ;  /* 0x54442d18ff067808 */ /* 0x000fe40000000000 */
[----:B------:R-:W-:Y:S02]  /*b390*/  FSEL R7, RZ, 2.1426990032196044922, P0 ;  /* 0x400921fbff077808 */ /* 0x000fe40000000000 */
.L_x_11158:
[----:B------:R-:W-:Y:S05]  /*b3a0*/  BSYNC B0 ;  /* 0x0000000000007941 */ /* 0x000fea0003800000 */
.L_x_11156:
[----:B------:R4:W5:Y:S02]  /*b3b0*/  DADD R2, R4, R2 ;  /* 0x0000000004027229 */ /* 0x0009640000000002 */
[----:B----4-:R-:W-:Y:S02]  /*b3c0*/  LOP3.LUT R5, R7, 0x80000000, R19, 0xb8, !PT ;  /* 0x8000000007057812 */ /* 0x010fe400078eb813 */
[----:B--2---:R-:W-:-:S04]  /*b3d0*/  DADD R30, R30, 1 ;  /* 0x3ff000001e1e7429 */ /* 0x004fc80000000000 */
[----:B-----5:R-:W2:-:S06]  /*b3e0*/  DSETP.GTU.AND P0, PT, |R2|, +INF , PT ;  /* 0x7ff000000200742a */ /* 0x020e8c0003f0c200 */
[----:B--2---:R-:W-:Y:S02]  /*b3f0*/  FSEL R6, R2, R6, P0 ;  /* 0x0000000602067208 */ /* 0x004fe40000000000 */
[----:B------:R-:W-:Y:S02]  /*b400*/  FSEL R7, R3, R5, P0 ;  /* 0x0000000503077208 */ /* 0x000fe40000000000 */
.L_x_11140:
[----:B------:R-:W-:Y:S05]  /*b410*/  BSYNC B3 ;  /* 0x0000000000037941 */ /* 0x000fea0003800000 */
.L_x_11130:
[----:B--2---:R-:W2:Y:S01]  /*b420*/  DADD R30, R30, c[0x2][0x50] ;  /* 0x008014001e1e7629 */ /* 0x004ea20000000000 */
[----:B------:R-:W-:-:S03]  /*b430*/  ISETP.NE.AND P0, PT, R42, RZ, PT ;  /* 0x000000ff2a00720c */ /* 0x000fc60003f05270 */
[----:B------:R-:W-:-:S04]  /*b440*/  DADD R8, -RZ, |R6| ;  /* 0x00000000ff087229 */ /* 0x000fc80000000506 */
[----:B--2---:R-:W2:-:S10]  /*b450*/  DADD R2, -RZ, -R30 ;  /* 0x00000000ff027229 */ /* 0x004e94000000091e */
[----:B--2---:R-:W-:Y:S02]  /*b460*/  FSEL R4, R2, R30, !P0 ;  /* 0x0000001e02047208 */ /* 0x004fe40004000000 */
[----:B------:R-:W-:Y:S01]  /*b470*/  FSEL R5, R3, R31, !P0 ;  /* 0x0000001f03057208 */ /* 0x000fe20004000000 */
[----:B------:R-:W-:Y:S05]  /*b480*/  BRA `(.L_x_11129) ;  /* 0x0000013000007947 */ /* 0x000fea0003800000 */
.L_x_11037:
[----:B--2-4-:R-:W0:-:S14]  /*b490*/  DSETP.NEU.AND P0, PT, R4, +INF , PT ;  /* 0x7ff000000400742a */ /* 0x014e1c0003f0d000 */
[----:B0-----:R0:W2:Y:S01]  /*b4a0*/  @!P0 DADD R8, R18, R18 ;  /* 0x0000000012088229 */ /* 0x0010a20000000012 */
[----:B------:R-:W-:Y:S02]  /*b4b0*/  @!P0 IMAD.MOV.U32 R4, RZ, RZ, 0x0 ;  /* 0x00000000ff048424 */ /* 0x000fe400078e00ff */
[----:B------:R-:W-:Y:S01]  /*b4c0*/  @!P0 IMAD.MOV.U32 R5, RZ, RZ, -0x100000 ;  /* 0xfff00000ff058424 */ /* 0x000fe200078e00ff */
[----:B------:R-:W-:Y:S05]  /*b4d0*/  @!P0 BRA `(.L_x_11129) ;  /* 0x000000e000008947 */ /* 0x000fea0003800000 */
[----:B0-2---:R-:W0:-:S14]  /*b4e0*/  DSETP.NEU.AND P0, PT, R2, +INF , PT ;  /* 0x7ff000000200742a */ /* 0x005e1c0003f0d000 */
[----:B0-----:R0:W2:-:S04]  /*b4f0*/  @!P0 DADD R8, R16, R16 ;  /* 0x0000000010088229 */ /* 0x0010880000000010 */
[----:B------:R0:W4:Y:S01]  /*b500*/  @!P0 DADD R4, -RZ, -R18 ;  /* 0x00000000ff048229 */ /* 0x0001220000000912 */
[----:B------:R-:W-:Y:S05]  /*b510*/  @!P0 BRA `(.L_x_11129) ;  /* 0x000000a000008947 */ /* 0x000fea0003800000 */
[----:B--2---:R-:W2:-:S14]  /*b520*/  DSETP.NEU.AND P0, PT, R16, RZ, PT ;  /* 0x000000ff1000722a */ /* 0x004e9c0003f0d000 */
[----:B--2---:R-:W-:-:S04]  /*b530*/  @P0 DADD R8, RZ, R16 ;  /* 0x00000000ff080229 */ /* 0x004fc80000000010 */
[----:B------:R-:W2:-:S06]  /*b540*/  @P0 DADD R2, RZ, R18 ;  /* 0x00000000ff020229 */ /* 0x000e8c0000000012 */
[----:B--2---:R-:W2:-:S10]  /*b550*/  @P0 DADD R8, R8, R2 ;  /* 0x0000000008080229 */ /* 0x004e940000000002 */
[----:B--2-4-:R-:W-:Y:S02]  /*b560*/  @P0 IMAD.MOV.U32 R4, RZ, RZ, R8 ;  /* 0x000000ffff040224 */ /* 0x014fe400078e0008 */
[----:B------:R-:W-:Y:S01]  /*b570*/  @P0 IMAD.MOV.U32 R5, RZ, RZ, R9 ;  /* 0x000000ffff050224 */ /* 0x000fe200078e0009 */
[----:B------:R-:W-:Y:S05]  /*b580*/  @P0 BRA `(.L_x_11129) ;  /* 0x0000003000000947 */ /* 0x000fea0003800000 */
[----:B------:R-:W2:Y:S01]  /*b590*/  LDL.64 R8, [R1+0x8] ;  /* 0x0000080001087983 */ /* 0x000ea20000100a00 */
[----:B------:R4:W0:-:S04]  /*b5a0*/  DADD R4, R18, R18 ;  /* 0x0000000012047229 */ /* 0x0008080000000012 */
[----:B--2---:R-:W2:-:S06]  /*b5b0*/  DADD R8, R8, c[0x2][0x178] ;  /* 0x00805e0008087629 */ /* 0x004e8c0000000000 */
.L_x_11129:
[----:B0-2-4-:R-:W-:Y:S05]  /*b5c0*/  BSYNC B1 ;  /* 0x0000000000017941 */ /* 0x015fea0003800000 */
.L_x_11036:
[----:B------:R-:W0:-:S14]  /*b5d0*/  DSETP.GTU.AND P0, PT, |R8|, +INF , PT ;  /* 0x7ff000000800742a */ /* 0x000e1c0003f0c200 */
        /* <DEDUP_REMOVED lines=9> */
.L_x_11159:
[----:B------:R-:W0:Y:S01]  /*b670*/  DSETP.GTU.AND P0, PT, |R4|, +INF , PT ;  /* 0x7ff000000400742a */ /* 0x000e220003f0c200 */
[----:B------:R-:W-:Y:S02]  /*b680*/  IMAD.MOV.U32 R6, RZ, RZ, R8 ;  /* 0x000000ffff067224 */ /* 0x000fe400078e0008 */
[----:B------:R-:W-:-:S11]  /*b690*/  IMAD.MOV.U32 R7, RZ, RZ, R9 ;  /* 0x000000ffff077224 */ /* 0x000fd600078e0009 */
[----:B0-----:R-:W0:-:S06]  /*b6a0*/  @!P0 DADD R4, -RZ, |R4| ;  /* 0x00000000ff048229 */ /* 0x001e0c0000000504 */
.L_x_11035:
[----:B0-----:R-:W-:Y:S05]  /*b6b0*/  BSYNC B2 ;  /* 0x0000000000027941 */ /* 0x001fea0003800000 */
.L_x_11034:
[----:B------:R-:W0:Y:S01]  /*b6c0*/  S2R R61, SR_TID.X ;  /* 0x00000000003d7919 */ /* 0x000e220000002100 */
[----:B------:R-:W-:Y:S01]  /*b6d0*/  BSSY B2, `(.L_x_11160) ;  /* 0x000071b000027945 */ /* 0x000fe20003800000 */
[----:B-----5:R-:W-:Y:S01]  /*b6e0*/  CS2R R18, SRZ ;  /* 0x0000000000127805 */ /* 0x020fe2000001ff00 */
[----:B--2---:R-:W-:Y:S01]  /*b6f0*/  CS2R R16, SRZ ;  /* 0x0000000000107805 */ /* 0x004fe2000001ff00 */
[----:B0-----:R-:W-:-:S04]  /*b700*/  IADD3 R60, R61, 0x80, RZ ;  /* 0x000000803d3c7810 */ /* 0x001fc80007ffe0ff */
[----:B------:R-:W-:-:S13]  /*b710*/  ISETP.GE.AND P0, PT, R60, R57, PT ;  /* 0x000000393c00720c */ /* 0x000fda0003f06270 */
[----:B------:R-:W-:Y:S05]  /*b720*/  @P0 BRA `(.L_x_11161) ;  /* 0x0000715000000947 */ /* 0x000fea0003800000 */
[----:B------:R-:W-:Y:S01]  /*b730*/  IMAD.MOV.U32 R10, RZ, RZ, 0x33145c07 ;  /* 0x33145c07ff0a7424 */ /* 0x000fe200078e00ff */
[----:B-1----:R-:W0:Y:S01]  /*b740*/  DSETP.GTU.AND P0, PT, |R26|, +INF , PT ;  /* 0x7ff000001a00742a */ /* 0x002e220003f0c200 */
[----:B------:R-:W-:Y:S01]  /*b750*/  IMAD.MOV.U32 R11, RZ, RZ, 0x3c91a626 ;  /* 0x3c91a626ff0b7424 */ /* 0x000fe200078e00ff */
[----:B------:R-:W-:Y:S02]  /*b760*/  BSSY B1, `(.L_x_11162) ;  /* 0x0000703000017945 */ /* 0x000fe40003800000 */
[----:B---3--:R-:W-:Y:S02]  /*b770*/  DADD R8, -RZ, |R24| ;  /* 0x00000000ff087229 */ /* 0x008fe40000000518 */
        /* <DEDUP_REMOVED lines=22> */
[----:B------:R-:W-:Y:S01]  /*b8e0*/  DADD R28, -RZ, |R2| ;  /* 0x00000000ff1c7229 */ /* 0x000fe20000000502 */
[----:B------:R-:W-:-:S03]  /*b8f0*/  IMAD.MOV.U32 R46, RZ, RZ, RZ ;  /* 0x000000ffff2e7224 */ /* 0x000fc600078e00ff */
[----:B01----:R-:W0:-:S04]  /*b900*/  DADD R10, -RZ, |R42| ;  /* 0x00000000ff0a7229 */ /* 0x003e08000000052a */
[----:B------:R-:W1:-:S06]  /*b910*/  DADD R44, R8, -1 ;  /* 0xbff00000082c7429 */ /* 0x000e4c0000000000 */
[CC--:B0-----:R-:W-:Y:S01]  /*b920*/  ISETP.GT.U32.AND P1, PT, R10.reuse, R28.reuse, PT ;  /* 0x0000001c0a00720c */ /* 0x0c1fe20003f24070 */
[----:B-1----:R-:W0:Y:S01]  /*b930*/  DADD R36, -RZ, |R44| ;  /* 0x00000000ff247229 */ /* 0x002e22000000052c */
        /* <DEDUP_REMOVED lines=22> */
[----:B0-----:R0:W1:Y:S01]  /*baa0*/  DMUL R36, R14, R14 ;  /* 0x0000000e0e247228 */ /* 0x0010620000000000 */
[----:B------:R-:W-:Y:S01]  /*bab0*/  IADD3 R19, -R0, 0x7fd00000, RZ ;  /* 0x7fd0000000137810 */ /* 0x000fe20007ffe1ff */
[----:B0-----:R-:W-:Y:S01]  /*bac0*/  IMAD.MOV.U32 R14, RZ, RZ, R51 ;  /* 0x000000ffff0e7224 */ /* 0x001fe200078e0033 */
[----:B------:R-:W-:Y:S01]  /*bad0*/  LOP3.LUT R55, R54, 0x100000, RZ, 0xfc, !PT ;  /* 0x0010000036377812 */ /* 0x000fe200078efcff */
[----:B------:R-:W-:Y:S02]  /*bae0*/  IMAD.MOV.U32 R15, RZ, RZ, R50 ;  /* 0x000000ffff0f7224 */ /* 0x000fe400078e0032 */
[----:B-1----:R0:W1:Y:S01]  /*baf0*/  DFMA R30, R30, R30, R36 ;  /* 0x0000001e1e1e722b */ /* 0x0020620000000024 */
[----:B------:R-:W-:Y:S02]  /*bb00*/  IMAD.MOV.U32 R54, RZ, RZ, RZ ;  /* 0x000000ffff367224 */ /* 0x000fe400078e00ff */
[----:B0-----:R-:W-:Y:S01]  /*bb10*/  IMAD.MOV.U32 R36, RZ, RZ, c[0x2][0xc] ;  /* 0x00800300ff247624 */ /* 0x001fe200078e00ff */
[----:B------:R-:W-:-:S04]  /*bb20*/  DMUL R28, R18, R12 ;  /* 0x0000000c121c7228 */ /* 0x000fc80000000000 */
[----:B------:R-:W0:-:S04]  /*bb30*/  DMUL R18, R18, R14 ;  /* 0x0000000e12127228 */ /* 0x000e080000000000 */
[----:B-1----:R-:W-:-:S04]  /*bb40*/  DSETP.MIN.AND P0, P1, R30, c[0x2][0x8], PT ;  /* 0x008002001e00762a */ /* 0x002fc80003900000 */
[----:B0-----:R-:W0:-:S06]  /*bb50*/  DMUL R18, R18, R18 ;  /* 0x0000001212127228 */ /* 0x001e0c0000000000 */
[----:B0-----:R0:W1:Y:S02]  /*bb60*/  DFMA R28, R28, R28, R18 ;  /* 0x0000001c1c1c722b */ /* 0x0010640000000012 */
[----:B0-----:R-:W-:Y:S02]  /*bb70*/  IMAD.MOV.U32 R18, RZ, RZ, R31 ;  /* 0x000000ffff127224 */ /* 0x001fe400078e001f */
[----:B------:R-:W-:Y:S02]  /*bb80*/  IMAD.MOV.U32 R19, RZ, RZ, c[0x2][0xc] ;  /* 0x00800300ff137624 */ /* 0x000fe400078e00ff */
[----:B-1----:R-:W0:Y:S01]  /*bb90*/  DSETP.MIN.AND P2, P3, R28, c[0x2][0x8], PT ;  /* 0x008002001c00762a */ /* 0x002e220003b40000 */
[----:B------:R-:W-:Y:S01]  /*bba0*/  FSEL R39, R18, c[0x2][0xc], P0 ;  /* 0x0080030012277a08 */ /* 0x000fe20000000000 */
[----:B------:R-:W-:Y:S01]  /*bbb0*/  IMAD.MOV.U32 R18, RZ, RZ, R30 ;  /* 0x000000ffff127224 */ /* 0x000fe200078e001e */
[----:B------:R-:W-:Y:S01]  /*bbc0*/  @P1 LOP3.LUT R39, R19, 0x80000, RZ, 0xfc, !PT ;  /* 0x0008000013271812 */ /* 0x000fe200078efcff */
[----:B------:R-:W-:Y:S01]  /*bbd0*/  IMAD.MOV.U32 R19, RZ, RZ, R29 ;  /* 0x000000ffff137224 */ /* 0x000fe200078e001d */
[----:B------:R-:W-:-:S02]  /*bbe0*/  ISETP.GE.U32.AND P1, PT, R49, 0x7ff00000, PT ;  /* 0x7ff000003100780c */ /* 0x000fc40003f26070 */
[----:B------:R-:W1:Y:S01]  /*bbf0*/  MUFU.RSQ64H R47, R39 ;  /* 0x00000027002f7308 */ /* 0x000e620000001c00 */
[----:B------:R-:W-:Y:S01]  /*bc00*/  SEL R38, R18, c[0x2][0x8], P0 ;  /* 0x0080020012267a07 */ /* 0x000fe20000000000 */
[----:B------:R-:W-:Y:S01]  /*bc10*/  IMAD.MOV.U32 R18, RZ, RZ, R28 ;  /* 0x000000ffff127224 */ /* 0x000fe200078e001c */
[----:B0-----:R-:W-:Y:S01]  /*bc20*/  FSEL R53, R19, c[0x2][0xc], P2 ;  /* 0x0080030013357a08 */ /* 0x001fe20001000000 */
[----:B------:R-:W-:-:S03]  /*bc30*/  DSETP.NEU.AND P0, PT, R10, RZ, PT ;  /* 0x000000ff0a00722a */ /* 0x000fc60003f0d000 */
[----:B------:R-:W-:Y:S02]  /*bc40*/  @P3 LOP3.LUT R53, R36, 0x80000, RZ, 0xfc, !PT ;  /* 0x0008000024353812 */ /* 0x000fe400078efcff */
[----:B------:R-:W-:Y:S01]  /*bc50*/  SEL R52, R18, c[0x2][0x8], P2 ;  /* 0x0080020012347a07 */ /* 0x000fe20001000000 */
[----:B------:R-:W-:Y:S01]  /*bc60*/  IMAD.MOV.U32 R18, RZ, RZ, RZ ;  /* 0x000000ffff127224 */ /* 0x000fe200078e00ff */
[----:B------:R-:W0:Y:S01]  /*bc70*/  MUFU.RSQ64H R19, R53 ;  /* 0x0000003500137308 */ /* 0x000e220000001c00 */
[----:B------:R-:W-:Y:S01]  /*bc80*/  ISETP.GE.U32.AND P3, PT, R50, 0x7ff00000, PT ;  /* 0x7ff000003200780c */ /* 0x000fe20003f66070 */
[----:B------:R-:W-:-:S04]  /*bc90*/  DSETP.NEU.AND P2, PT, R14, RZ, PT ;  /* 0x000000ff0e00722a */ /* 0x000fc80003f4d000 */
[----:B-1----:R-:W1:-:S06]  /*bca0*/  DMUL R10, R46, R46 ;  /* 0x0000002e2e0a7228 */ /* 0x002e4c0000000000 */
[----:B-1----:R1:W2:Y:S02]  /*bcb0*/  DFMA R38, R38, -R10, 1 ;  /* 0x3ff000002626742b */ /* 0x0022a4000000080a */
[----:B-1----:R-:W-:Y:S02]  /*bcc0*/  IMAD.MOV.U32 R10, RZ, RZ, 0x0 ;  /* 0x00000000ff0a7424 */ /* 0x002fe400078e00ff */
[----:B0-----:R-:W0:Y:S01]  /*bcd0*/  DMUL R36, R18, R18 ;  /* 0x0000001212247228 */ /* 0x001e220000000000 */
[----:B------:R-:W-:-:S03]  /*bce0*/  IMAD.MOV.U32 R11, RZ, RZ, 0x3fd80000 ;  /* 0x3fd80000ff0b7424 */ /* 0x000fc600078e00ff */
[----:B--2---:R-:W-:-:S04]  /*bcf0*/  DMUL R40, R46, R38 ;  /* 0x000000262e287228 */ /* 0x004fc80000000000 */
[----:B0-----:R-:W0:-:S04]  /*bd00*/  DFMA R52, R52, -R36, 1 ;  /* 0x3ff000003434742b */ /* 0x001e080000000824 */
[----:B------:R-:W1:-:S04]  /*bd10*/  DFMA R38, R38, R10, 0.5 ;  /* 0x3fe000002626742b */ /* 0x000e48000000000a */
[----:B0-----:R-:W-:-:S04]  /*bd20*/  DFMA R36, R52, R10, 0.5 ;  /* 0x3fe000003424742b */ /* 0x001fc8000000000a */
[----:B------:R-:W0:-:S04]  /*bd30*/  DMUL R52, R18, R52 ;  /* 0x0000003412347228 */ /* 0x000e080000000000 */
[----:B-1----:R-:W1:-:S04]  /*bd40*/  DFMA R38, R38, R40, R46 ;  /* 0x000000282626722b */ /* 0x002e48000000002e */
[----:B0-----:R0:W2:Y:S02]  /*bd50*/  DFMA R36, R36, R52, R18 ;  /* 0x000000342424722b */ /* 0x0010a40000000012 */
[----:B0-----:R-:W-:Y:S02]  /*bd60*/  LOP3.LUT R19, R0, 0x100000, RZ, 0xfc, !PT ;  /* 0x0010000000137812 */ /* 0x001fe400078efcff */
[----:B-1----:R-:W0:-:S04]  /*bd70*/  DMUL R38, R30, R38 ;  /* 0x000000261e267228 */ /* 0x002e080000000000 */
[----:B--2---:R-:W1:-:S04]  /*bd80*/  DMUL R36, R28, R36 ;  /* 0x000000241c247228 */ /* 0x004e480000000000 */
[----:B0-----:R-:W0:-:S04]  /*bd90*/  DMUL R38, R38, R54 ;  /* 0x0000003626267228 */ /* 0x001e080000000000 */
[----:B-1----:R-:W1:-:S06]  /*bda0*/  DMUL R36, R36, R18 ;  /* 0x0000001224247228 */ /* 0x002e4c0000000000 */
[----:B0-----:R-:W-:Y:S02]  /*bdb0*/  @!P1 FSEL R48, R16, R38, !P0 ;  /* 0x0000002610309208 */ /* 0x001fe40004000000 */
[----:B------:R-:W-:Y:S02]  /*bdc0*/  @!P1 FSEL R49, R17, R39, !P0 ;  /* 0x0000002711319208 */ /* 0x000fe40004000000 */
[----:B-1----:R-:W-:Y:S02]  /*bdd0*/  @!P3 FSEL R51, R12, R36, !P2 ;  /* 0x000000240c33b208 */ /* 0x002fe40005000000 */
[----:B------:R-:W-:-:S04]  /*bde0*/  @!P3 FSEL R50, R13, R37, !P2 ;  /* 0x000000250d32b208 */ /* 0x000fc80005000000 */
[----:B------:R-:W-:-:S04]  /*bdf0*/  LOP3.LUT R51, R51, R50, RZ, 0x3c, !PT ;  /* 0x0000003233337212 */ /* 0x000fc800078e3cff */
[----:B------:R-:W-:-:S04]  /*be00*/  LOP3.LUT R50, R51, R50, RZ, 0x3c, !PT ;  /* 0x0000003233327212 */ /* 0x000fc800078e3cff */
[----:B------:R-:W-:-:S06]  /*be10*/  LOP3.LUT R51, R51, R50, RZ, 0x3c, !PT ;  /* 0x0000003233337212 */ /* 0x000fcc00078e3cff */
        /* <DEDUP_REMOVED lines=26> */
[----:B-1----:R-:W-:Y:S02]  /*bfc0*/  IMAD.MOV.U32 R14, RZ, RZ, R30 ;  /* 0x000000ffff0e7224 */ /* 0x002fe400078e001e */
[----:B------:R-:W-:Y:S02]  /*bfd0*/  IMAD.MOV.U32 R15, RZ, RZ, R31 ;  /* 0x000000ffff0f7224 */ /* 0x000fe400078e001f */
[----:B----4-:R-:W-:Y:S05]  /*bfe0*/  CALL.REL.NOINC `($__internal_21_$__cuda_sm20_dsqrt_rn_f64_mediumpath_v1) ;  /* 0x000195b000007944 */ /* 0x010fea0003c00000 */
[----:B-1----:R-:W-:Y:S02]  /*bff0*/  IMAD.MOV.U32 R14, RZ, RZ, R10 ;  /* 0x000000ffff0e7224 */ /* 0x002fe400078e000a */
[----:B------:R-:W-:Y:S02]  /*c000*/  IMAD.MOV.U32 R15, RZ, RZ, R11 ;  /* 0x000000ffff0f7224 */ /* 0x000fe400078e000b */
.L_x_11170:
[----:B------:R-:W-:Y:S05]  /*c010*/  BSYNC B4 ;  /* 0x0000000000047941 */ /* 0x000fea0003800000 */
.L_x_11169:
[----:B01----:R-:W0:-:S10]  /*c020*/  DADD R10, R18, R14 ;  /* 0x00000000120a7229 */ /* 0x003e14000000000e */
        /* <DEDUP_REMOVED lines=60> */
.L_x_11168:
        /* <DEDUP_REMOVED lines=33> */
[----:B----4-:R-:W-:Y:S05]  /*c600*/  CALL.REL.NOINC `($__internal_20_$__cuda_sm20_div_rn_f64_full) ;  /* 0x0001897000007944 */ /* 0x010fea0003c00000 */
.L_x_11178:
[----:B------:R-:W-:Y:S05]  /*c610*/  BSYNC B5 ;  /* 0x0000000000057941 */ /* 0x000fea0003800000 */
.L_x_11177:
[----:B------:R-:W-:Y:S02]  /*c620*/  IMAD.MOV.U32 R16, RZ, RZ, R38 ;  /* 0x000000ffff107224 */ /* 0x000fe400078e0026 */
[----:B------:R-:W-:Y:S01]  /*c630*/  IMAD.MOV.U32 R17, RZ, RZ, R39 ;  /* 0x000000ffff117224 */ /* 0x000fe200078e0027 */
[----:B------:R-:W-:Y:S05]  /*c640*/  BRA `(.L_x_11176) ;  /* 0x0000001000007947 */ /* 0x000fea0003800000 */
.L_x_11175:
[----:B------:R0:W1:-:S06]  /*c650*/  DADD R16, -R42, R48 ;  /* 0x000000002a107229 */ /* 0x00004c0000000130 */
.L_x_11176:
[----:B------:R-:W-:Y:S05]  /*c660*/  BSYNC B4 ;  /* 0x0000000000047941 */ /* 0x000fea0003800000 */
.L_x_11174:
        /* <DEDUP_REMOVED lines=8> */
[----:B------:R2:W3:Y:S01]  /*c6f0*/  DADD R10, R50, R12 ;  /* 0x00000000320a7229 */ /* 0x0004e2000000000c */
[----:B------:R-:W-:Y:S01]  /*c700*/  BSSY B5, `(.L_x_11182) ;  /* 0x0000014000057945 */ /* 0x000fe20003800000 */
[----:B--2---:R-:W-:Y:S02]  /*c710*/  IMAD.MOV.U32 R12, RZ, RZ, 0x1 ;  /* 0x00000001ff0c7424 */ /* 0x004fe400078e00ff */
[----:B------:R-:W2:Y:S02]  /*c720*/  DMUL R30, R2, R2 ;  /* 0x00000002021e7228 */ /* 0x000ea40000000000 */
[----:B---3--:R-:W3:Y:S08]  /*c730*/  MUFU.RCP64H R13, R11 ;  /* 0x0000000b000d7308 */ /* 0x008ef00000001800 */
[----:B--2---:R-:W-:Y:S01]  /*c740*/  FSETP.GEU.AND P1, PT, |R31|, 6.5827683646048100446e-37, PT ;  /* 0x036000001f00780b */ /* 0x004fe20003f2e200 */
[----:B---3--:R-:W2:-:S06]  /*c750*/  DFMA R14, -R10, R12, 1 ;  /* 0x3ff000000a0e742b */ /* 0x008e8c000000010c */
        /* <DEDUP_REMOVED lines=13> */
[----:B01--4-:R-:W-:Y:S05]  /*c830*/  CALL.REL.NOINC `($__internal_20_$__cuda_sm20_div_rn_f64_full) ;  /* 0x0001874000007944 */ /* 0x013fea0003c00000 */
.L_x_11183:
[----:B------:R-:W-:Y:S05]  /*c840*/  BSYNC B5 ;  /* 0x0000000000057941 */ /* 0x000fea0003800000 */
.L_x_11182:
[----:B------:R-:W-:Y:S02]  /*c850*/  IMAD.MOV.U32 R10, RZ, RZ, R38 ;  /* 0x000000ffff0a7224 */ /* 0x000fe400078e0026 */
[----:B------:R-:W-:Y:S01]  /*c860*/  IMAD.MOV.U32 R11, RZ, RZ, R39 ;  /* 0x000000ffff0b7224 */ /* 0x000fe200078e0027 */
[----:B------:R-:W-:Y:S05]  /*c870*/  BRA `(.L_x_11181) ;  /* 0x0000001000007947 */ /* 0x000fea0003800000 */
.L_x_11180:
[----:B------:R2:W3:-:S06]  /*c880*/  DADD R10, R50, -R12 ;  /* 0x00000000320a7229 */ /* 0x0004cc000000080c */
.L_x_11181:
[----:B------:R-:W-:Y:S05]  /*c890*/  BSYNC B4 ;  /* 0x0000000000047941 */ /* 0x000fea0003800000 */
.L_x_11179:
[----:B---3--:R-:W3:Y:S01]  /*c8a0*/  DMUL R10, R10, 0.5 ;  /* 0x3fe000000a0a7828 */ /* 0x008ee20000000000 */
[----:B------:R-:W-:Y:S01]  /*c8b0*/  IMAD.MOV.U32 R14, RZ, RZ, 0x0 ;  /* 0x00000000ff0e7424 */ /* 0x000fe200078e00ff */
[----:B------:R-:W-:Y:S01]  /*c8c0*/  BSSY B4, `(.L_x_11184) ;  /* 0x000001b000047945 */ /* 0x000fe20003800000 */
[----:B------:R-:W-:Y:S01]  /*c8d0*/  IMAD.MOV.U32 R15, RZ, RZ, 0x3fd80000 ;  /* 0x3fd80000ff0f7424 */ /* 0x000fe200078e00ff */
[----:B------:R-:W-:-:S04]  /*c8e0*/  DADD R36, R18, 1 ;  /* 0x3ff0000012247429 */ /* 0x000fc80000000000 */
[----:B-1-3--:R-:W1:-:S06]  /*c8f0*/  DFMA R16, R16, 0.5, R10 ;  /* 0x3fe000001010782b */ /* 0x00ae4c000000000a */
[----:B-1----:R-:W1:-:S06]  /*c900*/  DMUL R36, R16, R36 ;  /* 0x0000002410247228 */ /* 0x002e4c0000000000 */
[----:B-12---:R-:W1:Y:S04]  /*c910*/  MUFU.RSQ64H R13, R37 ;  /* 0x00000025000d7308 */ /* 0x006e680000001c00 */
        /* <DEDUP_REMOVED lines=16> */
[----:B--2---:R-:W-:Y:S02]  /*ca20*/  IMAD.MOV.U32 R14, RZ, RZ, R38 ;  /* 0x000000ffff0e7224 */ /* 0x004fe400078e0026 */
[----:B------:R-:W-:Y:S02]  /*ca30*/  IMAD.MOV.U32 R15, RZ, RZ, R39 ;  /* 0x000000ffff0f7224 */ /* 0x000fe400078e0027 */
[----:B0---4-:R-:W-:Y:S05]  /*ca40*/  CALL.REL.NOINC `($__internal_21_$__cuda_sm20_dsqrt_rn_f64_mediumpath_v1) ;  /* 0x00018b5000007944 */ /* 0x011fea0003c00000 */
[----:B-1----:R-:W-:Y:S02]  /*ca50*/  IMAD.MOV.U32 R14, RZ, RZ, R10 ;  /* 0x000000ffff0e7224 */ /* 0x002fe400078e000a */
[----:B------:R-:W-:Y:S02]  /*ca60*/  IMAD.MOV.U32 R15, RZ, RZ, R11 ;  /* 0x000000ffff0f7224 */ /* 0x000fe400078e000b */
.L_x_11185:
[----:B------:R-:W-:Y:S05]  /*ca70*/  BSYNC B4 ;  /* 0x0000000000047941 */ /* 0x000fea0003800000 */
.L_x_11184:
[----:B--2---:R-:W2:-:S10]  /*ca80*/  DADD R16, R16, R14 ;  /* 0x0000000010107229 */ /* 0x004e94000000000e */
[C---:B--2---:R-:W-:Y:S02]  /*ca90*/  FSETP.GEU.FTZ.AND P1, PT, R17.reuse, 1.7916666269302368164, PT ;  /* 0x3fe555551100780b */ /* 0x044fe40003f3e000 */
[----:B------:R-:W-:-:S13]  /*caa0*/  FSETP.GT.FTZ.AND P0, PT, R17, -1.6999999284744262695, PT ;  /* 0xbfd999991100780b */ /* 0x000fda0003f14000 */
[----:B------:R-:W-:Y:S05]  /*cab0*/  @P0 BRA !P1, `(.L_x_11186) ;  /* 0x000003d000000947 */ /* 0x000fea0004800000 */
[----:B-1----:R-:W1:-:S10]  /*cac0*/  DADD R10, R16, 1 ;  /* 0x3ff00000100a7429 */ /* 0x002e540000000000 */
        /* <DEDUP_REMOVED lines=60> */
.L_x_11186:
[----:B-1----:R-:W1:Y:S01]  /*ce90*/  DADD R10, R16, 2 ;  /* 0x40000000100a7429 */ /* 0x002e620000000000 */
        /* <DEDUP_REMOVED lines=18> */
[----:B0---4-:R-:W-:Y:S05]  /*cfc0*/  CALL.REL.NOINC `($__internal_20_$__cuda_sm20_div_rn_f64_full) ;  /* 0x00017fb000007944 */ /* 0x011fea0003c00000 */
.L_x_11188:
[----:B------:R-:W-:Y:S05]  /*cfd0*/  BSYNC B4 ;  /* 0x0000000000047941 */ /* 0x000fea0003800000 */
.L_x_11187:
        /* <DEDUP_REMOVED lines=16> */
.L_x_11173:
        /* <DEDUP_REMOVED lines=22> */
[----:B------:R-:W-:Y:S02]  /*d240*/  IMAD.MOV.U32 R15, RZ, RZ, R31 ;  /* 0x000000ffff0f7224 */ /* 0x000fe400078e001f */
[----:B-1--4-:R-:W-:Y:S05]  /*d250*/  CALL.REL.NOINC `($__internal_21_$__cuda_sm20_dsqrt_rn_f64_mediumpath_v1) ;  /* 0x0001834000007944 */ /* 0x012fea0003c00000 */
[----:B-1----:R-:W-:Y:S02]  /*d260*/  IMAD.MOV.U32 R16, RZ, RZ, R10 ;  /* 0x000000ffff107224 */ /* 0x002fe400078e000a */
[----:B------:R-:W-:Y:S02]  /*d270*/  IMAD.MOV.U32 R17, RZ, RZ, R11 ;  /* 0x000000ffff117224 */ /* 0x000fe400078e000b */
.L_x_11191:
[----:B------:R-:W-:Y:S05]  /*d280*/  BSYNC B4 ;  /* 0x0000000000047941 */ /* 0x000fea0003800000 */
.L_x_11190:
[----:B-1----:R-:W1:-:S10]  /*d290*/  DADD R16, R44, R16 ;  /* 0x000000002c107229 */ /* 0x002e540000000010 */
        /* <DEDUP_REMOVED lines=24> */
.L_x_11194:
[----:B------:R-:W-:Y:S05]  /*d420*/  BSYNC B4 ;  /* 0x0000000000047941 */ /* 0x000fea0003800000 */
.L_x_11193:
        /* <DEDUP_REMOVED lines=16> */
.L_x_11192:
[----:B------:R-:W1:-:S10]  /*d530*/  DADD R12, R16, 1 ;  /* 0x3ff00000100c7429 */ /* 0x000e540000000000 */
[----:B-1----:R-:W-:Y:S01]  /*d540*/  ISETP.GT.AND P0, PT, R13, 0xfffff, PT ;  /* 0x000fffff0d00780c */ /* 0x002fe20003f04270 */
[----:B0-----:R-:W-:Y:S02]  /*d550*/  IMAD.MOV.U32 R10, RZ, RZ, R12 ;  /* 0x000000ffff0a7224 */ /* 0x001fe400078e000c */
        /* <DEDUP_REMOVED lines=52> */
.L_x_11195:
[----:B------:R-:W-:Y:S01]  /*d8a0*/  IMAD.MOV.U32 R12, RZ, RZ, 0x0 ;  /* 0x00000000ff0c7424 */ /* 0x000fe200078e00ff */
[----:B------:R-:W-:Y:S01]  /*d8b0*/  FSETP.NEU.FTZ.AND P0, PT, R11, RZ, PT ;  /* 0x000000ff0b00720b */ /* 0x000fe20003f1d000 */
[----:B------:R-:W-:-:S06]  /*d8c0*/  IMAD.MOV.U32 R13, RZ, RZ, 0x7ff00000 ;  /* 0x7ff00000ff0d7424 */ /* 0x000fcc00078e00ff */
[----:B------:R-:W0:-:S10]  /*d8d0*/  DFMA R12, R10, R12, +INF ;  /* 0x7ff000000a0c742b */ /* 0x000e14000000000c */
[----:B0-----:R-:W-:Y:S02]  /*d8e0*/  FSEL R30, R12, RZ, P0 ;  /* 0x000000ff0c1e7208 */ /* 0x001fe40000000000 */
[----:B------:R-:W-:Y:S01]  /*d8f0*/  FSEL R31, R13, -QNAN , P0 ;  /* 0xfff000000d1f7808 */ /* 0x000fe20000000000 */
[----:B------:R-:W-:Y:S05]  /*d900*/  BRA `(.L_x_11171) ;  /* 0x000004c000007947 */ /* 0x000fea0003800000 */
.L_x_11189:
        /* <DEDUP_REMOVED lines=22> */
[----:B-1----:R-:W-:Y:S02]  /*da70*/  IMAD.MOV.U32 R10, RZ, RZ, R16 ;  /* 0x000000ffff0a7224 */ /* 0x002fe400078e0010 */
[----:B------:R-:W-:-:S02]  /*da80*/  IMAD.MOV.U32 R11, RZ, RZ, R17 ;  /* 0x000000ffff0b7224 */ /* 0x000fc400078e0011 */
[----:B----4-:R-:W-:Y:S05]  /*da90*/  CALL.REL.NOINC `($__internal_21_$__cuda_sm20_dsqrt_rn_f64_mediumpath_v1) ;  /* 0x00017b0000007944 */ /* 0x010fea0003c00000 */
.L_x_11197:
[----:B------:R-:W-:Y:S05]  /*daa0*/  BSYNC B4 ;  /* 0x0000000000047941 */ /* 0x000fea0003800000 */
.L_x_11196:
        /* <DEDUP_REMOVED lines=19> */
.L_x_11199:
[----:B------:R-:W-:Y:S05]  /*dbe0*/  BSYNC B4 ;  /* 0x0000000000047941 */ /* 0x000fea0003800000 */
.L_x_11198:
[----:B------:R-:W-:Y:S02]  /*dbf0*/  IMAD.MOV.U32 R30, RZ, RZ, R38 ;  /* 0x000000ffff1e7224 */ /* 0x000fe400078e0026 */
[----:B------:R-:W-:Y:S01]  /*dc00*/  IMAD.MOV.U32 R31, RZ, RZ, R39 ;  /* 0x000000ffff1f7224 */ /* 0x000fe200078e0027 */
[----:B------:R-:W-:Y:S05]  /*dc10*/  BRA `(.L_x_11171) ;  /* 0x000001b000007947 */ /* 0x000fea0003800000 */
.L_x_11172:
        /* <DEDUP_REMOVED lines=23> */
[----:B----4-:R-:W-:Y:S05]  /*dd90*/  CALL.REL.NOINC `($__internal_21_$__cuda_sm20_dsqrt_rn_f64_mediumpath_v1) ;  /* 0x0001780000007944 */ /* 0x010fea0003c00000 */
.L_x_11201:
[----:B------:R-:W-:Y:S05]  /*dda0*/  BSYNC B4 ;  /* 0x0000000000047941 */ /* 0x000fea0003800000 */
.L_x_11200:
[----:B01----:R-:W-:Y:S02]  /*ddb0*/  IMAD.MOV.U32 R30, RZ, RZ, R10 ;  /* 0x000000ffff1e7224 */ /* 0x003fe400078e000a */
[----:B------:R-:W-:Y:S02]  /*ddc0*/  IMAD.MOV.U32 R31, RZ, RZ, R11 ;  /* 0x000000ffff1f7224 */ /* 0x000fe400078e000b */
.L_x_11171:
[----:B------:R-:W-:Y:S05]  /*ddd0*/  BSYNC B3 ;  /* 0x0000000000037941 */ /* 0x000fea0003800000 */
.L_x_11167:
[----:B------:R-:W3:Y:S01]  /*dde0*/  DSETP.GEU.AND P0, PT, R8, 5.9666725849601653946e-154, PT ;  /* 0x202000000800742a */ /* 0x000ee20003f0e000 */
[----:B------:R-:W-:-:S13]  /*ddf0*/  BSSY B3, `(.L_x_11202) ;  /* 0x0000117000037945 */ /* 0x000fda0003800000 */
[----:B---3--:R-:W-:Y:S05]  /*de00*/  @!P0 BRA `(.L_x_11203) ;  /* 0x0000112000008947 */ /* 0x008fea0003800000 */
[----:B0-----:R-:W0:Y:S01]  /*de10*/  MUFU.RCP64H R11, R19 ;  /* 0x00000013000b7308 */ /* 0x001e220000001800 */
[----:B------:R-:W-:Y:S01]  /*de20*/  IMAD.MOV.U32 R10, RZ, RZ, 0x1 ;  /* 0x00000001ff0a7424 */ /* 0x000fe200078e00ff */
[----:B------:R-:W-:Y:S01]  /*de30*/  FSETP.GEU.AND P1, PT, |R9|, 6.5827683646048100446e-37, PT ;  /* 0x036000000900780b */ /* 0x000fe20003f2e200 */
[----:B------:R-:W-:Y:S04]  /*de40*/  BSSY B4, `(.L_x_11204) ;  /* 0x0000014000047945 */ /* 0x000fe80003800000 */
[----:B01----:R-:W0:-:S06]  /*de50*/  DFMA R12, -R18, R10, 1 ;  /* 0x3ff00000120c742b */ /* 0x003e0c000000010a */
        /* <DEDUP_REMOVED lines=15> */
[----:B--2-4-:R-:W-:Y:S05]  /*df50*/  CALL.REL.NOINC `($__internal_20_$__cuda_sm20_div_rn_f64_full) ;  /* 0x0001702000007944 */ /* 0x014fea0003c00000 */
[----:B------:R-:W-:Y:S02]  /*df60*/  IMAD.MOV.U32 R16, RZ, RZ, R38 ;  /* 0x000000ffff107224 */ /* 0x000fe400078e0026 */
[----:B------:R-:W-:Y:S02]  /*df70*/  IMAD.MOV.U32 R17, RZ, RZ, R39 ;  /* 0x000000ffff117224 */ /* 0x000fe400078e0027 */
.L_x_11205:
[----:B------:R-:W-:Y:S05]  /*df80*/  BSYNC B4 ;  /* 0x0000000000047941 */ /* 0x000fea0003800000 */
.L_x_11204:
        /* <DEDUP_REMOVED lines=37> */
[----:B--2-4-:R-:W-:Y:S05]  /*e1e0*/  CALL.REL.NOINC `($__internal_20_$__cuda_sm20_div_rn_f64_full) ;  /* 0x00016d9000007944 */ /* 0x014fea0003c00000 */
.L_x_11213:
[----:B------:R-:W-:Y:S05]  /*e1f0*/  BSYNC B5 ;  /* 0x0000000000057941 */ /* 0x000fea0003800000 */
.L_x_11212:
[----:B------:R-:W-:Y:S02]  /*e200*/  IMAD.MOV.U32 R52, RZ, RZ, R38 ;  /* 0x000000ffff347224 */ /* 0x000fe400078e0026 */
[----:B------:R-:W-:Y:S01]  /*e210*/  IMAD.MOV.U32 R53, RZ, RZ, R39 ;  /* 0x000000ffff357224 */ /* 0x000fe200078e0027 */
[----:B------:R-:W-:Y:S05]  /*e220*/  BRA `(.L_x_11211) ;  /* 0x0000001000007947 */ /* 0x000fea0003800000 */
.L_x_11210:
[----:B------:R0:W1:-:S06]  /*e230*/  DADD R52, -R42, R48 ;  /* 0x000000002a347229 */ /* 0x00004c0000000130 */
.L_x_11211:
[----:B------:R-:W-:Y:S05]  /*e240*/  BSYNC B4 ;  /* 0x0000000000047941 */ /* 0x000fea0003800000 */
.L_x_11209:
        /* <DEDUP_REMOVED lines=8> */
[----:B------:R-:W5:Y:S02]  /*e2d0*/  DMUL R28, R2, R2 ;  /* 0x00000002021c7228 */ /* 0x000f640000000000 */
[----:B---3--:R-:W3:Y:S08]  /*e2e0*/  MUFU.RCP64H R13, R11 ;  /* 0x0000000b000d7308 */ /* 0x008ef00000001800 */
[----:B-----5:R-:W-:Y:S01]  /*e2f0*/  FSETP.GEU.AND P1, PT, |R29|, 6.5827683646048100446e-37, PT ;  /* 0x036000001d00780b */ /* 0x020fe20003f2e200 */
        /* <DEDUP_REMOVED lines=14> */
[----:B012-4-:R-:W-:Y:S05]  /*e3e0*/  CALL.REL.NOINC `($__internal_20_$__cuda_sm20_div_rn_f64_full) ;  /* 0x00016b9000007944 */ /* 0x017fea0003c00000 */
.L_x_11218:
[----:B------:R-:W-:Y:S05]  /*e3f0*/  BSYNC B5 ;  /* 0x0000000000057941 */ /* 0x000fea0003800000 */
.L_x_11217:
[----:B------:R-:W-:Y:S02]  /*e400*/  IMAD.MOV.U32 R2, RZ, RZ, R38 ;  /* 0x000000ffff027224 */ /* 0x000fe400078e0026 */
[----:B------:R-:W-:Y:S01]  /*e410*/  IMAD.MOV.U32 R3, RZ, RZ, R39 ;  /* 0x000000ffff037224 */ /* 0x000fe200078e0027 */
[----:B------:R-:W-:Y:S05]  /*e420*/  BRA `(.L_x_11216) ;  /* 0x0000001000007947 */ /* 0x000fea0003800000 */
.L_x_11215:
[----:B------:R3:W0:-:S06]  /*e430*/  DADD R2, -R44, R50 ;  /* 0x000000002c027229 */ /* 0x00060c0000000132 */
.L_x_11216:
[----:B------:R-:W-:Y:S05]  /*e440*/  BSYNC B4 ;  /* 0x0000000000047941 */ /* 0x000fea0003800000 */
.L_x_11214:
[----:B0-----:R-:W0:Y:S01]  /*e450*/  DMUL R2, R2, 0.5 ;  /* 0x3fe0000002027828 */ /* 0x001e220000000000 */
[----:B------:R-:W-:Y:S01]  /*e460*/  IMAD.MOV.U32 R10, RZ, RZ, 0x0 ;  /* 0x00000000ff0a7424 */ /* 0x000fe200078e00ff */
[----:B------:R-:W-:Y:S01]  /*e470*/  BSSY B4, `(.L_x_11219) ;  /* 0x0000019000047945 */ /* 0x000fe20003800000 */
[----:B------:R-:W-:Y:S01]  /*e480*/  IMAD.MOV.U32 R11, RZ, RZ, 0x3fd80000 ;  /* 0x3fd80000ff0b7424 */ /* 0x000fe200078e00ff */
[----:B------:R-:W-:-:S04]  /*e490*/  DADD R18, R8, R18 ;  /* 0x0000000008127229 */ /* 0x000fc80000000012 */
[----:B01----:R-:W0:-:S06]  /*e4a0*/  DFMA R2, R52, 0.5, R2 ;  /* 0x3fe000003402782b */ /* 0x003e0c0000000002 */
        /* <DEDUP_REMOVED lines=20> */
[----:B--234-:R-:W-:Y:S05]  /*e5f0*/  CALL.REL.NOINC `($__internal_21_$__cuda_sm20_dsqrt_rn_f64_mediumpath_v1) ;  /* 0x00016fa000007944 */ /* 0x01cfea0003c00000 */
.L_x_11220:
[----:B------:R-:W-:Y:S05]  /*e600*/  BSYNC B4 ;  /* 0x0000000000047941 */ /* 0x000fea0003800000 */
.L_x_11219:
[----:B------:R-:W-:Y:S01]  /*e610*/  PLOP3.LUT P0, PT, PT, PT, PT, 0x80, 0x0 ;  /* 0x000000000000781c */ /* 0x000fe20003f0f070 */
[----:B01----:R-:W-:Y:S02]  /*e620*/  IMAD.MOV.U32 R18, RZ, RZ, R10 ;  /* 0x000000ffff127224 */ /* 0x003fe400078e000a */
[----:B------:R-:W-:Y:S01]  /*e630*/  IMAD.MOV.U32 R19, RZ, RZ, R11 ;  /* 0x000000ffff137224 */ /* 0x000fe200078e000b */
[----:B------:R-:W-:Y:S05]  /*e640*/  BRA `(.L_x_11206) ;  /* 0x0000091000007947 */ /* 0x000fea0003800000 */
.L_x_11208:
        /* <DEDUP_REMOVED lines=26> */
[----:B--2-4-:R-:W-:Y:S05]  /*e7f0*/  CALL.REL.NOINC `($__internal_21_$__cuda_sm20_dsqrt_rn_f64_mediumpath_v1) ;  /* 0x00016da000007944 */ /* 0x014fea0003c00000 */
.L_x_11223:
[----:B------:R-:W-:Y:S05]  /*e800*/  BSYNC B4 ;  /* 0x0000000000047941 */ /* 0x000fea0003800000 */
.L_x_11222:
[----:B------:R-:W-:Y:S01]  /*e810*/  PLOP3.LUT P0, PT, PT, PT, PT, 0x80, 0x0 ;  /* 0x000000000000781c */ /* 0x000fe20003f0f070 */
[----:B01----:R-:W-:Y:S02]  /*e820*/  IMAD.MOV.U32 R18, RZ, RZ, R10 ;  /* 0x000000ffff127224 */ /* 0x003fe400078e000a */
[----:B------:R-:W-:Y:S01]  /*e830*/  IMAD.MOV.U32 R19, RZ, RZ, R11 ;  /* 0x000000ffff137224 */ /* 0x000fe200078e000b */
[----:B------:R-:W-:Y:S05]  /*e840*/  BRA `(.L_x_11206) ;  /* 0x0000071000007947 */ /* 0x000fea0003800000 */
.L_x_11221:
        /* <DEDUP_REMOVED lines=27> */
[----:B--2-4-:R-:W-:Y:S05]  /*ea00*/  CALL.REL.NOINC `($__internal_21_$__cuda_sm20_dsqrt_rn_f64_mediumpath_v1) ;  /* 0x00016b9000007944 */ /* 0x014fea0003c00000 */
.L_x_11225:
[----:B------:R-:W-:Y:S05]  /*ea10*/  BSYNC B4 ;  /* 0x0000000000047941 */ /* 0x000fea0003800000 */
.L_x_11224:
        /* <DEDUP_REMOVED lines=19> */
.L_x_11227:
[----:B------:R-:W-:Y:S05]  /*eb50*/  BSYNC B4 ;  /* 0x0000000000047941 */ /* 0x000fea0003800000 */
.L_x_11226:
[----:B------:R-:W0:Y:S01]  /*eb60*/  DMUL R8, R8, 8.11296384146066816958e+31 ;  /* 0x4690000008087828 */ /* 0x000e220000000000 */
[----:B------:R-:W-:Y:S01]  /*eb70*/  PLOP3.LUT P0, PT, PT, PT, PT, 0x80, 0x0 ;  /* 0x000000000000781c */ /* 0x000fe20003f0f070 */
[----:B------:R-:W-:Y:S02]  /*eb80*/  IMAD.MOV.U32 R18, RZ, RZ, R38 ;  /* 0x000000ffff127224 */ /* 0x000fe400078e0026 */
[----:B------:R-:W-:Y:S01]  /*eb90*/  IMAD.MOV.U32 R19, RZ, RZ, R39 ;  /* 0x000000ffff137224 */ /* 0x000fe200078e0027 */
[----:B------:R-:W-:Y:S05]  /*eba0*/  BRA `(.L_x_11206) ;  /* 0x000003b000007947 */ /* 0x000fea0003800000 */
.L_x_11207:
        /* <DEDUP_REMOVED lines=21> */
[----:B-12-4-:R-:W-:Y:S05]  /*ed00*/  CALL.REL.NOINC `($__internal_21_$__cuda_sm20_dsqrt_rn_f64_mediumpath_v1) ;  /* 0x0001689000007944 */ /* 0x016fea0003c00000 */
[----:B-1----:R-:W-:Y:S02]  /*ed10*/  IMAD.MOV.U32 R38, RZ, RZ, R10 ;  /* 0x000000ffff267224 */ /* 0x002fe400078e000a */
[----:B------:R-:W-:Y:S02]  /*ed20*/  IMAD.MOV.U32 R39, RZ, RZ, R11 ;  /* 0x000000ffff277224 */ /* 0x000fe400078e000b */
.L_x_11229:
[----:B------:R-:W-:Y:S05]  /*ed30*/  BSYNC B4 ;  /* 0x0000000000047941 */ /* 0x000fea0003800000 */
.L_x_11228:
        /* <DEDUP_REMOVED lines=12> */
[----:B---3--:R3:W5:Y:S02]  /*ee00*/  DFMA R2, R8, R2, R12 ;  /* 0x000000020802722b */ /* 0x008764000000000c */
[----:B---3--:R-:W-:Y:S02]  /*ee10*/  IMAD.MOV.U32 R8, RZ, RZ, 0x0 ;  /* 0x00000000ff087424 */ /* 0x008fe400078e00ff */
[----:B------:R-:W-:Y:S02]  /*ee20*/  IMAD.MOV.U32 R9, RZ, RZ, 0x3ff00000 ;  /* 0x3ff00000ff097424 */ /* 0x000fe400078e00ff */
[----:B-----5:R-:W3:-:S04]  /*ee30*/  DMUL R18, R36, R2 ;  /* 0x0000000224127228 */ /* 0x020ec80000000000 */
[----:B0-----:R-:W-:Y:S01]  /*ee40*/  IADD3 R29, R3, -0x100000, RZ ;  /* 0xfff00000031d7810 */ /* 0x001fe20007ffe0ff */
[----:B------:R-:W-:Y:S01]  /*ee50*/  IMAD.MOV.U32 R28, RZ, RZ, R2 ;  /* 0x000000ffff1c7224 */ /* 0x000fe200078e0002 */
[----:B---3--:R-:W0:-:S06]  /*ee60*/  DFMA R14, R18, -R18, R36 ;  /* 0x80000012120e722b */ /* 0x008e0c0000000024 */
[----:B0-----:R0:W3:Y:S01]  /*ee70*/  DFMA R10, R14, R28, R18 ;  /* 0x0000001c0e0a722b */ /* 0x0010e20000000012 */
[----:B------:R-:W-:Y:S05]  /*ee80*/  @!P0 BRA `(.L_x_11231) ;  /* 0x0000006000008947 */ /* 0x000fea0003800000 */
[----:B0-----:R-:W-:Y:S01]  /*ee90*/  IMAD.MOV.U32 R28, RZ, RZ, R2 ;  /* 0x000000ffff1c7224 */ /* 0x001fe200078e0002 */
[----:B------:R-:W-:Y:S01]  /*eea0*/  MOV R0, 0xeef0 ;  /* 0x0000eef000007802 */ /* 0x000fe20000000f00 */
[----:B------:R-:W-:Y:S02]  /*eeb0*/  IMAD.MOV.U32 R13, RZ, RZ, R37 ;  /* 0x000000ffff0d7224 */ /* 0x000fe400078e0025 */
[----:B---3--:R-:W-:Y:S02]  /*eec0*/  IMAD.MOV.U32 R10, RZ, RZ, R18 ;  /* 0x000000ffff0a7224 */ /* 0x008fe400078e0012 */
[----:B------:R-:W-:Y:S02]  /*eed0*/  IMAD.MOV.U32 R11, RZ, RZ, R19 ;  /* 0x000000ffff0b7224 */ /* 0x000fe400078e0013 */
[----:B-12-4-:R-:W-:Y:S05]  /*eee0*/  CALL.REL.NOINC `($__internal_21_$__cuda_sm20_dsqrt_rn_f64_mediumpath_v1) ;  /* 0x000166b000007944 */ /* 0x016fea0003c00000 */
.L_x_11231:
[----:B------:R-:W-:Y:S05]  /*eef0*/  BSYNC B4 ;  /* 0x0000000000047941 */ /* 0x000fea0003800000 */
.L_x_11230:
[----:B01-3--:R0:W1:Y:S01]  /*ef00*/  DMUL R18, R10, R38 ;  /* 0x000000260a127228 */ /* 0x00b0620000000000 */
[----:B------:R-:W-:Y:S01]  /*ef10*/  PLOP3.LUT P0, PT, PT, PT, PT, 0x80, 0x0 ;  /* 0x000000000000781c */ /* 0x000fe20003f0f070 */
[----:B------:R-:W-:Y:S07]  /*ef20*/  BRA `(.L_x_11206) ;  /* 0x0000003000007947 */ /* 0x000fee0003800000 */
.L_x_11203:
[----:B------:R-:W3:Y:S01]  /*ef30*/  DMUL R18, R18, 9.00719925474099200000e+15 ;  /* 0x4340000012127828 */ /* 0x000ee20000000000 */
[----:B------:R-:W-:-:S03]  /*ef40*/  PLOP3.LUT P0, PT, PT, PT, PT, 0x80, 0x0 ;  /* 0x000000000000781c */ /* 0x000fc60003f0f070 */
[----:B------:R-:W0:-:S06]  /*ef50*/  DMUL R8, R8, 9.00719925474099200000e+15 ;  /* 0x4340000008087828 */ /* 0x000e0c0000000000 */
.L_x_11206:
[----:B01-3--:R-:W-:Y:S05]  /*ef60*/  BSYNC B3 ;  /* 0x0000000000037941 */ /* 0x00bfea0003800000 */
.L_x_11202:
[----:B------:R-:W-:Y:S01]  /*ef70*/  BSSY B3, `(.L_x_11232) ;  /* 0x0000132000037945 */ /* 0x000fe20003800000 */
[----:B------:R-:W-:Y:S05]  /*ef80*/  @P0 BRA `(.L_x_11233) ;  /* 0x000008f000000947 */ /* 0x000fea0003800000 */
[----:B------:R-:W-:-:S13]  /*ef90*/  ISETP.GT.AND P0, PT, R25, -0x1, PT ;  /* 0xffffffff1900780c */ /* 0x000fda0003f04270 */
[----:B------:R-:W-:Y:S05]  /*efa0*/  @P0 BRA `(.L_x_11234) ;  /* 0x0000047000000947 */ /* 0x000fea0003800000 */
[----:B------:R-:W0:-:S04]  /*efb0*/  DADD R8, -RZ, |R16| ;  /* 0x00000000ff087229 */ /* 0x000e080000000510 */
[----:B------:R1:W3:-:S06]  /*efc0*/  DADD R2, -RZ, -R16 ;  /* 0x00000000ff027229 */ /* 0x0002cc0000000910 */
[----:B0-----:R-:W-:-:S13]  /*efd0*/  ISETP.GE.AND P0, PT, R9, 0x3fe26666, PT ;  /* 0x3fe266660900780c */ /* 0x001fda0003f06270 */
[----:B------:R-:W-:Y:S05]  /*efe0*/  @!P0 BRA `(.L_x_11235) ;  /* 0x000002c000008947 */ /* 0x000fea0003800000 */
[----:B-1-3--:R-:W0:Y:S01]  /*eff0*/  DADD R10, -|R16|, 1 ;  /* 0x3ff00000100a7429 */ /* 0x00ae220000000300 */
        /* <DEDUP_REMOVED lines=34> */
.L_x_11237:
[----:B------:R0:W1:-:S06]  /*f220*/  DMUL R8, RZ, |R16| ;  /* 0x40000010ff087228 */ /* 0x00004c0000000000 */
.L_x_11238:
[----:B------:R-:W-:Y:S05]  /*f230*/  BSYNC B0 ;  /* 0x0000000000007941 */ /* 0x000fea0003800000 */
.L_x_11236:
[----:B------:R-:W-:Y:S02]  /*f240*/  ISETP.GT.AND P0, PT, R11, -0x1, PT ;  /* 0xffffffff0b00780c */ /* 0x000fe40003f04270 */
[----:B------:R-:W-:-:S11]  /*f250*/  ISETP.GT.AND P1, PT, R3, -0x1, PT ;  /* 0xffffffff0300780c */ /* 0x000fd60003f24270 */
[----:B-1----:R-:W1:Y:S02]  /*f260*/  @!P0 DMUL R8, R8, +INF ;  /* 0x7ff0000008088828 */ /* 0x002e640000000000 */
[----:B------:R-:W-:Y:S05]  /*f270*/  @P1 BRA `(.L_x_11239) ;  /* 0x0000101000001947 */ /* 0x000fea0003800000 */
[----:B-1----:R-:W1:-:S06]  /*f280*/  DADD R8, R8, c[0x2][0x100] ;  /* 0x0080400008087629 */ /* 0x002e4c0000000000 */
[----:B-1----:R-:W1:Y:S01]  /*f290*/  DADD R8, -R8, c[0x2][0x108] ;  /* 0x0080420008087629 */ /* 0x002e620000000100 */
[----:B------:R-:W-:Y:S05]  /*f2a0*/  BRA `(.L_x_11239) ;  /* 0x00000fe000007947 */ /* 0x000fea0003800000 */
.L_x_11235:
[----:B-1-3--:R-:W0:Y:S01]  /*f2b0*/  DMUL R8, R16, R16 ;  /* 0x0000001010087228 */ /* 0x00ae220000000000 */
        /* <DEDUP_REMOVED lines=22> */
.L_x_11234:
[----:B------:R-:W0:-:S10]  /*f420*/  DADD R2, -RZ, |R16| ;  /* 0x00000000ff027229 */ /* 0x000e140000000510 */
        /* <DEDUP_REMOVED lines=37> */
.L_x_11242:
[----:B------:R0:W1:-:S06]  /*f680*/  DMUL R8, RZ, |R16| ;  /* 0x40000010ff087228 */ /* 0x00004c0000000000 */
.L_x_11243:
[----:B------:R-:W-:Y:S05]  /*f690*/  BSYNC B0 ;  /* 0x0000000000007941 */ /* 0x000fea0003800000 */
.L_x_11241:
[----:B------:R-:W-:Y:S02]  /*f6a0*/  ISETP.GT.AND P0, PT, R3, -0x1, PT ;  /* 0xffffffff0300780c */ /* 0x000fe40003f04270 */
[----:B------:R-:W-:-:S11]  /*f6b0*/  ISETP.GT.AND P1, PT, R17, -0x1, PT ;  /* 0xffffffff1100780c */ /* 0x000fd60003f24270 */
[----:B-1----:R-:W1:Y:S02]  /*f6c0*/  @!P0 DMUL R8, R8, +INF ;  /* 0x7ff0000008088828 */ /* 0x002e640000000000 */
[----:B------:R-:W-:Y:S05]  /*f6d0*/  @P1 BRA `(.L_x_11239) ;  /* 0x00000bb000001947 */ /* 0x000fea0003800000 */
[----:B-1----:R-:W1:-:S06]  /*f6e0*/  DADD R8, R8, c[0x2][0x100] ;  /* 0x0080400008087629 */ /* 0x002e4c0000000000 */
[----:B-1----:R-:W1:Y:S01]  /*f6f0*/  DADD R8, -R8, c[0x2][0x108] ;  /* 0x0080420008087629 */ /* 0x002e620000000100 */
[----:B------:R-:W-:Y:S05]  /*f700*/  BRA `(.L_x_11239) ;  /* 0x00000b8000007947 */ /* 0x000fea0003800000 */
.L_x_11240:
        /* <DEDUP_REMOVED lines=23> */
.L_x_11233:
[----:B------:R-:W-:-:S13]  /*f880*/  ISETP.GT.AND P0, PT, R25, -0x1, PT ;  /* 0xffffffff1900780c */ /* 0x000fda0003f04270 */
[----:B------:R-:W-:Y:S05]  /*f890*/  @P0 BRA `(.L_x_11244) ;  /* 0x0000051000000947 */ /* 0x000fea0003800000 */
[----:B------:R-:W-:Y:S01]  /*f8a0*/  DADD R14, -RZ, |R18| ;  /* 0x00000000ff0e7229 */ /* 0x000fe20000000512 */
[----:B------:R-:W-:Y:S01]  /*f8b0*/  IMAD.MOV.U32 R10, RZ, RZ, 0x1 ;  /* 0x00000001ff0a7424 */ /* 0x000fe200078e00ff */
[----:B------:R-:W-:Y:S02]  /*f8c0*/  BSSY B4, `(.L_x_11245) ;  /* 0x000001a000047945 */ /* 0x000fe40003800000 */
[----:B------:R-:W-:-:S04]  /*f8d0*/  DADD R16, -RZ, |R8| ;  /* 0x00000000ff107229 */ /* 0x000fc80000000508 */
[----:B------:R-:W0:-:S06]  /*f8e0*/  DSETP.GT.AND P4, PT, |R18|, |R8|, PT ;  /* 0x400000081200722a */ /* 0x000e0c0003f84200 */
[----:B0-----:R-:W-:Y:S02]  /*f8f0*/  FSEL R3, R15, R17, P4 ;  /* 0x000000110f037208 */ /* 0x001fe40002000000 */
[----:B------:R-:W-:Y:S02]  /*f900*/  FSEL R2, R14, R16, P4 ;  /* 0x000000100e027208 */ /* 0x000fe40002000000 */
[----:B------:R-:W0:Y:S01]  /*f910*/  MUFU.RCP64H R11, R3 ;  /* 0x00000003000b7308 */ /* 0x000e220000001800 */
[----:B------:R-:W-:Y:S02]  /*f920*/  FSEL R14, R16, R14, P4 ;  /* 0x0000000e100e7208 */ /* 0x000fe40002000000 */
[----:B------:R-:W-:Y:S01]  /*f930*/  FSEL R15, R17, R15, P4 ;  /* 0x0000000f110f7208 */ /* 0x000fe20002000000 */
[----:B------:R-:W1:-:S03]  /*f940*/  DADD R16, -RZ, -R8 ;  /* 0x00000000ff107229 */ /* 0x000e460000000908 */
[----:B------:R-:W-:-:S07]  /*f950*/  FSETP.GEU.AND P1, PT, |R15|, 6.5827683646048100446e-37, PT ;  /* 0x036000000f00780b */ /* 0x000fce0003f2e200 */
[----:B-1----:R-:W-:Y:S01]  /*f960*/  IMAD.MOV.U32 R16, RZ, RZ, R17 ;  /* 0x000000ffff107224 */ /* 0x002fe200078e0011 */
        /* <DEDUP_REMOVED lines=15> */
.L_x_11246:
[----:B------:R-:W-:Y:S05]  /*fa60*/  BSYNC B4 ;  /* 0x0000000000047941 */ /* 0x000fea0003800000 */
.L_x_11245:
        /* <DEDUP_REMOVED lines=43> */
.L_x_11248:
[----:B------:R-:W-:Y:S02]  /*fd20*/  FSEL R2, RZ, 3.37028055040000000000e+12, P1 ;  /* 0x54442d18ff027808 */ /* 0x000fe40000800000 */
[----:B------:R-:W-:Y:S02]  /*fd30*/  FSEL R3, RZ, 2.1426990032196044922, P1 ;  /* 0x400921fbff037808 */ /* 0x000fe40000800000 */
.L_x_11249:
[----:B------:R-:W-:Y:S05]  /*fd40*/  BSYNC B0 ;  /* 0x0000000000007941 */ /* 0x000fea0003800000 */
.L_x_11247:
[----:B------:R0:W1:Y:S02]  /*fd50*/  DADD R8, |R18|, |R8| ;  /* 0x0000000012087229 */ /* 0x0000640000000608 */
[----:B0-----:R-:W-:-:S04]  /*fd60*/  LOP3.LUT R19, R3, 0x80000000, R19, 0xb8, !PT ;  /* 0x8000000003137812 */ /* 0x001fc800078eb813 */
[----:B-1----:R-:W0:-:S06]  /*fd70*/  DSETP.GTU.AND P0, PT, |R8|, +INF , PT ;  /* 0x7ff000000800742a */ /* 0x002e0c0003f0c200 */
[----:B0-----:R-:W-:Y:S02]  /*fd80*/  FSEL R8, R8, R2, P0 ;  /* 0x0000000208087208 */ /* 0x001fe40000000000 */
[----:B------:R-:W-:Y:S01]  /*fd90*/  FSEL R9, R9, R19, P0 ;  /* 0x0000001309097208 */ /* 0x000fe20000000000 */
[----:B------:R-:W-:Y:S05]  /*fda0*/  BRA `(.L_x_11239) ;  /* 0x000004e000007947 */ /* 0x000fea0003800000 */
.L_x_11244:
        /* <DEDUP_REMOVED lines=26> */
.L_x_11251:
[----:B------:R-:W-:Y:S05]  /*ff50*/  BSYNC B4 ;  /* 0x0000000000047941 */ /* 0x000fea0003800000 */
.L_x_11250:
        /* <DEDUP_REMOVED lines=43> */
.L_x_11253:
[----:B------:R-:W-:Y:S02]  /*10210*/  FSEL R2, RZ, 3.37028055040000000000e+12, P1 ;  /* 0x54442d18ff027808 */ /* 0x000fe40000800000 */
[----:B------:R-:W-:Y:S02]  /*10220*/  FSEL R3, RZ, 2.1426990032196044922, P1 ;  /* 0x400921fbff037808 */ /* 0x000fe40000800000 */
.L_x_11254:
[----:B------:R-:W-:Y:S05]  /*10230*/  BSYNC B0 ;  /* 0x0000000000007941 */ /* 0x000fea0003800000 */
.L_x_11252:
[----:B------:R0:W1:Y:S02]  /*10240*/  DADD R8, |R18|, |R8| ;  /* 0x0000000012087229 */ /* 0x0000640000000608 */
[----:B0-----:R-:W-:-:S04]  /*10250*/  LOP3.LUT R19, R3, 0x80000000, R19, 0xb8, !PT ;  /* 0x8000000003137812 */ /* 0x001fc800078eb813 */
[----:B-1----:R-:W0:-:S06]  /*10260*/  DSETP.GTU.AND P0, PT, |R8|, +INF , PT ;  /* 0x7ff000000800742a */ /* 0x002e0c0003f0c200 */
[----:B0-----:R-:W-:Y:S02]  /*10270*/  FSEL R8, R8, R2, P0 ;  /* 0x0000000208087208 */ /* 0x001fe40000000000 */
[----:B------:R-:W-:Y:S02]  /*10280*/  FSEL R9, R9, R19, P0 ;  /* 0x0000001309097208 */ /* 0x000fe40000000000 */
.L_x_11239:
[----:B01----:R-:W-:Y:S05]  /*10290*/  BSYNC B3 ;  /* 0x0000000000037941 */ /* 0x003fea0003800000 */
.L_x_11232:
[----:B--2---:R-:W0:Y:S01]  /*102a0*/  DADD R2, -RZ, -R30 ;  /* 0x00000000ff027229 */ /* 0x004e22000000091e */
[----:B------:R-:W-:-:S04]  /*102b0*/  SHF.R.U32.HI R0, RZ, 0x1f, R27 ;  /* 0x0000001fff007819 */ /* 0x000fc8000001161b */
[----:B------:R-:W-:-:S05]  /*102c0*/  ISETP.NE.AND P0, PT, R0, RZ, PT ;  /* 0x000000ff0000720c */ /* 0x000fca0003f05270 */
[----:B0-----:R-:W-:Y:S02]  /*102d0*/  FSEL R16, R2, R30, !P0 ;  /* 0x0000001e02107208 */ /* 0x001fe40004000000 */
[----:B------:R-:W-:Y:S01]  /*102e0*/  FSEL R17, R3, R31, !P0 ;  /* 0x0000001f03117208 */ /* 0x000fe20004000000 */
[----:B------:R-:W-:Y:S05]  /*102f0*/  BRA `(.L_x_11255) ;  /* 0x0000249000007947 */ /* 0x000fea0003800000 */
.L_x_11166:
[----:B------:R-:W2:Y:S01]  /*10300*/  LDL.64 R8, [R1+0x8] ;  /* 0x0000080001087983 */ /* 0x000ea20000100a00 */
[----:B------:R-:W-:-:S04]  /*10310*/  DADD R16, -RZ, -R26 ;  /* 0x00000000ff107229 */ /* 0x000fc8000000091a */
[----:B--2---:R-:W0:-:S06]  /*10320*/  DADD R8, R8, -R24 ;  /* 0x0000000008087229 */ /* 0x004e0c0000000818 */
[----:B0-----:R-:W0:Y:S01]  /*10330*/  DADD R8, R8, c[0x2][0x178] ;  /* 0x00805e0008087629 */ /* 0x001e220000000000 */
[----:B------:R-:W-:Y:S05]  /*10340*/  BRA `(.L_x_11255) ;  /* 0x0000244000007947 */ /* 0x000fea0003800000 */
.L_x_11165:
[----:B------:R0:W1:Y:S01]  /*10350*/  DADD R16, -RZ, -R26 ;  /* 0x00000000ff107229 */ /* 0x000062000000091a */
[----:B------:R-:W-:Y:S01]  /*10360*/  CS2R R8, SRZ ;  /* 0x0000000000087805 */ /* 0x000fe2000001ff00 */
[----:B------:R-:W-:Y:S05]  /*10370*/  BRA `(.L_x_11255) ;  /* 0x0000241000007947 */ /* 0x000fea0003800000 */
.L_x_11164:
        /* <DEDUP_REMOVED lines=15> */
[----:B------:R-:W-:Y:S02]  /*10470*/  FSETP.GEU.AND P5, PT, |R19|, 6.5827683646048100446e-37, PT ;  /* 0x036000001300780b */ /* 0x000fe40003fae200 */
[----:B0-----:R-:W0:-:S10]  /*10480*/  DFMA R10, R16, R16, R10 ;  /* 0x00000010100a722b */ /* 0x001e14000000000a */
[----:B0-----:R-:W-:Y:S01]  /*10490*/  ISETP.GT.AND P0, PT, R11, 0xfffff, PT ;  /* 0x000fffff0b00780c */ /* 0x001fe20003f04270 */
[----:B-1----:R-:W0:Y:S01]  /*104a0*/  DFMA R28, -R16, R14, 1 ;  /* 0x3ff00000101c742b */ /* 0x002e22000000010e */
        /* <DEDUP_REMOVED lines=67> */
.L_x_11260:
[----:B------:R-:W-:Y:S05]  /*108e0*/  BSYNC B0 ;  /* 0x0000000000007941 */ /* 0x000fea0003800000 */
.L_x_11259:
[----:B------:R-:W-:Y:S01]  /*108f0*/  BSSY B4, `(.L_x_11261) ;  /* 0x0000008000047945 */ /* 0x000fe20003800000 */
[----:B------:R-:W-:Y:S05]  /*10900*/  @P3 BRA P5, `(.L_x_11262) ;  /* 0x0000006000003947 */ /* 0x000fea0002800000 */
[----:B------:R-:W-:Y:S01]  /*10910*/  IMAD.MOV.U32 R14, RZ, RZ, R18 ;  /* 0x000000ffff0e7224 */ /* 0x000fe200078e0012 */
[----:B------:R-:W-:Y:S01]  /*10920*/  MOV R0, 0x10970 ;  /* 0x0001097000007802 */ /* 0x000fe20000000f00 */
[----:B------:R-:W-:Y:S02]  /*10930*/  IMAD.MOV.U32 R15, RZ, RZ, R19 ;  /* 0x000000ffff0f7224 */ /* 0x000fe400078e0013 */
[----:B------:R-:W-:Y:S02]  /*10940*/  IMAD.MOV.U32 R10, RZ, RZ, R16 ;  /* 0x000000ffff0a7224 */ /* 0x000fe400078e0010 */
[----:B------:R-:W-:Y:S02]  /*10950*/  IMAD.MOV.U32 R11, RZ, RZ, R17 ;  /* 0x000000ffff0b7224 */ /* 0x000fe400078e0011 */
[----:B01--4-:R-:W-:Y:S05]  /*10960*/  CALL.REL.NOINC `($__internal_20_$__cuda_sm20_div_rn_f64_full) ;  /* 0x0001461000007944 */ /* 0x013fea0003c00000 */
.L_x_11262:
[----:B------:R-:W-:Y:S05]  /*10970*/  BSYNC B4 ;  /* 0x0000000000047941 */ /* 0x000fea0003800000 */
.L_x_11261:
        /* <DEDUP_REMOVED lines=43> */
.L_x_11264:
[----:B------:R-:W-:-:S04]  /*10c30*/  ISETP.GE.AND P0, PT, R25, RZ, PT ;  /* 0x000000ff1900720c */ /* 0x000fc80003f06270 */
[----:B------:R-:W-:Y:S02]  /*10c40*/  FSEL R10, RZ, 3.37028055040000000000e+12, P0 ;  /* 0x54442d18ff0a7808 */ /* 0x000fe40000000000 */
[----:B------:R-:W-:Y:S02]  /*10c50*/  FSEL R11, RZ, 2.1426990032196044922, P0 ;  /* 0x400921fbff0b7808 */ /* 0x000fe40000000000 */
.L_x_11265:
[----:B------:R-:W-:Y:S05]  /*10c60*/  BSYNC B0 ;  /* 0x0000000000007941 */ /* 0x000fea0003800000 */
.L_x_11263:
[----:B------:R2:W3:Y:S02]  /*10c70*/  DADD R2, R8, R2 ;  /* 0x0000000008027229 */ /* 0x0004e40000000002 */
[----:B--2---:R-:W-:Y:S02]  /*10c80*/  LOP3.LUT R9, R11, 0x80000000, R27, 0xb8, !PT ;  /* 0x800000000b097812 */ /* 0x004fe400078eb81b */
[----:B-1----:R-:W-:-:S04]  /*10c90*/  DMUL R30, R30, 0.5 ;  /* 0x3fe000001e1e7828 */ /* 0x002fc80000000000 */
[----:B---3--:R-:W1:-:S06]  /*10ca0*/  DSETP.GTU.AND P0, PT, |R2|, +INF , PT ;  /* 0x7ff000000200742a */ /* 0x008e4c0003f0c200 */
[----:B-1----:R-:W-:Y:S02]  /*10cb0*/  FSEL R8, R2, R10, P0 ;  /* 0x0000000a02087208 */ /* 0x002fe40000000000 */
[----:B------:R-:W-:Y:S01]  /*10cc0*/  FSEL R9, R3, R9, P0 ;  /* 0x0000000903097208 */ /* 0x000fe20000000000 */
[----:B------:R-:W-:Y:S05]  /*10cd0*/  BRA `(.L_x_11266) ;  /* 0x0000190000007947 */ /* 0x000fea0003800000 */
.L_x_11258:
        /* <DEDUP_REMOVED lines=43> */
[----:B------:R-:W-:Y:S01]  /*10f90*/  ISETP.GT.AND P0, PT, R11, 0xfffff, PT ;  /* 0x000fffff0b00780c */ /* 0x000fe20003f04270 */
[----:B------:R-:W-:Y:S02]  /*10fa0*/  IMAD.MOV.U32 R13, RZ, RZ, R11 ;  /* 0x000000ffff0d7224 */ /* 0x000fe400078e000b */
[----:B------:R-:W-:Y:S01]  /*10fb0*/  IMAD.MOV.U32 R12, RZ, RZ, R10 ;  /* 0x000000ffff0c7224 */ /* 0x000fe200078e000a */
[----:B0-----:R-:W0:-:S06]  /*10fc0*/  DFMA R28, R28, R28, R28 ;  /* 0x0000001c1c1c722b */ /* 0x001e0c000000001c */
[----:B0-----:R-:W0:-:S04]  /*10fd0*/  DFMA R28, R14, R28, R14 ;  /* 0x0000001c0e1c722b */ /* 0x001e08000000000e */
[----:B------:R-:W1:-:S04]  /*10fe0*/  @!P0 DMUL R12, R12, 1.80143985094819840000e+16 ;  /* 0x435000000c0c8828 */ /* 0x000e480000000000 */
[----:B0-----:R-:W0:-:S06]  /*10ff0*/  DFMA R14, -R16, R28, 1 ;  /* 0x3ff00000100e742b */ /* 0x001e0c000000011c */
[----:B-1----:R-:W-:Y:S01]  /*11000*/  @!P0 IMAD.MOV.U32 R11, RZ, RZ, R13 ;  /* 0x000000ffff0b8224 */ /* 0x002fe200078e000d */
[----:B0-----:R-:W0:Y:S01]  /*11010*/  DFMA R14, R28, R14, R28 ;  /* 0x0000000e1c0e722b */ /* 0x001e22000000001c */
[----:B------:R-:W-:-:S03]  /*11020*/  @!P0 IMAD.MOV.U32 R10, RZ, RZ, R12 ;  /* 0x000000ffff0a8224 */ /* 0x000fc600078e000c */
[----:B------:R-:W-:Y:S02]  /*11030*/  IADD3 R0, R11, -0x1, RZ ;  /* 0xffffffff0b007810 */ /* 0x000fe40007ffe0ff */
[----:B0-----:R-:W0:Y:S02]  /*11040*/  DMUL R38, R18, R14 ;  /* 0x0000000e12267228 */ /* 0x001e240000000000 */
[----:B------:R-:W-:-:S04]  /*11050*/  ISETP.GE.U32.AND P1, PT, R0, 0x7fefffff, PT ;  /* 0x7fefffff0000780c */ /* 0x000fc80003f26070 */
[----:B0-----:R-:W0:-:S06]  /*11060*/  DFMA R28, -R16, R38, R18 ;  /* 0x00000026101c722b */ /* 0x001e0c0000000112 */
[----:B0-----:R0:W1:-:S03]  /*11070*/  DFMA R38, R14, R28, R38 ;  /* 0x0000001c0e26722b */ /* 0x0010460000000026 */
[----:B0-----:R-:W-:Y:S01]  /*11080*/  @P1 IMAD.MOV.U32 R14, RZ, RZ, 0x0 ;  /* 0x00000000ff0e1424 */ /* 0x001fe200078e00ff */
[----:B------:R-:W-:Y:S01]  /*11090*/  @P1 FSETP.NEU.FTZ.AND P2, PT, R13, RZ, PT ;  /* 0x000000ff0d00120b */ /* 0x000fe20003f5d000 */
[----:B------:R-:W-:-:S05]  /*110a0*/  @P1 IMAD.MOV.U32 R15, RZ, RZ, 0x7ff00000 ;  /* 0x7ff00000ff0f1424 */ /* 0x000fca00078e00ff */
[----:B-1----:R-:W-:Y:S01]  /*110b0*/  FFMA R0, RZ, R17, R39 ;  /* 0x00000011ff007223 */ /* 0x002fe20000000027 */
        /* <DEDUP_REMOVED lines=49> */
.L_x_11268:
[----:B------:R-:W-:Y:S05]  /*113d0*/  BSYNC B0 ;  /* 0x0000000000007941 */ /* 0x000fea0003800000 */
.L_x_11267:
        /* <DEDUP_REMOVED lines=8> */
.L_x_11270:
[----:B------:R-:W-:Y:S05]  /*11460*/  BSYNC B4 ;  /* 0x0000000000047941 */ /* 0x000fea0003800000 */
.L_x_11269:
        /* <DEDUP_REMOVED lines=43> */
.L_x_11272:
[----:B------:R-:W-:-:S04]  /*11720*/  ISETP.GE.AND P0, PT, R25, RZ, PT ;  /* 0x000000ff1900720c */ /* 0x000fc80003f06270 */
[----:B------:R-:W-:Y:S02]  /*11730*/  FSEL R10, RZ, 3.37028055040000000000e+12, P0 ;  /* 0x54442d18ff0a7808 */ /* 0x000fe40000000000 */
[----:B------:R-:W-:Y:S02]  /*11740*/  FSEL R11, RZ, 2.1426990032196044922, P0 ;  /* 0x400921fbff0b7808 */ /* 0x000fe40000000000 */
.L_x_11273:
[----:B------:R-:W-:Y:S05]  /*11750*/  BSYNC B0 ;  /* 0x0000000000007941 */ /* 0x000fea0003800000 */
.L_x_11271:
[----:B------:R2:W3:Y:S02]  /*11760*/  DADD R2, R8, R2 ;  /* 0x0000000008027229 */ /* 0x0004e40000000002 */
[----:B--2---:R-:W-:-:S04]  /*11770*/  LOP3.LUT R9, R11, 0x80000000, R27, 0xb8, !PT ;  /* 0x800000000b097812 */ /* 0x004fc800078eb81b */
[----:B---3--:R-:W2:-:S06]  /*11780*/  DSETP.GTU.AND P0, PT, |R2|, +INF , PT ;  /* 0x7ff000000200742a */ /* 0x008e8c0003f0c200 */
[----:B--2---:R-:W-:Y:S02]  /*11790*/  FSEL R8, R2, R10, P0 ;  /* 0x0000000a02087208 */ /* 0x004fe40000000000 */
[----:B------:R-:W-:Y:S01]  /*117a0*/  FSEL R9, R3, R9, P0 ;  /* 0x0000000903097208 */ /* 0x000fe20000000000 */
[----:B------:R-:W-:Y:S05]  /*117b0*/  BRA `(.L_x_11266) ;  /* 0x00000e2000007947 */ /* 0x000fea0003800000 */
.L_x_11257:
        /* <DEDUP_REMOVED lines=22> */
[----:B----4-:R-:W-:Y:S05]  /*11920*/  CALL.REL.NOINC `($__internal_20_$__cuda_sm20_div_rn_f64_full) ;  /* 0x0001365000007944 */ /* 0x010fea0003c00000 */
.L_x_11275:
[----:B------:R-:W-:Y:S05]  /*11930*/  BSYNC B4 ;  /* 0x0000000000047941 */ /* 0x000fea0003800000 */
.L_x_11274:
        /* <DEDUP_REMOVED lines=24> */
[----:B------:R-:W-:Y:S02]  /*11ac0*/  IMAD.MOV.U32 R10, RZ, RZ, R38 ;  /* 0x000000ffff0a7224 */ /* 0x000fe400078e0026 */
[----:B------:R-:W-:Y:S02]  /*11ad0*/  IMAD.MOV.U32 R11, RZ, RZ, R39 ;  /* 0x000000ffff0b7224 */ /* 0x000fe400078e0027 */
.L_x_11277:
[----:B------:R-:W-:Y:S05]  /*11ae0*/  BSYNC B4 ;  /* 0x0000000000047941 */ /* 0x000fea0003800000 */
.L_x_11276:
        /* <DEDUP_REMOVED lines=112> */
.L_x_11279:
[----:B------:R-:W-:Y:S05]  /*121f0*/  BSYNC B0 ;  /* 0x0000000000007941 */ /* 0x000fea0003800000 */
.L_x_11278:
        /* <DEDUP_REMOVED lines=8> */
.L_x_11281:
[----:B------:R-:W-:Y:S05]  /*12280*/  BSYNC B4 ;  /* 0x0000000000047941 */ /* 0x000fea0003800000 */
.L_x_11280:
        /* <DEDUP_REMOVED lines=43> */
.L_x_11283:
[----:B------:R-:W-:-:S04]  /*12540*/  ISETP.GE.AND P0, PT, R25, RZ, PT ;  /* 0x000000ff1900720c */ /* 0x000fc80003f06270 */
[----:B------:R-:W-:Y:S02]  /*12550*/  FSEL R10, RZ, 3.37028055040000000000e+12, P0 ;  /* 0x54442d18ff0a7808 */ /* 0x000fe40000000000 */
[----:B------:R-:W-:Y:S02]  /*12560*/  FSEL R11, RZ, 2.1426990032196044922, P0 ;  /* 0x400921fbff0b7808 */ /* 0x000fe40000000000 */
.L_x_11284:
[----:B------:R-:W-:Y:S05]  /*12570*/  BSYNC B0 ;  /* 0x0000000000007941 */ /* 0x000fea0003800000 */
.L_x_11282:
[----:B------:R2:W3:Y:S02]  /*12580*/  DADD R2, R8, R2 ;  /* 0x0000000008027229 */ /* 0x0004e40000000002 */
[----:B--2---:R-:W-:Y:S02]  /*12590*/  LOP3.LUT R9, R11, 0x80000000, R27, 0xb8, !PT ;  /* 0x800000000b097812 */ /* 0x004fe400078eb81b */
[----:B-1----:R-:W-:-:S04]  /*125a0*/  DADD R30, R30, 1 ;  /* 0x3ff000001e1e7429 */ /* 0x002fc80000000000 */
[----:B---3--:R-:W1:-:S06]  /*125b0*/  DSETP.GTU.AND P0, PT, |R2|, +INF , PT ;  /* 0x7ff000000200742a */ /* 0x008e4c0003f0c200 */
[----:B-1----:R-:W-:Y:S02]  /*125c0*/  FSEL R8, R2, R10, P0 ;  /* 0x0000000a02087208 */ /* 0x002fe40000000000 */
[----:B------:R-:W-:Y:S02]  /*125d0*/  FSEL R9, R3, R9, P0 ;  /* 0x0000000903097208 */ /* 0x000fe40000000000 */
.L_x_11266:
[----:B------:R-:W-:Y:S05]  /*125e0*/  BSYNC B3 ;  /* 0x0000000000037941 */ /* 0x000fea0003800000 */
.L_x_11256:
[----:B-1----:R-:W1:Y:S01]  /*125f0*/  DADD R30, R30, c[0x2][0x50] ;  /* 0x008014001e1e7629 */ /* 0x002e620000000000 */
[----:B------:R-:W-:-:S03]  /*12600*/  ISETP.NE.AND P0, PT, R42, RZ, PT ;  /* 0x000000ff2a00720c */ /* 0x000fc60003f05270 */
[----:B------:R-:W-:-:S04]  /*12610*/  DADD R8, -RZ, |R8| ;  /* 0x00000000ff087229 */ /* 0x000fc80000000508 */
[----:B-1----:R-:W1:-:S10]  /*12620*/  DADD R2, -RZ, -R30 ;  /* 0x00000000ff027229 */ /* 0x002e54000000091e */
[----:B-1----:R-:W-:Y:S02]  /*12630*/  FSEL R16, R2, R30, !P0 ;  /* 0x0000001e02107208 */ /* 0x002fe40004000000 */
[----:B------:R-:W-:Y:S01]  /*12640*/  FSEL R17, R3, R31, !P0 ;  /* 0x0000001f03117208 */ /* 0x000fe20004000000 */
[----:B------:R-:W-:Y:S05]  /*12650*/  BRA `(.L_x_11255) ;  /* 0x0000013000007947 */ /* 0x000fea0003800000 */
.L_x_11163:
        /* <DEDUP_REMOVED lines=19> */
.L_x_11255:
[----:B01-3--:R-:W-:Y:S05]  /*12790*/  BSYNC B1 ;  /* 0x0000000000017941 */ /* 0x00bfea0003800000 */
.L_x_11162:
[----:B--2---:R-:W0:-:S14]  /*127a0*/  DSETP.GTU.AND P0, PT, |R8|, +INF , PT ;  /* 0x7ff000000800742a */ /* 0x004e1c0003f0c200 */
        /* <DEDUP_REMOVED lines=9> */
.L_x_11285:
[----:B------:R-:W0:Y:S01]  /*12840*/  DSETP.GTU.AND P0, PT, |R16|, +INF , PT ;  /* 0x7ff000001000742a */ /* 0x000e220003f0c200 */
[----:B------:R-:W-:Y:S02]  /*12850*/  IMAD.MOV.U32 R18, RZ, RZ, R8 ;  /* 0x000000ffff127224 */ /* 0x000fe400078e0008 */
[----:B------:R-:W-:-:S11]  /*12860*/  IMAD.MOV.U32 R19, RZ, RZ, R9 ;  /* 0x000000ffff137224 */ /* 0x000fd600078e0009 */
[----:B0-----:R-:W0:-:S06]  /*12870*/  @!P0 DADD R16, -RZ, |R16| ;  /* 0x00000000ff108229 */ /* 0x001e0c0000000510 */
.L_x_11161:
[----:B0-----:R-:W-:Y:S05]  /*12880*/  BSYNC B2 ;  /* 0x0000000000027941 */ /* 0x001fea0003800000 */
.L_x_11160:
[----:B------:R-:W-:Y:S01]  /*12890*/  IADD3 R0, R61, 0x100, RZ ;  /* 0x000001003d007810 */ /* 0x000fe20007ffe0ff */
[----:B------:R-:W-:Y:S01]  /*128a0*/  BSSY B2, `(.L_x_11286) ;  /* 0x0000711000027945 */ /* 0x000fe20003800000 */
[----:B------:R-:W-:Y:S01]  /*128b0*/  CS2R R30, SRZ ;  /* 0x00000000001e7805 */ /* 0x000fe2000001ff00 */
[----:B-1----:R-:W-:Y:S01]  /*128c0*/  CS2R R26, SRZ ;  /* 0x00000000001a7805 */ /* 0x002fe2000001ff00 */
[----:B------:R-:W-:Y:S01]  /*128d0*/  ISETP.GE.AND P0, PT, R0, R57, PT ;  /* 0x000000390000720c */ /* 0x000fe20003f06270 */
[----:B---3--:R-:W-:-:S12]  /*128e0*/  CS2R R24, SRZ ;  /* 0x0000000000187805 */ /* 0x008fd8000001ff00 */
[----:B------:R-:W-:Y:S05]  /*128f0*/  @P0 BRA `(.L_x_11287) ;  /* 0x000070b000000947 */ /* 0x000fea0003800000 */
[----:B------:R-:W-:Y:S01]  /*12900*/  IMAD.MOV.U32 R10, RZ, RZ, 0x33145c07 ;  /* 0x33145c07ff0a7424 */ /* 0x000fe200078e00ff */
[----:B----4-:R-:W0:Y:S01]  /*12910*/  DSETP.GTU.AND P0, PT, |R34|, +INF , PT ;  /* 0x7ff000002200742a */ /* 0x010e220003f0c200 */
[----:B------:R-:W-:Y:S01]  /*12920*/  IMAD.MOV.U32 R11, RZ, RZ, 0x3c91a626 ;  /* 0x3c91a626ff0b7424 */ /* 0x000fe200078e00ff */
[----:B------:R-:W-:Y:S02]  /*12930*/  BSSY B1, `(.L_x_11288) ;  /* 0x00006f9000017945 */ /* 0x000fe40003800000 */
[----:B------:R-:W-:Y:S02]  /*12940*/  DADD R8, -RZ, |R32| ;  /* 0x00000000ff087229 */ /* 0x000fe40000000520 */
        /* <DEDUP_REMOVED lines=21> */
[----:B------:R-:W-:Y:S01]  /*12aa0*/  IMAD.MOV.U32 R58, RZ, RZ, 0x0 ;  /* 0x00000000ff3a7424 */ /* 0x000fe200078e00ff */
[----:B------:R-:W-:Y:S01]  /*12ab0*/  DADD R14, -RZ, |R2| ;  /* 0x00000000ff0e7229 */ /* 0x000fe20000000502 */
[----:B------:R-:W-:-:S03]  /*12ac0*/  IMAD.MOV.U32 R59, RZ, RZ, 0x3fd80000 ;  /* 0x3fd80000ff3b7424 */ /* 0x000fc600078e00ff */
[----:B0-----:R-:W-:-:S04]  /*12ad0*/  DADD R26, -RZ, |R44| ;  /* 0x00000000ff1a7229 */ /* 0x001fc8000000052c */
[----:B------:R-:W0:-:S06]  /*12ae0*/  DADD R48, R8, -1 ;  /* 0xbff0000008307429 */ /* 0x000e0c0000000000 */
[----:B0-----:R-:W0:Y:S01]  /*12af0*/  DADD R28, -RZ, |R48| ;  /* 0x00000000ff1c7229 */ /* 0x001e220000000530 */
[CC--:B------:R-:W-:Y:S02]  /*12b00*/  ISETP.GT.U32.AND P1, PT, R26.reuse, R14.reuse, PT ;  /* 0x0000000e1a00720c */ /* 0x0c0fe40003f24070 */
[-C--:B------:R-:W-:Y:S02]  /*12b10*/  ISETP.LT.U32.AND P0, PT, R26, R14.reuse, PT ;  /* 0x0000000e1a00720c */ /* 0x080fe40003f01070 */
[CC--:B------:R-:W-:Y:S02]  /*12b20*/  ISETP.GT.U32.AND.EX P1, PT, R27.reuse, R15.reuse, PT, P1 ;  /* 0x0000000f1b00720c */ /* 0x0c0fe40003f24110 */
[CC--:B------:R-:W-:Y:S02]  /*12b30*/  ISETP.LT.U32.AND.EX P0, PT, R27.reuse, R15.reuse, PT, P0 ;  /* 0x0000000f1b00720c */ /* 0x0c0fe40003f01100 */
[----:B------:R-:W-:Y:S02]  /*12b40*/  SEL R25, R27, R15, P1 ;  /* 0x0000000f1b197207 */ /* 0x000fe40000800000 */
[----:B0-----:R-:W-:-:S02]  /*12b50*/  ISETP.GT.U32.AND P3, PT, R28, R14, PT ;  /* 0x0000000e1c00720c */ /* 0x001fc40003f64070 */
[-C--:B------:R-:W-:Y:S02]  /*12b60*/  ISETP.LT.U32.AND P2, PT, R28, R14.reuse, PT ;  /* 0x0000000e1c00720c */ /* 0x080fe40003f41070 */
[-C--:B------:R-:W-:Y:S02]  /*12b70*/  ISETP.GT.U32.AND.EX P3, PT, R29, R15.reuse, PT, P3 ;  /* 0x0000000f1d00720c */ /* 0x080fe40003f64130 */
[----:B-1----:R-:W-:Y:S02]  /*12b80*/  LOP3.LUT R10, R25, 0xffc00000, RZ, 0xc0, !PT ;  /* 0xffc00000190a7812 */ /* 0x002fe400078ec0ff */
[CC--:B------:R-:W-:Y:S02]  /*12b90*/  SEL R50, R26.reuse, R14.reuse, P0 ;  /* 0x0000000e1a327207 */ /* 0x0c0fe40000000000 */
[-C--:B------:R-:W-:Y:S02]  /*12ba0*/  SEL R51, R27, R15.reuse, P0 ;  /* 0x0000000f1b337207 */ /* 0x080fe40000000000 */
[CC--:B------:R-:W-:Y:S01]  /*12bb0*/  SEL R13, R29.reuse, R15.reuse, P3 ;  /* 0x0000000f1d0d7207 */ /* 0x0c0fe20001800000 */
[----:B------:R-:W-:Y:S01]  /*12bc0*/  IMAD.MOV.U32 R42, RZ, RZ, R50 ;  /* 0x000000ffff2a7224 */ /* 0x000fe200078e0032 */
[----:B------:R-:W-:Y:S01]  /*12bd0*/  ISETP.LT.U32.AND.EX P0, PT, R29, R15, PT, P2 ;  /* 0x0000000f1d00720c */ /* 0x000fe20003f01120 */
[----:B------:R-:W-:Y:S01]  /*12be0*/  IMAD.MOV.U32 R43, RZ, RZ, R51 ;  /* 0x000000ffff2b7224 */ /* 0x000fe200078e0033 */
[----:B------:R-:W-:Y:S01]  /*12bf0*/  SEL R24, R26, R14, P1 ;  /* 0x0000000e1a187207 */ /* 0x000fe20000800000 */
[----:B------:R-:W-:Y:S01]  /*12c00*/  IMAD.MOV.U32 R26, RZ, RZ, RZ ;  /* 0x000000ffff1a7224 */ /* 0x000fe200078e00ff */
[----:B------:R-:W-:-:S02]  /*12c10*/  IADD3 R39, -R10, 0x7fd00000, RZ ;  /* 0x7fd000000a277810 */ /* 0x000fc40007ffe1ff */
[----:B------:R-:W-:Y:S02]  /*12c20*/  LOP3.LUT R0, R13, 0xffc00000, RZ, 0xc0, !PT ;  /* 0xffc000000d007812 */ /* 0x000fe400078ec0ff */
[CC--:B------:R-:W-:Y:S02]  /*12c30*/  SEL R53, R28.reuse, R14.reuse, P0 ;  /* 0x0000000e1c357207 */ /* 0x0c0fe40000000000 */
[----:B------:R-:W-:Y:S01]  /*12c40*/  SEL R52, R29, R15, P0 ;  /* 0x0000000f1d347207 */ /* 0x000fe20000000000 */
[C---:B------:R-:W-:Y:S01]  /*12c50*/  DMUL R36, R38.reuse, R24 ;  /* 0x0000001826247228 */ /* 0x040fe20000000000 */
[----:B------:R-:W-:Y:S01]  /*12c60*/  SEL R12, R28, R14, P3 ;  /* 0x0000000e1c0c7207 */ /* 0x000fe20001800000 */
[----:B------:R-:W-:Y:S01]  /*12c70*/  IMAD.MOV.U32 R14, RZ, RZ, R53 ;  /* 0x000000ffff0e7224 */ /* 0x000fe200078e0035 */
[----:B------:R-:W-:Y:S01]  /*12c80*/  IADD3 R27, -R0, 0x7fd00000, RZ ;  /* 0x7fd00000001b7810 */ /* 0x000fe20007ffe1ff */
[----:B------:R-:W0:Y:S01]  /*12c90*/  DMUL R38, R38, R42 ;  /* 0x0000002a26267228 */ /* 0x000e220000000000 */
[----:B------:R-:W-:-:S04]  /*12ca0*/  IMAD.MOV.U32 R15, RZ, RZ, R52 ;  /* 0x000000ffff0f7224 */ /* 0x000fc800078e0034 */
[----:B------:R-:W-:-:S04]  /*12cb0*/  DMUL R28, R26, R12 ;  /* 0x0000000c1a1c7228 */ /* 0x000fc80000000000 */
[----:B0-----:R-:W0:-:S04]  /*12cc0*/  DMUL R38, R38, R38 ;  /* 0x0000002626267228 */ /* 0x001e080000000000 */
[----:B------:R-:W1:-:S04]  /*12cd0*/  DMUL R26, R26, R14 ;  /* 0x0000000e1a1a7228 */ /* 0x000e480000000000 */
[----:B0-----:R0:W2:Y:S02]  /*12ce0*/  DFMA R36, R36, R36, R38 ;  /* 0x000000242424722b */ /* 0x0010a40000000026 */
[----:B0-----:R-:W-:Y:S02]  /*12cf0*/  IMAD.MOV.U32 R38, RZ, RZ, RZ ;  /* 0x000000ffff267224 */ /* 0x001fe400078e00ff */
[----:B-1----:R-:W0:-:S04]  /*12d00*/  DMUL R26, R26, R26 ;  /* 0x0000001a1a1a7228 */ /* 0x002e080000000000 */
[----:B--2---:R-:W1:Y:S02]  /*12d10*/  DSETP.MIN.AND P0, P1, R36, c[0x2][0x8], PT ;  /* 0x008002002400762a */ /* 0x004e640003900000 */
[----:B------:R-:W-:Y:S02]  /*12d20*/  IMAD.MOV.U32 R11, RZ, RZ, R37 ;  /* 0x000000ffff0b7224 */ /* 0x000fe400078e0025 */
[----:B0-----:R0:W2:Y:S02]  /*12d30*/  DFMA R28, R28, R28, R26 ;  /* 0x0000001c1c1c722b */ /* 0x0010a4000000001a */
[----:B0-----:R-:W-:Y:S01]  /*12d40*/  IMAD.MOV.U32 R26, RZ, RZ, c[0x2][0xc] ;  /* 0x00800300ff1a7624 */ /* 0x001fe200078e00ff */
[----:B-1----:R-:W-:Y:S01]  /*12d50*/  FSEL R55, R11, c[0x2][0xc], P0 ;  /* 0x008003000b377a08 */ /* 0x002fe20000000000 */
[----:B------:R-:W-:Y:S02]  /*12d60*/  IMAD.MOV.U32 R27, RZ, RZ, c[0x2][0xc] ;  /* 0x00800300ff1b7624 */ /* 0x000fe400078e00ff */
[----:B--2---:R-:W0:Y:S01]  /*12d70*/  DSETP.MIN.AND P2, P3, R28, c[0x2][0x8], PT ;  /* 0x008002001c00762a */ /* 0x004e220003b40000 */
[----:B------:R-:W-:-:S03]  /*12d80*/  IMAD.MOV.U32 R11, RZ, RZ, R36 ;  /* 0x000000ffff0b7224 */ /* 0x000fc600078e0024 */
[----:B------:R-:W-:Y:S01]  /*12d90*/  @P1 LOP3.LUT R55, R26, 0x80000, RZ, 0xfc, !PT ;  /* 0x000800001a371812 */ /* 0x000fe200078efcff */
[----:B------:R-:W-:Y:S01]  /*12da0*/  IMAD.MOV.U32 R26, RZ, RZ, R29 ;  /* 0x000000ffff1a7224 */ /* 0x000fe200078e001d */
[----:B------:R-:W-:Y:S01]  /*12db0*/  SEL R54, R11, c[0x2][0x8], P0 ;  /* 0x008002000b367a07 */ /* 0x000fe20000000000 */
[----:B------:R-:W-:Y:S01]  /*12dc0*/  IMAD.MOV.U32 R11, RZ, RZ, R28 ;  /* 0x000000ffff0b7224 */ /* 0x000fe200078e001c */
[----:B------:R-:W1:Y:S01]  /*12dd0*/  MUFU.RSQ64H R39, R55 ;  /* 0x0000003700277308 */ /* 0x000e620000001c00 */
[----:B------:R-:W-:Y:S01]  /*12de0*/  DSETP.NEU.AND P0, PT, R42, RZ, PT ;  /* 0x000000ff2a00722a */ /* 0x000fe20003f0d000 */
[----:B0-----:R-:W-:Y:S01]  /*12df0*/  FSEL R41, R26, c[0x2][0xc], P2 ;  /* 0x008003001a297a08 */ /* 0x001fe20001000000 */
[----:B------:R-:W-:Y:S01]  /*12e00*/  IMAD.MOV.U32 R26, RZ, RZ, RZ ;  /* 0x000000ffff1a7224 */ /* 0x000fe200078e00ff */
[----:B------:R-:W-:Y:S01]  /*12e10*/  SEL R40, R11, c[0x2][0x8], P2 ;  /* 0x008002000b287a07 */ /* 0x000fe20001000000 */
[----:B------:R-:W-:Y:S01]  /*12e20*/  DSETP.NEU.AND P2, PT, R14, RZ, PT ;  /* 0x000000ff0e00722a */ /* 0x000fe20003f4d000 */
[----:B------:R-:W-:-:S02]  /*12e30*/  @P3 LOP3.LUT R41, R27, 0x80000, RZ, 0xfc, !PT ;  /* 0x000800001b293812 */ /* 0x000fc400078efcff */
[----:B------:R-:W-:Y:S02]  /*12e40*/  ISETP.GE.U32.AND P3, PT, R52, 0x7ff00000, PT ;  /* 0x7ff000003400780c */ /* 0x000fe40003f66070 */
[----:B------:R-:W0:Y:S01]  /*12e50*/  MUFU.RSQ64H R27, R41 ;  /* 0x00000029001b7308 */ /* 0x000e220000001c00 */
[----:B------:R-:W-:Y:S01]  /*12e60*/  LOP3.LUT R11, R10, 0x100000, RZ, 0xfc, !PT ;  /* 0x001000000a0b7812 */ /* 0x000fe200078efcff */
[----:B------:R-:W-:Y:S01]  /*12e70*/  IMAD.MOV.U32 R10, RZ, RZ, RZ ;  /* 0x000000ffff0a7224 */ /* 0x000fe200078e00ff */
[----:B------:R-:W-:Y:S01]  /*12e80*/  ISETP.GE.U32.AND P1, PT, R51, 0x7ff00000, PT ;  /* 0x7ff000003300780c */ /* 0x000fe20003f26070 */
[----:B-1----:R-:W1:-:S06]  /*12e90*/  DMUL R46, R38, R38 ;  /* 0x00000026262e7228 */ /* 0x002e4c0000000000 */
[----:B-1----:R-:W-:-:S04]  /*12ea0*/  DFMA R54, R54, -R46, 1 ;  /* 0x3ff000003636742b */ /* 0x002fc8000000082e */
[----:B0-----:R-:W0:-:S06]  /*12eb0*/  DMUL R42, R26, R26 ;  /* 0x0000001a1a2a7228 */ /* 0x001e0c0000000000 */
[----:B0-----:R-:W0:-:S04]  /*12ec0*/  DFMA R40, R40, -R42, 1 ;  /* 0x3ff000002828742b */ /* 0x001e08000000082a */
[----:B------:R-:W-:-:S04]  /*12ed0*/  DMUL R42, R38, R54 ;  /* 0x00000036262a7228 */ /* 0x000fc80000000000 */
[----:B0-----:R-:W-:-:S04]  /*12ee0*/  DFMA R46, R40, R58, 0.5 ;  /* 0x3fe00000282e742b */ /* 0x001fc8000000003a */
[----:B------:R-:W0:-:S04]  /*12ef0*/  DMUL R40, R26, R40 ;  /* 0x000000281a287228 */ /* 0x000e080000000000 */
[----:B------:R-:W1:-:S04]  /*12f00*/  DFMA R54, R54, R58, 0.5 ;  /* 0x3fe000003636742b */ /* 0x000e48000000003a */
[----:B0-----:R0:W2:Y:S02]  /*12f10*/  DFMA R40, R46, R40, R26 ;  /* 0x000000282e28722b */ /* 0x0010a4000000001a */
[----:B0-----:R-:W-:Y:S02]  /*12f20*/  LOP3.LUT R27, R0, 0x100000, RZ, 0xfc, !PT ;  /* 0x00100000001b7812 */ /* 0x001fe400078efcff */
[----:B-1----:R-:W0:-:S04]  /*12f30*/  DFMA R42, R54, R42, R38 ;  /* 0x0000002a362a722b */ /* 0x002e080000000026 */
[----:B--2---:R-:W1:-:S04]  /*12f40*/  DMUL R40, R28, R40 ;  /* 0x000000281c287228 */ /* 0x004e480000000000 */
[----:B0-----:R-:W0:-:S04]  /*12f50*/  DMUL R42, R36, R42 ;  /* 0x0000002a242a7228 */ /* 0x001e080000000000 */
[----:B-1----:R-:W1:-:S04]  /*12f60*/  DMUL R40, R40, R26 ;  /* 0x0000001a28287228 */ /* 0x002e480000000000 */
[----:B0-----:R-:W0:-:S06]  /*12f70*/  DMUL R42, R42, R10 ;  /* 0x0000000a2a2a7228 */ /* 0x001e0c0000000000 */
[----:B-1----:R-:W-:Y:S02]  /*12f80*/  @!P3 FSEL R53, R12, R40, !P2 ;  /* 0x000000280c35b208 */ /* 0x002fe40005000000 */
[----:B------:R-:W-:Y:S02]  /*12f90*/  @!P3 FSEL R52, R13, R41, !P2 ;  /* 0x000000290d34b208 */ /* 0x000fe40005000000 */
[----:B0-----:R-:W-:Y:S02]  /*12fa0*/  @!P1 FSEL R50, R24, R42, !P0 ;  /* 0x0000002a18329208 */ /* 0x001fe40004000000 */
[-C--:B------:R-:W-:Y:S02]  /*12fb0*/  LOP3.LUT R53, R53, R52.reuse, RZ, 0x3c, !PT ;  /* 0x0000003435357212 */ /* 0x080fe400078e3cff */
[----:B------:R-:W-:Y:S02]  /*12fc0*/  @!P1 FSEL R51, R25, R43, !P0 ;  /* 0x0000002b19339208 */ /* 0x000fe40004000000 */
        /* <DEDUP_REMOVED lines=27> */
[----:B------:R-:W-:-:S03]  /*13180*/  IMAD.MOV.U32 R13, RZ, RZ, R37 ;  /* 0x000000ffff0d7224 */ /* 0x000fc600078e0025 */
[----:B-1----:R-:W-:Y:S05]  /*13190*/  CALL.REL.NOINC `($__internal_21_$__cuda_sm20_dsqrt_rn_f64_mediumpath_v1) ;  /* 0x0001240000007944 */ /* 0x002fea0003c00000 */
[----:B-1----:R-:W-:Y:S02]  /*131a0*/  IMAD.MOV.U32 R24, RZ, RZ, R10 ;  /* 0x000000ffff187224 */ /* 0x002fe400078e000a */
[----:B------:R-:W-:Y:S02]  /*131b0*/  IMAD.MOV.U32 R25, RZ, RZ, R11 ;  /* 0x000000ffff197224 */ /* 0x000fe400078e000b */
.L_x_11296:
[----:B------:R-:W-:Y:S05]  /*131c0*/  BSYNC B4 ;  /* 0x0000000000047941 */ /* 0x000fea0003800000 */
.L_x_11295:
        /* <DEDUP_REMOVED lines=61> */
.L_x_11294:
        /* <DEDUP_REMOVED lines=33> */
[----:B------:R-:W-:Y:S05]  /*137b0*/  CALL.REL.NOINC `($__internal_20_$__cuda_sm20_div_rn_f64_full) ;  /* 0x000117c000007944 */ /* 0x000fea0003c00000 */
.L_x_11304:
[----:B------:R-:W-:Y:S05]  /*137c0*/  BSYNC B5 ;  /* 0x0000000000057941 */ /* 0x000fea0003800000 */
.L_x_11303:
[----:B------:R-:W-:Y:S02]  /*137d0*/  IMAD.MOV.U32 R24, RZ, RZ, R38 ;  /* 0x000000ffff187224 */ /* 0x000fe400078e0026 */
[----:B------:R-:W-:Y:S01]  /*137e0*/  IMAD.MOV.U32 R25, RZ, RZ, R39 ;  /* 0x000000ffff197224 */ /* 0x000fe200078e0027 */
[----:B------:R-:W-:Y:S05]  /*137f0*/  BRA `(.L_x_11302) ;  /* 0x0000001000007947 */ /* 0x000fea0003800000 */
.L_x_11301:
[----:B------:R0:W1:-:S06]  /*13800*/  DADD R24, -R44, R50 ;  /* 0x000000002c187229 */ /* 0x00004c0000000132 */
.L_x_11302:
[----:B------:R-:W-:Y:S05]  /*13810*/  BSYNC B4 ;  /* 0x0000000000047941 */ /* 0x000fea0003800000 */
.L_x_11300:
        /* <DEDUP_REMOVED lines=10> */
[----:B--2---:R-:W-:-:S04]  /*138c0*/  IMAD.MOV.U32 R12, RZ, RZ, 0x1 ;  /* 0x00000001ff0c7424 */ /* 0x004fc800078e00ff */
[----:B---3--:R-:W2:Y:S02]  /*138d0*/  MUFU.RCP64H R13, R11 ;  /* 0x0000000b000d7308 */ /* 0x008ea40000001800 */
[----:B--2---:R-:W2:-:S06]  /*138e0*/  DFMA R14, -R10, R12, 1 ;  /* 0x3ff000000a0e742b */ /* 0x004e8c000000010c */
[----:B--2---:R-:W2:-:S06]  /*138f0*/  DFMA R14, R14, R14, R14 ;  /* 0x0000000e0e0e722b */ /* 0x004e8c000000000e */
[----:B--2---:R-:W2:-:S04]  /*13900*/  DFMA R12, R12, R14, R12 ;  /* 0x0000000e0c0c722b */ /* 0x004e88000000000c */
[----:B------:R-:W-:-:S04]  /*13910*/  DMUL R14, R2, R2 ;  /* 0x00000002020e7228 */ /* 0x000fc80000000000 */
[----:B--2---:R-:W2:-:S06]  /*13920*/  DFMA R28, -R10, R12, 1 ;  /* 0x3ff000000a1c742b */ /* 0x004e8c000000010c */
[----:B--2---:R-:W2:Y:S01]  /*13930*/  DFMA R28, R12, R28, R12 ;  /* 0x0000001c0c1c722b */ /* 0x004ea2000000000c */
[----:B------:R-:W-:-:S05]  /*13940*/  FSETP.GEU.AND P1, PT, |R15|, 6.5827683646048100446e-37, PT ;  /* 0x036000000f00780b */ /* 0x000fca0003f2e200 */
[----:B--2---:R-:W2:-:S06]  /*13950*/  DMUL R12, R14, R28 ;  /* 0x0000001c0e0c7228 */ /* 0x004e8c0000000000 */
[----:B--2---:R-:W2:-:S06]  /*13960*/  DFMA R36, -R10, R12, R14 ;  /* 0x0000000c0a24722b */ /* 0x004e8c000000010e */
[----:B--2---:R-:W2:-:S10]  /*13970*/  DFMA R38, R28, R36, R12 ;  /* 0x000000241c26722b */ /* 0x004e94000000000c */
[----:B--2---:R-:W-:-:S05]  /*13980*/  FFMA R0, RZ, R11, R39 ;  /* 0x0000000bff007223 */ /* 0x004fca0000000027 */
[----:B------:R-:W-:-:S13]  /*13990*/  FSETP.GT.AND P0, PT, |R0|, 1.469367938527859385e-39, PT ;  /* 0x001000000000780b */ /* 0x000fda0003f04200 */
[----:B------:R-:W-:Y:S05]  /*139a0*/  @P0 BRA P1, `(.L_x_11309) ;  /* 0x0000002000000947 */ /* 0x000fea0000800000 */
[----:B------:R-:W-:Y:S02]  /*139b0*/  MOV R0, 0x139d0 ;  /* 0x000139d000007802 */ /* 0x000fe40000000f00 */
[----:B01----:R-:W-:Y:S05]  /*139c0*/  CALL.REL.NOINC `($__internal_20_$__cuda_sm20_div_rn_f64_full) ;  /* 0x000115b000007944 */ /* 0x003fea0003c00000 */
.L_x_11309:
[----:B------:R-:W-:Y:S05]  /*139d0*/  BSYNC B5 ;  /* 0x0000000000057941 */ /* 0x000fea0003800000 */
.L_x_11308:
[----:B------:R-:W-:Y:S02]  /*139e0*/  IMAD.MOV.U32 R10, RZ, RZ, R38 ;  /* 0x000000ffff0a7224 */ /* 0x000fe400078e0026 */
[----:B------:R-:W-:Y:S01]  /*139f0*/  IMAD.MOV.U32 R11, RZ, RZ, R39 ;  /* 0x000000ffff0b7224 */ /* 0x000fe200078e0027 */
[----:B------:R-:W-:Y:S05]  /*13a00*/  BRA `(.L_x_11307) ;  /* 0x0000001000007947 */ /* 0x000fea0003800000 */
.L_x_11306:
[----:B------:R2:W3:-:S06]  /*13a10*/  DADD R10, R52, -R12 ;  /* 0x00000000340a7229 */ /* 0x0004cc000000080c */
.L_x_11307:
[----:B------:R-:W-:Y:S05]  /*13a20*/  BSYNC B4 ;  /* 0x0000000000047941 */ /* 0x000fea0003800000 */
.L_x_11305:
        /* <DEDUP_REMOVED lines=23> */
[----:B------:R-:W-:-:S03]  /*13ba0*/  IMAD.MOV.U32 R13, RZ, RZ, R37 ;  /* 0x000000ffff0d7224 */ /* 0x000fc600078e0025 */
[----:B0-2---:R-:W-:Y:S05]  /*13bb0*/  CALL.REL.NOINC `($__internal_21_$__cuda_sm20_dsqrt_rn_f64_mediumpath_v1) ;  /* 0x000119e000007944 */ /* 0x005fea0003c00000 */
[----:B-1----:R-:W-:Y:S02]  /*13bc0*/  IMAD.MOV.U32 R38, RZ, RZ, R10 ;  /* 0x000000ffff267224 */ /* 0x002fe400078e000a */
[----:B------:R-:W-:Y:S02]  /*13bd0*/  IMAD.MOV.U32 R39, RZ, RZ, R11 ;  /* 0x000000ffff277224 */ /* 0x000fe400078e000b */
.L_x_11311:
[----:B------:R-:W-:Y:S05]  /*13be0*/  BSYNC B4 ;  /* 0x0000000000047941 */ /* 0x000fea0003800000 */
.L_x_11310:
        /* <DEDUP_REMOVED lines=65> */
.L_x_11312:
        /* <DEDUP_REMOVED lines=19> */
[----:B0-----:R-:W-:Y:S05]  /*14130*/  CALL.REL.NOINC `($__internal_20_$__cuda_sm20_div_rn_f64_full) ;  /* 0x00010e4000007944 */ /* 0x001fea0003c00000 */
.L_x_11314:
[----:B------:R-:W-:Y:S05]  /*14140*/  BSYNC B4 ;  /* 0x0000000000047941 */ /* 0x000fea0003800000 */
.L_x_11313:
        /* <DEDUP_REMOVED lines=16> */
.L_x_11299:
        /* <DEDUP_REMOVED lines=24> */
.L_x_11317:
[----:B------:R-:W-:Y:S05]  /*143d0*/  BSYNC B4 ;  /* 0x0000000000047941 */ /* 0x000fea0003800000 */
.L_x_11316:
        /* <DEDUP_REMOVED lines=25> */
.L_x_11320:
[----:B------:R-:W-:Y:S05]  /*14570*/  BSYNC B4 ;  /* 0x0000000000047941 */ /* 0x000fea0003800000 */
.L_x_11319:
        /* <DEDUP_REMOVED lines=16> */
.L_x_11318:
[----:B0-----:R-:W0:-:S10]  /*14680*/  DADD R10, R24, 1 ;  /* 0x3ff00000180a7429 */ /* 0x001e140000000000 */
        /* <DEDUP_REMOVED lines=54> */
.L_x_11321:
[----:B------:R-:W-:Y:S01]  /*149f0*/  IMAD.MOV.U32 R10, RZ, RZ, 0x0 ;  /* 0x00000000ff0a7424 */ /* 0x000fe200078e00ff */
[----:B------:R-:W-:Y:S01]  /*14a00*/  FSETP.NEU.FTZ.AND P0, PT, R13, RZ, PT ;  /* 0x000000ff0d00720b */ /* 0x000fe20003f1d000 */
[----:B------:R-:W-:-:S06]  /*14a10*/  IMAD.MOV.U32 R11, RZ, RZ, 0x7ff00000 ;  /* 0x7ff00000ff0b7424 */ /* 0x000fcc00078e00ff */
[----:B------:R-:W0:-:S10]  /*14a20*/  DFMA R10, R12, R10, +INF ;  /* 0x7ff000000c0a742b */ /* 0x000e14000000000a */
[----:B0-----:R-:W-:Y:S02]  /*14a30*/  FSEL R42, R10, RZ, P0 ;  /* 0x000000ff0a2a7208 */ /* 0x001fe40000000000 */
[----:B------:R-:W-:Y:S01]  /*14a40*/  FSEL R43, R11, -QNAN , P0 ;  /* 0xfff000000b2b7808 */ /* 0x000fe20000000000 */
[----:B------:R-:W-:Y:S05]  /*14a50*/  BRA `(.L_x_11297) ;  /* 0x000004c000007947 */ /* 0x000fea0003800000 */
.L_x_11315:
        /* <DEDUP_REMOVED lines=22> */
[----:B------:R-:W-:Y:S05]  /*14bc0*/  CALL.REL.NOINC `($__internal_21_$__cuda_sm20_dsqrt_rn_f64_mediumpath_v1) ;  /* 0x000109d000007944 */ /* 0x000fea0003c00000 */
[----:B-1----:R-:W-:Y:S02]  /*14bd0*/  IMAD.MOV.U32 R14, RZ, RZ, R10 ;  /* 0x000000ffff0e7224 */ /* 0x002fe400078e000a */
[----:B------:R-:W-:Y:S02]  /*14be0*/  IMAD.MOV.U32 R15, RZ, RZ, R11 ;  /* 0x000000ffff0f7224 */ /* 0x000fe400078e000b */
.L_x_11323:
[----:B------:R-:W-:Y:S05]  /*14bf0*/  BSYNC B4 ;  /* 0x0000000000047941 */ /* 0x000fea0003800000 */
.L_x_11322:
[----:B01----:R-:W0:Y:S01]  /*14c00*/  MUFU.RCP64H R11, R15 ;  /* 0x0000000f000b7308 */ /* 0x003e220000001800 */
[----:B------:R-:W-:Y:S01]  /*14c10*/  IMAD.MOV.U32 R10, RZ, RZ, 0x1 ;  /* 0x00000001ff0a7424 */ /* 0x000fe200078e00ff */
[----:B------:R-:W-:Y:S01]  /*14c20*/  FSETP.GEU.AND P1, PT, |R3|, 6.5827683646048100446e-37, PT ;  /* 0x036000000300780b */ /* 0x000fe20003f2e200 */
[----:B------:R-:W-:Y:S04]  /*14c30*/  BSSY B4, `(.L_x_11324) ;  /* 0x0000012000047945 */ /* 0x000fe80003800000 */
[----:B0-----:R-:W0:-:S06]  /*14c40*/  DFMA R12, R10, -R14, 1 ;  /* 0x3ff000000a0c742b */ /* 0x001e0c000000080e */
[----:B0-----:R-:W0:-:S06]  /*14c50*/  DFMA R12, R12, R12, R12 ;  /* 0x0000000c0c0c722b */ /* 0x001e0c000000000c */
[----:B0-----:R-:W0:-:S06]  /*14c60*/  DFMA R12, R10, R12, R10 ;  /* 0x0000000c0a0c722b */ /* 0x001e0c000000000a */
[----:B0-----:R-:W0:-:S06]  /*14c70*/  DFMA R10, R12, -R14, 1 ;  /* 0x3ff000000c0a742b */ /* 0x001e0c000000080e */
[----:B0-----:R-:W0:-:S06]  /*14c80*/  DFMA R10, R12, R10, R12 ;  /* 0x0000000a0c0a722b */ /* 0x001e0c000000000c */
[----:B0-----:R-:W0:-:S06]  /*14c90*/  DMUL R12, R2, R10 ;  /* 0x0000000a020c7228 */ /* 0x001e0c0000000000 */
[----:B0-----:R-:W0:-:S06]  /*14ca0*/  DFMA R24, R12, -R14, R2 ;  /* 0x8000000e0c18722b */ /* 0x001e0c0000000002 */
        /* <DEDUP_REMOVED lines=9> */
[----:B------:R-:W-:Y:S05]  /*14d40*/  CALL.REL.NOINC `($__internal_20_$__cuda_sm20_div_rn_f64_full) ;  /* 0x0001023000007944 */ /* 0x000fea0003c00000 */
.L_x_11325:
[----:B------:R-:W-:Y:S05]  /*14d50*/  BSYNC B4 ;  /* 0x0000000000047941 */ /* 0x000fea0003800000 */
.L_x_11324:
[----:B------:R-:W-:Y:S02]  /*14d60*/  IMAD.MOV.U32 R42, RZ, RZ, R38 ;  /* 0x000000ffff2a7224 */ /* 0x000fe400078e0026 */
[----:B------:R-:W-:Y:S01]  /*14d70*/  IMAD.MOV.U32 R43, RZ, RZ, R39 ;  /* 0x000000ffff2b7224 */ /* 0x000fe200078e0027 */
[----:B------:R-:W-:Y:S05]  /*14d80*/  BRA `(.L_x_11297) ;  /* 0x0000019000007947 */ /* 0x000fea0003800000 */
.L_x_11298:
        /* <DEDUP_REMOVED lines=21> */
[----:B------:R-:W-:Y:S05]  /*14ee0*/  CALL.REL.NOINC `($__internal_21_$__cuda_sm20_dsqrt_rn_f64_mediumpath_v1) ;  /* 0x000106b000007944 */ /* 0x000fea0003c00000 */
.L_x_11327:
[----:B------:R-:W-:Y:S05]  /*14ef0*/  BSYNC B4 ;  /* 0x0000000000047941 */ /* 0x000fea0003800000 */
.L_x_11326:
[----:B-1----:R-:W-:Y:S02]  /*14f00*/  IMAD.MOV.U32 R42, RZ, RZ, R10 ;  /* 0x000000ffff2a7224 */ /* 0x002fe400078e000a */
[----:B------:R-:W-:-:S02]  /*14f10*/  IMAD.MOV.U32 R43, RZ, RZ, R11 ;  /* 0x000000ffff2b7224 */ /* 0x000fc400078e000b */
.L_x_11297:
[----:B------:R-:W-:Y:S05]  /*14f20*/  BSYNC B3 ;  /* 0x0000000000037941 */ /* 0x000fea0003800000 */
.L_x_11293:
[----:B------:R-:W3:Y:S01]  /*14f30*/  DSETP.GEU.AND P0, PT, R8, 5.9666725849601653946e-154, PT ;  /* 0x202000000800742a */ /* 0x000ee20003f0e000 */
[----:B------:R-:W-:-:S13]  /*14f40*/  BSSY B3, `(.L_x_11328) ;  /* 0x0000116000037945 */ /* 0x000fda0003800000 */
[----:B---3--:R-:W-:Y:S05]  /*14f50*/  @!P0 BRA `(.L_x_11329) ;  /* 0x0000111000008947 */ /* 0x008fea0003800000 */
[----:B------:R-:W3:Y:S01]  /*14f60*/  MUFU.RCP64H R11, R27 ;  /* 0x0000001b000b7308 */ /* 0x000ee20000001800 */
[----:B------:R-:W-:Y:S01]  /*14f70*/  IMAD.MOV.U32 R10, RZ, RZ, 0x1 ;  /* 0x00000001ff0a7424 */ /* 0x000fe200078e00ff */
[----:B------:R-:W-:Y:S01]  /*14f80*/  FSETP.GEU.AND P1, PT, |R9|, 6.5827683646048100446e-37, PT ;  /* 0x036000000900780b */ /* 0x000fe20003f2e200 */
[----:B------:R-:W-:Y:S04]  /*14f90*/  BSSY B4, `(.L_x_11330) ;  /* 0x0000014000047945 */ /* 0x000fe80003800000 */
[----:B01-3--:R-:W0:-:S06]  /*14fa0*/  DFMA R12, -R26, R10, 1 ;  /* 0x3ff000001a0c742b */ /* 0x00be0c000000010a */
        /* <DEDUP_REMOVED lines=15> */
[----:B--2---:R-:W-:Y:S05]  /*150a0*/  CALL.REL.NOINC `($__internal_20_$__cuda_sm20_div_rn_f64_full) ;  /* 0x0000fed000007944 */ /* 0x004fea0003c00000 */
[----:B------:R-:W-:Y:S02]  /*150b0*/  IMAD.MOV.U32 R24, RZ, RZ, R38 ;  /* 0x000000ffff187224 */ /* 0x000fe400078e0026 */
[----:B------:R-:W-:Y:S02]  /*150c0*/  IMAD.MOV.U32 R25, RZ, RZ, R39 ;  /* 0x000000ffff197224 */ /* 0x000fe400078e0027 */
.L_x_11331:
[----:B------:R-:W-:Y:S05]  /*150d0*/  BSYNC B4 ;  /* 0x0000000000047941 */ /* 0x000fea0003800000 */
.L_x_11330:
        /* <DEDUP_REMOVED lines=36> */
[----:B--2---:R-:W-:Y:S05]  /*15320*/  CALL.REL.NOINC `($__internal_20_$__cuda_sm20_div_rn_f64_full) ;  /* 0x0000fc5000007944 */ /* 0x004fea0003c00000 */
.L_x_11339:
[----:B------:R-:W-:Y:S05]  /*15330*/  BSYNC B5 ;  /* 0x0000000000057941 */ /* 0x000fea0003800000 */
.L_x_11338:
[----:B------:R-:W-:Y:S02]  /*15340*/  IMAD.MOV.U32 R54, RZ, RZ, R38 ;  /* 0x000000ffff367224 */ /* 0x000fe400078e0026 */
[----:B------:R-:W-:Y:S01]  /*15350*/  IMAD.MOV.U32 R55, RZ, RZ, R39 ;  /* 0x000000ffff377224 */ /* 0x000fe200078e0027 */
[----:B------:R-:W-:Y:S05]  /*15360*/  BRA `(.L_x_11337) ;  /* 0x0000001000007947 */ /* 0x000fea0003800000 */
.L_x_11336:
[----:B------:R0:W1:-:S06]  /*15370*/  DADD R54, -R44, R50 ;  /* 0x000000002c367229 */ /* 0x00004c0000000132 */
.L_x_11337:
[----:B------:R-:W-:Y:S05]  /*15380*/  BSYNC B4 ;  /* 0x0000000000047941 */ /* 0x000fea0003800000 */
.L_x_11335:
        /* <DEDUP_REMOVED lines=25> */
[----:B012---:R-:W-:Y:S05]  /*15520*/  CALL.REL.NOINC `($__internal_20_$__cuda_sm20_div_rn_f64_full) ;  /* 0x0000fa5000007944 */ /* 0x007fea0003c00000 */
.L_x_11344:
[----:B------:R-:W-:Y:S05]  /*15530*/  BSYNC B5 ;  /* 0x0000000000057941 */ /* 0x000fea0003800000 */
.L_x_11343:
[----:B------:R-:W-:Y:S02]  /*15540*/  IMAD.MOV.U32 R2, RZ, RZ, R38 ;  /* 0x000000ffff027224 */ /* 0x000fe400078e0026 */
[----:B------:R-:W-:Y:S01]  /*15550*/  IMAD.MOV.U32 R3, RZ, RZ, R39 ;  /* 0x000000ffff037224 */ /* 0x000fe200078e0027 */
[----:B------:R-:W-:Y:S05]  /*15560*/  BRA `(.L_x_11342) ;  /* 0x0000001000007947 */ /* 0x000fea0003800000 */
.L_x_11341:
[----:B------:R3:W4:-:S06]  /*15570*/  DADD R2, -R48, R52 ;  /* 0x0000000030027229 */ /* 0x00070c0000000134 */
.L_x_11342:
[----:B------:R-:W-:Y:S05]  /*15580*/  BSYNC B4 ;  /* 0x0000000000047941 */ /* 0x000fea0003800000 */
.L_x_11340:
        /* <DEDUP_REMOVED lines=19> */
[----:B-1----:R1:W4:Y:S01]  /*156c0*/  DFMA R10, R14, R28, R26 ;  /* 0x0000001c0e0a722b */ /* 0x002322000000001a */
[----:B------:R-:W-:Y:S05]  /*156d0*/  @!P0 BRA `(.L_x_11346) ;  /* 0x0000006000008947 */ /* 0x000fea0003800000 */
[----:B-1----:R-:W-:Y:S01]  /*156e0*/  IMAD.MOV.U32 R28, RZ, RZ, R2 ;  /* 0x000000ffff1c7224 */ /* 0x002fe200078e0002 */
[----:B------:R-:W-:Y:S01]  /*156f0*/  MOV R0, 0x15740 ;  /* 0x0001574000007802 */ /* 0x000fe20000000f00 */
[----:B------:R-:W-:Y:S02]  /*15700*/  IMAD.MOV.U32 R13, RZ, RZ, R37 ;  /* 0x000000ffff0d7224 */ /* 0x000fe400078e0025 */
[----:B----4-:R-:W-:Y:S02]  /*15710*/  IMAD.MOV.U32 R10, RZ, RZ, R26 ;  /* 0x000000ffff0a7224 */ /* 0x010fe400078e001a */
[----:B------:R-:W-:Y:S02]  /*15720*/  IMAD.MOV.U32 R11, RZ, RZ, R27 ;  /* 0x000000ffff0b7224 */ /* 0x000fe400078e001b */
[----:B0-23--:R-:W-:Y:S05]  /*15730*/  CALL.REL.NOINC `($__internal_21_$__cuda_sm20_dsqrt_rn_f64_mediumpath_v1) ;  /* 0x0000fe6000007944 */ /* 0x00dfea0003c00000 */
.L_x_11346:
[----:B------:R-:W-:Y:S05]  /*15740*/  BSYNC B4 ;  /* 0x0000000000047941 */ /* 0x000fea0003800000 */
.L_x_11345:
[----:B------:R-:W-:Y:S01]  /*15750*/  PLOP3.LUT P0, PT, PT, PT, PT, 0x80, 0x0 ;  /* 0x000000000000781c */ /* 0x000fe20003f0f070 */
[----:B-1--4-:R-:W-:Y:S02]  /*15760*/  IMAD.MOV.U32 R26, RZ, RZ, R10 ;  /* 0x000000ffff1a7224 */ /* 0x012fe400078e000a */
[----:B------:R-:W-:Y:S01]  /*15770*/  IMAD.MOV.U32 R27, RZ, RZ, R11 ;  /* 0x000000ffff1b7224 */ /* 0x000fe200078e000b */
[----:B------:R-:W-:Y:S05]  /*15780*/  BRA `(.L_x_11332) ;  /* 0x0000091000007947 */ /* 0x000fea0003800000 */
.L_x_11334:
        /* <DEDUP_REMOVED lines=26> */
[----:B--2---:R-:W-:Y:S05]  /*15930*/  CALL.REL.NOINC `($__internal_21_$__cuda_sm20_dsqrt_rn_f64_mediumpath_v1) ;  /* 0x0000fc6000007944 */ /* 0x004fea0003c00000 */
.L_x_11349:
[----:B------:R-:W-:Y:S05]  /*15940*/  BSYNC B4 ;  /* 0x0000000000047941 */ /* 0x000fea0003800000 */
.L_x_11348:
[----:B------:R-:W-:Y:S01]  /*15950*/  PLOP3.LUT P0, PT, PT, PT, PT, 0x80, 0x0 ;  /* 0x000000000000781c */ /* 0x000fe20003f0f070 */
[----:B01----:R-:W-:Y:S02]  /*15960*/  IMAD.MOV.U32 R26, RZ, RZ, R10 ;  /* 0x000000ffff1a7224 */ /* 0x003fe400078e000a */
[----:B------:R-:W-:Y:S01]  /*15970*/  IMAD.MOV.U32 R27, RZ, RZ, R11 ;  /* 0x000000ffff1b7224 */ /* 0x000fe200078e000b */
[----:B------:R-:W-:Y:S05]  /*15980*/  BRA `(.L_x_11332) ;  /* 0x0000071000007947 */ /* 0x000fea0003800000 */
.L_x_11347:
        /* <DEDUP_REMOVED lines=27> */
[----:B--2---:R-:W-:Y:S05]  /*15b40*/  CALL.REL.NOINC `($__internal_21_$__cuda_sm20_dsqrt_rn_f64_mediumpath_v1) ;  /* 0x0000fa5000007944 */ /* 0x004fea0003c00000 */
.L_x_11351:
[----:B------:R-:W-:Y:S05]  /*15b50*/  BSYNC B4 ;  /* 0x0000000000047941 */ /* 0x000fea0003800000 */
.L_x_11350:
        /* <DEDUP_REMOVED lines=19> */
.L_x_11353:
[----:B------:R-:W-:Y:S05]  /*15c90*/  BSYNC B4 ;  /* 0x0000000000047941 */ /* 0x000fea0003800000 */
.L_x_11352:
[----:B------:R-:W0:Y:S01]  /*15ca0*/  DMUL R8, R8, 8.11296384146066816958e+31 ;  /* 0x4690000008087828 */ /* 0x000e220000000000 */
[----:B------:R-:W-:Y:S01]  /*15cb0*/  PLOP3.LUT P0, PT, PT, PT, PT, 0x80, 0x0 ;  /* 0x000000000000781c */ /* 0x000fe20003f0f070 */
[----:B------:R-:W-:Y:S02]  /*15cc0*/  IMAD.MOV.U32 R26, RZ, RZ, R38 ;  /* 0x000000ffff1a7224 */ /* 0x000fe400078e0026 */
[----:B------:R-:W-:Y:S01]  /*15cd0*/  IMAD.MOV.U32 R27, RZ, RZ, R39 ;  /* 0x000000ffff1b7224 */ /* 0x000fe200078e0027 */
[----:B------:R-:W-:Y:S05]  /*15ce0*/  BRA `(.L_x_11332) ;  /* 0x000003b000007947 */ /* 0x000fea0003800000 */
.L_x_11333:
        /* <DEDUP_REMOVED lines=21> */
[----:B-12---:R-:W-:Y:S05]  /*15e40*/  CALL.REL.NOINC `($__internal_21_$__cuda_sm20_dsqrt_rn_f64_mediumpath_v1) ;  /* 0x0000f75000007944 */ /* 0x006fea0003c00000 */
[----:B-1----:R-:W-:Y:S02]  /*15e50*/  IMAD.MOV.U32 R38, RZ, RZ, R10 ;  /* 0x000000ffff267224 */ /* 0x002fe400078e000a */
[----:B------:R-:W-:Y:S02]  /*15e60*/  IMAD.MOV.U32 R39, RZ, RZ, R11 ;  /* 0x000000ffff277224 */ /* 0x000fe400078e000b */
.L_x_11355:
[----:B------:R-:W-:Y:S05]  /*15e70*/  BSYNC B4 ;  /* 0x0000000000047941 */ /* 0x000fea0003800000 */
.L_x_11354:
        /* <DEDUP_REMOVED lines=15> */
[----:B----4-:R-:W3:-:S04]  /*15f70*/  DMUL R26, R36, R2 ;  /* 0x00000002241a7228 */ /* 0x010ec80000000000 */
        /* <DEDUP_REMOVED lines=10> */
[----:B-12---:R-:W-:Y:S05]  /*16020*/  CALL.REL.NOINC `($__internal_21_$__cuda_sm20_dsqrt_rn_f64_mediumpath_v1) ;  /* 0x0000f57000007944 */ /* 0x006fea0003c00000 */
.L_x_11357:
[----:B------:R-:W-:Y:S05]  /*16030*/  BSYNC B4 ;  /* 0x0000000000047941 */ /* 0x000fea0003800000 */
.L_x_11356:
[----:B01-3--:R0:W1:Y:S01]  /*16040*/  DMUL R26, R10, R38 ;  /* 0x000000260a1a7228 */ /* 0x00b0620000000000 */
[----:B------:R-:W-:Y:S01]  /*16050*/  PLOP3.LUT P0, PT, PT, PT, PT, 0x80, 0x0 ;  /* 0x000000000000781c */ /* 0x000fe20003f0f070 */
[----:B------:R-:W-:Y:S07]  /*16060*/  BRA `(.L_x_11332) ;  /* 0x0000003000007947 */ /* 0x000fee0003800000 */
.L_x_11329:
[----:B------:R-:W3:Y:S01]  /*16070*/  DMUL R26, R26, 9.00719925474099200000e+15 ;  /* 0x434000001a1a7828 */ /* 0x000ee20000000000 */
[----:B------:R-:W-:-:S03]  /*16080*/  PLOP3.LUT P0, PT, PT, PT, PT, 0x80, 0x0 ;  /* 0x000000000000781c */ /* 0x000fc60003f0f070 */
[----:B------:R-:W4:-:S06]  /*16090*/  DMUL R8, R8, 9.00719925474099200000e+15 ;  /* 0x4340000008087828 */ /* 0x000f0c0000000000 */
.L_x_11332:
[----:B01-3--:R-:W-:Y:S05]  /*160a0*/  BSYNC B3 ;  /* 0x0000000000037941 */ /* 0x00bfea0003800000 */
.L_x_11328:
[----:B------:R-:W-:Y:S01]  /*160b0*/  BSSY B3, `(.L_x_11358) ;  /* 0x0000132000037945 */ /* 0x000fe20003800000 */
[----:B------:R-:W-:Y:S05]  /*160c0*/  @P0 BRA `(.L_x_11359) ;  /* 0x000008f000000947 */ /* 0x000fea0003800000 */
[----:B------:R-:W-:-:S13]  /*160d0*/  ISETP.GT.AND P0, PT, R33, -0x1, PT ;  /* 0xffffffff2100780c */ /* 0x000fda0003f04270 */
[----:B------:R-:W-:Y:S05]  /*160e0*/  @P0 BRA `(.L_x_11360) ;  /* 0x0000047000000947 */ /* 0x000fea0003800000 */
[----:B----4-:R-:W0:-:S04]  /*160f0*/  DADD R8, -RZ, |R24| ;  /* 0x00000000ff087229 */ /* 0x010e080000000518 */
        /* <DEDUP_REMOVED lines=38> */
.L_x_11363:
[----:B------:R0:W1:-:S06]  /*16360*/  DMUL R8, RZ, |R24| ;  /* 0x40000018ff087228 */ /* 0x00004c0000000000 */
.L_x_11364:
[----:B------:R-:W-:Y:S05]  /*16370*/  BSYNC B0 ;  /* 0x0000000000007941 */ /* 0x000fea0003800000 */
.L_x_11362:
[----:B------:R-:W-:Y:S02]  /*16380*/  ISETP.GT.AND P0, PT, R11, -0x1, PT ;  /* 0xffffffff0b00780c */ /* 0x000fe40003f04270 */
[----:B------:R-:W-:-:S11]  /*16390*/  ISETP.GT.AND P1, PT, R3, -0x1, PT ;  /* 0xffffffff0300780c */ /* 0x000fd60003f24270 */
[----:B-1----:R-:W1:Y:S02]  /*163a0*/  @!P0 DMUL R8, R8, +INF ;  /* 0x7ff0000008088828 */ /* 0x002e640000000000 */
[----:B------:R-:W-:Y:S05]  /*163b0*/  @P1 BRA `(.L_x_11365) ;  /* 0x0000101000001947 */ /* 0x000fea0003800000 */
[----:B-1----:R-:W1:-:S06]  /*163c0*/  DADD R8, R8, c[0x2][0x100] ;  /* 0x0080400008087629 */ /* 0x002e4c0000000000 */
[----:B-1----:R-:W1:Y:S01]  /*163d0*/  DADD R8, -R8, c[0x2][0x108] ;  /* 0x0080420008087629 */ /* 0x002e620000000100 */
[----:B------:R-:W-:Y:S05]  /*163e0*/  BRA `(.L_x_11365) ;  /* 0x00000fe000007947 */ /* 0x000fea0003800000 */
.L_x_11361:
        /* <DEDUP_REMOVED lines=23> */
.L_x_11360:
        /* <DEDUP_REMOVED lines=38> */
.L_x_11368:
[----:B----4-:R0:W1:-:S06]  /*167c0*/  DMUL R8, RZ, |R24| ;  /* 0x40000018ff087228 */ /* 0x01004c0000000000 */
.L_x_11369:
[----:B------:R-:W-:Y:S05]  /*167d0*/  BSYNC B0 ;  /* 0x0000000000007941 */ /* 0x000fea0003800000 */
.L_x_11367:
[----:B------:R-:W-:Y:S02]  /*167e0*/  ISETP.GT.AND P0, PT, R3, -0x1, PT ;  /* 0xffffffff0300780c */ /* 0x000fe40003f04270 */
[----:B------:R-:W-:-:S11]  /*167f0*/  ISETP.GT.AND P1, PT, R25, -0x1, PT ;  /* 0xffffffff1900780c */ /* 0x000fd60003f24270 */
[----:B-1----:R-:W1:Y:S02]  /*16800*/  @!P0 DMUL R8, R8, +INF ;  /* 0x7ff0000008088828 */ /* 0x002e640000000000 */
[----:B------:R-:W-:Y:S05]  /*16810*/  @P1 BRA `(.L_x_11365) ;  /* 0x00000bb000001947 */ /* 0x000fea0003800000 */
[----:B-1----:R-:W1:-:S06]  /*16820*/  DADD R8, R8, c[0x2][0x100] ;  /* 0x0080400008087629 */ /* 0x002e4c0000000000 */
[----:B-1----:R-:W1:Y:S01]  /*16830*/  DADD R8, -R8, c[0x2][0x108] ;  /* 0x0080420008087629 */ /* 0x002e620000000100 */
[----:B------:R-:W-:Y:S05]  /*16840*/  BRA `(.L_x_11365) ;  /* 0x00000b8000007947 */ /* 0x000fea0003800000 */
.L_x_11366:
        /* <DEDUP_REMOVED lines=23> */
.L_x_11359:
        /* <DEDUP_REMOVED lines=30> */
.L_x_11372:
[----:B------:R-:W-:Y:S05]  /*16ba0*/  BSYNC B4 ;  /* 0x0000000000047941 */ /* 0x000fea0003800000 */
.L_x_11371:
        /* <DEDUP_REMOVED lines=43> */
.L_x_11374:
[----:B------:R-:W-:Y:S02]  /*16e60*/  FSEL R2, RZ, 3.37028055040000000000e+12, P1 ;  /* 0x54442d18ff027808 */ /* 0x000fe40000800000 */
[----:B------:R-:W-:Y:S02]  /*16e70*/  FSEL R3, RZ, 2.1426990032196044922, P1 ;  /* 0x400921fbff037808 */ /* 0x000fe40000800000 */
.L_x_11375:
[----:B------:R-:W-:Y:S05]  /*16e80*/  BSYNC B0 ;  /* 0x0000000000007941 */ /* 0x000fea0003800000 */
.L_x_11373:
[----:B------:R0:W1:Y:S02]  /*16e90*/  DADD R8, |R26|, |R8| ;  /* 0x000000001a087229 */ /* 0x0000640000000608 */
[----:B0-----:R-:W-:-:S04]  /*16ea0*/  LOP3.LUT R27, R3, 0x80000000, R27, 0xb8, !PT ;  /* 0x80000000031b7812 */ /* 0x001fc800078eb81b */
[----:B-1----:R-:W0:-:S06]  /*16eb0*/  DSETP.GTU.AND P0, PT, |R8|, +INF , PT ;  /* 0x7ff000000800742a */ /* 0x002e0c0003f0c200 */
[----:B0-----:R-:W-:Y:S02]  /*16ec0*/  FSEL R8, R8, R2, P0 ;  /* 0x0000000208087208 */ /* 0x001fe40000000000 */
[----:B------:R-:W-:Y:S01]  /*16ed0*/  FSEL R9, R9, R27, P0 ;  /* 0x0000001b09097208 */ /* 0x000fe20000000000 */
[----:B------:R-:W-:Y:S05]  /*16ee0*/  BRA `(.L_x_11365) ;  /* 0x000004e000007947 */ /* 0x000fea0003800000 */
.L_x_11370:
        /* <DEDUP_REMOVED lines=26> */
.L_x_11377:
[----:B------:R-:W-:Y:S05]  /*17090*/  BSYNC B4 ;  /* 0x0000000000047941 */ /* 0x000fea0003800000 */
.L_x_11376:
        /* <DEDUP_REMOVED lines=43> */
.L_x_11379:
[----:B------:R-:W-:Y:S02]  /*17350*/  FSEL R2, RZ, 3.37028055040000000000e+12, P1 ;  /* 0x54442d18ff027808 */ /* 0x000fe40000800000 */
[----:B------:R-:W-:Y:S02]  /*17360*/  FSEL R3, RZ, 2.1426990032196044922, P1 ;  /* 0x400921fbff037808 */ /* 0x000fe40000800000 */
.L_x_11380:
[----:B------:R-:W-:Y:S05]  /*17370*/  BSYNC B0 ;  /* 0x0000000000007941 */ /* 0x000fea0003800000 */
.L_x_11378:
[----:B------:R0:W1:Y:S02]  /*17380*/  DADD R8, |R26|, |R8| ;  /* 0x000000001a087229 */ /* 0x0000640000000608 */
[----:B0-----:R-:W-:-:S04]  /*17390*/  LOP3.LUT R27, R3, 0x80000000, R27, 0xb8, !PT ;  /* 0x80000000031b7812 */ /* 0x001fc800078eb81b */
[----:B-1----:R-:W0:-:S06]  /*173a0*/  DSETP.GTU.AND P0, PT, |R8|, +INF , PT ;  /* 0x7ff000000800742a */ /* 0x002e0c0003f0c200 */
[----:B0-----:R-:W-:Y:S02]  /*173b0*/  FSEL R8, R8, R2, P0 ;  /* 0x0000000208087208 */ /* 0x001fe40000000000 */
[----:B------:R-:W-:Y:S02]  /*173c0*/  FSEL R9, R9, R27, P0 ;  /* 0x0000001b09097208 */ /* 0x000fe40000000000 */
.L_x_11365:
[----:B01----:R-:W-:Y:S05]  /*173d0*/  BSYNC B3 ;  /* 0x0000000000037941 */ /* 0x003fea0003800000 */
.L_x_11358:
[----:B--2---:R-:W0:Y:S01]  /*173e0*/  DADD R2, -RZ, -R42 ;  /* 0x00000000ff027229 */ /* 0x004e22000000092a */
[----:B------:R-:W-:-:S09]  /*173f0*/  ISETP.NE.AND P0, PT, R56, RZ, PT ;  /* 0x000000ff3800720c */ /* 0x000fd20003f05270 */
[----:B0-----:R-:W-:Y:S02]  /*17400*/  FSEL R24, R2, R42, !P0 ;  /* 0x0000002a02187208 */ /* 0x001fe40004000000 */
[----:B------:R-:W-:Y:S01]  /*17410*/  FSEL R25, R3, R43, !P0 ;  /* 0x0000002b03197208 */ /* 0x000fe20004000000 */
[----:B------:R-:W-:Y:S05]  /*17420*/  BRA `(.L_x_11381) ;  /* 0x0000249000007947 */ /* 0x000fea0003800000 */
.L_x_11292:
[----:B------:R-:W2:Y:S01]  /*17430*/  LDL.64 R8, [R1+0x8] ;  /* 0x0000080001087983 */ /* 0x000ea20000100a00 */
[----:B------:R-:W-:-:S04]  /*17440*/  DADD R24, -RZ, -R34 ;  /* 0x00000000ff187229 */ /* 0x000fc80000000922 */
[----:B--2---:R-:W0:-:S06]  /*17450*/  DADD R8, R8, -R32 ;  /* 0x0000000008087229 */ /* 0x004e0c0000000820 */
[----:B0-----:R-:W0:Y:S01]  /*17460*/  DADD R8, R8, c[0x2][0x178] ;  /* 0x00805e0008087629 */ /* 0x001e220000000000 */
[----:B------:R-:W-:Y:S05]  /*17470*/  BRA `(.L_x_11381) ;  /* 0x0000244000007947 */ /* 0x000fea0003800000 */
.L_x_11291:
[----:B------:R0:W1:Y:S01]  /*17480*/  DADD R24, -RZ, -R34 ;  /* 0x00000000ff187229 */ /* 0x0000620000000922 */
[----:B------:R-:W-:Y:S01]  /*17490*/  CS2R R8, SRZ ;  /* 0x0000000000087805 */ /* 0x000fe2000001ff00 */
[----:B------:R-:W-:Y:S05]  /*174a0*/  BRA `(.L_x_11381) ;  /* 0x0000241000007947 */ /* 0x000fea0003800000 */
.L_x_11290:
        /* <DEDUP_REMOVED lines=85> */
[----:B0-----:R0:W1:-:S06]  /*17a00*/  DADD R42, R42, R12 ;  /* 0x000000002a2a7229 */ /* 0x00104c000000000c */
.L_x_11386:
[----:B------:R-:W-:Y:S05]  /*17a10*/  BSYNC B0 ;  /* 0x0000000000007941 */ /* 0x000fea0003800000 */
.L_x_11385:
[----:B------:R-:W-:Y:S01]  /*17a20*/  BSSY B4, `(.L_x_11387) ;  /* 0x0000008000047945 */ /* 0x000fe20003800000 */
[----:B------:R-:W-:Y:S05]  /*17a30*/  @P3 BRA P5, `(.L_x_11388) ;  /* 0x0000006000003947 */ /* 0x000fea0002800000 */
[----:B------:R-:W-:Y:S01]  /*17a40*/  IMAD.MOV.U32 R14, RZ, RZ, R26 ;  /* 0x000000ffff0e7224 */ /* 0x000fe200078e001a */
[----:B------:R-:W-:Y:S01]  /*17a50*/  MOV R0, 0x17aa0 ;  /* 0x00017aa000007802 */ /* 0x000fe20000000f00 */
[----:B------:R-:W-:Y:S02]  /*17a60*/  IMAD.MOV.U32 R15, RZ, RZ, R27 ;  /* 0x000000ffff0f7224 */ /* 0x000fe400078e001b */
[----:B------:R-:W-:Y:S02]  /*17a70*/  IMAD.MOV.U32 R10, RZ, RZ, R24 ;  /* 0x000000ffff0a7224 */ /* 0x000fe400078e0018 */
[----:B------:R-:W-:Y:S02]  /*17a80*/  IMAD.MOV.U32 R11, RZ, RZ, R25 ;  /* 0x000000ffff0b7224 */ /* 0x000fe400078e0019 */
[----:B01----:R-:W-:Y:S05]  /*17a90*/  CALL.REL.NOINC `($__internal_20_$__cuda_sm20_div_rn_f64_full) ;  /* 0x0000d4e000007944 */ /* 0x003fea0003c00000 */
.L_x_11388:
[----:B------:R-:W-:Y:S05]  /*17aa0*/  BSYNC B4 ;  /* 0x0000000000047941 */ /* 0x000fea0003800000 */
.L_x_11387:
        /* <DEDUP_REMOVED lines=43> */
.L_x_11390:
[----:B------:R-:W-:-:S04]  /*17d60*/  ISETP.GE.AND P0, PT, R33, RZ, PT ;  /* 0x000000ff2100720c */ /* 0x000fc80003f06270 */
[----:B------:R-:W-:Y:S02]  /*17d70*/  FSEL R10, RZ, 3.37028055040000000000e+12, P0 ;  /* 0x54442d18ff0a7808 */ /* 0x000fe40000000000 */
[----:B------:R-:W-:Y:S02]  /*17d80*/  FSEL R11, RZ, 2.1426990032196044922, P0 ;  /* 0x400921fbff0b7808 */ /* 0x000fe40000000000 */
.L_x_11391:
[----:B------:R-:W-:Y:S05]  /*17d90*/  BSYNC B0 ;  /* 0x0000000000007941 */ /* 0x000fea0003800000 */
.L_x_11389:
[----:B------:R2:W3:Y:S02]  /*17da0*/  DADD R2, R8, R2 ;  /* 0x0000000008027229 */ /* 0x0004e40000000002 */
[----:B--2---:R-:W-:Y:S02]  /*17db0*/  LOP3.LUT R9, R11, 0x80000000, R35, 0xb8, !PT ;  /* 0x800000000b097812 */ /* 0x004fe400078eb823 */
[----:B-1----:R-:W-:-:S04]  /*17dc0*/  DMUL R42, R42, 0.5 ;  /* 0x3fe000002a2a7828 */ /* 0x002fc80000000000 */
[----:B---3--:R-:W1:-:S06]  /*17dd0*/  DSETP.GTU.AND P0, PT, |R2|, +INF , PT ;  /* 0x7ff000000200742a */ /* 0x008e4c0003f0c200 */
[----:B-1----:R-:W-:Y:S02]  /*17de0*/  FSEL R8, R2, R10, P0 ;  /* 0x0000000a02087208 */ /* 0x002fe40000000000 */
[----:B------:R-:W-:Y:S01]  /*17df0*/  FSEL R9, R3, R9, P0 ;  /* 0x0000000903097208 */ /* 0x000fe20000000000 */
[----:B------:R-:W-:Y:S05]  /*17e00*/  BRA `(.L_x_11392) ;  /* 0x0000190000007947 */ /* 0x000fea0003800000 */
.L_x_11384:
        /* <DEDUP_REMOVED lines=111> */
.L_x_11394:
[----:B------:R-:W-:Y:S05]  /*18500*/  BSYNC B0 ;  /* 0x0000000000007941 */ /* 0x000fea0003800000 */
.L_x_11393:
        /* <DEDUP_REMOVED lines=8> */
.L_x_11396:
[----:B------:R-:W-:Y:S05]  /*18590*/  BSYNC B4 ;  /* 0x0000000000047941 */ /* 0x000fea0003800000 */
.L_x_11395:
        /* <DEDUP_REMOVED lines=43> */
.L_x_11398:
[----:B------:R-:W-:-:S04]  /*18850*/  ISETP.GE.AND P0, PT, R33, RZ, PT ;  /* 0x000000ff2100720c */ /* 0x000fc80003f06270 */
[----:B------:R-:W-:Y:S02]  /*18860*/  FSEL R10, RZ, 3.37028055040000000000e+12, P0 ;  /* 0x54442d18ff0a7808 */ /* 0x000fe40000000000 */
[----:B------:R-:W-:Y:S02]  /*18870*/  FSEL R11, RZ, 2.1426990032196044922, P0 ;  /* 0x400921fbff0b7808 */ /* 0x000fe40000000000 */
.L_x_11399:
[----:B------:R-:W-:Y:S05]  /*18880*/  BSYNC B0 ;  /* 0x0000000000007941 */ /* 0x000fea0003800000 */
.L_x_11397:
[----:B------:R2:W3:Y:S02]  /*18890*/  DADD R2, R8, R2 ;  /* 0x0000000008027229 */ /* 0x0004e40000000002 */
[----:B--2---:R-:W-:-:S04]  /*188a0*/  LOP3.LUT R9, R11, 0x80000000, R35, 0xb8, !PT ;  /* 0x800000000b097812 */ /* 0x004fc800078eb823 */
[----:B---3--:R-:W2:-:S06]  /*188b0*/  DSETP.GTU.AND P0, PT, |R2|, +INF , PT ;  /* 0x7ff000000200742a */ /* 0x008e8c0003f0c200 */
[----:B--2---:R-:W-:Y:S02]  /*188c0*/  FSEL R8, R2, R10, P0 ;  /* 0x0000000a02087208 */ /* 0x004fe40000000000 */
[----:B------:R-:W-:Y:S01]  /*188d0*/  FSEL R9, R3, R9, P0 ;  /* 0x0000000903097208 */ /* 0x000fe20000000000 */
[----:B------:R-:W-:Y:S05]  /*188e0*/  BRA `(.L_x_11392) ;  /* 0x00000e2000007947 */ /* 0x000fea0003800000 */
.L_x_11383:
        /* <DEDUP_REMOVED lines=22> */
[----:B------:R-:W-:Y:S05]  /*18a50*/  CALL.REL.NOINC `($__internal_20_$__cuda_sm20_div_rn_f64_full) ;  /* 0x0000c52000007944 */ /* 0x000fea0003c00000 */
.L_x_11401:
[----:B------:R-:W-:Y:S05]  /*18a60*/  BSYNC B4 ;  /* 0x0000000000047941 */ /* 0x000fea0003800000 */
.L_x_11400:
        /* <DEDUP_REMOVED lines=24> */
[----:B------:R-:W-:Y:S02]  /*18bf0*/  IMAD.MOV.U32 R10, RZ, RZ, R38 ;  /* 0x000000ffff0a7224 */ /* 0x000fe400078e0026 */
[----:B------:R-:W-:Y:S02]  /*18c00*/  IMAD.MOV.U32 R11, RZ, RZ, R39 ;  /* 0x000000ffff0b7224 */ /* 0x000fe400078e0027 */
.L_x_11403:
[----:B------:R-:W-:Y:S05]  /*18c10*/  BSYNC B4 ;  /* 0x0000000000047941 */ /* 0x000fea0003800000 */
.L_x_11402:
[----:B------:R-:W0:Y:S01]  /*18c20*/  DADD R14, -RZ, |R10| ;  /* 0x00000000ff0e7229 */ /* 0x000e22000000050a */
[----:B------:R-:W-:Y:S01]  /*18c30*/  IMAD.MOV.U32 R36, RZ, RZ, c[0x2][0xc] ;  /* 0x00800300ff247624 */ /* 0x000fe200078e00ff */
[----:B------:R-:W-:Y:S01]  /*18c40*/  BSSY B0, `(.L_x_11404) ;  /* 0x000006e000007945 */ /* 0x000fe20003800000 */
[----:B------:R-:W-:Y:S01]  /*18c50*/  IMAD.MOV.U32 R40, RZ, RZ, 0x0 ;  /* 0x00000000ff287424 */ /* 0x000fe200078e00ff */
[----:B------:R-:W-:Y:S01]  /*18c60*/  FSETP.GEU.AND P5, PT, |R27|, 6.5827683646048100446e-37, PT ;  /* 0x036000001b00780b */ /* 0x000fe20003fae200 */
[----:B------:R-:W-:-:S05]  /*18c70*/  IMAD.MOV.U32 R41, RZ, RZ, 0x3fd80000 ;  /* 0x3fd80000ff297424 */ /* 0x000fca00078e00ff */
        /* <DEDUP_REMOVED lines=10> */
[----:B------:R-:W-:Y:S02]  /*18d20*/  IADD3 R15, -R0, 0x7fd00000, RZ ;  /* 0x7fd00000000f7810 */ /* 0x000fe40007ffe1ff */
        /* <DEDUP_REMOVED lines=95> */
.L_x_11405:
[----:B------:R-:W-:Y:S05]  /*19320*/  BSYNC B0 ;  /* 0x0000000000007941 */ /* 0x000fea0003800000 */
.L_x_11404:
        /* <DEDUP_REMOVED lines=8> */
.L_x_11407:
[----:B------:R-:W-:Y:S05]  /*193b0*/  BSYNC B4 ;  /* 0x0000000000047941 */ /* 0x000fea0003800000 */
.L_x_11406:
        /* <DEDUP_REMOVED lines=43> */
.L_x_11409:
[----:B------:R-:W-:-:S04]  /*19670*/  ISETP.GE.AND P0, PT, R33, RZ, PT ;  /* 0x000000ff2100720c */ /* 0x000fc80003f06270 */
[----:B------:R-:W-:Y:S02]  /*19680*/  FSEL R10, RZ, 3.37028055040000000000e+12, P0 ;  /* 0x54442d18ff0a7808 */ /* 0x000fe40000000000 */
[----:B------:R-:W-:Y:S02]  /*19690*/  FSEL R11, RZ, 2.1426990032196044922, P0 ;  /* 0x400921fbff0b7808 */ /* 0x000fe40000000000 */
.L_x_11410:
[----:B------:R-:W-:Y:S05]  /*196a0*/  BSYNC B0 ;  /* 0x0000000000007941 */ /* 0x000fea0003800000 */
.L_x_11408:
[----:B------:R2:W3:Y:S02]  /*196b0*/  DADD R2, R8, R2 ;  /* 0x0000000008027229 */ /* 0x0004e40000000002 */
[----:B--2---:R-:W-:Y:S02]  /*196c0*/  LOP3.LUT R9, R11, 0x80000000, R35, 0xb8, !PT ;  /* 0x800000000b097812 */ /* 0x004fe400078eb823 */
[----:B-1----:R-:W-:-:S04]  /*196d0*/  DADD R42, R42, 1 ;  /* 0x3ff000002a2a7429 */ /* 0x002fc80000000000 */
[----:B---3--:R-:W1:-:S06]  /*196e0*/  DSETP.GTU.AND P0, PT, |R2|, +INF , PT ;  /* 0x7ff000000200742a */ /* 0x008e4c0003f0c200 */
[----:B-1----:R-:W-:Y:S02]  /*196f0*/  FSEL R8, R2, R10, P0 ;  /* 0x0000000a02087208 */ /* 0x002fe40000000000 */
[----:B------:R-:W-:Y:S02]  /*19700*/  FSEL R9, R3, R9, P0 ;  /* 0x0000000903097208 */ /* 0x000fe40000000000 */
.L_x_11392:
[----:B------:R-:W-:Y:S05]  /*19710*/  BSYNC B3 ;  /* 0x0000000000037941 */ /* 0x000fea0003800000 */
.L_x_11382:
[----:B-1----:R-:W1:Y:S01]  /*19720*/  DADD R42, R42, c[0x2][0x50] ;  /* 0x008014002a2a7629 */ /* 0x002e620000000000 */
[----:B------:R-:W-:-:S03]  /*19730*/  ISETP.NE.AND P0, PT, R56, RZ, PT ;  /* 0x000000ff3800720c */ /* 0x000fc60003f05270 */
[----:B------:R-:W-:-:S04]  /*19740*/  DADD R8, -RZ, |R8| ;  /* 0x00000000ff087229 */ /* 0x000fc80000000508 */
[----:B-1----:R-:W1:-:S10]  /*19750*/  DADD R2, -RZ, -R42 ;  /* 0x00000000ff027229 */ /* 0x002e54000000092a */
[----:B-1----:R-:W-:Y:S02]  /*19760*/  FSEL R24, R2, R42, !P0 ;  /* 0x0000002a02187208 */ /* 0x002fe40004000000 */
[----:B------:R-:W-:Y:S01]  /*19770*/  FSEL R25, R3, R43, !P0 ;  /* 0x0000002b03197208 */ /* 0x000fe20004000000 */
[----:B------:R-:W-:Y:S05]  /*19780*/  BRA `(.L_x_11381) ;  /* 0x0000013000007947 */ /* 0x000fea0003800000 */
.L_x_11289:
        /* <DEDUP_REMOVED lines=19> */
.L_x_11381:
[----:B01-3--:R-:W-:Y:S05]  /*198c0*/  BSYNC B1 ;  /* 0x0000000000017941 */ /* 0x00bfea0003800000 */
.L_x_11288:
        /* <DEDUP_REMOVED lines=10> */
.L_x_11411:
[----:B------:R-:W0:Y:S01]  /*19970*/  DSETP.GTU.AND P0, PT, |R24|, +INF , PT ;  /* 0x7ff000001800742a */ /* 0x000e220003f0c200 */
[----:B------:R-:W-:Y:S02]  /*19980*/  IMAD.MOV.U32 R26, RZ, RZ, R8 ;  /* 0x000000ffff1a7224 */ /* 0x000fe400078e0008 */
[----:B------:R-:W-:-:S11]  /*19990*/  IMAD.MOV.U32 R27, RZ, RZ, R9 ;  /* 0x000000ffff1b7224 */ /* 0x000fd600078e0009 */
[----:B0-----:R-:W0:-:S06]  /*199a0*/  @!P0 DADD R24, -RZ, |R24| ;  /* 0x00000000ff188229 */ /* 0x001e0c0000000518 */
.L_x_11287:
[----:B0-----:R-:W-:Y:S05]  /*199b0*/  BSYNC B2 ;  /* 0x0000000000027941 */ /* 0x001fea0003800000 */
.L_x_11286:
[----:B------:R-:W-:Y:S01]  /*199c0*/  IADD3 R0, R61, 0x180, RZ ;  /* 0x000001803d007810 */ /* 0x000fe20007ffe0ff */
[----:B------:R-:W-:Y:S01]  /*199d0*/  BSSY B2, `(.L_x_11412) ;  /* 0x0000711000027945 */ /* 0x000fe20003800000 */
[----:B------:R-:W-:Y:S02]  /*199e0*/  CS2R R28, SRZ ;  /* 0x00000000001c7805 */ /* 0x000fe4000001ff00 */
[----:B------:R-:W-:-:S13]  /*199f0*/  ISETP.GE.AND P0, PT, R0, R57, PT ;  /* 0x000000390000720c */ /* 0x000fda0003f06270 */
        /* <DEDUP_REMOVED lines=30> */
[----:B0-----:R-:W0:-:S04]  /*19be0*/  DADD R30, -RZ, |R42| ;  /* 0x00000000ff1e7229 */ /* 0x001e08000000052a */
        /* <DEDUP_REMOVED lines=8> */
[----:B-1----:R-:W-:Y:S02]  /*19c70*/  LOP3.LUT R10, R29, 0xffc00000, RZ, 0xc0, !PT ;  /* 0xffc000001d0a7812 */ /* 0x002fe400078ec0ff */
[----:B------:R-:W-:Y:S01]  /*19c80*/  SEL R49, R31, R33, P0 ;  /* 0x000000211f317207 */ /* 0x000fe20000000000 */
[----:B------:R-:W-:Y:S01]  /*19c90*/  IMAD.MOV.U32 R40, RZ, RZ, R48 ;  /* 0x000000ffff287224 */ /* 0x000fe200078e0030 */
[-C--:B0-----:R-:W-:Y:S02]  /*19ca0*/  ISETP.GT.U32.AND P3, PT, R36, R32.reuse, PT ;  /* 0x000000202400720c */ /* 0x081fe40003f64070 */
[-C--:B------:R-:W-:Y:S01]  /*19cb0*/  SEL R28, R30, R32.reuse, P1 ;  /* 0x000000201e1c7207 */ /* 0x080fe20000800000 */
[----:B------:R-:W-:Y:S01]  /*19cc0*/  IMAD.MOV.U32 R41, RZ, RZ, R49 ;  /* 0x000000ffff297224 */ /* 0x000fe200078e0031 */
[----:B------:R-:W-:Y:S01]  /*19cd0*/  IADD3 R15, -R10, 0x7fd00000, RZ ;  /* 0x7fd000000a0f7810 */ /* 0x000fe20007ffe1ff */
[----:B------:R-:W-:Y:S01]  /*19ce0*/  IMAD.MOV.U32 R30, RZ, RZ, RZ ;  /* 0x000000ffff1e7224 */ /* 0x000fe200078e00ff */
        /* <DEDUP_REMOVED lines=12> */
[----:B0-----:R-:W-:Y:S02]  /*19db0*/  IMAD.MOV.U32 R14, RZ, RZ, R51 ;  /* 0x000000ffff0e7224 */ /* 0x001fe400078e0033 */
[----:B------:R-:W-:Y:S02]  /*19dc0*/  IMAD.MOV.U32 R15, RZ, RZ, R50 ;  /* 0x000000ffff0f7224 */ /* 0x000fe400078e0032 */
[----:B-1----:R0:W1:Y:S02]  /*19dd0*/  DFMA R34, R34, R34, R36 ;  /* 0x000000222222722b */ /* 0x0020640000000024 */
[----:B0-----:R-:W-:Y:S02]  /*19de0*/  IMAD.MOV.U32 R36, RZ, RZ, RZ ;  /* 0x000000ffff247224 */ /* 0x001fe400078e00ff */
[----:B------:R-:W-:-:S04]  /*19df0*/  DMUL R32, R30, R12 ;  /* 0x0000000c1e207228 */ /* 0x000fc80000000000 */
[----:B------:R-:W0:Y:S02]  /*19e00*/  DMUL R30, R30, R14 ;  /* 0x0000000e1e1e7228 */ /* 0x000e240000000000 */
[----:B-1----:R-:W-:Y:S02]  /*19e10*/  IMAD.MOV.U32 R11, RZ, RZ, R35 ;  /* 0x000000ffff0b7224 */ /* 0x002fe400078e0023 */
[----:B------:R-:W1:-:S04]  /*19e20*/  DSETP.MIN.AND P0, P1, R34, c[0x2][0x8], PT ;  /* 0x008002002200762a */ /* 0x000e480003900000 */
[----:B0-----:R-:W0:Y:S02]  /*19e30*/  DMUL R30, R30, R30 ;  /* 0x0000001e1e1e7228 */ /* 0x001e240000000000 */
[----:B-1----:R-:W-:Y:S01]  /*19e40*/  FSEL R53, R11, c[0x2][0xc], P0 ;  /* 0x008003000b357a08 */ /* 0x002fe20000000000 */
[----:B------:R-:W-:-:S03]  /*19e50*/  IMAD.MOV.U32 R11, RZ, RZ, R34 ;  /* 0x000000ffff0b7224 */ /* 0x000fc600078e0022 */
[----:B0-----:R0:W1:Y:S02]  /*19e60*/  DFMA R32, R32, R32, R30 ;  /* 0x000000202020722b */ /* 0x001064000000001e */
[----:B0-----:R-:W-:Y:S01]  /*19e70*/  IMAD.MOV.U32 R30, RZ, RZ, c[0x2][0xc] ;  /* 0x00800300ff1e7624 */ /* 0x001fe200078e00ff */
[----:B------:R-:W-:Y:S01]  /*19e80*/  SEL R52, R11, c[0x2][0x8], P0 ;  /* 0x008002000b347a07 */ /* 0x000fe20000000000 */
[----:B------:R-:W-:Y:S01]  /*19e90*/  IMAD.MOV.U32 R31, RZ, RZ, c[0x2][0xc] ;  /* 0x00800300ff1f7624 */ /* 0x000fe200078e00ff */
[----:B------:R-:W-:Y:S02]  /*19ea0*/  DSETP.NEU.AND P0, PT, R40, RZ, PT ;  /* 0x000000ff2800722a */ /* 0x000fe40003f0d000 */
[----:B------:R-:W-:Y:S02]  /*19eb0*/  @P1 LOP3.LUT R53, R30, 0x80000, RZ, 0xfc, !PT ;  /* 0x000800001e351812 */ /* 0x000fe400078efcff */
[----:B-1----:R-:W0:Y:S01]  /*19ec0*/  DSETP.MIN.AND P2, P3, R32, c[0x2][0x8], PT ;  /* 0x008002002000762a */ /* 0x002e220003b40000 */
[----:B------:R-:W-:Y:S01]  /*19ed0*/  IMAD.MOV.U32 R30, RZ, RZ, R33 ;  /* 0x000000ffff1e7224 */ /* 0x000fe200078e0021 */
[----:B------:R-:W1:Y:S01]  /*19ee0*/  MUFU.RSQ64H R37, R53 ;  /* 0x0000003500257308 */ /* 0x000e620000001c00 */
[----:B------:R-:W-:Y:S01]  /*19ef0*/  IMAD.MOV.U32 R11, RZ, RZ, R32 ;  /* 0x000000ffff0b7224 */ /* 0x000fe200078e0020 */
[----:B------:R-:W-:-:S02]  /*19f00*/  ISETP.GE.U32.AND P1, PT, R49, 0x7ff00000, PT ;  /* 0x7ff000003100780c */ /* 0x000fc40003f26070 */
[----:B0-----:R-:W-:Y:S01]  /*19f10*/  FSEL R39, R30, c[0x2][0xc], P2 ;  /* 0x008003001e277a08 */ /* 0x001fe20001000000 */
[----:B------:R-:W-:Y:S01]  /*19f20*/  IMAD.MOV.U32 R30, RZ, RZ, RZ ;  /* 0x000000ffff1e7224 */ /* 0x000fe200078e00ff */
[----:B------:R-:W-:Y:S01]  /*19f30*/  SEL R38, R11, c[0x2][0x8], P2 ;  /* 0x008002000b267a07 */ /* 0x000fe20001000000 */
[----:B------:R-:W-:Y:S01]  /*19f40*/  DSETP.NEU.AND P2, PT, R14, RZ, PT ;  /* 0x000000ff0e00722a */ /* 0x000fe20003f4d000 */
[----:B------:R-:W-:Y:S01]  /*19f50*/  LOP3.LUT R11, R10, 0x100000, RZ, 0xfc, !PT ;  /* 0x001000000a0b7812 */ /* 0x000fe200078efcff */
[----:B------:R-:W-:-:S03]  /*19f60*/  IMAD.MOV.U32 R10, RZ, RZ, RZ ;  /* 0x000000ffff0a7224 */ /* 0x000fc600078e00ff */
[----:B------:R-:W-:Y:S02]  /*19f70*/  @P3 LOP3.LUT R39, R31, 0x80000, RZ, 0xfc, !PT ;  /* 0x000800001f273812 */ /* 0x000fe400078efcff */
[----:B------:R-:W-:Y:S02]  /*19f80*/  ISETP.GE.U32.AND P3, PT, R50, 0x7ff00000, PT ;  /* 0x7ff000003200780c */ /* 0x000fe40003f66070 */
[----:B------:R-:W0:Y:S01]  /*19f90*/  MUFU.RSQ64H R31, R39 ;  /* 0x00000027001f7308 */ /* 0x000e220000001c00 */
        /* <DEDUP_REMOVED lines=53> */
.L_x_11422:
[----:B------:R-:W-:Y:S05]  /*1a2f0*/  BSYNC B4 ;  /* 0x0000000000047941 */ /* 0x000fea0003800000 */
.L_x_11421:
        /* <DEDUP_REMOVED lines=61> */
.L_x_11420:
        /* <DEDUP_REMOVED lines=34> */
.L_x_11430:
[----:B------:R-:W-:Y:S05]  /*1a8f0*/  BSYNC B5 ;  /* 0x0000000000057941 */ /* 0x000fea0003800000 */
.L_x_11429:
[----:B------:R-:W-:Y:S02]  /*1a900*/  IMAD.MOV.U32 R30, RZ, RZ, R38 ;  /* 0x000000ffff1e7224 */ /* 0x000fe400078e0026 */
[----:B------:R-:W-:Y:S01]  /*1a910*/  IMAD.MOV.U32 R31, RZ, RZ, R39 ;  /* 0x000000ffff1f7224 */ /* 0x000fe200078e0027 */
[----:B------:R-:W-:Y:S05]  /*1a920*/  BRA `(.L_x_11428) ;  /* 0x0000001000007947 */ /* 0x000fea0003800000 */
.L_x_11427:
[----:B------:R0:W1:-:S06]  /*1a930*/  DADD R30, -R42, R48 ;  /* 0x000000002a1e7229 */ /* 0x00004c0000000130 */
.L_x_11428:
[----:B------:R-:W-:Y:S05]  /*1a940*/  BSYNC B4 ;  /* 0x0000000000047941 */ /* 0x000fea0003800000 */
.L_x_11426:
        /* <DEDUP_REMOVED lines=28> */
[----:B01----:R-:W-:Y:S05]  /*1ab10*/  CALL.REL.NOINC `($__internal_20_$__cuda_sm20_div_rn_f64_full) ;  /* 0x0000a46000007944 */ /* 0x003fea0003c00000 */
.L_x_11435:
[----:B------:R-:W-:Y:S05]  /*1ab20*/  BSYNC B5 ;  /* 0x0000000000057941 */ /* 0x000fea0003800000 */
.L_x_11434:
[----:B------:R-:W-:Y:S02]  /*1ab30*/  IMAD.MOV.U32 R10, RZ, RZ, R38 ;  /* 0x000000ffff0a7224 */ /* 0x000fe400078e0026 */
[----:B------:R-:W-:Y:S01]  /*1ab40*/  IMAD.MOV.U32 R11, RZ, RZ, R39 ;  /* 0x000000ffff0b7224 */ /* 0x000fe200078e0027 */
[----:B------:R-:W-:Y:S05]  /*1ab50*/  BRA `(.L_x_11433) ;  /* 0x0000001000007947 */ /* 0x000fea0003800000 */
.L_x_11432:
[----:B------:R2:W3:-:S06]  /*1ab60*/  DADD R10, R50, -R12 ;  /* 0x00000000320a7229 */ /* 0x0004cc000000080c */
.L_x_11433:
[----:B------:R-:W-:Y:S05]  /*1ab70*/  BSYNC B4 ;  /* 0x0000000000047941 */ /* 0x000fea0003800000 */
.L_x_11431:
        /* <DEDUP_REMOVED lines=26> */
[----:B0-----:R-:W-:Y:S05]  /*1ad20*/  CALL.REL.NOINC `($__internal_21_$__cuda_sm20_dsqrt_rn_f64_mediumpath_v1) ;  /* 0x0000a87000007944 */ /* 0x001fea0003c00000 */
[----:B-1----:R-:W-:Y:S02]  /*1ad30*/  IMAD.MOV.U32 R14, RZ, RZ, R10 ;  /* 0x000000ffff0e7224 */ /* 0x002fe400078e000a */
[----:B------:R-:W-:Y:S02]  /*1ad40*/  IMAD.MOV.U32 R15, RZ, RZ, R11 ;  /* 0x000000ffff0f7224 */ /* 0x000fe400078e000b */
.L_x_11437:
[----:B------:R-:W-:Y:S05]  /*1ad50*/  BSYNC B4 ;  /* 0x0000000000047941 */ /* 0x000fea0003800000 */
.L_x_11436:
        /* <DEDUP_REMOVED lines=65> */
.L_x_11438:
        /* <DEDUP_REMOVED lines=20> */
.L_x_11440:
[----:B------:R-:W-:Y:S05]  /*1b2b0*/  BSYNC B4 ;  /* 0x0000000000047941 */ /* 0x000fea0003800000 */
.L_x_11439:
        /* <DEDUP_REMOVED lines=16> */
.L_x_11425:
        /* <DEDUP_REMOVED lines=24> */
.L_x_11443:
[----:B------:R-:W-:Y:S05]  /*1b540*/  BSYNC B4 ;  /* 0x0000000000047941 */ /* 0x000fea0003800000 */
.L_x_11442:
        /* <DEDUP_REMOVED lines=25> */
.L_x_11446:
[----:B------:R-:W-:Y:S05]  /*1b6e0*/  BSYNC B4 ;  /* 0x0000000000047941 */ /* 0x000fea0003800000 */
.L_x_11445:
        /* <DEDUP_REMOVED lines=16> */
.L_x_11444:
        /* <DEDUP_REMOVED lines=55> */
.L_x_11447:
[----:B------:R-:W-:Y:S01]  /*1bb60*/  IMAD.MOV.U32 R12, RZ, RZ, 0x0 ;  /* 0x00000000ff0c7424 */ /* 0x000fe200078e00ff */
[----:B------:R-:W-:Y:S01]  /*1bb70*/  FSETP.NEU.FTZ.AND P0, PT, R11, RZ, PT ;  /* 0x000000ff0b00720b */ /* 0x000fe20003f1d000 */
[----:B------:R-:W-:-:S06]  /*1bb80*/  IMAD.MOV.U32 R13, RZ, RZ, 0x7ff00000 ;  /* 0x7ff00000ff0d7424 */ /* 0x000fcc00078e00ff */
[----:B------:R-:W0:-:S10]  /*1bb90*/  DFMA R12, R10, R12, +INF ;  /* 0x7ff000000a0c742b */ /* 0x000e14000000000c */
[----:B0-----:R-:W-:Y:S02]  /*1bba0*/  FSEL R34, R12, RZ, P0 ;  /* 0x000000ff0c227208 */ /* 0x001fe40000000000 */
[----:B------:R-:W-:Y:S01]  /*1bbb0*/  FSEL R35, R13, -QNAN , P0 ;  /* 0xfff000000d237808 */ /* 0x000fe20000000000 */
[----:B------:R-:W-:Y:S05]  /*1bbc0*/  BRA `(.L_x_11423) ;  /* 0x0000048000007947 */ /* 0x000fea0003800000 */
.L_x_11441:
        /* <DEDUP_REMOVED lines=23> */
.L_x_11449:
[----:B------:R-:W-:Y:S05]  /*1bd40*/  BSYNC B4 ;  /* 0x0000000000047941 */ /* 0x000fea0003800000 */
.L_x_11448:
[----:B-1----:R-:W1:Y:S01]  /*1bd50*/  MUFU.RCP64H R13, R11 ;  /* 0x0000000b000d7308 */ /* 0x002e620000001800 */
[----:B------:R-:W-:Y:S01]  /*1bd60*/  IMAD.MOV.U32 R12, RZ, RZ, 0x1 ;  /* 0x00000001ff0c7424 */ /* 0x000fe200078e00ff */
[----:B------:R-:W-:Y:S01]  /*1bd70*/  FSETP.GEU.AND P1, PT, |R3|, 6.5827683646048100446e-37, PT ;  /* 0x036000000300780b */ /* 0x000fe20003f2e200 */
[----:B------:R-:W-:Y:S04]  /*1bd80*/  BSSY B4, `(.L_x_11450) ;  /* 0x0000010000047945 */ /* 0x000fe80003800000 */
[----:B01----:R-:W0:-:S06]  /*1bd90*/  DFMA R14, R12, -R10, 1 ;  /* 0x3ff000000c0e742b */ /* 0x003e0c000000080a */
        /* <DEDUP_REMOVED lines=14> */
.L_x_11451:
[----:B------:R-:W-:Y:S05]  /*1be80*/  BSYNC B4 ;  /* 0x0000000000047941 */ /* 0x000fea0003800000 */
.L_x_11450:
[----:B------:R-:W-:Y:S02]  /*1be90*/  IMAD.MOV.U32 R34, RZ, RZ, R38 ;  /* 0x000000ffff227224 */ /* 0x000fe400078e0026 */
[----:B------:R-:W-:Y:S01]  /*1bea0*/  IMAD.MOV.U32 R35, RZ, RZ, R39 ;  /* 0x000000ffff237224 */ /* 0x000fe200078e0027 */
[----:B------:R-:W-:Y:S05]  /*1beb0*/  BRA `(.L_x_11423) ;  /* 0x0000019000007947 */ /* 0x000fea0003800000 */
.L_x_11424:
        /* <DEDUP_REMOVED lines=22> */
.L_x_11453:
[----:B------:R-:W-:Y:S05]  /*1c020*/  BSYNC B4 ;  /* 0x0000000000047941 */ /* 0x000fea0003800000 */
.L_x_11452:
[----:B-1----:R-:W-:Y:S02]  /*1c030*/  IMAD.MOV.U32 R34, RZ, RZ, R10 ;  /* 0x000000ffff227224 */ /* 0x002fe400078e000a */
[----:B------:R-:W-:-:S02]  /*1c040*/  IMAD.MOV.U32 R35, RZ, RZ, R11 ;  /* 0x000000ffff237224 */ /* 0x000fc400078e000b */
.L_x_11423:
[----:B------:R-:W-:Y:S05]  /*1c050*/  BSYNC B3 ;  /* 0x0000000000037941 */ /* 0x000fea0003800000 */
.L_x_11419:
        /* <DEDUP_REMOVED lines=26> */
.L_x_11457:
[----:B------:R-:W-:Y:S05]  /*1c200*/  BSYNC B4 ;  /* 0x0000000000047941 */ /* 0x000fea0003800000 */
.L_x_11456:
        /* <DEDUP_REMOVED lines=37> */
.L_x_11465:
[----:B------:R-:W-:Y:S05]  /*1c460*/  BSYNC B5 ;  /* 0x0000000000057941 */ /* 0x000fea0003800000 */
.L_x_11464:
[----:B------:R-:W-:Y:S02]  /*1c470*/  IMAD.MOV.U32 R52, RZ, RZ, R38 ;  /* 0x000000ffff347224 */ /* 0x000fe400078e0026 */
[----:B------:R-:W-:Y:S01]  /*1c480*/  IMAD.MOV.U32 R53, RZ, RZ, R39 ;  /* 0x000000ffff357224 */ /* 0x000fe200078e0027 */
[----:B------:R-:W-:Y:S05]  /*1c490*/  BRA `(.L_x_11463) ;  /* 0x0000001000007947 */ /* 0x000fea0003800000 */
.L_x_11462:
[----:B------:R0:W1:-:S06]  /*1c4a0*/  DADD R52, -R42, R48 ;  /* 0x000000002a347229 */ /* 0x00004c0000000130 */
.L_x_11463:
[----:B------:R-:W-:Y:S05]  /*1c4b0*/  BSYNC B4 ;  /* 0x0000000000047941 */ /* 0x000fea0003800000 */
.L_x_11461:
        /* <DEDUP_REMOVED lines=26> */
.L_x_11470:
[----:B------:R-:W-:Y:S05]  /*1c660*/  BSYNC B5 ;  /* 0x0000000000057941 */ /* 0x000fea0003800000 */
.L_x_11469:
[----:B------:R-:W-:Y:S02]  /*1c670*/  IMAD.MOV.U32 R2, RZ, RZ, R38 ;  /* 0x000000ffff027224 */ /* 0x000fe400078e0026 */
[----:B------:R-:W-:Y:S01]  /*1c680*/  IMAD.MOV.U32 R3, RZ, RZ, R39 ;  /* 0x000000ffff037224 */ /* 0x000fe200078e0027 */
[----:B------:R-:W-:Y:S05]  /*1c690*/  BRA `(.L_x_11468) ;  /* 0x0000001000007947 */ /* 0x000fea0003800000 */
.L_x_11467:
[----:B------:R3:W4:-:S06]  /*1c6a0*/  DADD R2, -R44, R50 ;  /* 0x000000002c027229 */ /* 0x00070c0000000132 */
.L_x_11468:
[----:B------:R-:W-:Y:S05]  /*1c6b0*/  BSYNC B4 ;  /* 0x0000000000047941 */ /* 0x000fea0003800000 */
.L_x_11466:
        /* <DEDUP_REMOVED lines=27> */
.L_x_11472:
[----:B------:R-:W-:Y:S05]  /*1c870*/  BSYNC B4 ;  /* 0x0000000000047941 */ /* 0x000fea0003800000 */
.L_x_11471:
[----:B------:R-:W-:Y:S01]  /*1c880*/  PLOP3.LUT P0, PT, PT, PT, PT, 0x80, 0x0 ;  /* 0x000000000000781c */ /* 0x000fe20003f0f070 */
[----:B-1--4-:R-:W-:Y:S02]  /*1c890*/  IMAD.MOV.U32 R2, RZ, RZ, R10 ;  /* 0x000000ffff027224 */ /* 0x012fe400078e000a */
[----:B------:R-:W-:Y:S01]  /*1c8a0*/  IMAD.MOV.U32 R3, RZ, RZ, R11 ;  /* 0x000000ffff037224 */ /* 0x000fe200078e000b */
[----:B------:R-:W-:Y:S05]  /*1c8b0*/  BRA `(.L_x_11458) ;  /* 0x0000091000007947 */ /* 0x000fea0003800000 */
.L_x_11460:
        /* <DEDUP_REMOVED lines=27> */
.L_x_11475:
[----:B------:R-:W-:Y:S05]  /*1ca70*/  BSYNC B4 ;  /* 0x0000000000047941 */ /* 0x000fea0003800000 */
.L_x_11474:
[----:B------:R-:W-:Y:S01]  /*1ca80*/  PLOP3.LUT P0, PT, PT, PT, PT, 0x80, 0x0 ;  /* 0x000000000000781c */ /* 0x000fe20003f0f070 */
[----:B-1----:R-:W-:Y:S02]  /*1ca90*/  IMAD.MOV.U32 R2, RZ, RZ, R10 ;  /* 0x000000ffff027224 */ /* 0x002fe400078e000a */
[----:B------:R-:W-:Y:S01]  /*1caa0*/  IMAD.MOV.U32 R3, RZ, RZ, R11 ;  /* 0x000000ffff037224 */ /* 0x000fe200078e000b */
[----:B------:R-:W-:Y:S05]  /*1cab0*/  BRA `(.L_x_11458) ;  /* 0x0000071000007947 */ /* 0x000fea0003800000 */
.L_x_11473:
        /* <DEDUP_REMOVED lines=28> */
.L_x_11477:
[----:B------:R-:W-:Y:S05]  /*1cc80*/  BSYNC B4 ;  /* 0x0000000000047941 */ /* 0x000fea0003800000 */
.L_x_11476:
        /* <DEDUP_REMOVED lines=19> */
.L_x_11479:
[----:B------:R-:W-:Y:S05]  /*1cdc0*/  BSYNC B4 ;  /* 0x0000000000047941 */ /* 0x000fea0003800000 */
.L_x_11478:
[----:B------:R-:W0:Y:S01]  /*1cdd0*/  DMUL R8, R8, 8.11296384146066816958e+31 ;  /* 0x4690000008087828 */ /* 0x000e220000000000 */
[----:B------:R-:W-:Y:S01]  /*1cde0*/  PLOP3.LUT P0, PT, PT, PT, PT, 0x80, 0x0 ;  /* 0x000000000000781c */ /* 0x000fe20003f0f070 */
[----:B------:R-:W-:Y:S02]  /*1cdf0*/  IMAD.MOV.U32 R2, RZ, RZ, R38 ;  /* 0x000000ffff027224 */ /* 0x000fe400078e0026 */
[----:B------:R-:W-:Y:S01]  /*1ce00*/  IMAD.MOV.U32 R3, RZ, RZ, R39 ;  /* 0x000000ffff037224 */ /* 0x000fe200078e0027 */
[----:B------:R-:W-:Y:S05]  /*1ce10*/  BRA `(.L_x_11458) ;  /* 0x000003b000007947 */ /* 0x000fea0003800000 */
.L_x_11459:
        /* <DEDUP_REMOVED lines=24> */
.L_x_11481:
[----:B------:R-:W-:Y:S05]  /*1cfa0*/  BSYNC B4 ;  /* 0x0000000000047941 */ /* 0x000fea0003800000 */
.L_x_11480:
        /* <DEDUP_REMOVED lines=27> */
.L_x_11483:
[----:B------:R-:W-:Y:S05]  /*1d160*/  BSYNC B4 ;  /* 0x0000000000047941 */ /* 0x000fea0003800000 */
.L_x_11482:
[----:B-1-3--:R1:W3:Y:S01]  /*1d170*/  DMUL R2, R10, R38 ;  /* 0x000000260a027228 */ /* 0x00a2e20000000000 */
[----:B------:R-:W-:Y:S01]  /*1d180*/  PLOP3.LUT P0, PT, PT, PT, PT, 0x80, 0x0 ;  /* 0x000000000000781c */ /* 0x000fe20003f0f070 */
[----:B------:R-:W-:Y:S07]  /*1d190*/  BRA `(.L_x_11458) ;  /* 0x0000003000007947 */ /* 0x000fee0003800000 */
.L_x_11455:
[----:B------:R3:W4:Y:S01]  /*1d1a0*/  DMUL R2, R32, 9.00719925474099200000e+15 ;  /* 0x4340000020027828 */ /* 0x0007220000000000 */
[----:B------:R-:W-:-:S03]  /*1d1b0*/  PLOP3.LUT P0, PT, PT, PT, PT, 0x80, 0x0 ;  /* 0x000000000000781c */ /* 0x000fc60003f0f070 */
[----:B------:R-:W0:-:S06]  /*1d1c0*/  DMUL R8, R8, 9.00719925474099200000e+15 ;  /* 0x4340000008087828 */ /* 0x000e0c0000000000 */
.L_x_11458:
[----:B01-34-:R-:W-:Y:S05]  /*1d1d0*/  BSYNC B3 ;  /* 0x0000000000037941 */ /* 0x01bfea0003800000 */
.L_x_11454:
        /* <DEDUP_REMOVED lines=43> */
.L_x_11489:
[----:B------:R0:W1:-:S06]  /*1d490*/  DMUL R8, RZ, |R30| ;  /* 0x4000001eff087228 */ /* 0x00004c0000000000 */
.L_x_11490:
[----:B------:R-:W-:Y:S05]  /*1d4a0*/  BSYNC B0 ;  /* 0x0000000000007941 */ /* 0x000fea0003800000 */
.L_x_11488:
[----:B------:R-:W-:Y:S02]  /*1d4b0*/  ISETP.GT.AND P0, PT, R11, -0x1, PT ;  /* 0xffffffff0b00780c */ /* 0x000fe40003f04270 */
[----:B------:R-:W-:-:S11]  /*1d4c0*/  ISETP.GT.AND P1, PT, R3, -0x1, PT ;  /* 0xffffffff0300780c */ /* 0x000fd60003f24270 */
[----:B-1----:R-:W1:Y:S02]  /*1d4d0*/  @!P0 DMUL R8, R8, +INF ;  /* 0x7ff0000008088828 */ /* 0x002e640000000000 */
[----:B------:R-:W-:Y:S05]  /*1d4e0*/  @P1 BRA `(.L_x_11491) ;  /* 0x0000101000001947 */ /* 0x000fea0003800000 */
[----:B-1----:R-:W1:-:S06]  /*1d4f0*/  DADD R8, R8, c[0x2][0x100] ;  /* 0x0080400008087629 */ /* 0x002e4c0000000000 */
[----:B-1----:R-:W1:Y:S01]  /*1d500*/  DADD R8, -R8, c[0x2][0x108] ;  /* 0x0080420008087629 */ /* 0x002e620000000100 */
[----:B------:R-:W-:Y:S05]  /*1d510*/  BRA `(.L_x_11491) ;  /* 0x00000fe000007947 */ /* 0x000fea0003800000 */
.L_x_11487:
        /* <DEDUP_REMOVED lines=23> */
.L_x_11486:
        /* <DEDUP_REMOVED lines=38> */
.L_x_11494:
[----:B------:R0:W1:-:S06]  /*1d8f0*/  DMUL R8, RZ, |R30| ;  /* 0x4000001eff087228 */ /* 0x00004c0000000000 */
.L_x_11495:
[----:B------:R-:W-:Y:S05]  /*1d900*/  BSYNC B0 ;  /* 0x0000000000007941 */ /* 0x000fea0003800000 */
.L_x_11493:
[----:B------:R-:W-:Y:S02]  /*1d910*/  ISETP.GT.AND P0, PT, R3, -0x1, PT ;  /* 0xffffffff0300780c */ /* 0x000fe40003f04270 */
[----:B------:R-:W-:-:S11]  /*1d920*/  ISETP.GT.AND P1, PT, R31, -0x1, PT ;  /* 0xffffffff1f00780c */ /* 0x000fd60003f24270 */
[----:B-1----:R-:W1:Y:S02]  /*1d930*/  @!P0 DMUL R8, R8, +INF ;  /* 0x7ff0000008088828 */ /* 0x002e640000000000 */
[----:B------:R-:W-:Y:S05]  /*1d940*/  @P1 BRA `(.L_x_11491) ;  /* 0x00000bb000001947 */ /* 0x000fea0003800000 */
[----:B-1----:R-:W1:-:S06]  /*1d950*/  DADD R8, R8, c[0x2][0x100] ;  /* 0x0080400008087629 */ /* 0x002e4c0000000000 */
[----:B-1----:R-:W1:Y:S01]  /*1d960*/  DADD R8, -R8, c[0x2][0x108] ;  /* 0x0080420008087629 */ /* 0x002e620000000100 */
[----:B------:R-:W-:Y:S05]  /*1d970*/  BRA `(.L_x_11491) ;  /* 0x00000b8000007947 */ /* 0x000fea0003800000 */
.L_x_11492:
        /* <DEDUP_REMOVED lines=23> */
.L_x_11485:
[----:B------:R-:W-:-:S13]  /*1daf0*/  ISETP.GT.AND P0, PT, R21, -0x1, PT ;  /* 0xffffffff1500780c */ /* 0x000fda0003f04270 */
[----:B------:R-:W-:Y:S05]  /*1db00*/  @P0 BRA `(.L_x_11496) ;  /* 0x0000051000000947 */ /* 0x000fea0003800000 */
[----:B------:R-:W-:Y:S01]  /*1db10*/  DADD R14, -RZ, |R2| ;  /* 0x00000000ff0e7229 */ /* 0x000fe20000000502 */
[----:B------:R-:W-:Y:S01]  /*1db20*/  IMAD.MOV.U32 R10, RZ, RZ, 0x1 ;  /* 0x00000001ff0a7424 */ /* 0x000fe200078e00ff */
[----:B------:R-:W-:Y:S02]  /*1db30*/  BSSY B4, `(.L_x_11497) ;  /* 0x000001a000047945 */ /* 0x000fe40003800000 */
[----:B------:R-:W-:-:S04]  /*1db40*/  DADD R28, -RZ, |R8| ;  /* 0x00000000ff1c7229 */ /* 0x000fc80000000508 */
[----:B------:R-:W0:-:S04]  /*1db50*/  DSETP.GT.AND P4, PT, |R2|, |R8|, PT ;  /* 0x400000080200722a */ /* 0x000e080003f84200 */
[----:B------:R-:W1:Y:S02]  /*1db60*/  DADD R30, -RZ, -R8 ;  /* 0x00000000ff1e7229 */ /* 0x000e640000000908 */
[----:B0-----:R-:W-:Y:S02]  /*1db70*/  FSEL R21, R15, R29, P4 ;  /* 0x0000001d0f157208 */ /* 0x001fe40002000000 */
[----:B------:R-:W-:Y:S02]  /*1db80*/  FSEL R20, R14, R28, P4 ;  /* 0x0000001c0e147208 */ /* 0x000fe40002000000 */
[----:B------:R-:W0:Y:S01]  /*1db90*/  MUFU.RCP64H R11, R21 ;  /* 0x00000015000b7308 */ /* 0x000e220000001800 */
[----:B------:R-:W-:Y:S02]  /*1dba0*/  FSEL R14, R28, R14, P4 ;  /* 0x0000000e1c0e7208 */ /* 0x000fe40002000000 */
[----:B------:R-:W-:Y:S01]  /*1dbb0*/  FSEL R15, R29, R15, P4 ;  /* 0x0000000f1d0f7208 */ /* 0x000fe20002000000 */
[----:B-1----:R-:W-:-:S03]  /*1dbc0*/  IMAD.MOV.U32 R30, RZ, RZ, R31 ;  /* 0x000000ffff1e7224 */ /* 0x002fc600078e001f */
        /* <DEDUP_REMOVED lines=16> */
.L_x_11498:
[----:B------:R-:W-:Y:S05]  /*1dcd0*/  BSYNC B4 ;  /* 0x0000000000047941 */ /* 0x000fea0003800000 */
.L_x_11497:
        /* <DEDUP_REMOVED lines=43> */
.L_x_11500:
[----:B------:R-:W-:Y:S02]  /*1df90*/  FSEL R10, RZ, 3.37028055040000000000e+12, P1 ;  /* 0x54442d18ff0a7808 */ /* 0x000fe40000800000 */
[----:B------:R-:W-:Y:S02]  /*1dfa0*/  FSEL R11, RZ, 2.1426990032196044922, P1 ;  /* 0x400921fbff0b7808 */ /* 0x000fe40000800000 */
.L_x_11501:
[----:B------:R-:W-:Y:S05]  /*1dfb0*/  BSYNC B0 ;  /* 0x0000000000007941 */ /* 0x000fea0003800000 */
.L_x_11499:
[----:B------:R0:W1:Y:S02]  /*1dfc0*/  DADD R8, |R2|, |R8| ;  /* 0x0000000002087229 */ /* 0x0000640000000608 */
[----:B0-----:R-:W-:-:S04]  /*1dfd0*/  LOP3.LUT R3, R11, 0x80000000, R3, 0xb8, !PT ;  /* 0x800000000b037812 */ /* 0x001fc800078eb803 */
[----:B-1----:R-:W0:-:S06]  /*1dfe0*/  DSETP.GTU.AND P0, PT, |R8|, +INF , PT ;  /* 0x7ff000000800742a */ /* 0x002e0c0003f0c200 */
[----:B0-----:R-:W-:Y:S02]  /*1dff0*/  FSEL R8, R8, R10, P0 ;  /* 0x0000000a08087208 */ /* 0x001fe40000000000 */
[----:B------:R-:W-:Y:S01]  /*1e000*/  FSEL R9, R9, R3, P0 ;  /* 0x0000000309097208 */ /* 0x000fe20000000000 */
[----:B------:R-:W-:Y:S05]  /*1e010*/  BRA `(.L_x_11491) ;  /* 0x000004e000007947 */ /* 0x000fea0003800000 */
.L_x_11496:
        /* <DEDUP_REMOVED lines=26> */
.L_x_11503:
[----:B------:R-:W-:Y:S05]  /*1e1c0*/  BSYNC B4 ;  /* 0x0000000000047941 */ /* 0x000fea0003800000 */
.L_x_11502:
        /* <DEDUP_REMOVED lines=43> */
.L_x_11505:
[----:B------:R-:W-:Y:S02]  /*1e480*/  FSEL R10, RZ, 3.37028055040000000000e+12, P1 ;  /* 0x54442d18ff0a7808 */ /* 0x000fe40000800000 */
[----:B------:R-:W-:Y:S02]  /*1e490*/  FSEL R11, RZ, 2.1426990032196044922, P1 ;  /* 0x400921fbff0b7808 */ /* 0x000fe40000800000 */
.L_x_11506:
[----:B------:R-:W-:Y:S05]  /*1e4a0*/  BSYNC B0 ;  /* 0x0000000000007941 */ /* 0x000fea0003800000 */
.L_x_11504:
[----:B------:R0:W1:Y:S02]  /*1e4b0*/  DADD R8, |R2|, |R8| ;  /* 0x0000000002087229 */ /* 0x0000640000000608 */
[----:B0-----:R-:W-:-:S04]  /*1e4c0*/  LOP3.LUT R3, R11, 0x80000000, R3, 0xb8, !PT ;  /* 0x800000000b037812 */ /* 0x001fc800078eb803 */
[----:B-1----:R-:W0:-:S06]  /*1e4d0*/  DSETP.GTU.AND P0, PT, |R8|, +INF , PT ;  /* 0x7ff000000800742a */ /* 0x002e0c0003f0c200 */
[----:B0-----:R-:W-:Y:S02]  /*1e4e0*/  FSEL R8, R8, R10, P0 ;  /* 0x0000000a08087208 */ /* 0x001fe40000000000 */
[----:B------:R-:W-:Y:S02]  /*1e4f0*/  FSEL R9, R9, R3, P0 ;  /* 0x0000000309097208 */ /* 0x000fe40000000000 */
.L_x_11491:
[----:B01----:R-:W-:Y:S05]  /*1e500*/  BSYNC B3 ;  /* 0x0000000000037941 */ /* 0x003fea0003800000 */
.L_x_11484:
[----:B--2---:R-:W0:Y:S01]  /*1e510*/  DADD R2, -RZ, -R34 ;  /* 0x00000000ff027229 */ /* 0x004e220000000922 */
[----:B------:R-:W-:-:S09]  /*1e520*/  ISETP.NE.AND P0, PT, R54, RZ, PT ;  /* 0x000000ff3600720c */ /* 0x000fd20003f05270 */
[----:B0-----:R-:W-:Y:S02]  /*1e530*/  FSEL R28, R2, R34, !P0 ;  /* 0x00000022021c7208 */ /* 0x001fe40004000000 */
[----:B------:R-:W-:Y:S01]  /*1e540*/  FSEL R29, R3, R35, !P0 ;  /* 0x00000023031d7208 */ /* 0x000fe20004000000 */
[----:B------:R-:W-:Y:S05]  /*1e550*/  BRA `(.L_x_11507) ;  /* 0x0000249000007947 */ /* 0x000fea0003800000 */
.L_x_11418:
[----:B------:R-:W2:Y:S01]  /*1e560*/  LDL.64 R8, [R1+0x8] ;  /* 0x0000080001087983 */ /* 0x000ea20000100a00 */
[----:B------:R-:W-:-:S04]  /*1e570*/  DADD R28, -RZ, -R22 ;  /* 0x00000000ff1c7229 */ /* 0x000fc80000000916 */
[----:B--2---:R-:W0:-:S06]  /*1e580*/  DADD R8, R8, -R20 ;  /* 0x0000000008087229 */ /* 0x004e0c0000000814 */
[----:B0-----:R-:W0:Y:S01]  /*1e590*/  DADD R8, R8, c[0x2][0x178] ;  /* 0x00805e0008087629 */ /* 0x001e220000000000 */
[----:B------:R-:W-:Y:S05]  /*1e5a0*/  BRA `(.L_x_11507) ;  /* 0x0000244000007947 */ /* 0x000fea0003800000 */
.L_x_11417:
[----:B------:R0:W1:Y:S01]  /*1e5b0*/  DADD R28, -RZ, -R22 ;  /* 0x00000000ff1c7229 */ /* 0x0000620000000916 */
[----:B------:R-:W-:Y:S01]  /*1e5c0*/  CS2R R8, SRZ ;  /* 0x0000000000087805 */ /* 0x000fe2000001ff00 */
[----:B------:R-:W-:Y:S05]  /*1e5d0*/  BRA `(.L_x_11507) ;  /* 0x0000241000007947 */ /* 0x000fea0003800000 */
.L_x_11416:
        /* <DEDUP_REMOVED lines=86> */
.L_x_11512:
[----:B------:R-:W-:Y:S05]  /*1eb40*/  BSYNC B0 ;  /* 0x0000000000007941 */ /* 0x000fea0003800000 */
.L_x_11511:
        /* <DEDUP_REMOVED lines=8> */
.L_x_11514:
[----:B------:R-:W-:Y:S05]  /*1ebd0*/  BSYNC B4 ;  /* 0x0000000000047941 */ /* 0x000fea0003800000 */
.L_x_11513:
        /* <DEDUP_REMOVED lines=43> */
.L_x_11516:
[----:B------:R-:W-:-:S04]  /*1ee90*/  ISETP.GE.AND P0, PT, R21, RZ, PT ;  /* 0x000000ff1500720c */ /* 0x000fc80003f06270 */
[----:B------:R-:W-:Y:S02]  /*1eea0*/  FSEL R10, RZ, 3.37028055040000000000e+12, P0 ;  /* 0x54442d18ff0a7808 */ /* 0x000fe40000000000 */
[----:B------:R-:W-:Y:S02]  /*1eeb0*/  FSEL R11, RZ, 2.1426990032196044922, P0 ;  /* 0x400921fbff0b7808 */ /* 0x000fe40000000000 */
.L_x_11517:
[----:B------:R-:W-:Y:S05]  /*1eec0*/  BSYNC B0 ;  /* 0x0000000000007941 */ /* 0x000fea0003800000 */
.L_x_11515:
[----:B------:R2:W3:Y:S02]  /*1eed0*/  DADD R2, R8, R2 ;  /* 0x0000000008027229 */ /* 0x0004e40000000002 */
[----:B--2---:R-:W-:Y:S02]  /*1eee0*/  LOP3.LUT R9, R11, 0x80000000, R23, 0xb8, !PT ;  /* 0x800000000b097812 */ /* 0x004fe400078eb817 */
[----:B-1----:R-:W-:-:S04]  /*1eef0*/  DMUL R34, R34, 0.5 ;  /* 0x3fe0000022227828 */ /* 0x002fc80000000000 */
[----:B---3--:R-:W1:-:S06]  /*1ef00*/  DSETP.GTU.AND P0, PT, |R2|, +INF , PT ;  /* 0x7ff000000200742a */ /* 0x008e4c0003f0c200 */
[----:B-1----:R-:W-:Y:S02]  /*1ef10*/  FSEL R8, R2, R10, P0 ;  /* 0x0000000a02087208 */ /* 0x002fe40000000000 */
[----:B------:R-:W-:Y:S01]  /*1ef20*/  FSEL R9, R3, R9, P0 ;  /* 0x0000000903097208 */ /* 0x000fe20000000000 */
[----:B------:R-:W-:Y:S05]  /*1ef30*/  BRA `(.L_x_11518) ;  /* 0x0000190000007947 */ /* 0x000fea0003800000 */
.L_x_11510:
        /* <DEDUP_REMOVED lines=111> */
.L_x_11520:
[----:B------:R-:W-:Y:S05]  /*1f630*/  BSYNC B0 ;  /* 0x0000000000007941 */ /* 0x000fea0003800000 */
.L_x_11519:
        /* <DEDUP_REMOVED lines=8> */
.L_x_11522:
[----:B------:R-:W-:Y:S05]  /*1f6c0*/  BSYNC B4 ;  /* 0x0000000000047941 */ /* 0x000fea0003800000 */
.L_x_11521:
        /* <DEDUP_REMOVED lines=43> */
.L_x_11524:
[----:B------:R-:W-:-:S04]  /*1f980*/  ISETP.GE.AND P0, PT, R21, RZ, PT ;  /* 0x000000ff1500720c */ /* 0x000fc80003f06270 */
[----:B------:R-:W-:Y:S02]  /*1f990*/  FSEL R10, RZ, 3.37028055040000000000e+12, P0 ;  /* 0x54442d18ff0a7808 */ /* 0x000fe40000000000 */
[----:B------:R-:W-:Y:S02]  /*1f9a0*/  FSEL R11, RZ, 2.1426990032196044922, P0 ;  /* 0x400921fbff0b7808 */ /* 0x000fe40000000000 */
.L_x_11525:
[----:B------:R-:W-:Y:S05]  /*1f9b0*/  BSYNC B0 ;  /* 0x0000000000007941 */ /* 0x000fea0003800000 */
.L_x_11523:
[----:B------:R2:W3:Y:S02]  /*1f9c0*/  DADD R2, R8, R2 ;  /* 0x0000000008027229 */ /* 0x0004e40000000002 */
[----:B--2---:R-:W-:-:S04]  /*1f9d0*/  LOP3.LUT R9, R11, 0x80000000, R23, 0xb8, !PT ;  /* 0x800000000b097812 */ /* 0x004fc800078eb817 */
[----:B---3--:R-:W2:-:S06]  /*1f9e0*/  DSETP.GTU.AND P0, PT, |R2|, +INF , PT ;  /* 0x7ff000000200742a */ /* 0x008e8c0003f0c200 */
[----:B--2---:R-:W-:Y:S02]  /*1f9f0*/  FSEL R8, R2, R10, P0 ;  /* 0x0000000a02087208 */ /* 0x004fe40000000000 */
[----:B------:R-:W-:Y:S01]  /*1fa00*/  FSEL R9, R3, R9, P0 ;  /* 0x0000000903097208 */ /* 0x000fe20000000000 */
[----:B------:R-:W-:Y:S05]  /*1fa10*/  BRA `(.L_x_11518) ;  /* 0x00000e2000007947 */ /* 0x000fea0003800000 */
.L_x_11509:
        /* <DEDUP_REMOVED lines=23> */
.L_x_11527:
[----:B------:R-:W-:Y:S05]  /*1fb90*/  BSYNC B4 ;  /* 0x0000000000047941 */ /* 0x000fea0003800000 */
.L_x_11526:
        /* <DEDUP_REMOVED lines=26> */
.L_x_11529:
[----:B------:R-:W-:Y:S05]  /*1fd40*/  BSYNC B4 ;  /* 0x0000000000047941 */ /* 0x000fea0003800000 */
.L_x_11528:
        /* <DEDUP_REMOVED lines=112> */
.L_x_11531:
[----:B------:R-:W-:Y:S05]  /*20450*/  BSYNC B0 ;  /* 0x0000000000007941 */ /* 0x000fea0003800000 */
.L_x_11530:
        /* <DEDUP_REMOVED lines=8> */
.L_x_11533:
[----:B------:R-:W-:Y:S05]  /*204e0*/  BSYNC B4 ;  /* 0x0000000000047941 */ /* 0x000fea0003800000 */
.L_x_11532:
        /* <DEDUP_REMOVED lines=43> */
.L_x_11535:
[----:B------:R-:W-:-:S04]  /*207a0*/  ISETP.GE.AND P0, PT, R21, RZ, PT ;  /* 0x000000ff1500720c */ /* 0x000fc80003f06270 */
[----:B------:R-:W-:Y:S02]  /*207b0*/  FSEL R10, RZ, 3.37028055040000000000e+12, P0 ;  /* 0x54442d18ff0a7808 */ /* 0x000fe40000000000 */
[----:B------:R-:W-:Y:S02]  /*207c0*/  FSEL R11, RZ, 2.1426990032196044922, P0 ;  /* 0x400921fbff0b7808 */ /* 0x000fe40000000000 */
.L_x_11536:
[----:B------:R-:W-:Y:S05]  /*207d0*/  BSYNC B0 ;  /* 0x0000000000007941 */ /* 0x000fea0003800000 */
.L_x_11534:
[----:B------:R2:W3:Y:S02]  /*207e0*/  DADD R2, R8, R2 ;  /* 0x0000000008027229 */ /* 0x0004e40000000002 */
[----:B--2---:R-:W-:Y:S02]  /*207f0*/  LOP3.LUT R9, R11, 0x80000000, R23, 0xb8, !PT ;  /* 0x800000000b097812 */ /* 0x004fe400078eb817 */
[----:B-1----:R-:W-:-:S04]  /*20800*/  DADD R34, R34, 1 ;  /* 0x3ff0000022227429 */ /* 0x002fc80000000000 */
[----:B---3--:R-:W1:-:S06]  /*20810*/  DSETP.GTU.AND P0, PT, |R2|, +INF , PT ;  /* 0x7ff000000200742a */ /* 0x008e4c0003f0c200 */
[----:B-1----:R-:W-:Y:S02]  /*20820*/  FSEL R8, R2, R10, P0 ;  /* 0x0000000a02087208 */ /* 0x002fe40000000000 */
[----:B------:R-:W-:Y:S02]  /*20830*/  FSEL R9, R3, R9, P0 ;  /* 0x0000000903097208 */ /* 0x000fe40000000000 */
.L_x_11518:
[----:B------:R-:W-:Y:S05]  /*20840*/  BSYNC B3 ;  /* 0x0000000000037941 */ /* 0x000fea0003800000 */
.L_x_11508:
[----:B-1----:R-:W1:Y:S01]  /*20850*/  DADD R34, R34, c[0x2][0x50] ;  /* 0x0080140022227629 */ /* 0x002e620000000000 */
[----:B------:R-:W-:-:S03]  /*20860*/  ISETP.NE.AND P0, PT, R54, RZ, PT ;  /* 0x000000ff3600720c */ /* 0x000fc60003f05270 */
[----:B------:R-:W-:-:S04]  /*20870*/  DADD R8, -RZ, |R8| ;  /* 0x00000000ff087229 */ /* 0x000fc80000000508 */
[----:B-1----:R-:W1:-:S10]  /*20880*/  DADD R2, -RZ, -R34 ;  /* 0x00000000ff027229 */ /* 0x002e540000000922 */
[----:B-1----:R-:W-:Y:S02]  /*20890*/  FSEL R28, R2, R34, !P0 ;  /* 0x00000022021c7208 */ /* 0x002fe40004000000 */
[----:B------:R-:W-:Y:S01]  /*208a0*/  FSEL R29, R3, R35, !P0 ;  /* 0x00000023031d7208 */ /* 0x000fe20004000000 */
[----:B------:R-:W-:Y:S05]  /*208b0*/  BRA `(.L_x_11507) ;  /* 0x0000013000007947 */ /* 0x000fea0003800000 */
.L_x_11415:
        /* <DEDUP_REMOVED lines=19> */
.L_x_11507:
[----:B01-3--:R-:W-:Y:S05]  /*209f0*/  BSYNC B1 ;  /* 0x0000000000017941 */ /* 0x00bfea0003800000 */
.L_x_11414:
        /* <DEDUP_REMOVED lines=10> */
.L_x_11537:
[----:B------:R-:W0:Y:S01]  /*20aa0*/  DSETP.GTU.AND P0, PT, |R28|, +INF , PT ;  /* 0x7ff000001c00742a */ /* 0x000e220003f0c200 */
[----:B------:R-:W-:Y:S02]  /*20ab0*/  IMAD.MOV.U32 R30, RZ, RZ, R8 ;  /* 0x000000ffff1e7224 */ /* 0x000fe400078e0008 */
[----:B------:R-:W-:-:S11]  /*20ac0*/  IMAD.MOV.U32 R31, RZ, RZ, R9 ;  /* 0x000000ffff1f7224 */ /* 0x000fd600078e0009 */
[----:B0-----:R-:W0:-:S06]  /*20ad0*/  @!P0 DADD R28, -RZ, |R28| ;  /* 0x00000000ff1c8229 */ /* 0x001e0c000000051c */
.L_x_11413:
[----:B0-----:R-:W-:Y:S05]  /*20ae0*/  BSYNC B2 ;  /* 0x0000000000027941 */ /* 0x001fea0003800000 */
.L_x_11412:
[----:B----4-:R-:W0:Y:S01]  /*20af0*/  S2R R32, SR_TID.X ;  /* 0x0000000000207919 */ /* 0x010e220000002100 */
[----:B------:R-:W1:Y:S01]  /*20b00*/  LDC.U8 R22, c[0x0][0x184] ;  /* 0x00006100ff167b82 */ /* 0x000e620000000000 */
[----:B------:R-:W-:Y:S01]  /*20b10*/  BSSY B6, `(.L_x_11538) ;  /* 0x0000122000067945 */ /* 0x000fe20003800000 */
[----:B0-----:R-:W-:-:S13]  /*20b20*/  ISETP.GE.AND P0, PT, R32, R57, PT ;  /* 0x000000392000720c */ /* 0x001fda0003f06270 */
[----:B------:R-:W-:Y:S05]  /*20b30*/  @P0 BRA `(.L_x_11539) ;  /* 0x000011f000000947 */ /* 0x000fea0003800000 */
[----:B-1----:R-:W0:Y:S02]  /*20b40*/  S2R R3, SR_CTAID.X ;  /* 0x0000000000037919 */ /* 0x002e240000002500 */
        /* <DEDUP_REMOVED lines=20> */
.L_x_11543:
[----:B------:R-:W0:Y:S01]  /*20c90*/  F2I.S64.F64.TRUNC R4, R4 ;  /* 0x0000000400047311 */ /* 0x000e22000030d900 */
[----:B------:R-:W-:Y:S02]  /*20ca0*/  IMAD.MOV.U32 R32, RZ, RZ, R60 ;  /* 0x000000ffff207224 */ /* 0x000fe400078e003c */
[----:B0-----:R-:W-:-:S05]  /*20cb0*/  IMAD.MOV.U32 R7, RZ, RZ, R4 ;  /* 0x000000ffff077224 */ /* 0x001fca00078e0004 */
[----:B------:R0:W-:Y:S01]  /*20cc0*/  STG.E.U8 [R2.64], R7 ;  /* 0x0000000702007986 */ /* 0x0001e2000c101124 */
[----:B------:R-:W-:Y:S05]  /*20cd0*/  BRA `(.L_x_11539) ;  /* 0x0000105000007947 */ /* 0x000fea0003800000 */
.L_x_11542:
        /* <DEDUP_REMOVED lines=10> */
.L_x_11546:
[----:B------:R-:W0:Y:S01]  /*20d80*/  F2I.F64.TRUNC R5, R4 ;  /* 0x0000000400057311 */ /* 0x000e22000030d100 */
[----:B------:R-:W-:Y:S01]  /*20d90*/  IMAD.MOV.U32 R32, RZ, RZ, R60 ;  /* 0x000000ffff207224 */ /* 0x000fe200078e003c */
[----:B0-----:R0:W-:Y:S01]  /*20da0*/  STG.E [R2.64], R5 ;  /* 0x0000000502007986 */ /* 0x0011e2000c101924 */
[----:B------:R-:W-:Y:S05]  /*20db0*/  BRA `(.L_x_11539) ;  /* 0x00000f7000007947 */ /* 0x000fea0003800000 */
.L_x_11545:
[----:B------:R-:W0:Y:S01]  /*20dc0*/  F2I.F64.TRUNC R5, R4 ;  /* 0x0000000400057311 */ /* 0x000e22000030d100 */
[----:B------:R-:W-:Y:S01]  /*20dd0*/  IMAD.MOV.U32 R32, RZ, RZ, R60 ;  /* 0x000000ffff207224 */ /* 0x000fe200078e003c */
[----:B0-----:R0:W-:Y:S01]  /*20de0*/  STG.E.U16 [R2.64], R5 ;  /* 0x0000000502007986 */ /* 0x0011e2000c101524 */
[----:B------:R-:W-:Y:S05]  /*20df0*/  BRA `(.L_x_11539) ;  /* 0x00000f3000007947 */ /* 0x000fea0003800000 */
.L_x_11541:
        /* <DEDUP_REMOVED lines=12> */
.L_x_11548:
[----:B------:R-:W0:Y:S01]  /*20ec0*/  F2F.F32.F64 R0, R4 ;  /* 0x0000000400007310 */ /* 0x000e220000301000 */
[----:B------:R-:W0:Y:S01]  /*20ed0*/  DSETP.GEU.AND P0, PT, |R4|, c[0x2][0x228], PT ;  /* 0x00808a000400762a */ /* 0x000e220003f0e200 */
[----:B------:R-:W-:-:S13]  /*20ee0*/  IMAD.MOV.U32 R32, RZ, RZ, R60 ;  /* 0x000000ffff207224 */ /* 0x000fda00078e003c */
[----:B0-----:R-:W-:-:S05]  /*20ef0*/  @!P0 FMUL R0, R0, 1.175494350822287508e-38 ;  /* 0x0080000000008820 */ /* 0x001fca0000400000 */
[----:B------:R-:W-:-:S05]  /*20f00*/  F2FP.PACK_AB R0, RZ, R0 ;  /* 0x00000000ff00723e */ /* 0x000fca00000000ff */
[----:B------:R0:W-:Y:S01]  /*20f10*/  STG.E.U16 [R2.64], R0 ;  /* 0x0000000002007986 */ /* 0x0001e2000c101524 */
[----:B------:R-:W-:Y:S05]  /*20f20*/  BRA `(.L_x_11539) ;  /* 0x00000e0000007947 */ /* 0x000fea0003800000 */
.L_x_11547:
        /* <DEDUP_REMOVED lines=8> */
[----:B------:R-:W-:-:S03]  /*20fb0*/  IMAD.MOV.U32 R32, RZ, RZ, R60 ;  /* 0x000000ffff207224 */ /* 0x000fc600078e003c */
[----:B------:R-:W1:-:S03]  /*20fc0*/  DSETP.GEU.AND P1, PT, |R4|, c[0x2][0x228], PT ;  /* 0x00808a000400762a */ /* 0x000e460003f2e200 */
[----:B------:R-:W1:Y:S07]  /*20fd0*/  F2F.F32.F64 R8, R4 ;  /* 0x0000000400087310 */ /* 0x000e6e0000301000 */
[----:B0-----:R-:W-:-:S04]  /*20fe0*/  @!P0 FMUL R9, R9, 1.175494350822287508e-38 ;  /* 0x0080000009098820 */ /* 0x001fc80000400000 */
[----:B-1----:R-:W-:-:S05]  /*20ff0*/  @!P1 FMUL R8, R8, 1.175494350822287508e-38 ;  /* 0x0080000008089820 */ /* 0x002fca0000400000 */
[----:B------:R0:W-:Y:S01]  /*21000*/  STG.E.64 [R2.64], R8 ;  /* 0x0000000802007986 */ /* 0x0001e2000c101b24 */
[----:B------:R-:W-:Y:S05]  /*21010*/  BRA `(.L_x_11539) ;  /* 0x00000d1000007947 */ /* 0x000fea0003800000 */
.L_x_11550:
[----:B------:R-:W0:Y:S01]  /*21020*/  F2F.F32.F64 R9, R4 ;  /* 0x0000000400097310 */ /* 0x000e220000301000 */
[----:B------:R-:W0:Y:S01]  /*21030*/  DSETP.GEU.AND P0, PT, |R4|, c[0x2][0x228], PT ;  /* 0x00808a000400762a */ /* 0x000e220003f0e200 */
[----:B------:R-:W-:-:S03]  /*21040*/  IMAD.MOV.U32 R32, RZ, RZ, R60 ;  /* 0x000000ffff207224 */ /* 0x000fc600078e003c */
[----:B------:R-:W1:-:S03]  /*21050*/  DSETP.GEU.AND P1, PT, |R6|, c[0x2][0x228], PT ;  /* 0x00808a000600762a */ /* 0x000e460003f2e200 */
[----:B------:R-:W1:Y:S07]  /*21060*/  F2F.F32.F64 R0, R6 ;  /* 0x0000000600007310 */ /* 0x000e6e0000301000 */
[----:B0-----:R-:W-:-:S04]  /*21070*/  @!P0 FMUL R9, R9, 1.175494350822287508e-38 ;  /* 0x0080000009098820 */ /* 0x001fc80000400000 */
[----:B-1----:R-:W-:-:S05]  /*21080*/  @!P1 FMUL R0, R0, 1.175494350822287508e-38 ;  /* 0x0080000000009820 */ /* 0x002fca0000400000 */
[----:B------:R-:W-:-:S05]  /*21090*/  F2FP.PACK_AB R9, R0, R9 ;  /* 0x000000090009723e */ /* 0x000fca00000000ff */
[----:B------:R0:W-:Y:S01]  /*210a0*/  STG.E [R2.64], R9 ;  /* 0x0000000902007986 */ /* 0x0001e2000c101924 */
[----:B------:R-:W-:Y:S05]  /*210b0*/  BRA `(.L_x_11539) ;  /* 0x00000c7000007947 */ /* 0x000fea0003800000 */
.L_x_11549:
[----:B------:R0:W-:Y:S01]  /*210c0*/  STG.E.64 [R2.64], R4 ;  /* 0x0000000402007986 */ /* 0x0001e2000c101b24 */
[----:B------:R-:W-:Y:S01]  /*210d0*/  IMAD.MOV.U32 R32, RZ, RZ, R60 ;  /* 0x000000ffff207224 */ /* 0x000fe200078e003c */
[----:B------:R-:W-:Y:S05]  /*210e0*/  BRA `(.L_x_11539) ;  /* 0x00000c4000007947 */ /* 0x000fea0003800000 */
.L_x_11540:
        /* <DEDUP_REMOVED lines=10> */
[----:B0-----:R-:W0:-:S06]  /*21190*/  DSETP.NEU.OR P0, PT, R4, RZ, P0 ;  /* 0x000000ff0400722a */ /* 0x001e0c000070d400 */
[----:B0-----:R-:W-:-:S05]  /*211a0*/  SEL R5, RZ, 0x1, !P0 ;  /* 0x00000001ff057807 */ /* 0x001fca0004000000 */
[----:B------:R0:W-:Y:S01]  /*211b0*/  STG.E.U8 [R2.64], R5 ;  /* 0x0000000502007986 */ /* 0x0001e2000c101124 */
[----:B------:R-:W-:Y:S05]  /*211c0*/  BRA `(.L_x_11539) ;  /* 0x00000b6000007947 */ /* 0x000fea0003800000 */
.L_x_11553:
[----:B------:R0:W-:Y:S01]  /*211d0*/  STG.E.128 [R2.64], R4 ;  /* 0x0000000402007986 */ /* 0x0001e2000c101d24 */
[----:B------:R-:W-:Y:S01]  /*211e0*/  IMAD.MOV.U32 R32, RZ, RZ, R60 ;  /* 0x000000ffff207224 */ /* 0x000fe200078e003c */
[----:B------:R-:W-:Y:S05]  /*211f0*/  BRA `(.L_x_11539) ;  /* 0x00000b3000007947 */ /* 0x000fea0003800000 */
.L_x_11552:
        /* <DEDUP_REMOVED lines=23> */
.L_x_11557:
[----:B------:R-:W-:Y:S05]  /*21370*/  BSYNC B0 ;  /* 0x0000000000007941 */ /* 0x000fea0003800000 */
.L_x_11556:
[----:B------:R-:W-:Y:S01]  /*21380*/  LOP3.LUT R7, R0, R7, RZ, 0xfc, !PT ;  /* 0x0000000700077212 */ /* 0x000fe200078efcff */
[----:B------:R-:W-:-:S04]  /*21390*/  IMAD.MOV.U32 R32, RZ, RZ, R60 ;  /* 0x000000ffff207224 */ /* 0x000fc800078e003c */
[----:B------:R0:W-:Y:S01]  /*213a0*/  STG.E.U8 [R2.64], R7 ;  /* 0x0000000702007986 */ /* 0x0001e2000c101124 */
[----:B------:R-:W-:Y:S05]  /*213b0*/  BRA `(.L_x_11539) ;  /* 0x0000097000007947 */ /* 0x000fea0003800000 */
.L_x_11555:
        /* <DEDUP_REMOVED lines=15> */
.L_x_11559:
[----:B------:R-:W-:Y:S01]  /*214b0*/  IMAD.MOV.U32 R0, RZ, RZ, 0x7f ;  /* 0x0000007fff007424 */ /* 0x000fe200078e00ff */
[----:B------:R-:W-:-:S04]  /*214c0*/  ISETP.GT.U32.AND P0, PT, R6, 0x7f800000, PT ;  /* 0x7f8000000600780c */ /* 0x000fc80003f04070 */
[----:B------:R-:W-:-:S04]  /*214d0*/  SEL R0, R0, 0x7c, P0 ;  /* 0x0000007c00007807 */ /* 0x000fc80000000000 */
.L_x_11560:
[----:B------:R-:W-:Y:S05]  /*214e0*/  BSYNC B0 ;  /* 0x0000000000007941 */ /* 0x000fea0003800000 */
.L_x_11558:
[----:B------:R-:W-:Y:S01]  /*214f0*/  LOP3.LUT R4, R7, 0x80000000, RZ, 0xc0, !PT ;  /* 0x8000000007047812 */ /* 0x000fe200078ec0ff */
[----:B------:R-:W-:-:S03]  /*21500*/  IMAD.MOV.U32 R32, RZ, RZ, R60 ;  /* 0x000000ffff207224 */ /* 0x000fc600078e003c */
[----:B------:R-:W-:-:S04]  /*21510*/  SHF.R.U32.HI R5, RZ, 0x18, R4 ;  /* 0x00000018ff057819 */ /* 0x000fc80000011604 */
[----:B------:R-:W-:-:S05]  /*21520*/  LOP3.LUT R5, R0, R5, RZ, 0xfc, !PT ;  /* 0x0000000500057212 */ /* 0x000fca00078efcff */
[----:B------:R0:W-:Y:S01]  /*21530*/  STG.E.U8 [R2.64], R5 ;  /* 0x0000000502007986 */ /* 0x0001e2000c101124 */
[----:B------:R-:W-:Y:S05]  /*21540*/  BRA `(.L_x_11539) ;  /* 0x000007e000007947 */ /* 0x000fea0003800000 */
.L_x_11554:
[----:B------:R-:W0:Y:S01]  /*21550*/  F2F.F32.F64 R0, R4 ;  /* 0x0000000400007310 */ /* 0x000e220000301000 */
[----:B------:R-:W0:Y:S01]  /*21560*/  DSETP.GEU.AND P0, PT, |R4|, c[0x2][0x228], PT ;  /* 0x00808a000400762a */ /* 0x000e220003f0e200 */
[----:B------:R-:W-:-:S13]  /*21570*/  IMAD.MOV.U32 R32, RZ, RZ, R60 ;  /* 0x000000ffff207224 */ /* 0x000fda00078e003c */
[----:B0-----:R-:W-:-:S05]  /*21580*/  @!P0 FMUL R0, R0, 1.175494350822287508e-38 ;  /* 0x0080000000008820 */ /* 0x001fca0000400000 */
[----:B------:R-:W-:-:S05]  /*21590*/  F2FP.BF16.PACK_AB R0, RZ, R0 ;  /* 0x00000000ff00723e */ /* 0x000fca00000010ff */
[----:B------:R0:W-:Y:S01]  /*215a0*/  STG.E.U16 [R2.64], R0 ;  /* 0x0000000002007986 */ /* 0x0001e2000c101524 */
[----:B------:R-:W-:Y:S05]  /*215b0*/  BRA `(.L_x_11539) ;  /* 0x0000077000007947 */ /* 0x000fea0003800000 */
.L_x_11551:
        /* <DEDUP_REMOVED lines=12> */
.L_x_11563:
        /* <DEDUP_REMOVED lines=19> */
.L_x_11566:
[----:B------:R-:W-:-:S04]  /*217b0*/  LOP3.LUT R0, R7, 0x80000000, RZ, 0xc0, !PT ;  /* 0x8000000007007812 */ /* 0x000fc800078ec0ff */
[----:B------:R-:W-:-:S04]  /*217c0*/  SHF.R.U32.HI R5, RZ, 0x18, R0 ;  /* 0x00000018ff057819 */ /* 0x000fc80000011600 */
[----:B------:R-:W-:-:S04]  /*217d0*/  LOP3.LUT R4, R4, R5, RZ, 0xfc, !PT ;  /* 0x0000000504047212 */ /* 0x000fc800078efcff */
[----:B------:R-:W-:Y:S02]  /*217e0*/  PRMT R0, R4, 0x7610, R0 ;  /* 0x0000761004007816 */ /* 0x000fe40000000000 */
.L_x_11565:
[----:B------:R-:W-:Y:S05]  /*217f0*/  BSYNC B0 ;  /* 0x0000000000007941 */ /* 0x000fea0003800000 */
.L_x_11564:
[----:B------:R0:W-:Y:S01]  /*21800*/  STG.E.U8 [R2.64], R0 ;  /* 0x0000000002007986 */ /* 0x0001e2000c101124 */
[----:B------:R-:W-:Y:S01]  /*21810*/  IMAD.MOV.U32 R32, RZ, RZ, R60 ;  /* 0x000000ffff207224 */ /* 0x000fe200078e003c */
[----:B------:R-:W-:Y:S05]  /*21820*/  BRA `(.L_x_11539) ;  /* 0x0000050000007947 */ /* 0x000fea0003800000 */
.L_x_11562:
        /* <DEDUP_REMOVED lines=19> */
.L_x_11569:
[----:B------:R-:W-:-:S04]  /*21960*/  LOP3.LUT R0, R7, 0x80000000, RZ, 0xc0, !PT ;  /* 0x8000000007007812 */ /* 0x000fc800078ec0ff */
[----:B------:R-:W-:-:S04]  /*21970*/  SHF.R.U32.HI R5, RZ, 0x18, R0 ;  /* 0x00000018ff057819 */ /* 0x000fc80000011600 */
[----:B------:R-:W-:-:S04]  /*21980*/  LOP3.LUT R4, R4, R5, RZ, 0xfc, !PT ;  /* 0x0000000504047212 */ /* 0x000fc800078efcff */
[----:B------:R-:W-:Y:S02]  /*21990*/  PRMT R0, R4, 0x7610, R0 ;  /* 0x0000761004007816 */ /* 0x000fe40000000000 */
.L_x_11568:
[----:B------:R-:W-:Y:S05]  /*219a0*/  BSYNC B0 ;  /* 0x0000000000007941 */ /* 0x000fea0003800000 */
.L_x_11567:
[----:B------:R0:W-:Y:S01]  /*219b0*/  STG.E.U8 [R2.64], R0 ;  /* 0x0000000002007986 */ /* 0x0001e2000c101124 */
[----:B------:R-:W-:Y:S01]  /*219c0*/  IMAD.MOV.U32 R32, RZ, RZ, R60 ;  /* 0x000000ffff207224 */ /* 0x000fe200078e003c */
[----:B------:R-:W-:Y:S05]  /*219d0*/  BRA `(.L_x_11539) ;  /* 0x0000035000007947 */ /* 0x000fea0003800000 */
.L_x_11561:
[----:B------:R-:W-:-:S13]  /*219e0*/  ISETP.NE.AND P0, PT, R0, 0x1c, PT ;  /* 0x0000001c0000780c */ /* 0x000fda0003f05270 */
[----:B------:R-:W-:Y:S05]  /*219f0*/  @!P0 BRA `(.L_x_11570) ;  /* 0x0000030000008947 */ /* 0x000fea0003800000 */
[----:B------:R-:W-:-:S13]  /*21a00*/  ISETP.NE.AND P0, PT, R0, 0x1d, PT ;  /* 0x0000001d0000780c */ /* 0x000fda0003f05270 */
[----:B------:R-:W-:Y:S05]  /*21a10*/  @!P0 BRA `(.L_x_11571) ;  /* 0x000002a000008947 */ /* 0x000fea0003800000 */
[----:B------:R-:W-:-:S13]  /*21a20*/  ISETP.NE.AND P0, PT, R0, 0x2c, PT ;  /* 0x0000002c0000780c */ /* 0x000fda0003f05270 */
[----:B------:R-:W-:Y:S05]  /*21a30*/  @P0 BRA `(.L_x_11544) ;  /* 0x0000013000000947 */ /* 0x000fea0003800000 */
[----:B------:R0:W1:Y:S01]  /*21a40*/  F2F.F32.F64 R8, R4 ;  /* 0x0000000400087310 */ /* 0x0000620000301000 */
[----:B------:R0:W1:Y:S01]  /*21a50*/  DSETP.GEU.AND P0, PT, |R4|, c[0x2][0x228], PT ;  /* 0x00808a000400762a */ /* 0x0000620003f0e200 */
[----:B------:R-:W-:Y:S02]  /*21a60*/  IMAD.MOV.U32 R32, RZ, RZ, R60 ;  /* 0x000000ffff207224 */ /* 0x000fe400078e003c */
[----:B0-----:R-:W-:-:S11]  /*21a70*/  IMAD.MOV.U32 R5, RZ, RZ, 0xff ;  /* 0x000000ffff057424 */ /* 0x001fd600078e00ff */
[----:B-1----:R-:W-:Y:S01]  /*21a80*/  @!P0 FMUL R8, R8, 1.175494350822287508e-38 ;  /* 0x0080000008088820 */ /* 0x002fe20000400000 */
[----:B------:R-:W-:-:S04]  /*21a90*/  PLOP3.LUT P0, PT, PT, PT, PT, 0x80, 0x0 ;  /* 0x000000000000781c */ /* 0x000fc80003f0f070 */
        /* <DEDUP_REMOVED lines=13> */
.L_x_11544:
        /* <DEDUP_REMOVED lines=19> */
[----:B------:R-:W-:Y:S01]  /*21ca0*/  IMAD.MOV.U32 R32, RZ, RZ, R60 ;  /* 0x000000ffff207224 */ /* 0x000fe200078e003c */
[----:B------:R-:W-:Y:S05]  /*21cb0*/  BRA `(.L_x_11539) ;  /* 0x0000007000007947 */ /* 0x000fea0003800000 */
.L_x_11571:
[----:B------:R-:W0:Y:S01]  /*21cc0*/  F2I.U64.F64.TRUNC R4, R4 ;  /* 0x0000000400047311 */ /* 0x000e22000030d800 */
[----:B------:R-:W-:Y:S01]  /*21cd0*/  IMAD.MOV.U32 R32, RZ, RZ, R60 ;  /* 0x000000ffff207224 */ /* 0x000fe200078e003c */
[----:B0-----:R0:W-:Y:S01]  /*21ce0*/  STG.E.64 [R2.64], R4 ;  /* 0x0000000402007986 */ /* 0x0011e2000c101b24 */
[----:B------:R-:W-:Y:S05]  /*21cf0*/  BRA `(.L_x_11539) ;  /* 0x0000003000007947 */ /* 0x000fea0003800000 */
.L_x_11570:
[----:B------:R-:W0:Y:S01]  /*21d00*/  F2I.U32.F64.TRUNC R5, R4 ;  /* 0x0000000400057311 */ /* 0x000e22000030d000 */
[----:B------:R-:W-:Y:S01]  /*21d10*/  IMAD.MOV.U32 R32, RZ, RZ, R60 ;  /* 0x000000ffff207224 */ /* 0x000fe200078e003c */
[----:B0-----:R0:W-:Y:S06]  /*21d20*/  STG.E [R2.64], R5 ;  /* 0x0000000502007986 */ /* 0x0011ec000c101924 */
.L_x_11539:
[----:B-1----:R-:W-:Y:S05]  /*21d30*/  BSYNC B6 ;  /* 0x0000000000067941 */ /* 0x002fea0003800000 */
.L_x_11538:
[----:B------:R-:W-:Y:S01]  /*21d40*/  ISETP.GE.AND P0, PT, R32, R57, PT ;  /* 0x000000392000720c */ /* 0x000fe20003f06270 */
[----:B------:R-:W-:-:S12]  /*21d50*/  BSSY B6, `(.L_x_11572) ;  /* 0x0000217000067945 */ /* 0x000fd80003800000 */
[----:B------:R-:W-:Y:S05]  /*21d60*/  @P0 BRA `(.L_x_11573) ;  /* 0x0000215000000947 */ /* 0x000fea0003800000 */
[----:B0-----:R-:W0:Y:S02]  /*21d70*/  S2R R3, SR_CTAID.X ;  /* 0x0000000000037919 */ /* 0x001e240000002500 */
        /* <DEDUP_REMOVED lines=19> */
.L_x_11577:
[----:B------:R-:W0:Y:S02]  /*21eb0*/  F2I.S64.F64.TRUNC R16, R16 ;  /* 0x0000001000107311 */ /* 0x000e24000030d900 */
[----:B0-----:R-:W-:-:S05]  /*21ec0*/  IMAD.MOV.U32 R5, RZ, RZ, R16 ;  /* 0x000000ffff057224 */ /* 0x001fca00078e0010 */
[----:B------:R0:W-:Y:S01]  /*21ed0*/  STG.E.U8 [R2.64], R5 ;  /* 0x0000000502007986 */ /* 0x0001e2000c101124 */
[----:B------:R-:W-:Y:S05]  /*21ee0*/  BRA `(.L_x_11579) ;  /* 0x00000f1000007947 */ /* 0x000fea0003800000 */
.L_x_11576:
        /* <DEDUP_REMOVED lines=9> */
.L_x_11581:
[----:B------:R-:W0:Y:S02]  /*21f80*/  F2I.F64.TRUNC R17, R16 ;  /* 0x0000001000117311 */ /* 0x000e24000030d100 */
[----:B0-----:R0:W-:Y:S01]  /*21f90*/  STG.E [R2.64], R17 ;  /* 0x0000001102007986 */ /* 0x0011e2000c101924 */
[----:B------:R-:W-:Y:S05]  /*21fa0*/  BRA `(.L_x_11579) ;  /* 0x00000e5000007947 */ /* 0x000fea0003800000 */
.L_x_11580:
[----:B------:R-:W0:Y:S02]  /*21fb0*/  F2I.F64.TRUNC R17, R16 ;  /* 0x0000001000117311 */ /* 0x000e24000030d100 */
[----:B0-----:R0:W-:Y:S01]  /*21fc0*/  STG.E.U16 [R2.64], R17 ;  /* 0x0000001102007986 */ /* 0x0011e2000c101524 */
[----:B------:R-:W-:Y:S05]  /*21fd0*/  BRA `(.L_x_11579) ;  /* 0x00000e2000007947 */ /* 0x000fea0003800000 */
.L_x_11575:
        /* <DEDUP_REMOVED lines=11> */
.L_x_11583:
[----:B------:R-:W0:Y:S01]  /*22090*/  F2F.F32.F64 R0, R16 ;  /* 0x0000001000007310 */ /* 0x000e220000301000 */
[----:B------:R-:W0:-:S14]  /*220a0*/  DSETP.GEU.AND P0, PT, |R16|, c[0x2][0x228], PT ;  /* 0x00808a001000762a */ /* 0x000e1c0003f0e200 */
[----:B0-----:R-:W-:-:S05]  /*220b0*/  @!P0 FMUL R0, R0, 1.175494350822287508e-38 ;  /* 0x0080000000008820 */ /* 0x001fca0000400000 */
[----:B------:R-:W-:-:S05]  /*220c0*/  F2FP.PACK_AB R0, RZ, R0 ;  /* 0x00000000ff00723e */ /* 0x000fca00000000ff */
[----:B------:R0:W-:Y:S01]  /*220d0*/  STG.E.U16 [R2.64], R0 ;  /* 0x0000000002007986 */ /* 0x0001e2000c101524 */
[----:B------:R-:W-:Y:S05]  /*220e0*/  BRA `(.L_x_11579) ;  /* 0x00000d1000007947 */ /* 0x000fea0003800000 */
.L_x_11582:
        /* <DEDUP_REMOVED lines=14> */
.L_x_11585:
        /* <DEDUP_REMOVED lines=9> */
.L_x_11584:
[----:B------:R0:W-:Y:S01]  /*22260*/  STG.E.64 [R2.64], R16 ;  /* 0x0000001002007986 */ /* 0x0001e2000c101b24 */
[----:B------:R-:W-:Y:S05]  /*22270*/  BRA `(.L_x_11579) ;  /* 0x00000b8000007947 */ /* 0x000fea0003800000 */
.L_x_11574:
        /* <DEDUP_REMOVED lines=13> */
.L_x_11588:
[----:B------:R0:W-:Y:S01]  /*22350*/  STG.E.128 [R2.64], R16 ;  /* 0x0000001002007986 */ /* 0x0001e2000c101d24 */
[----:B------:R-:W-:Y:S05]  /*22360*/  BRA `(.L_x_11579) ;  /* 0x00000a9000007947 */ /* 0x000fea0003800000 */
.L_x_11587:
        /* <DEDUP_REMOVED lines=23> */
.L_x_11592:
[----:B------:R-:W-:Y:S05]  /*224e0*/  BSYNC B0 ;  /* 0x0000000000007941 */ /* 0x000fea0003800000 */
.L_x_11591:
[----:B------:R-:W-:-:S05]  /*224f0*/  LOP3.LUT R5, R0, R5, RZ, 0xfc, !PT ;  /* 0x0000000500057212 */ /* 0x000fca00078efcff */
[----:B------:R0:W-:Y:S01]  /*22500*/  STG.E.U8 [R2.64], R5 ;  /* 0x0000000502007986 */ /* 0x0001e2000c101124 */
[----:B------:R-:W-:Y:S05]  /*22510*/  BRA `(.L_x_11579) ;  /* 0x000008e000007947 */ /* 0x000fea0003800000 */
.L_x_11590:
        /* <DEDUP_REMOVED lines=15> */
.L_x_11594:
[----:B------:R-:W-:Y:S01]  /*22610*/  IMAD.MOV.U32 R0, RZ, RZ, 0x7f ;  /* 0x0000007fff007424 */ /* 0x000fe200078e00ff */
[----:B------:R-:W-:-:S04]  /*22620*/  ISETP.GT.U32.AND P0, PT, R4, 0x7f800000, PT ;  /* 0x7f8000000400780c */ /* 0x000fc80003f04070 */
[----:B------:R-:W-:-:S04]  /*22630*/  SEL R0, R0, 0x7c, P0 ;  /* 0x0000007c00007807 */ /* 0x000fc80000000000 */
.L_x_11595:
[----:B------:R-:W-:Y:S05]  /*22640*/  BSYNC B0 ;  /* 0x0000000000007941 */ /* 0x000fea0003800000 */
.L_x_11593:
[----:B------:R-:W-:-:S04]  /*22650*/  LOP3.LUT R4, R5, 0x80000000, RZ, 0xc0, !PT ;  /* 0x8000000005047812 */ /* 0x000fc800078ec0ff */
[----:B------:R-:W-:-:S04]  /*22660*/  SHF.R.U32.HI R5, RZ, 0x18, R4 ;  /* 0x00000018ff057819 */ /* 0x000fc80000011604 */
[----:B------:R-:W-:-:S05]  /*22670*/  LOP3.LUT R5, R0, R5, RZ, 0xfc, !PT ;  /* 0x0000000500057212 */ /* 0x000fca00078efcff */
[----:B------:R0:W-:Y:S01]  /*22680*/  STG.E.U8 [R2.64], R5 ;  /* 0x0000000502007986 */ /* 0x0001e2000c101124 */
[----:B------:R-:W-:Y:S05]  /*22690*/  BRA `(.L_x_11579) ;  /* 0x0000076000007947 */ /* 0x000fea0003800000 */
.L_x_11589:
[----:B------:R-:W0:Y:S01]  /*226a0*/  F2F.F32.F64 R0, R16 ;  /* 0x0000001000007310 */ /* 0x000e220000301000 */
[----:B------:R-:W0:-:S14]  /*226b0*/  DSETP.GEU.AND P0, PT, |R16|, c[0x2][0x228], PT ;  /* 0x00808a001000762a */ /* 0x000e1c0003f0e200 */
[----:B0-----:R-:W-:-:S05]  /*226c0*/  @!P0 FMUL R0, R0, 1.175494350822287508e-38 ;  /* 0x0080000000008820 */ /* 0x001fca0000400000 */
[----:B------:R-:W-:-:S05]  /*226d0*/  F2FP.BF16.PACK_AB R0, RZ, R0 ;  /* 0x00000000ff00723e */ /* 0x000fca00000010ff */
[----:B------:R0:W-:Y:S01]  /*226e0*/  STG.E.U16 [R2.64], R0 ;  /* 0x0000000002007986 */ /* 0x0001e2000c101524 */
[----:B------:R-:W-:Y:S05]  /*226f0*/  BRA `(.L_x_11579) ;  /* 0x0000070000007947 */ /* 0x000fea0003800000 */
.L_x_11586:
        /* <DEDUP_REMOVED lines=11> */
.L_x_11598:
        /* <DEDUP_REMOVED lines=19> */
.L_x_11601:
[----:B------:R-:W-:-:S04]  /*228e0*/  LOP3.LUT R0, R7, 0x80000000, RZ, 0xc0, !PT ;  /* 0x8000000007007812 */ /* 0x000fc800078ec0ff */
[----:B------:R-:W-:-:S04]  /*228f0*/  SHF.R.U32.HI R5, RZ, 0x18, R0 ;  /* 0x00000018ff057819 */ /* 0x000fc80000011600 */
[----:B------:R-:W-:-:S04]  /*22900*/  LOP3.LUT R4, R4, R5, RZ, 0xfc, !PT ;  /* 0x0000000504047212 */ /* 0x000fc800078efcff */
[----:B------:R-:W-:Y:S02]  /*22910*/  PRMT R0, R4, 0x7610, R0 ;  /* 0x0000761004007816 */ /* 0x000fe40000000000 */
.L_x_11600:
[----:B------:R-:W-:Y:S05]  /*22920*/  BSYNC B0 ;  /* 0x0000000000007941 */ /* 0x000fea0003800000 */
.L_x_11599:
[----:B------:R0:W-:Y:S01]  /*22930*/  STG.E.U8 [R2.64], R0 ;  /* 0x0000000002007986 */ /* 0x0001e2000c101124 */
[----:B------:R-:W-:Y:S05]  /*22940*/  BRA `(.L_x_11579) ;  /* 0x000004b000007947 */ /* 0x000fea0003800000 */
.L_x_11597:
        /* <DEDUP_REMOVED lines=19> */
.L_x_11604:
[----:B------:R-:W-:-:S04]  /*22a80*/  LOP3.LUT R0, R7, 0x80000000, RZ, 0xc0, !PT ;  /* 0x8000000007007812 */ /* 0x000fc800078ec0ff */
[----:B------:R-:W-:-:S04]  /*22a90*/  SHF.R.U32.HI R5, RZ, 0x18, R0 ;  /* 0x00000018ff057819 */ /* 0x000fc80000011600 */
[----:B------:R-:W-:-:S04]  /*22aa0*/  LOP3.LUT R4, R4, R5, RZ, 0xfc, !PT ;  /* 0x0000000504047212 */ /* 0x000fc800078efcff */
[----:B------:R-:W-:Y:S02]  /*22ab0*/  PRMT R0, R4, 0x7610, R0 ;  /* 0x0000761004007816 */ /* 0x000fe40000000000 */
.L_x_11603:
[----:B------:R-:W-:Y:S05]  /*22ac0*/  BSYNC B0 ;  /* 0x0000000000007941 */ /* 0x000fea0003800000 */
.L_x_11602:
[----:B------:R0:W-:Y:S01]  /*22ad0*/  STG.E.U8 [R2.64], R0 ;  /* 0x0000000002007986 */ /* 0x0001e2000c101124 */
[----:B------:R-:W-:Y:S05]  /*22ae0*/  BRA `(.L_x_11579) ;  /* 0x0000031000007947 */ /* 0x000fea0003800000 */
.L_x_11596:
        /* <DEDUP_REMOVED lines=24> */
.L_x_11578:
        /* <DEDUP_REMOVED lines=20> */
.L_x_11606:
[----:B------:R-:W0:Y:S02]  /*22db0*/  F2I.U64.F64.TRUNC R16, R16 ;  /* 0x0000001000107311 */ /* 0x000e24000030d800 */
[----:B0-----:R0:W-:Y:S01]  /*22dc0*/  STG.E.64 [R2.64], R16 ;  /* 0x0000001002007986 */ /* 0x0011e2000c101b24 */
[----:B------:R-:W-:Y:S05]  /*22dd0*/  BRA `(.L_x_11579) ;  /* 0x0000002000007947 */ /* 0x000fea0003800000 */
.L_x_11605:
[----:B------:R-:W0:Y:S02]  /*22de0*/  F2I.U32.F64.TRUNC R17, R16 ;  /* 0x0000001000117311 */ /* 0x000e24000030d000 */
[----:B0-----:R0:W-:Y:S02]  /*22df0*/  STG.E [R2.64], R17 ;  /* 0x0000001102007986 */ /* 0x0011e4000c101924 */
.L_x_11579:
[----:B------:R-:W-:-:S04]  /*22e00*/  IADD3 R32, R32, 0x80, RZ ;  /* 0x0000008020207810 */ /* 0x000fc80007ffe0ff */
[----:B------:R-:W-:-:S13]  /*22e10*/  ISETP.GE.AND P0, PT, R32, R57, PT ;  /* 0x000000392000720c */ /* 0x000fda0003f06270 */
[----:B------:R-:W-:Y:S05]  /*22e20*/  @P0 BRA `(.L_x_11573) ;  /* 0x0000109000000947 */ /* 0x000fea0003800000 */
[----:B0-----:R-:W0:Y:S01]  /*22e30*/  S2R R3, SR_CTAID.X ;  /* 0x0000000000037919 */ /* 0x001e220000002500 */
[----:B------:R-:W-:-:S04]  /*22e40*/  PRMT R0, R22, 0x9910, RZ ;  /* 0x0000991016007816 */ /* 0x000fc800000000ff */
[----:B------:R-:W-:Y:S01]  /*22e50*/  ISETP.GT.AND P1, PT, R0, 0x9, PT ;  /* 0x000000090000780c */ /* 0x000fe20003f24270 */
[----:B0-----:R-:W-:-:S04]  /*22e60*/  IMAD R3, R3, 0x200, R32 ;  /* 0x0000020003037824 */ /* 0x001fc800078e0220 */
[----:B------:R-:W-:-:S05]  /*22e70*/  IMAD R3, R3, c[0x0][0x188], RZ ;  /* 0x0000620003037a24 */ /* 0x000fca00078e02ff */
[----:B------:R-:W-:-:S05]  /*22e80*/  IADD3 R2, P0, R3, c[0x0][0x168], RZ ;  /* 0x00005a0003027a10 */ /* 0x000fca0007f1e0ff */
[----:B------:R-:W-:Y:S01]  /*22e90*/  IMAD.X R3, RZ, RZ, c[0x0][0x16c], P0 ;  /* 0x00005b00ff037624 */ /* 0x000fe200000e06ff */
        /* <DEDUP_REMOVED lines=12> */
.L_x_11610:
[----:B------:R-:W0:Y:S02]  /*22f60*/  F2I.S64.F64.TRUNC R24, R24 ;  /* 0x0000001800187311 */ /* 0x000e24000030d900 */
[----:B0-----:R-:W-:-:S05]  /*22f70*/  IMAD.MOV.U32 R5, RZ, RZ, R24 ;  /* 0x000000ffff057224 */ /* 0x001fca00078e0018 */
[----:B------:R0:W-:Y:S01]  /*22f80*/  STG.E.U8 [R2.64], R5 ;  /* 0x0000000502007986 */ /* 0x0001e2000c101124 */
[----:B------:R-:W-:Y:S05]  /*22f90*/  BRA `(.L_x_11612) ;  /* 0x00000f1000007947 */ /* 0x000fea0003800000 */
.L_x_11609:
        /* <DEDUP_REMOVED lines=9> */
.L_x_11614:
[----:B------:R-:W0:Y:S02]  /*23030*/  F2I.F64.TRUNC R25, R24 ;  /* 0x0000001800197311 */ /* 0x000e24000030d100 */
[----:B0-----:R0:W-:Y:S01]  /*23040*/  STG.E [R2.64], R25 ;  /* 0x0000001902007986 */ /* 0x0011e2000c101924 */
[----:B------:R-:W-:Y:S05]  /*23050*/  BRA `(.L_x_11612) ;  /* 0x00000e5000007947 */ /* 0x000fea0003800000 */
.L_x_11613:
[----:B------:R-:W0:Y:S02]  /*23060*/  F2I.F64.TRUNC R25, R24 ;  /* 0x0000001800197311 */ /* 0x000e24000030d100 */
[----:B0-----:R0:W-:Y:S01]  /*23070*/  STG.E.U16 [R2.64], R25 ;  /* 0x0000001902007986 */ /* 0x0011e2000c101524 */
[----:B------:R-:W-:Y:S05]  /*23080*/  BRA `(.L_x_11612) ;  /* 0x00000e2000007947 */ /* 0x000fea0003800000 */
.L_x_11608:
        /* <DEDUP_REMOVED lines=11> */
.L_x_11616:
[----:B------:R-:W0:Y:S01]  /*23140*/  F2F.F32.F64 R0, R24 ;  /* 0x0000001800007310 */ /* 0x000e220000301000 */
[----:B------:R-:W0:-:S14]  /*23150*/  DSETP.GEU.AND P0, PT, |R24|, c[0x2][0x228], PT ;  /* 0x00808a001800762a */ /* 0x000e1c0003f0e200 */
[----:B0-----:R-:W-:-:S05]  /*23160*/  @!P0 FMUL R0, R0, 1.175494350822287508e-38 ;  /* 0x0080000000008820 */ /* 0x001fca0000400000 */
[----:B------:R-:W-:-:S05]  /*23170*/  F2FP.PACK_AB R0, RZ, R0 ;  /* 0x00000000ff00723e */ /* 0x000fca00000000ff */
[----:B------:R0:W-:Y:S01]  /*23180*/  STG.E.U16 [R2.64], R0 ;  /* 0x0000000002007986 */ /* 0x0001e2000c101524 */
[----:B------:R-:W-:Y:S05]  /*23190*/  BRA `(.L_x_11612) ;  /* 0x00000d1000007947 */ /* 0x000fea0003800000 */
.L_x_11615:
        /* <DEDUP_REMOVED lines=14> */
.L_x_11618:
        /* <DEDUP_REMOVED lines=9> */
.L_x_11617:
[----:B------:R0:W-:Y:S01]  /*23310*/  STG.E.64 [R2.64], R24 ;  /* 0x0000001802007986 */ /* 0x0001e2000c101b24 */
[----:B------:R-:W-:Y:S05]  /*23320*/  BRA `(.L_x_11612) ;  /* 0x00000b8000007947 */ /* 0x000fea0003800000 */
.L_x_11607:
        /* <DEDUP_REMOVED lines=13> */
.L_x_11621:
[----:B------:R0:W-:Y:S01]  /*23400*/  STG.E.128 [R2.64], R24 ;  /* 0x0000001802007986 */ /* 0x0001e2000c101d24 */
[----:B------:R-:W-:Y:S05]  /*23410*/  BRA `(.L_x_11612) ;  /* 0x00000a9000007947 */ /* 0x000fea0003800000 */
.L_x_11620:
        /* <DEDUP_REMOVED lines=23> */
.L_x_11625:
[----:B------:R-:W-:Y:S05]  /*23590*/  BSYNC B0 ;  /* 0x0000000000007941 */ /* 0x000fea0003800000 */
.L_x_11624:
[----:B------:R-:W-:-:S05]  /*235a0*/  LOP3.LUT R5, R0, R5, RZ, 0xfc, !PT ;  /* 0x0000000500057212 */ /* 0x000fca00078efcff */
[----:B------:R0:W-:Y:S01]  /*235b0*/  STG.E.U8 [R2.64], R5 ;  /* 0x0000000502007986 */ /* 0x0001e2000c101124 */
[----:B------:R-:W-:Y:S05]  /*235c0*/  BRA `(.L_x_11612) ;  /* 0x000008e000007947 */ /* 0x000fea0003800000 */
.L_x_11623:
        /* <DEDUP_REMOVED lines=15> */
.L_x_11627:
[----:B------:R-:W-:Y:S01]  /*236c0*/  IMAD.MOV.U32 R0, RZ, RZ, 0x7f ;  /* 0x0000007fff007424 */ /* 0x000fe200078e00ff */
[----:B------:R-:W-:-:S04]  /*236d0*/  ISETP.GT.U32.AND P0, PT, R4, 0x7f800000, PT ;  /* 0x7f8000000400780c */ /* 0x000fc80003f04070 */
[----:B------:R-:W-:-:S04]  /*236e0*/  SEL R0, R0, 0x7c, P0 ;  /* 0x0000007c00007807 */ /* 0x000fc80000000000 */
.L_x_11628:
[----:B------:R-:W-:Y:S05]  /*236f0*/  BSYNC B0 ;  /* 0x0000000000007941 */ /* 0x000fea0003800000 */
.L_x_11626:
[----:B------:R-:W-:-:S04]  /*23700*/  LOP3.LUT R4, R5, 0x80000000, RZ, 0xc0, !PT ;  /* 0x8000000005047812 */ /* 0x000fc800078ec0ff */
[----:B------:R-:W-:-:S04]  /*23710*/  SHF.R.U32.HI R5, RZ, 0x18, R4 ;  /* 0x00000018ff057819 */ /* 0x000fc80000011604 */
[----:B------:R-:W-:-:S05]  /*23720*/  LOP3.LUT R5, R0, R5, RZ, 0xfc, !PT ;  /* 0x0000000500057212 */ /* 0x000fca00078efcff */
[----:B------:R0:W-:Y:S01]  /*23730*/  STG.E.U8 [R2.64], R5 ;  /* 0x0000000502007986 */ /* 0x0001e2000c101124 */
[----:B------:R-:W-:Y:S05]  /*23740*/  BRA `(.L_x_11612) ;  /* 0x0000076000007947 */ /* 0x000fea0003800000 */
.L_x_11622:
[----:B------:R-:W0:Y:S01]  /*23750*/  F2F.F32.F64 R0, R24 ;  /* 0x0000001800007310 */ /* 0x000e220000301000 */
[----:B------:R-:W0:-:S14]  /*23760*/  DSETP.GEU.AND P0, PT, |R24|, c[0x2][0x228], PT ;  /* 0x00808a001800762a */ /* 0x000e1c0003f0e200 */
[----:B0-----:R-:W-:-:S05]  /*23770*/  @!P0 FMUL R0, R0, 1.175494350822287508e-38 ;  /* 0x0080000000008820 */ /* 0x001fca0000400000 */
[----:B------:R-:W-:-:S05]  /*23780*/  F2FP.BF16.PACK_AB R0, RZ, R0 ;  /* 0x00000000ff00723e */ /* 0x000fca00000010ff */
[----:B------:R0:W-:Y:S01]  /*23790*/  STG.E.U16 [R2.64], R0 ;  /* 0x0000000002007986 */ /* 0x0001e2000c101524 */
[----:B------:R-:W-:Y:S05]  /*237a0*/  BRA `(.L_x_11612) ;  /* 0x0000070000007947 */ /* 0x000fea0003800000 */
.L_x_11619:
        /* <DEDUP_REMOVED lines=11> */
.L_x_11631:
        /* <DEDUP_REMOVED lines=19> */
.L_x_11634:
[----:B------:R-:W-:-:S04]  /*23990*/  LOP3.LUT R0, R7, 0x80000000, RZ, 0xc0, !PT ;  /* 0x8000000007007812 */ /* 0x000fc800078ec0ff */
[----:B------:R-:W-:-:S04]  /*239a0*/  SHF.R.U32.HI R5, RZ, 0x18, R0 ;  /* 0x00000018ff057819 */ /* 0x000fc80000011600 */
[----:B------:R-:W-:-:S04]  /*239b0*/  LOP3.LUT R4, R4, R5, RZ, 0xfc, !PT ;  /* 0x0000000504047212 */ /* 0x000fc800078efcff */
[----:B------:R-:W-:Y:S02]  /*239c0*/  PRMT R0, R4, 0x7610, R0 ;  /* 0x0000761004007816 */ /* 0x000fe40000000000 */
.L_x_11633:
[----:B------:R-:W-:Y:S05]  /*239d0*/  BSYNC B0 ;  /* 0x0000000000007941 */ /* 0x000fea0003800000 */
.L_x_11632:
[----:B------:R0:W-:Y:S01]  /*239e0*/  STG.E.U8 [R2.64], R0 ;  /* 0x0000000002007986 */ /* 0x0001e2000c101124 */
[----:B------:R-:W-:Y:S05]  /*239f0*/  BRA `(.L_x_11612) ;  /* 0x000004b000007947 */ /* 0x000fea0003800000 */
.L_x_11630:
        /* <DEDUP_REMOVED lines=19> */
.L_x_11637:
[----:B------:R-:W-:-:S04]  /*23b30*/  LOP3.LUT R0, R7, 0x80000000, RZ, 0xc0, !PT ;  /* 0x8000000007007812 */ /* 0x000fc800078ec0ff */
[----:B------:R-:W-:-:S04]  /*23b40*/  SHF.R.U32.HI R5, RZ, 0x18, R0 ;  /* 0x00000018ff057819 */ /* 0x000fc80000011600 */
[----:B------:R-:W-:-:S04]  /*23b50*/  LOP3.LUT R4, R4, R5, RZ, 0xfc, !PT ;  /* 0x0000000504047212 */ /* 0x000fc800078efcff */
[----:B------:R-:W-:Y:S02]  /*23b60*/  PRMT R0, R4, 0x7610, R0 ;  /* 0x0000761004007816 */ /* 0x000fe40000000000 */
.L_x_11636:
[----:B------:R-:W-:Y:S05]  /*23b70*/  BSYNC B0 ;  /* 0x0000000000007941 */ /* 0x000fea0003800000 */
.L_x_11635:
[----:B------:R0:W-:Y:S01]  /*23b80*/  STG.E.U8 [R2.64], R0 ;  /* 0x0000000002007986 */ /* 0x0001e2000c101124 */
[----:B------:R-:W-:Y:S05]  /*23b90*/  BRA `(.L_x_11612) ;  /* 0x0000031000007947 */ /* 0x000fea0003800000 */
.L_x_11629:
        /* <DEDUP_REMOVED lines=24> */
.L_x_11611:
        /* <DEDUP_REMOVED lines=20> */
.L_x_11639:
[----:B------:R-:W0:Y:S02]  /*23e60*/  F2I.U64.F64.TRUNC R24, R24 ;  /* 0x0000001800187311 */ /* 0x000e24000030d800 */
[----:B0-----:R0:W-:Y:S01]  /*23e70*/  STG.E.64 [R2.64], R24 ;  /* 0x0000001802007986 */ /* 0x0011e2000c101b24 */
[----:B------:R-:W-:Y:S05]  /*23e80*/  BRA `(.L_x_11612) ;  /* 0x0000002000007947 */ /* 0x000fea0003800000 */
.L_x_11638:
[----:B------:R-:W0:Y:S02]  /*23e90*/  F2I.U32.F64.TRUNC R25, R24 ;  /* 0x0000001800197311 */ /* 0x000e24000030d000 */
[----:B0-----:R0:W-:Y:S02]  /*23ea0*/  STG.E [R2.64], R25 ;  /* 0x0000001902007986 */ /* 0x0011e4000c101924 */
.L_x_11612:
[----:B------:R-:W-:Y:S02]  /*23eb0*/  IADD3 R32, R32, 0x80, RZ ;  /* 0x0000008020207810 */ /* 0x000fe40007ffe0ff */
.L_x_11573:
[----:B------:R-:W-:Y:S05]  /*23ec0*/  BSYNC B6 ;  /* 0x0000000000067941 */ /* 0x000fea0003800000 */
.L_x_11572:
[----:B------:R-:W-:-:S13]  /*23ed0*/  ISETP.GE.AND P0, PT, R32, R57, PT ;  /* 0x000000392000720c */ /* 0x000fda0003f06270 */
[----:B------:R-:W-:Y:S05]  /*23ee0*/  @P0 EXIT ;  /* 0x000000000000094d */ /* 0x000fea0003800000 */
        /* <DEDUP_REMOVED lines=19> */
.L_x_11643:
[----:B------:R-:W0:Y:S02]  /*24020*/  F2I.S64.F64.TRUNC R28, R28 ;  /* 0x0000001c001c7311 */ /* 0x000e24000030d900 */
[----:B0-----:R-:W-:-:S05]  /*24030*/  IMAD.MOV.U32 R5, RZ, RZ, R28 ;  /* 0x000000ffff057224 */ /* 0x001fca00078e001c */
[----:B------:R-:W-:Y:S01]  /*24040*/  STG.E.U8 [R2.64], R5 ;  /* 0x0000000502007986 */ /* 0x000fe2000c101124 */
[----:B------:R-:W-:Y:S05]  /*24050*/  EXIT ;  /* 0x000000000000794d */ /* 0x000fea0003800000 */
.L_x_11642:
        /* <DEDUP_REMOVED lines=9> */
.L_x_11646:
[----:B------:R-:W0:Y:S02]  /*240f0*/  F2I.F64.TRUNC R29, R28 ;  /* 0x0000001c001d7311 */ /* 0x000e24000030d100 */
[----:B0-----:R-:W-:Y:S01]  /*24100*/  STG.E [R2.64], R29 ;  /* 0x0000001d02007986 */ /* 0x001fe2000c101924 */
[----:B------:R-:W-:Y:S05]  /*24110*/  EXIT ;  /* 0x000000000000794d */ /* 0x000fea0003800000 */
.L_x_11645:
[----:B------:R-:W0:Y:S02]  /*24120*/  F2I.F64.TRUNC R29, R28 ;  /* 0x0000001c001d7311 */ /* 0x000e24000030d100 */
[----:B0-----:R-:W-:Y:S01]  /*24130*/  STG.E.U16 [R2.64], R29 ;  /* 0x0000001d02007986 */ /* 0x001fe2000c101524 */
[----:B------:R-:W-:Y:S05]  /*24140*/  EXIT ;  /* 0x000000000000794d */ /* 0x000fea0003800000 */
.L_x_11641:
        /* <DEDUP_REMOVED lines=11> */
.L_x_11648:
[----:B------:R-:W0:Y:S01]  /*24200*/  F2F.F32.F64 R0, R28 ;  /* 0x0000001c00007310 */ /* 0x000e220000301000 */
[----:B------:R-:W0:-:S14]  /*24210*/  DSETP.GEU.AND P0, PT, |R28|, c[0x2][0x228], PT ;  /* 0x00808a001c00762a */ /* 0x000e1c0003f0e200 */
[----:B0-----:R-:W-:-:S05]  /*24220*/  @!P0 FMUL R0, R0, 1.175494350822287508e-38 ;  /* 0x0080000000008820 */ /* 0x001fca0000400000 */
[----:B------:R-:W-:-:S05]  /*24230*/  F2FP.PACK_AB R0, RZ, R0 ;  /* 0x00000000ff00723e */ /* 0x000fca00000000ff */
[----:B------:R-:W-:Y:S01]  /*24240*/  STG.E.U16 [R2.64], R0 ;  /* 0x0000000002007986 */ /* 0x000fe2000c101524 */
[----:B------:R-:W-:Y:S05]  /*24250*/  EXIT ;  /* 0x000000000000794d */ /* 0x000fea0003800000 */
.L_x_11647:
        /* <DEDUP_REMOVED lines=14> */
.L_x_11650:
        /* <DEDUP_REMOVED lines=9> */
.L_x_11649:
[----:B------:R-:W-:Y:S01]  /*243d0*/  STG.E.64 [R2.64], R28 ;  /* 0x0000001c02007986 */ /* 0x000fe2000c101b24 */
[----:B------:R-:W-:Y:S05]  /*243e0*/  EXIT ;  /* 0x000000000000794d */ /* 0x000fea0003800000 */
.L_x_11640:
        /* <DEDUP_REMOVED lines=13> */
.L_x_11653:
[----:B------:R-:W-:Y:S01]  /*244c0*/  STG.E.128 [R2.64], R28 ;  /* 0x0000001c02007986 */ /* 0x000fe2000c101d24 */
[----:B------:R-:W-:Y:S05]  /*244d0*/  EXIT ;  /* 0x000000000000794d */ /* 0x000fea0003800000 */
.L_x_11652:
        /* <DEDUP_REMOVED lines=23> */
.L_x_11657:
[----:B------:R-:W-:Y:S05]  /*24650*/  BSYNC B0 ;  /* 0x0000000000007941 */ /* 0x000fea0003800000 */
.L_x_11656:
[----:B------:R-:W-:-:S05]  /*24660*/  LOP3.LUT R5, R0, R5, RZ, 0xfc, !PT ;  /* 0x0000000500057212 */ /* 0x000fca00078efcff */
[----:B------:R-:W-:Y:S01]  /*24670*/  STG.E.U8 [R2.64], R5 ;  /* 0x0000000502007986 */ /* 0x000fe2000c101124 */
[----:B------:R-:W-:Y:S05]  /*24680*/  EXIT ;  /* 0x000000000000794d */ /* 0x000fea0003800000 */
.L_x_11655:
        /* <DEDUP_REMOVED lines=15> */
.L_x_11659:
[----:B------:R-:W-:Y:S01]  /*24780*/  IMAD.MOV.U32 R0, RZ, RZ, 0x7f ;  /* 0x0000007fff007424 */ /* 0x000fe200078e00ff */
[----:B------:R-:W-:-:S04]  /*24790*/  ISETP.GT.U32.AND P0, PT, R4, 0x7f800000, PT ;  /* 0x7f8000000400780c */ /* 0x000fc80003f04070 */
[----:B------:R-:W-:-:S04]  /*247a0*/  SEL R0, R0, 0x7c, P0 ;  /* 0x0000007c00007807 */ /* 0x000fc80000000000 */
.L_x_11660:
[----:B------:R-:W-:Y:S05]  /*247b0*/  BSYNC B0 ;  /* 0x0000000000007941 */ /* 0x000fea0003800000 */
.L_x_11658:
[----:B------:R-:W-:-:S04]  /*247c0*/  LOP3.LUT R4, R5, 0x80000000, RZ, 0xc0, !PT ;  /* 0x8000000005047812 */ /* 0x000fc800078ec0ff */
[----:B------:R-:W-:-:S04]  /*247d0*/  SHF.R.U32.HI R5, RZ, 0x18, R4 ;  /* 0x00000018ff057819 */ /* 0x000fc80000011604 */
[----:B------:R-:W-:-:S05]  /*247e0*/  LOP3.LUT R5, R0, R5, RZ, 0xfc, !PT ;  /* 0x0000000500057212 */ /* 0x000fca00078efcff */
[----:B------:R-:W-:Y:S01]  /*247f0*/  STG.E.U8 [R2.64], R5 ;  /* 0x0000000502007986 */ /* 0x000fe2000c101124 */
[----:B------:R-:W-:Y:S05]  /*24800*/  EXIT ;  /* 0x000000000000794d */ /* 0x000fea0003800000 */
.L_x_11654:
[----:B------:R-:W0:Y:S01]  /*24810*/  F2F.F32.F64 R0, R28 ;  /* 0x0000001c00007310 */ /* 0x000e220000301000 */
[----:B------:R-:W0:-:S14]  /*24820*/  DSETP.GEU.AND P0, PT, |R28|, c[0x2][0x228], PT ;  /* 0x00808a001c00762a */ /* 0x000e1c0003f0e200 */
[----:B0-----:R-:W-:-:S05]  /*24830*/  @!P0 FMUL R0, R0, 1.175494350822287508e-38 ;  /* 0x0080000000008820 */ /* 0x001fca0000400000 */
[----:B------:R-:W-:-:S05]  /*24840*/  F2FP.BF16.PACK_AB R0, RZ, R0 ;  /* 0x00000000ff00723e */ /* 0x000fca00000010ff */
[----:B------:R-:W-:Y:S01]  /*24850*/  STG.E.U16 [R2.64], R0 ;  /* 0x0000000002007986 */ /* 0x000fe2000c101524 */
[----:B------:R-:W-:Y:S05]  /*24860*/  EXIT ;  /* 0x000000000000794d */ /* 0x000fea0003800000 */
.L_x_11651:
        /* <DEDUP_REMOVED lines=11> */
.L_x_11663:
        /* <DEDUP_REMOVED lines=19> */
.L_x_11666:
[----:B------:R-:W-:-:S04]  /*24a50*/  LOP3.LUT R0, R7, 0x80000000, RZ, 0xc0, !PT ;  /* 0x8000000007007812 */ /* 0x000fc800078ec0ff */
[----:B------:R-:W-:-:S04]  /*24a60*/  SHF.R.U32.HI R5, RZ, 0x18, R0 ;  /* 0x00000018ff057819 */ /* 0x000fc80000011600 */
[----:B------:R-:W-:-:S04]  /*24a70*/  LOP3.LUT R4, R4, R5, RZ, 0xfc, !PT ;  /* 0x0000000504047212 */ /* 0x000fc800078efcff */
[----:B------:R-:W-:Y:S02]  /*24a80*/  PRMT R0, R4, 0x7610, R0 ;  /* 0x0000761004007816 */ /* 0x000fe40000000000 */
.L_x_11665:
[----:B------:R-:W-:Y:S05]  /*24a90*/  BSYNC B0 ;  /* 0x0000000000007941 */ /* 0x000fea0003800000 */
.L_x_11664:
[----:B------:R-:W-:Y:S01]  /*24aa0*/  STG.E.U8 [R2.64], R0 ;  /* 0x0000000002007986 */ /* 0x000fe2000c101124 */
[----:B------:R-:W-:Y:S05]  /*24ab0*/  EXIT ;  /* 0x000000000000794d */ /* 0x000fea0003800000 */
.L_x_11662:
        /* <DEDUP_REMOVED lines=19> */
.L_x_11669:
[----:B------:R-:W-:-:S04]  /*24bf0*/  LOP3.LUT R0, R7, 0x80000000, RZ, 0xc0, !PT ;  /* 0x8000000007007812 */ /* 0x000fc800078ec0ff */
[----:B------:R-:W-:-:S04]  /*24c00*/  SHF.R.U32.HI R5, RZ, 0x18, R0 ;  /* 0x00000018ff057819 */ /* 0x000fc80000011600 */
[----:B------:R-:W-:-:S04]  /*24c10*/  LOP3.LUT R4, R4, R5, RZ, 0xfc, !PT ;  /* 0x0000000504047212 */ /* 0x000fc800078efcff */
[----:B------:R-:W-:Y:S02]  /*24c20*/  PRMT R0, R4, 0x7610, R0 ;  /* 0x0000761004007816 */ /* 0x000fe40000000000 */
.L_x_11668:
[----:B------:R-:W-:Y:S05]  /*24c30*/  BSYNC B0 ;  /* 0x0000000000007941 */ /* 0x000fea0003800000 */
.L_x_11667:
[----:B------:R-:W-:Y:S01]  /*24c40*/  STG.E.U8 [R2.64], R0 ;  /* 0x0000000002007986 */ /* 0x000fe2000c101124 */
[----:B------:R-:W-:Y:S05]  /*24c50*/  EXIT ;  /* 0x000000000000794d */ /* 0x000fea0003800000 */
.L_x_11661:
        /* <DEDUP_REMOVED lines=24> */
.L_x_11644:
        /* <DEDUP_REMOVED lines=20> */
.L_x_11671:
[----:B------:R-:W0:Y:S02]  /*24f20*/  F2I.U64.F64.TRUNC R28, R28 ;  /* 0x0000001c001c7311 */ /* 0x000e24000030d800 */
[----:B0-----:R-:W-:Y:S01]  /*24f30*/  STG.E.64 [R2.64], R28 ;  /* 0x0000001c02007986 */ /* 0x001fe2000c101b24 */
[----:B------:R-:W-:Y:S05]  /*24f40*/  EXIT ;  /* 0x000000000000794d */ /* 0x000fea0003800000 */
.L_x_11670:
[----:B------:R-:W0:Y:S02]  /*24f50*/  F2I.U32.F64.TRUNC R29, R28 ;  /* 0x0000001c001d7311 */ /* 0x000e24000030d000 */
[----:B0-----:R-:W-:Y:S01]  /*24f60*/  STG.E [R2.64], R29 ;  /* 0x0000001d02007986 */ /* 0x001fe2000c101924 */
[----:B------:R-:W-:Y:S05]  /*24f70*/  EXIT ;  /* 0x000000000000794d */ /* 0x000fea0003800000 */
        .weak           $__internal_20_$__cuda_sm20_div_rn_f64_full
        .type           $__internal_20_$__cuda_sm20_div_rn_f64_full,@function
        .size           $__internal_20_$__cuda_sm20_div_rn_f64_full,($__internal_21_$__cuda_sm20_dsqrt_rn_f64_mediumpath_v1 - $__internal_20_$__cuda_sm20_div_rn_f64_full)
$__internal_20_$__cuda_sm20_div_rn_f64_full:
[----:B------:R-:W-:Y:S01]  /*24f80*/  FSETP.GEU.AND P0, PT, |R15|, 1.469367938527859385e-39, PT ;  /* 0x001000000f00780b */ /* 0x000fe20003f0e200 */
[----:B------:R-:W-:Y:S01]  /*24f90*/  IMAD.MOV.U32 R58, RZ, RZ, 0x1ca00000 ;  /* 0x1ca00000ff3a7424 */ /* 0x000fe200078e00ff */
[C---:B------:R-:W-:Y:S01]  /*24fa0*/  FSETP.GEU.AND P1, PT, |R11|.reuse, 1.469367938527859385e-39, PT ;  /* 0x001000000b00780b */ /* 0x040fe20003f2e200 */
[----:B------:R-:W-:Y:S01]  /*24fb0*/  BSSY B0, `(.L_x_11672) ;  /* 0x000005b000007945 */ /* 0x000fe20003800000 */
[----:B------:R-:W-:-:S02]  /*24fc0*/  LOP3.LUT R12, R11, 0x800fffff, RZ, 0xc0, !PT ;  /* 0x800fffff0b0c7812 */ /* 0x000fc400078ec0ff */
[----:B------:R-:W-:Y:S02]  /*24fd0*/  LOP3.LUT R47, R15, 0x7ff00000, RZ, 0xc0, !PT ;  /* 0x7ff000000f2f7812 */ /* 0x000fe400078ec0ff */
[----:B------:R-:W-:Y:S01]  /*24fe0*/  LOP3.LUT R13, R12, 0x3ff00000, RZ, 0xfc, !PT ;  /* 0x3ff000000c0d7812 */ /* 0x000fe200078efcff */
[----:B------:R-:W-:Y:S01]  /*24ff0*/  IMAD.MOV.U32 R12, RZ, RZ, R10 ;  /* 0x000000ffff0c7224 */ /* 0x000fe200078e000a */
[----:B------:R-:W-:-:S03]  /*25000*/  LOP3.LUT R46, R11, 0x7ff00000, RZ, 0xc0, !PT ;  /* 0x7ff000000b2e7812 */ /* 0x000fc600078ec0ff */
[----:B------:R-:W-:Y:S01]  /*25010*/  @!P0 LOP3.LUT R28, R11, 0x7ff00000, RZ, 0xc0, !PT ;  /* 0x7ff000000b1c8812 */ /* 0x000fe200078ec0ff */
[----:B------:R-:W-:Y:S01]  /*25020*/  @!P0 IMAD.MOV.U32 R38, RZ, RZ, RZ ;  /* 0x000000ffff268224 */ /* 0x000fe200078e00ff */
[----:B------:R-:W0:Y:S01]  /*25030*/  @!P1 DMUL R12, R10, 8.98846567431157953865e+307 ;  /* 0x7fe000000a0c9828 */ /* 0x000e220000000000 */
[C---:B------:R-:W-:Y:S02]  /*25040*/  ISETP.GE.U32.AND P3, PT, R47.reuse, R46, PT ;  /* 0x0000002e2f00720c */ /* 0x040fe40003f66070 */
[----:B------:R-:W-:Y:S02]  /*25050*/  @!P0 ISETP.GE.U32.AND P2, PT, R47, R28, PT ;  /* 0x0000001c2f00820c */ /* 0x000fe40003f46070 */
[C---:B------:R-:W-:Y:S01]  /*25060*/  SEL R36, R58.reuse, 0x63400000, !P3 ;  /* 0x634000003a247807 */ /* 0x040fe20005800000 */
[----:B0-----:R-:W0:Y:S01]  /*25070*/  MUFU.RCP64H R29, R13 ;  /* 0x0000000d001d7308 */ /* 0x001e220000001800 */
[----:B------:R-:W-:Y:S02]  /*25080*/  @!P0 SEL R28, R58, 0x63400000, !P2 ;  /* 0x634000003a1c8807 */ /* 0x000fe40005000000 */
[--C-:B------:R-:W-:Y:S01]  /*25090*/  LOP3.LUT R37, R36, 0x800fffff, R15.reuse, 0xf8, !PT ;  /* 0x800fffff24257812 */ /* 0x100fe200078ef80f */
[----:B------:R-:W-:Y:S01]  /*250a0*/  IMAD.MOV.U32 R36, RZ, RZ, R14 ;  /* 0x000000ffff247224 */ /* 0x000fe200078e000e */
[----:B------:R-:W-:-:S04]  /*250b0*/  @!P0 LOP3.LUT R28, R28, 0x80000000, R15, 0xf8, !PT ;  /* 0x800000001c1c8812 */ /* 0x000fc800078ef80f */
[----:B------:R-:W-:Y:S01]  /*250c0*/  @!P0 LOP3.LUT R39, R28, 0x100000, RZ, 0xfc, !PT ;  /* 0x001000001c278812 */ /* 0x000fe200078efcff */
[----:B------:R-:W-:-:S05]  /*250d0*/  IMAD.MOV.U32 R28, RZ, RZ, 0x1 ;  /* 0x00000001ff1c7424 */ /* 0x000fca00078e00ff */
[----:B------:R-:W-:-:S04]  /*250e0*/  @!P0 DFMA R36, R36, 2, -R38 ;  /* 0x400000002424882b */ /* 0x000fc80000000826 */
[----:B0-----:R-:W0:-:S06]  /*250f0*/  DFMA R38, R28, -R12, 1 ;  /* 0x3ff000001c26742b */ /* 0x001e0c000000080c */
[----:B0-----:R-:W0:-:S06]  /*25100*/  DFMA R38, R38, R38, R38 ;  /* 0x000000262626722b */ /* 0x001e0c0000000026 */
[----:B0-----:R-:W0:-:S06]  /*25110*/  DFMA R28, R28, R38, R28 ;  /* 0x000000261c1c722b */ /* 0x001e0c000000001c */
[----:B0-----:R-:W0:-:S06]  /*25120*/  DFMA R38, R28, -R12, 1 ;  /* 0x3ff000001c26742b */ /* 0x001e0c000000080c */
[----:B0-----:R-:W0:-:S06]  /*25130*/  DFMA R28, R28, R38, R28 ;  /* 0x000000261c1c722b */ /* 0x001e0c000000001c */
[----:B0-----:R-:W0:-:S06]  /*25140*/  DMUL R38, R28, R36 ;  /* 0x000000241c267228 */ /* 0x001e0c0000000000 */
[----:B0-----:R-:W0:-:S06]  /*25150*/  DFMA R40, R38, -R12, R36 ;  /* 0x8000000c2628722b */ /* 0x001e0c0000000024 */
[----:B0-----:R0:W1:Y:S02]  /*25160*/  DFMA R28, R28, R40, R38 ;  /* 0x000000281c1c722b */ /* 0x0010640000000026 */
[----:B0-----:R-:W-:Y:S01]  /*25170*/  IMAD.MOV.U32 R40, RZ, RZ, R47 ;  /* 0x000000ffff287224 */ /* 0x001fe200078e002f */
[----:B------:R-:W-:Y:S01]  /*25180*/  @!P0 LOP3.LUT R40, R37, 0x7ff00000, RZ, 0xc0, !PT ;  /* 0x7ff0000025288812 */ /* 0x000fe200078ec0ff */
[----:B------:R-:W-:Y:S01]  /*25190*/  IMAD.MOV.U32 R41, RZ, RZ, R46 ;  /* 0x000000ffff297224 */ /* 0x000fe200078e002e */
[----:B------:R-:W-:Y:S02]  /*251a0*/  @!P1 LOP3.LUT R41, R13, 0x7ff00000, RZ, 0xc0, !PT ;  /* 0x7ff000000d299812 */ /* 0x000fe400078ec0ff */
[----:B------:R-:W-:-:S04]  /*251b0*/  IADD3 R38, R40, -0x1, RZ ;  /* 0xffffffff28267810 */ /* 0x000fc80007ffe0ff */
[----:B------:R-:W-:Y:S02]  /*251c0*/  ISETP.GT.U32.AND P0, PT, R38, 0x7feffffe, PT ;  /* 0x7feffffe2600780c */ /* 0x000fe40003f04070 */
[----:B------:R-:W-:-:S04]  /*251d0*/  IADD3 R38, R41, -0x1, RZ ;  /* 0xffffffff29267810 */ /* 0x000fc80007ffe0ff */
        /* <DEDUP_REMOVED lines=28> */
[----:B------:R-:W-:-:S05]  /*253a0*/  FSEL R38, R12, R39, !P0 ;  /* 0x000000270c267208 */ /* 0x000fca0004000000 */
[----:B------:R-:W-:Y:S02]  /*253b0*/  IMAD.MOV.U32 R39, RZ, RZ, R38 ;  /* 0x000000ffff277224 */ /* 0x000fe400078e0026 */
[----:B------:R-:W-:Y:S01]  /*253c0*/  IMAD.MOV.U32 R38, RZ, RZ, R14 ;  /* 0x000000ffff267224 */ /* 0x000fe200078e000e */
[----:B------:R-:W-:Y:S05]  /*253d0*/  BRA `(.L_x_11674) ;  /* 0x0000018000007947 */ /* 0x000fea0003800000 */
.L_x_11673:
        /* <DEDUP_REMOVED lines=17> */
.L_x_11676:
[----:B------:R-:W-:-:S05]  /*254f0*/  LOP3.LUT R38, R11, 0x80000, RZ, 0xfc, !PT ;  /* 0x000800000b267812 */ /* 0x000fca00078efcff */
[----:B------:R-:W-:Y:S02]  /*25500*/  IMAD.MOV.U32 R39, RZ, RZ, R38 ;  /* 0x000000ffff277224 */ /* 0x000fe400078e0026 */
[----:B------:R-:W-:Y:S01]  /*25510*/  IMAD.MOV.U32 R38, RZ, RZ, R10 ;  /* 0x000000ffff267224 */ /* 0x000fe200078e000a */
[----:B------:R-:W-:Y:S05]  /*25520*/  BRA `(.L_x_11674) ;  /* 0x0000003000007947 */ /* 0x000fea0003800000 */
.L_x_11675:
[----:B------:R-:W-:-:S05]  /*25530*/  LOP3.LUT R38, R15, 0x80000, RZ, 0xfc, !PT ;  /* 0x000800000f267812 */ /* 0x000fca00078efcff */
[----:B------:R-:W-:Y:S02]  /*25540*/  IMAD.MOV.U32 R39, RZ, RZ, R38 ;  /* 0x000000ffff277224 */ /* 0x000fe400078e0026 */
[----:B------:R-:W-:Y:S02]  /*25550*/  IMAD.MOV.U32 R38, RZ, RZ, R14 ;  /* 0x000000ffff267224 */ /* 0x000fe400078e000e */
.L_x_11674:
[----:B------:R-:W-:Y:S05]  /*25560*/  BSYNC B0 ;  /* 0x0000000000007941 */ /* 0x000fea0003800000 */
.L_x_11672:
[----:B------:R-:W-:Y:S02]  /*25570*/  IMAD.MOV.U32 R10, RZ, RZ, R0 ;  /* 0x000000ffff0a7224 */ /* 0x000fe400078e0000 */
[----:B------:R-:W-:-:S04]  /*25580*/  IMAD.MOV.U32 R11, RZ, RZ, 0x0 ;  /* 0x00000000ff0b7424 */ /* 0x000fc800078e00ff */
[----:B------:R-:W-:Y:S05]  /*25590*/  RET.REL.NODEC R10 `(_ZN2at6native27unrolled_elementwise_kernelIZZZNS0_17acosh_kernel_cudaERNS_18TensorIteratorBaseEENKUlvE_clEvENKUlvE_clEvEUlN3c107complexIdEEE_St5arrayIPcLm2EELi4E23TrivialOffsetCalculatorILi1EjESE_NS0_6memory12LoadWithCastILi1EEENSF_13StoreWithCastILi1EEEEEviT_T0_T2_T3_T4_T5_) ;  /* 0xfffdaa600a007950 */ /* 0x000fea0003c3ffff */
        .weak           $__internal_21_$__cuda_sm20_dsqrt_rn_f64_mediumpath_v1
        .type           $__internal_21_$__cuda_sm20_dsqrt_rn_f64_mediumpath_v1,@function
        .size           $__internal_21_$__cuda_sm20_dsqrt_rn_f64_mediumpath_v1,(.L_x_16518 - $__internal_21_$__cuda_sm20_dsqrt_rn_f64_mediumpath_v1)
$__internal_21_$__cuda_sm20_dsqrt_rn_f64_mediumpath_v1:
[----:B------:R-:W-:Y:S01]  /*255a0*/  ISETP.GE.U32.AND P0, PT, R12, -0x3400000, PT ;  /* 0xfcc000000c00780c */ /* 0x000fe20003f06070 */
[----:B------:R-:W-:Y:S01]  /*255b0*/  BSSY B0, `(.L_x_11677) ;  /* 0x0000024000007945 */ /* 0x000fe20003800000 */
[----:B------:R-:W-:-:S11]  /*255c0*/  IMAD.MOV.U32 R12, RZ, RZ, R36 ;  /* 0x000000ffff0c7224 */ /* 0x000fd600078e0024 */
        /* <DEDUP_REMOVED lines=9> */
.L_x_11678:
        /* <DEDUP_REMOVED lines=24> */
.L_x_11680:
[----:B------:R0:W1:-:S06]  /*257e0*/  DADD R10, R12, R12 ;  /* 0x000000000c0a7229 */ /* 0x00004c000000000c */
.L_x_11679:
[----:B------:R-:W-:Y:S05]  /*257f0*/  BSYNC B0 ;  /* 0x0000000000007941 */ /* 0x000fea0003800000 */
.L_x_11677:
[----:B0-----:R-:W-:Y:S02]  /*25800*/  IMAD.MOV.U32 R12, RZ, RZ, R0 ;  /* 0x000000ffff0c7224 */ /* 0x001fe400078e0000 */
[----:B------:R-:W-:-:S04]  /*25810*/  IMAD.MOV.U32 R13, RZ, RZ, 0x0 ;  /* 0x00000000ff0d7424 */ /* 0x000fc800078e00ff */
[----:B------:R-:W-:Y:S05]  /*25820*/  RET.REL.NODEC R12 `(_ZN2at6native27unrolled_elementwise_kernelIZZZNS0_17acosh_kernel_cudaERNS_18TensorIteratorBaseEENKUlvE_clEvENKUlvE_clEvEUlN3c107complexIdEEE_St5arrayIPcLm2EELi4E23TrivialOffsetCalculatorILi1EjESE_NS0_6memory12LoadWithCastILi1EEENSF_13StoreWithCastILi1EEEEEviT_T0_T2_T3_T4_T5_) ;  /* 0xfffda7d00c007950 */ /* 0x000fea0003c3ffff */
.L_x_11681:
        /* <DEDUP_REMOVED lines=13> */
.L_x_16518:


//--------------------- .text._ZN2at6native18elementwise_kernelILi128ELi2EZNS0_22gpu_kernel_impl_nocastIZZZNS0_17acosh_kernel_cudaERNS_18TensorIteratorBaseEENKUlvE_clEvENKUlvE_clEvEUlN3c107complexIdEEE_EEvS4_RKT_EUliE_EEviT1_ --------------------------
	.section	.text._ZN2at6native18elementwise_kernelILi128ELi2EZNS0_22gpu_kernel_impl_nocastIZZZNS0_17acosh_kernel_cudaERNS_18TensorIteratorBaseEENKUlvE_clEvENKUlvE_clEvEUlN3c107complexIdEEE_EEvS4_RKT_EUliE_EEviT1_,"ax",@progbits
	.sectioninfo	@"SHI_REGISTERS=50"
	.align	128
        .global         _ZN2at6native18elementwise_kernelILi128ELi2EZNS0_22gpu_kernel_impl_nocastIZZZNS0_17acosh_kernel_cudaERNS_18TensorIteratorBaseEENKUlvE_clEvENKUlvE_clEvEUlN3c107complexIdEEE_EEvS4_RKT_EUliE_EEviT1_
        .type           _ZN2at6native18elementwise_kernelILi128ELi2EZNS0_22gpu_kernel_impl_nocastIZZZNS0_17acosh_kernel_cudaERNS_18TensorIteratorBaseEENKUlvE_clEvENKUlvE_clEvEUlN3c107complexIdEEE_EEvS4_RKT_EUliE_EEviT1_,@function
        .size           _ZN2at6native18elementwise_kernelILi128ELi2EZNS0_22gpu_kernel_impl_nocastIZZZNS0_17acosh_kernel_cudaERNS_18TensorIteratorBaseEENKUlvE_clEvENKUlvE_clEvEUlN3c107complexIdEEE_EEvS4_RKT_EUliE_EEviT1_,(.L_x_16520 - _ZN2at6native18elementwise_kernelILi128ELi2EZNS0_22gpu_kernel_impl_nocastIZZZNS0_17acosh_kernel_cudaERNS_18TensorIteratorBaseEENKUlvE_clEvENKUlvE_clEvEUlN3c107complexIdEEE_EEvS4_RKT_EUliE_EEviT1_)
        .other          _ZN2at6native18elementwise_kernelILi128ELi2EZNS0_22gpu_kernel_impl_nocastIZZZNS0_17acosh_kernel_cudaERNS_18TensorIteratorBaseEENKUlvE_clEvENKUlvE_clEvEUlN3c107complexIdEEE_EEvS4_RKT_EUliE_EEviT1_,@"STO_CUDA_ENTRY STV_DEFAULT"
_ZN2at6native18elementwise_kernelILi128ELi2EZNS0_22gpu_kernel_impl_nocastIZZZNS0_17acosh_kernel_cudaERNS_18TensorIteratorBaseEENKUlvE_clEvENKUlvE_clEvEUlN3c107complexIdEEE_EEvS4_RKT_EUliE_EEviT1_:
.text._ZN2at6native18elementwise_kernelILi128ELi2EZNS0_22gpu_kernel_impl_nocastIZZZNS0_17acosh_kernel_cudaERNS_18TensorIteratorBaseEENKUlvE_clEvENKUlvE_clEvEUlN3c107complexIdEEE_EEvS4_RKT_EUliE_EEviT1_:
        /* <DEDUP_REMOVED lines=237> */
.L_x_11684:
[----:B------:R-:W-:-:S05]  /*0ed0*/  IADD3 R4, P0, R0, c[0x0][0x368], RZ ;  /* 0x0000da0000047a10 */ /* 0x000fca0007f1e0ff */
[----:B------:R-:W-:-:S06]  /*0ee0*/  IMAD.X R5, RZ, RZ, c[0x0][0x36c], P0 ;  /* 0x0000db00ff057624 */ /* 0x000fcc00000e06ff */
[----:B------:R-:W2:Y:S01]  /*0ef0*/  LDG.E.128 R4, [R4.64] ;  /* 0x0000000404047981 */ /* 0x000ea2000c1e1d00 */
[----:B------:R-:W-:Y:S01]  /*0f00*/  IMAD.MOV.U32 R2, RZ, RZ, 0x33145c07 ;  /* 0x33145c07ff027424 */ /* 0x000fe200078e00ff */
[----:B------:R-:W-:Y:S01]  /*0f10*/  BSSY B1, `(.L_x_11685) ;  /* 0x0000711000017945 */ /* 0x000fe20003800000 */
[----:B------:R-:W-:-:S05]  /*0f20*/  IMAD.MOV.U32 R3, RZ, RZ, 0x3c91a626 ;  /* 0x3c91a626ff037424 */ /* 0x000fca00078e00ff */
[----:B------:R0:W-:Y:S01]  /*0f30*/  STL.64 [R1+0x8], R2 ;  /* 0x0000080201007387 */ /* 0x0001e20000100a00 */
[----:B--2---:R-:W1:-:S04]  /*0f40*/  DSETP.GTU.AND P0, PT, |R6|, +INF , PT ;  /* 0x7ff000000600742a */ /* 0x004e480003f0c200 */
[----:B------:R-:W-:-:S04]  /*0f50*/  DADD R36, -RZ, |R4| ;  /* 0x00000000ff247229 */ /* 0x000fc80000000504 */
[----:B-1----:R-:W1:-:S04]  /*0f60*/  DSETP.GTU.OR P0, PT, |R4|, +INF , P0 ;  /* 0x7ff000000400742a */ /* 0x002e48000070c600 */
[----:B------:R0:W2:-:S10]  /*0f70*/  DADD R32, -RZ, |R6| ;  /* 0x00000000ff207229 */ /* 0x0000940000000506 */
[----:B-1----:R-:W-:Y:S05]  /*0f80*/  @P0 BRA `(.L_x_11686) ;  /* 0x00006f6000000947 */ /* 0x002fea0003800000 */
[----:B0-2---:R-:W0:-:S06]  /*0f90*/  DSETP.GT.AND P0, PT, R32, 4.50359962737049600000e+15, PT ;  /* 0x433000002000742a */ /* 0x005e0c0003f04000 */
        /* <DEDUP_REMOVED lines=12> */
[----:B-1----:R-:W0:Y:S01]  /*1060*/  DADD R2, R36, 1 ;  /* 0x3ff0000024027429 */ /* 0x002e220000000000 */
[----:B------:R-:W-:Y:S01]  /*1070*/  IMAD.MOV.U32 R14, RZ, RZ, RZ ;  /* 0x000000ffff0e7224 */ /* 0x000fe200078e00ff */
[----:B------:R-:W-:Y:S01]  /*1080*/  BSSY B3, `(.L_x_11690) ;  /* 0x0000250000037945 */ /* 0x000fe20003800000 */
[----:B------:R-:W-:Y:S01]  /*1090*/  IMAD.MOV.U32 R26, RZ, RZ, RZ ;  /* 0x000000ffff1a7224 */ /* 0x000fe200078e00ff */
[----:B------:R-:W-:Y:S01]  /*10a0*/  DADD R18, -RZ, |R32| ;  /* 0x00000000ff127229 */ /* 0x000fe20000000520 */
[----:B------:R-:W-:-:S03]  /*10b0*/  IMAD.MOV.U32 R25, RZ, RZ, c[0x2][0xc] ;  /* 0x00800300ff197624 */ /* 0x000fc600078e00ff */
[----:B0-----:R-:W0:-:S04]  /*10c0*/  DADD R8, -RZ, |R2| ;  /* 0x00000000ff087229 */ /* 0x001e080000000502 */
        /* <DEDUP_REMOVED lines=9> */
[-C--:B0-----:R-:W-:Y:S02]  /*1160*/  ISETP.GT.U32.AND P3, PT, R22, R18.reuse, PT ;  /* 0x000000121600720c */ /* 0x081fe40003f64070 */
[----:B------:R-:W-:Y:S02]  /*1170*/  SEL R21, R9, R19, P0 ;  /* 0x0000001309157207 */ /* 0x000fe40000000000 */
[-C--:B------:R-:W-:Y:S01]  /*1180*/  SEL R12, R8, R18.reuse, P1 ;  /* 0x00000012080c7207 */ /* 0x080fe20000800000 */
[----:B------:R-:W-:Y:S01]  /*1190*/  IMAD.MOV.U32 R8, RZ, RZ, R0 ;  /* 0x000000ffff087224 */ /* 0x000fe200078e0000 */
[----:B------:R-:W-:Y:S02]  /*11a0*/  IADD3 R15, -R24, 0x7fd00000, RZ ;  /* 0x7fd00000180f7810 */ /* 0x000fe40007ffe1ff */
[----:B------:R-:W-:-:S02]  /*11b0*/  ISETP.LT.U32.AND P2, PT, R22, R18, PT ;  /* 0x000000121600720c */ /* 0x000fc40003f41070 */
[C---:B------:R-:W-:Y:S02]  /*11c0*/  ISETP.GT.U32.AND.EX P3, PT, R23.reuse, R19, PT, P3 ;  /* 0x000000131700720c */ /* 0x040fe40003f64130 */
[----:B------:R-:W-:Y:S01]  /*11d0*/  MOV R9, R21 ;  /* 0x0000001500097202 */ /* 0x000fe20000000f00 */
[C---:B------:R-:W-:Y:S01]  /*11e0*/  DMUL R28, R14.reuse, R12 ;  /* 0x0000000c0e1c7228 */ /* 0x040fe20000000000 */
[CC--:B------:R-:W-:Y:S02]  /*11f0*/  SEL R11, R23.reuse, R19.reuse, P3 ;  /* 0x00000013170b7207 */ /* 0x0c0fe40001800000 */
[----:B------:R-:W-:Y:S02]  /*1200*/  ISETP.LT.U32.AND.EX P0, PT, R23, R19, PT, P2 ;  /* 0x000000131700720c */ /* 0x000fe40003f01120 */
[----:B------:R-:W0:Y:S01]  /*1210*/  DMUL R14, R14, R8 ;  /* 0x000000080e0e7228 */ /* 0x000e220000000000 */
[----:B------:R-:W-:Y:S02]  /*1220*/  SEL R10, R22, R18, P3 ;  /* 0x00000012160a7207 */ /* 0x000fe40001800000 */
[----:B------:R-:W-:-:S02]  /*1230*/  LOP3.LUT R20, R11, 0xffc00000, RZ, 0xc0, !PT ;  /* 0xffc000000b147812 */ /* 0x000fc400078ec0ff */
[----:B------:R-:W-:Y:S02]  /*1240*/  SEL R22, R22, R18, P0 ;  /* 0x0000001216167207 */ /* 0x000fe40000000000 */
[----:B------:R-:W-:Y:S01]  /*1250*/  SEL R23, R23, R19, P0 ;  /* 0x0000001317177207 */ /* 0x000fe20000000000 */
[----:B0-----:R0:W1:Y:S01]  /*1260*/  DMUL R18, R14, R14 ;  /* 0x0000000e0e127228 */ /* 0x0010620000000000 */
[----:B------:R-:W-:Y:S01]  /*1270*/  IADD3 R27, -R20, 0x7fd00000, RZ ;  /* 0x7fd00000141b7810 */ /* 0x000fe20007ffe1ff */
[----:B0-----:R-:W-:Y:S02]  /*1280*/  IMAD.MOV.U32 R14, RZ, RZ, R22 ;  /* 0x000000ffff0e7224 */ /* 0x001fe400078e0016 */
[----:B------:R-:W-:Y:S02]  /*1290*/  IMAD.MOV.U32 R15, RZ, RZ, R23 ;  /* 0x000000ffff0f7224 */ /* 0x000fe400078e0017 */
[----:B-1----:R0:W1:Y:S02]  /*12a0*/  DFMA R28, R28, R28, R18 ;  /* 0x0000001c1c1c722b */ /* 0x0020640000000012 */
[----:B0-----:R-:W-:-:S02]  /*12b0*/  IMAD.MOV.U32 R19, RZ, RZ, c[0x2][0xc] ;  /* 0x00800300ff137624 */ /* 0x001fc400078e00ff */
        /* <DEDUP_REMOVED lines=8> */
[----:B------:R-:W-:Y:S01]  /*1340*/  SEL R40, R18, c[0x2][0x8], P0 ;  /* 0x0080020012287a07 */ /* 0x000fe20000000000 */
[----:B0-----:R-:W-:Y:S01]  /*1350*/  IMAD.MOV.U32 R30, RZ, RZ, RZ ;  /* 0x000000ffff1e7224 */ /* 0x001fe200078e00ff */
[----:B------:R-:W-:Y:S01]  /*1360*/  @P1 LOP3.LUT R41, R19, 0x80000, RZ, 0xfc, !PT ;  /* 0x0008000013291812 */ /* 0x000fe200078efcff */
[----:B------:R-:W-:Y:S01]  /*1370*/  DSETP.NEU.AND P0, PT, R8, RZ, PT ;  /* 0x000000ff0800722a */ /* 0x000fe20003f0d000 */
[----:B------:R-:W-:Y:S02]  /*1380*/  ISETP.GE.U32.AND P1, PT, R21, 0x7ff00000, PT ;  /* 0x7ff000001500780c */ /* 0x000fe40003f26070 */
[----:B------:R-:W0:Y:S01]  /*1390*/  MUFU.RSQ64H R31, R41 ;  /* 0x00000029001f7308 */ /* 0x000e220000001c00 */
[----:B-1----:R-:W1:Y:S01]  /*13a0*/  DSETP.MIN.AND P2, P3, R26, c[0x2][0x8], PT ;  /* 0x008002001a00762a */ /* 0x002e620003b40000 */
[----:B------:R-:W-:Y:S01]  /*13b0*/  IMAD.MOV.U32 R19, RZ, RZ, R27 ;  /* 0x000000ffff137224 */ /* 0x000fe200078e001b */
[----:B------:R-:W-:-:S04]  /*13c0*/  MOV R18, R26 ;  /* 0x0000001a00127202 */ /* 0x000fc80000000f00 */
[----:B-1----:R-:W-:Y:S02]  /*13d0*/  FSEL R39, R19, c[0x2][0xc], P2 ;  /* 0x0080030013277a08 */ /* 0x002fe40001000000 */
[----:B------:R-:W-:Y:S01]  /*13e0*/  SEL R38, R18, c[0x2][0x8], P2 ;  /* 0x0080020012267a07 */ /* 0x000fe20001000000 */
[----:B------:R-:W-:Y:S01]  /*13f0*/  IMAD.MOV.U32 R18, RZ, RZ, RZ ;  /* 0x000000ffff127224 */ /* 0x000fe200078e00ff */
[----:B------:R-:W-:-:S04]  /*1400*/  DSETP.NEU.AND P2, PT, R14, RZ, PT ;  /* 0x000000ff0e00722a */ /* 0x000fc80003f4d000 */
[----:B------:R-:W-:Y:S01]  /*1410*/  @P3 LOP3.LUT R39, R25, 0x80000, RZ, 0xfc, !PT ;  /* 0x0008000019273812 */ /* 0x000fe200078efcff */
[----:B0-----:R-:W0:Y:S01]  /*1420*/  DMUL R8, R30, R30 ;  /* 0x0000001e1e087228 */ /* 0x001e220000000000 */
[----:B------:R-:W-:Y:S01]  /*1430*/  LOP3.LUT R25, R24, 0x100000, RZ, 0xfc, !PT ;  /* 0x0010000018197812 */ /* 0x000fe200078efcff */
[----:B------:R-:W-:Y:S01]  /*1440*/  IMAD.MOV.U32 R24, RZ, RZ, RZ ;  /* 0x000000ffff187224 */ /* 0x000fe200078e00ff */
[----:B------:R-:W1:Y:S01]  /*1450*/  MUFU.RSQ64H R19, R39 ;  /* 0x0000002700137308 */ /* 0x000e620000001c00 */
[----:B------:R-:W-:Y:S02]  /*1460*/  ISETP.GE.U32.AND P3, PT, R23, 0x7ff00000, PT ;  /* 0x7ff000001700780c */ /* 0x000fe40003f66070 */
[----:B0-----:R0:W2:Y:S02]  /*1470*/  DFMA R42, R40, -R8, 1 ;  /* 0x3ff00000282a742b */ /* 0x0010a40000000808 */
[----:B0-----:R-:W-:Y:S02]  /*1480*/  IMAD.MOV.U32 R8, RZ, RZ, 0x0 ;  /* 0x00000000ff087424 */ /* 0x001fe400078e00ff */
[----:B------:R-:W-:-:S02]  /*1490*/  IMAD.MOV.U32 R9, RZ, RZ, 0x3fd80000 ;  /* 0x3fd80000ff097424 */ /* 0x000fc400078e00ff */
[----:B--2---:R-:W-:-:S04]  /*14a0*/  DMUL R40, R30, R42 ;  /* 0x0000002a1e287228 */ /* 0x004fc80000000000 */
[----:B------:R-:W0:-:S04]  /*14b0*/  DFMA R42, R42, R8, 0.5 ;  /* 0x3fe000002a2a742b */ /* 0x000e080000000008 */
[----:B-1----:R-:W1:-:S04]  /*14c0*/  DMUL R44, R18, R18 ;  /* 0x00000012122c7228 */ /* 0x002e480000000000 */
[----:B0-----:R-:W0:-:S04]  /*14d0*/  DFMA R40, R42, R40, R30 ;  /* 0x000000282a28722b */ /* 0x001e08000000001e */
[----:B-1----:R-:W1:-:S04]  /*14e0*/  DFMA R44, R38, -R44, 1 ;  /* 0x3ff00000262c742b */ /* 0x002e48000000082c */
[----:B0-----:R-:W0:-:S04]  /*14f0*/  DMUL R40, R28, R40 ;  /* 0x000000281c287228 */ /* 0x001e080000000000 */
[----:B-1----:R-:W-:-:S04]  /*1500*/  DFMA R38, R44, R8, 0.5 ;  /* 0x3fe000002c26742b */ /* 0x002fc80000000008 */
[----:B------:R-:W1:-:S04]  /*1510*/  DMUL R44, R18, R44 ;  /* 0x0000002c122c7228 */ /* 0x000e480000000000 */
[----:B0-----:R-:W-:-:S04]  /*1520*/  DMUL R40, R40, R24 ;  /* 0x0000001828287228 */ /* 0x001fc80000000000 */
[----:B-1----:R0:W1:Y:S02]  /*1530*/  DFMA R38, R38, R44, R18 ;  /* 0x0000002c2626722b */ /* 0x0020640000000012 */
[----:B0-----:R-:W-:-:S04]  /*1540*/  LOP3.LUT R19, R20, 0x100000, RZ, 0xfc, !PT ;  /* 0x0010000014137812 */ /* 0x001fc800078efcff */
[----:B-1----:R-:W0:Y:S01]  /*1550*/  DMUL R38, R26, R38 ;  /* 0x000000261a267228 */ /* 0x002e220000000000 */
[----:B------:R-:W-:Y:S02]  /*1560*/  @!P1 FSEL R0, R12, R40, !P0 ;  /* 0x000000280c009208 */ /* 0x000fe40004000000 */
[----:B------:R-:W-:-:S03]  /*1570*/  @!P1 FSEL R21, R13, R41, !P0 ;  /* 0x000000290d159208 */ /* 0x000fc60004000000 */
[----:B0-----:R0:W1:Y:S02]  /*1580*/  DMUL R38, R38, R18 ;  /* 0x0000001226267228 */ /* 0x0010640000000000 */
[----:B0-----:R-:W-:Y:S01]  /*1590*/  IMAD.MOV.U32 R18, RZ, RZ, R0 ;  /* 0x000000ffff127224 */ /* 0x001fe200078e0000 */
[----:B------:R-:W-:-:S07]  /*15a0*/  MOV R19, R21 ;  /* 0x0000001500137202 */ /* 0x000fce0000000f00 */
[----:B-1----:R-:W-:Y:S02]  /*15b0*/  @!P3 FSEL R22, R10, R38, !P2 ;  /* 0x000000260a16b208 */ /* 0x002fe40005000000 */
        /* <DEDUP_REMOVED lines=24> */
[----:B------:R-:W-:Y:S01]  /*1740*/  IMAD.MOV.U32 R0, RZ, RZ, R10 ;  /* 0x000000ffff007224 */ /* 0x000fe200078e000a */
[----:B-1----:R-:W-:Y:S01]  /*1750*/  MOV R8, 0x17c0 ;  /* 0x000017c000087802 */ /* 0x002fe20000000f00 */
[----:B------:R-:W-:Y:S02]  /*1760*/  IMAD.MOV.U32 R15, RZ, RZ, R21 ;  /* 0x000000ffff0f7224 */ /* 0x000fe400078e0015 */
[----:B0-----:R-:W-:Y:S02]  /*1770*/  IMAD.MOV.U32 R12, RZ, RZ, R28 ;  /* 0x000000ffff0c7224 */ /* 0x001fe400078e001c */
[----:B------:R-:W-:Y:S02]  /*1780*/  IMAD.MOV.U32 R9, RZ, RZ, R29 ;  /* 0x000000ffff097224 */ /* 0x000fe400078e001d */
[----:B------:R-:W-:Y:S02]  /*1790*/  IMAD.MOV.U32 R10, RZ, RZ, R26 ;  /* 0x000000ffff0a7224 */ /* 0x000fe400078e001a */
[----:B------:R-:W-:-:S02]  /*17a0*/  IMAD.MOV.U32 R11, RZ, RZ, R27 ;  /* 0x000000ffff0b7224 */ /* 0x000fc400078e001b */
[----:B------:R-:W-:Y:S05]  /*17b0*/  CALL.REL.NOINC `($__internal_23_$__cuda_sm20_dsqrt_rn_f64_mediumpath_v1) ;  /* 0x0000f0e000007944 */ /* 0x000fea0003c00000 */
[----:B------:R-:W-:Y:S02]  /*17c0*/  MOV R8, R0 ;  /* 0x0000000000087202 */ /* 0x000fe40000000f00 */
.L_x_11693:
[----:B------:R-:W-:Y:S05]  /*17d0*/  BSYNC B4 ;  /* 0x0000000000047941 */ /* 0x000fea0003800000 */
.L_x_11692:
[----:B-1----:R-:W1:-:S10]  /*17e0*/  DADD R20, R24, R8 ;  /* 0x0000000018147229 */ /* 0x002e540000000008 */
        /* <DEDUP_REMOVED lines=8> */
[----:B------:R-:W-:Y:S01]  /*1870*/  IMAD.MOV.U32 R0, RZ, RZ, -0x3ff ;  /* 0xfffffc01ff007424 */ /* 0x000fe200078e00ff */
[----:B------:R-:W-:-:S11]  /*1880*/  @!P0 MOV R0, 0xfffffbcb ;  /* 0xfffffbcb00008802 */ /* 0x000fd60000000f00 */
        /* <DEDUP_REMOVED lines=10> */
[----:B0-----:R-:W-:Y:S01]  /*1930*/  IMAD.MOV.U32 R28, RZ, RZ, 0x3ae80f1e ;  /* 0x3ae80f1eff1c7424 */ /* 0x001fe200078e00ff */
        /* <DEDUP_REMOVED lines=39> */
.L_x_11691:
        /* <DEDUP_REMOVED lines=10> */
[----:B------:R-:W-:Y:S01]  /*1c50*/  IMAD.MOV.U32 R26, RZ, RZ, R32 ;  /* 0x000000ffff1a7224 */ /* 0x000fe200078e0020 */
[----:B------:R-:W-:-:S12]  /*1c60*/  MOV R27, R33 ;  /* 0x00000021001b7202 */ /* 0x000fd80000000f00 */
        /* <DEDUP_REMOVED lines=21> */
[----:B------:R-:W-:Y:S05]  /*1dc0*/  CALL.REL.NOINC `($__internal_22_$__cuda_sm20_div_rn_f64_full) ;  /* 0x0000e48000007944 */ /* 0x000fea0003c00000 */
.L_x_11701:
[----:B------:R-:W-:Y:S05]  /*1dd0*/  BSYNC B5 ;  /* 0x0000000000057941 */ /* 0x000fea0003800000 */
.L_x_11700:
[----:B------:R-:W-:Y:S02]  /*1de0*/  IMAD.MOV.U32 R26, RZ, RZ, R8 ;  /* 0x000000ffff1a7224 */ /* 0x000fe400078e0008 */
[----:B------:R-:W-:Y:S01]  /*1df0*/  IMAD.MOV.U32 R27, RZ, RZ, R9 ;  /* 0x000000ffff1b7224 */ /* 0x000fe200078e0009 */
[----:B------:R-:W-:Y:S05]  /*1e00*/  BRA `(.L_x_11699) ;  /* 0x0000001000007947 */ /* 0x000fea0003800000 */
.L_x_11698:
[----:B------:R0:W1:-:S06]  /*1e10*/  DADD R26, -R2, R18 ;  /* 0x00000000021a7229 */ /* 0x00004c0000000112 */
.L_x_11699:
[----:B------:R-:W-:Y:S05]  /*1e20*/  BSYNC B4 ;  /* 0x0000000000047941 */ /* 0x000fea0003800000 */
.L_x_11697:
        /* <DEDUP_REMOVED lines=9> */
[----:B------:R-:W-:Y:S01]  /*1ec0*/  MOV R8, 0x1 ;  /* 0x0000000100087802 */ /* 0x000fe20000000f00 */
        /* <DEDUP_REMOVED lines=18> */
[----:B01----:R-:W-:Y:S05]  /*1ff0*/  CALL.REL.NOINC `($__internal_22_$__cuda_sm20_div_rn_f64_full) ;  /* 0x0000e25000007944 */ /* 0x003fea0003c00000 */
.L_x_11706:
[----:B------:R-:W-:Y:S05]  /*2000*/  BSYNC B5 ;  /* 0x0000000000057941 */ /* 0x000fea0003800000 */
.L_x_11705:
[----:B------:R-:W-:Y:S05]  /*2010*/  BRA `(.L_x_11704) ;  /* 0x0000001000007947 */ /* 0x000fea0003800000 */
.L_x_11703:
[----:B------:R2:W3:-:S06]  /*2020*/  DADD R8, R22, -R10 ;  /* 0x0000000016087229 */ /* 0x0004cc000000080a */
.L_x_11704:
[----:B------:R-:W-:Y:S05]  /*2030*/  BSYNC B4 ;  /* 0x0000000000047941 */ /* 0x000fea0003800000 */
.L_x_11702:
[----:B---3--:R-:W3:Y:S01]  /*2040*/  DMUL R30, R8, 0.5 ;  /* 0x3fe00000081e7828 */ /* 0x008ee20000000000 */
[----:B--2---:R-:W-:Y:S01]  /*2050*/  IMAD.MOV.U32 R10, RZ, RZ, 0x0 ;  /* 0x00000000ff0a7424 */ /* 0x004fe200078e00ff */
[----:B------:R-:W-:Y:S01]  /*2060*/  BSSY B4, `(.L_x_11707) ;  /* 0x000001c000047945 */ /* 0x000fe20003800000 */
[----:B------:R-:W-:Y:S01]  /*2070*/  IMAD.MOV.U32 R11, RZ, RZ, 0x3fd80000 ;  /* 0x3fd80000ff0b7424 */ /* 0x000fe200078e00ff */
[----:B------:R-:W-:-:S04]  /*2080*/  DADD R8, R24, 1 ;  /* 0x3ff0000018087429 */ /* 0x000fc80000000000 */
[----:B-1-3--:R-:W1:-:S06]  /*2090*/  DFMA R30, R26, 0.5, R30 ;  /* 0x3fe000001a1e782b */ /* 0x00ae4c000000001e */
        /* <DEDUP_REMOVED lines=15> */
[----:B------:R-:W-:Y:S01]  /*2190*/  IMAD.MOV.U32 R0, RZ, RZ, R10 ;  /* 0x000000ffff007224 */ /* 0x000fe200078e000a */
[----:B-1----:R-:W-:Y:S01]  /*21a0*/  MOV R12, R28 ;  /* 0x0000001c000c7202 */ /* 0x002fe20000000f00 */
[----:B------:R-:W-:Y:S01]  /*21b0*/  IMAD.MOV.U32 R15, RZ, RZ, R21 ;  /* 0x000000ffff0f7224 */ /* 0x000fe200078e0015 */
[----:B--2---:R-:W-:Y:S01]  /*21c0*/  MOV R8, 0x2210 ;  /* 0x0000221000087802 */ /* 0x004fe20000000f00 */
[----:B------:R-:W-:Y:S02]  /*21d0*/  IMAD.MOV.U32 R9, RZ, RZ, R29 ;  /* 0x000000ffff097224 */ /* 0x000fe400078e001d */
[----:B------:R-:W-:Y:S02]  /*21e0*/  IMAD.MOV.U32 R10, RZ, RZ, R26 ;  /* 0x000000ffff0a7224 */ /* 0x000fe400078e001a */
[----:B------:R-:W-:Y:S02]  /*21f0*/  IMAD.MOV.U32 R11, RZ, RZ, R27 ;  /* 0x000000ffff0b7224 */ /* 0x000fe400078e001b */
[----:B0-----:R-:W-:Y:S05]  /*2200*/  CALL.REL.NOINC `($__internal_23_$__cuda_sm20_dsqrt_rn_f64_mediumpath_v1) ;  /* 0x0000e69000007944 */ /* 0x001fea0003c00000 */
[----:B------:R-:W-:Y:S02]  /*2210*/  IMAD.MOV.U32 R8, RZ, RZ, R0 ;  /* 0x000000ffff087224 */ /* 0x000fe400078e0000 */
.L_x_11708:
[----:B------:R-:W-:Y:S05]  /*2220*/  BSYNC B4 ;  /* 0x0000000000047941 */ /* 0x000fea0003800000 */
.L_x_11707:
[----:B--2---:R-:W2:-:S10]  /*2230*/  DADD R30, R30, R8 ;  /* 0x000000001e1e7229 */ /* 0x004e940000000008 */
[C---:B--2---:R-:W-:Y:S02]  /*2240*/  FSETP.GEU.FTZ.AND P1, PT, R31.reuse, 1.7916666269302368164, PT ;  /* 0x3fe555551f00780b */ /* 0x044fe40003f3e000 */
[----:B------:R-:W-:-:S13]  /*2250*/  FSETP.GT.FTZ.AND P0, PT, R31, -1.6999999284744262695, PT ;  /* 0xbfd999991f00780b */ /* 0x000fda0003f14000 */
[----:B------:R-:W-:Y:S05]  /*2260*/  @P0 BRA !P1, `(.L_x_11709) ;  /* 0x000003d000000947 */ /* 0x000fea0004800000 */
[----:B------:R-:W2:-:S10]  /*2270*/  DADD R20, R30, 1 ;  /* 0x3ff000001e147429 */ /* 0x000e940000000000 */
[----:B--2---:R-:W-:Y:S01]  /*2280*/  ISETP.GT.AND P0, PT, R21, 0xfffff, PT ;  /* 0x000fffff1500780c */ /* 0x004fe20003f04270 */
[----:B------:R-:W-:Y:S02]  /*2290*/  IMAD.MOV.U32 R8, RZ, RZ, R20 ;  /* 0x000000ffff087224 */ /* 0x000fe400078e0014 */
[----:B------:R-:W-:-:S10]  /*22a0*/  IMAD.MOV.U32 R9, RZ, RZ, R21 ;  /* 0x000000ffff097224 */ /* 0x000fd400078e0015 */
[----:B------:R-:W2:-:S10]  /*22b0*/  @!P0 DMUL R8, R8, 1.80143985094819840000e+16 ;  /* 0x4350000008088828 */ /* 0x000e940000000000 */
[----:B--2---:R-:W-:Y:S02]  /*22c0*/  @!P0 IMAD.MOV.U32 R21, RZ, RZ, R9 ;  /* 0x000000ffff158224 */ /* 0x004fe400078e0009 */
[----:B------:R-:W-:-:S03]  /*22d0*/  @!P0 IMAD.MOV.U32 R20, RZ, RZ, R8 ;  /* 0x000000ffff148224 */ /* 0x000fc600078e0008 */
[----:B------:R-:W-:-:S04]  /*22e0*/  IADD3 R0, R21, -0x1, RZ ;  /* 0xffffffff15007810 */ /* 0x000fc80007ffe0ff */
[----:B------:R-:W-:Y:S01]  /*22f0*/  ISETP.GE.U32.AND P1, PT, R0, 0x7fefffff, PT ;  /* 0x7fefffff0000780c */ /* 0x000fe20003f26070 */
[----:B------:R-:W-:Y:S02]  /*2300*/  IMAD.MOV.U32 R0, RZ, RZ, -0x3ff ;  /* 0xfffffc01ff007424 */ /* 0x000fe400078e00ff */
[----:B------:R-:W-:-:S10]  /*2310*/  @!P0 IMAD.MOV.U32 R0, RZ, RZ, -0x435 ;  /* 0xfffffbcbff008424 */ /* 0x000fd400078e00ff */
[----:B------:R-:W-:Y:S01]  /*2320*/  @P1 MOV R10, 0x0 ;  /* 0x00000000000a1802 */ /* 0x000fe20000000f00 */
[----:B------:R-:W-:Y:S01]  /*2330*/  @P1 IMAD.MOV.U32 R11, RZ, RZ, 0x7ff00000 ;  /* 0x7ff00000ff0b1424 */ /* 0x000fe200078e00ff */
[----:B------:R-:W-:-:S05]  /*2340*/  @P1 FSETP.NEU.FTZ.AND P2, PT, R9, RZ, PT ;  /* 0x000000ff0900120b */ /* 0x000fca0003f5d000 */
[----:B------:R-:W2:-:S10]  /*2350*/  @P1 DFMA R10, R8, R10, +INF ;  /* 0x7ff00000080a142b */ /* 0x000e94000000000a */
[----:B--2---:R-:W-:Y:S02]  /*2360*/  @P1 FSEL R30, R10, RZ, P2 ;  /* 0x000000ff0a1e1208 */ /* 0x004fe40001000000 */
[----:B------:R-:W-:Y:S01]  /*2370*/  @P1 FSEL R31, R11, -QNAN , P2 ;  /* 0xfff000000b1f1808 */ /* 0x000fe20001000000 */
[----:B------:R-:W-:Y:S05]  /*2380*/  @P1 BRA `(.L_x_11694) ;  /* 0x000011f000001947 */ /* 0x000fea0003800000 */
[C---:B------:R-:W-:Y:S01]  /*2390*/  LOP3.LUT R8, R21.reuse, 0x800fffff, RZ, 0xc0, !PT ;  /* 0x800fffff15087812 */ /* 0x040fe200078ec0ff */
[----:B------:R-:W-:Y:S01]  /*23a0*/  IMAD.MOV.U32 R10, RZ, RZ, RZ ;  /* 0x000000ffff0a7224 */ /* 0x000fe200078e00ff */
[----:B-1----:R-:W-:Y:S01]  /*23b0*/  MOV R28, 0x3ae80f1e ;  /* 0x3ae80f1e001c7802 */ /* 0x002fe20000000f00 */
[----:B------:R-:W-:Y:S01]  /*23c0*/  IMAD.MOV.U32 R29, RZ, RZ, 0x3eb1380b ;  /* 0x3eb1380bff1d7424 */ /* 0x000fe200078e00ff */
[----:B------:R-:W-:Y:S01]  /*23d0*/  LOP3.LUT R9, R8, 0x3ff00000, RZ, 0xfc, !PT ;  /* 0x3ff0000008097812 */ /* 0x000fe200078efcff */
[----:B------:R-:W-:Y:S01]  /*23e0*/  IMAD.MOV.U32 R8, RZ, RZ, R20 ;  /* 0x000000ffff087224 */ /* 0x000fe200078e0014 */
[----:B------:R-:W-:Y:S02]  /*23f0*/  LEA.HI R21, R21, R0, RZ, 0xc ;  /* 0x0000000015157211 */ /* 0x000fe400078f60ff */
        /* <DEDUP_REMOVED lines=15> */
[----:B01----:R-:W0:-:S04]  /*24f0*/  DMUL R14, R12, R12 ;  /* 0x0000000c0c0e7228 */ /* 0x003e080000000000 */
        /* <DEDUP_REMOVED lines=20> */
.L_x_11709:
[----:B------:R-:W2:Y:S01]  /*2640*/  DADD R20, R30, 2 ;  /* 0x400000001e147429 */ /* 0x000ea20000000000 */
[----:B------:R-:W-:Y:S01]  /*2650*/  IMAD.MOV.U32 R8, RZ, RZ, 0x1 ;  /* 0x00000001ff087424 */ /* 0x000fe200078e00ff */
[----:B------:R-:W-:Y:S01]  /*2660*/  FSETP.GEU.AND P1, PT, |R31|, 6.5827683646048100446e-37, PT ;  /* 0x036000001f00780b */ /* 0x000fe20003f2e200 */
[----:B------:R-:W-:Y:S03]  /*2670*/  BSSY B4, `(.L_x_11710) ;  /* 0x0000011000047945 */ /* 0x000fe60003800000 */
[----:B--2---:R-:W2:Y:S02]  /*2680*/  MUFU.RCP64H R9, R21 ;  /* 0x0000001500097308 */ /* 0x004ea40000001800 */
[----:B--2---:R-:W2:-:S06]  /*2690*/  DFMA R10, -R20, R8, 1 ;  /* 0x3ff00000140a742b */ /* 0x004e8c0000000108 */
[----:B--2---:R-:W2:-:S06]  /*26a0*/  DFMA R10, R10, R10, R10 ;  /* 0x0000000a0a0a722b */ /* 0x004e8c000000000a */
[----:B--2---:R-:W2:-:S06]  /*26b0*/  DFMA R10, R8, R10, R8 ;  /* 0x0000000a080a722b */ /* 0x004e8c0000000008 */
[----:B--2---:R-:W2:-:S06]  /*26c0*/  DFMA R8, -R20, R10, 1 ;  /* 0x3ff000001408742b */ /* 0x004e8c000000010a */
[----:B--2---:R-:W2:-:S06]  /*26d0*/  DFMA R8, R10, R8, R10 ;  /* 0x000000080a08722b */ /* 0x004e8c000000000a */
[----:B--2---:R-:W2:-:S06]  /*26e0*/  DMUL R10, R30, R8 ;  /* 0x000000081e0a7228 */ /* 0x004e8c0000000000 */
[----:B-12---:R-:W1:-:S06]  /*26f0*/  DFMA R12, -R20, R10, R30 ;  /* 0x0000000a140c722b */ /* 0x006e4c000000011e */
[----:B-1----:R-:W1:-:S10]  /*2700*/  DFMA R8, R8, R12, R10 ;  /* 0x0000000c0808722b */ /* 0x002e54000000000a */
[----:B-1----:R-:W-:-:S05]  /*2710*/  FFMA R0, RZ, R21, R9 ;  /* 0x00000015ff007223 */ /* 0x002fca0000000009 */
[----:B------:R-:W-:-:S13]  /*2720*/  FSETP.GT.AND P0, PT, |R0|, 1.469367938527859385e-39, PT ;  /* 0x001000000000780b */ /* 0x000fda0003f04200 */
[----:B------:R-:W-:Y:S05]  /*2730*/  @P0 BRA P1, `(.L_x_11711) ;  /* 0x0000004000000947 */ /* 0x000fea0000800000 */
[----:B------:R-:W-:Y:S01]  /*2740*/  IMAD.MOV.U32 R8, RZ, RZ, R30 ;  /* 0x000000ffff087224 */ /* 0x000fe200078e001e */
[----:B------:R-:W-:Y:S01]  /*2750*/  MOV R0, 0x2780 ;  /* 0x0000278000007802 */ /* 0x000fe20000000f00 */
[----:B------:R-:W-:Y:S02]  /*2760*/  IMAD.MOV.U32 R9, RZ, RZ, R31 ;  /* 0x000000ffff097224 */ /* 0x000fe400078e001f */
[----:B0-----:R-:W-:Y:S05]  /*2770*/  CALL.REL.NOINC `($__internal_22_$__cuda_sm20_div_rn_f64_full) ;  /* 0x0000dad000007944 */ /* 0x001fea0003c00000 */
.L_x_11711:
[----:B------:R-:W-:Y:S05]  /*2780*/  BSYNC B4 ;  /* 0x0000000000047941 */ /* 0x000fea0003800000 */
.L_x_11710:
[----:B------:R-:W1:Y:S01]  /*2790*/  DMUL R8, R30, R8 ;  /* 0x000000081e087228 */ /* 0x000e620000000000 */
[----:B0-----:R-:W-:Y:S02]  /*27a0*/  IMAD.MOV.U32 R14, RZ, RZ, 0x2fbe14b5 ;  /* 0x2fbe14b5ff0e7424 */ /* 0x001fe400078e00ff */
[----:B------:R-:W-:-:S03]  /*27b0*/  IMAD.MOV.U32 R15, RZ, RZ, 0x3eb372fb ;  /* 0x3eb372fbff0f7424 */ /* 0x000fc600078e00ff */
[----:B-1----:R-:W0:-:S06]  /*27c0*/  DADD R10, R30, -R8 ;  /* 0x000000001e0a7229 */ /* 0x002e0c0000000808 */
        /* <DEDUP_REMOVED lines=12> */
.L_x_11696:
        /* <DEDUP_REMOVED lines=13> */
[----:B------:R-:W-:Y:S02]  /*2960*/  IADD3 R13, R11, -0x100000, RZ ;  /* 0xfff000000b0d7810 */ /* 0x000fe40007ffe0ff */
[----:B0-----:R-:W0:Y:S01]  /*2970*/  DFMA R28, R26, -R26, R20 ;  /* 0x8000001a1a1c722b */ /* 0x001e220000000014 */
[----:B------:R-:W-:-:S06]  /*2980*/  MOV R12, R10 ;  /* 0x0000000a000c7202 */ /* 0x000fcc0000000f00 */
        /* <DEDUP_REMOVED lines=10> */
[----:B------:R-:W-:Y:S02]  /*2a30*/  IMAD.MOV.U32 R8, RZ, RZ, R0 ;  /* 0x000000ffff087224 */ /* 0x000fe400078e0000 */
.L_x_11714:
[----:B------:R-:W-:Y:S05]  /*2a40*/  BSYNC B4 ;  /* 0x0000000000047941 */ /* 0x000fea0003800000 */
.L_x_11713:
[----:B-1----:R-:W1:-:S10]  /*2a50*/  DADD R30, R16, R8 ;  /* 0x00000000101e7229 */ /* 0x002e540000000008 */
[C---:B-1----:R-:W-:Y:S02]  /*2a60*/  FSETP.GEU.FTZ.AND P1, PT, R31.reuse, 1.7916666269302368164, PT ;  /* 0x3fe555551f00780b */ /* 0x042fe40003f3e000 */
[----:B------:R-:W-:-:S04]  /*2a70*/  FSETP.GT.FTZ.AND P0, PT, R31, -1.6999999284744262695, PT ;  /* 0xbfd999991f00780b */ /* 0x000fc80003f14000 */
[----:B------:R-:W-:-:S13]  /*2a80*/  PLOP3.LUT P0, PT, P1, P0, PT, 0x8, 0x0 ;  /* 0x000000000000781c */ /* 0x000fda0000f00170 */
[----:B------:R-:W-:Y:S05]  /*2a90*/  @!P0 BRA `(.L_x_11715) ;  /* 0x0000025000008947 */ /* 0x000fea0003800000 */
[----:B------:R-:W1:Y:S01]  /*2aa0*/  DADD R20, R30, 2 ;  /* 0x400000001e147429 */ /* 0x000e620000000000 */
[----:B------:R-:W-:Y:S01]  /*2ab0*/  MOV R8, 0x1 ;  /* 0x0000000100087802 */ /* 0x000fe20000000f00 */
[----:B------:R-:W-:Y:S01]  /*2ac0*/  BSSY B4, `(.L_x_11716) ;  /* 0x0000012000047945 */ /* 0x000fe20003800000 */
[----:B------:R-:W-:-:S03]  /*2ad0*/  FSETP.GEU.AND P1, PT, |R31|, 6.5827683646048100446e-37, PT ;  /* 0x036000001f00780b */ /* 0x000fc60003f2e200 */
[----:B-1----:R-:W1:Y:S02]  /*2ae0*/  MUFU.RCP64H R9, R21 ;  /* 0x0000001500097308 */ /* 0x002e640000001800 */
[----:B-1----:R-:W1:-:S06]  /*2af0*/  DFMA R10, -R20, R8, 1 ;  /* 0x3ff00000140a742b */ /* 0x002e4c0000000108 */
[----:B-1----:R-:W1:-:S06]  /*2b00*/  DFMA R10, R10, R10, R10 ;  /* 0x0000000a0a0a722b */ /* 0x002e4c000000000a */
[----:B-1----:R-:W1:-:S06]  /*2b10*/  DFMA R10, R8, R10, R8 ;  /* 0x0000000a080a722b */ /* 0x002e4c0000000008 */
[----:B-1----:R-:W1:-:S06]  /*2b20*/  DFMA R8, -R20, R10, 1 ;  /* 0x3ff000001408742b */ /* 0x002e4c000000010a */
[----:B-1----:R-:W1:-:S06]  /*2b30*/  DFMA R8, R10, R8, R10 ;  /* 0x000000080a08722b */ /* 0x002e4c000000000a */
[----:B-1----:R-:W1:-:S06]  /*2b40*/  DMUL R10, R30, R8 ;  /* 0x000000081e0a7228 */ /* 0x002e4c0000000000 */
[----:B01----:R-:W0:-:S06]  /*2b50*/  DFMA R12, -R20, R10, R30 ;  /* 0x0000000a140c722b */ /* 0x003e0c000000011e */
        /* <DEDUP_REMOVED lines=8> */
.L_x_11717:
[----:B------:R-:W-:Y:S05]  /*2be0*/  BSYNC B4 ;  /* 0x0000000000047941 */ /* 0x000fea0003800000 */
.L_x_11716:
        /* <DEDUP_REMOVED lines=16> */
.L_x_11715:
        /* <DEDUP_REMOVED lines=8> */
[----:B------:R-:W-:Y:S02]  /*2d70*/  ISETP.GE.U32.AND P1, PT, R0, 0x7fefffff, PT ;  /* 0x7fefffff0000780c */ /* 0x000fe40003f26070 */
[----:B------:R-:W-:Y:S01]  /*2d80*/  MOV R0, 0xfffffc01 ;  /* 0xfffffc0100007802 */ /* 0x000fe20000000f00 */
[----:B------:R-:W-:-:S10]  /*2d90*/  @!P0 IMAD.MOV.U32 R0, RZ, RZ, -0x435 ;  /* 0xfffffbcbff008424 */ /* 0x000fd400078e00ff */
        /* <DEDUP_REMOVED lines=12> */
[----:B------:R-:W-:Y:S02]  /*2e60*/  LOP3.LUT R20, R21, 0x80000000, RZ, 0x3c, !PT ;  /* 0x8000000015147812 */ /* 0x000fe400078e3cff */
[----:B------:R-:W-:-:S03]  /*2e70*/  MOV R21, 0x43300000 ;  /* 0x4330000000157802 */ /* 0x000fc60000000f00 */
        /* <DEDUP_REMOVED lines=30> */
.L_x_11718:
[----:B------:R-:W-:Y:S01]  /*3060*/  IMAD.MOV.U32 R10, RZ, RZ, 0x0 ;  /* 0x00000000ff0a7424 */ /* 0x000fe200078e00ff */
[----:B------:R-:W-:Y:S01]  /*3070*/  FSETP.NEU.FTZ.AND P0, PT, R9, RZ, PT ;  /* 0x000000ff0900720b */ /* 0x000fe20003f1d000 */
[----:B------:R-:W-:-:S06]  /*3080*/  IMAD.MOV.U32 R11, RZ, RZ, 0x7ff00000 ;  /* 0x7ff00000ff0b7424 */ /* 0x000fcc00078e00ff */
[----:B------:R-:W1:-:S10]  /*3090*/  DFMA R10, R8, R10, +INF ;  /* 0x7ff00000080a742b */ /* 0x000e54000000000a */
[----:B-1----:R-:W-:Y:S02]  /*30a0*/  FSEL R30, R10, RZ, P0 ;  /* 0x000000ff0a1e7208 */ /* 0x002fe40000000000 */
[----:B------:R-:W-:Y:S01]  /*30b0*/  FSEL R31, R11, -QNAN , P0 ;  /* 0xfff000000b1f7808 */ /* 0x000fe20000000000 */
[----:B------:R-:W-:Y:S05]  /*30c0*/  BRA `(.L_x_11694) ;  /* 0x000004b000007947 */ /* 0x000fea0003800000 */
.L_x_11712:
        /* <DEDUP_REMOVED lines=18> */
[----:B------:R-:W-:Y:S01]  /*31f0*/  MOV R9, R29 ;  /* 0x0000001d00097202 */ /* 0x000fe20000000f00 */
[----:B-1----:R-:W-:Y:S01]  /*3200*/  IMAD.MOV.U32 R20, RZ, RZ, R26 ;  /* 0x000000ffff147224 */ /* 0x002fe200078e001a */
[----:B------:R-:W-:Y:S01]  /*3210*/  MOV R8, 0x3250 ;  /* 0x0000325000087802 */ /* 0x000fe20000000f00 */
[----:B------:R-:W-:Y:S02]  /*3220*/  IMAD.MOV.U32 R15, RZ, RZ, R27 ;  /* 0x000000ffff0f7224 */ /* 0x000fe400078e001b */
[----:B0-----:R-:W-:Y:S02]  /*3230*/  IMAD.MOV.U32 R12, RZ, RZ, R28 ;  /* 0x000000ffff0c7224 */ /* 0x001fe400078e001c */
[----:B------:R-:W-:Y:S05]  /*3240*/  CALL.REL.NOINC `($__internal_23_$__cuda_sm20_dsqrt_rn_f64_mediumpath_v1) ;  /* 0x0000d65000007944 */ /* 0x000fea0003c00000 */
[----:B------:R-:W-:Y:S02]  /*3250*/  IMAD.MOV.U32 R20, RZ, RZ, R0 ;  /* 0x000000ffff147224 */ /* 0x000fe400078e0000 */
[----:B------:R-:W-:Y:S02]  /*3260*/  IMAD.MOV.U32 R21, RZ, RZ, R9 ;  /* 0x000000ffff157224 */ /* 0x000fe400078e0009 */
.L_x_11720:
[----:B------:R-:W-:Y:S05]  /*3270*/  BSYNC B4 ;  /* 0x0000000000047941 */ /* 0x000fea0003800000 */
.L_x_11719:
        /* <DEDUP_REMOVED lines=19> */
.L_x_11722:
[----:B------:R-:W-:Y:S05]  /*33b0*/  BSYNC B4 ;  /* 0x0000000000047941 */ /* 0x000fea0003800000 */
.L_x_11721:
[----:B------:R-:W-:Y:S02]  /*33c0*/  IMAD.MOV.U32 R30, RZ, RZ, R8 ;  /* 0x000000ffff1e7224 */ /* 0x000fe400078e0008 */
[----:B------:R-:W-:Y:S01]  /*33d0*/  IMAD.MOV.U32 R31, RZ, RZ, R9 ;  /* 0x000000ffff1f7224 */ /* 0x000fe200078e0009 */
[----:B------:R-:W-:Y:S05]  /*33e0*/  BRA `(.L_x_11694) ;  /* 0x0000019000007947 */ /* 0x000fea0003800000 */
.L_x_11695:
        /* <DEDUP_REMOVED lines=16> */
[----:B------:R-:W-:Y:S01]  /*34f0*/  MOV R8, 0x3550 ;  /* 0x0000355000087802 */ /* 0x000fe20000000f00 */
[----:B0-----:R-:W-:Y:S02]  /*3500*/  IMAD.MOV.U32 R12, RZ, RZ, R20 ;  /* 0x000000ffff0c7224 */ /* 0x001fe400078e0014 */
[----:B------:R-:W-:Y:S02]  /*3510*/  IMAD.MOV.U32 R9, RZ, RZ, R21 ;  /* 0x000000ffff097224 */ /* 0x000fe400078e0015 */
[----:B------:R-:W-:Y:S02]  /*3520*/  IMAD.MOV.U32 R20, RZ, RZ, R32 ;  /* 0x000000ffff147224 */ /* 0x000fe400078e0020 */
[----:B------:R-:W-:Y:S02]  /*3530*/  IMAD.MOV.U32 R15, RZ, RZ, R33 ;  /* 0x000000ffff0f7224 */ /* 0x000fe400078e0021 */
[----:B-1----:R-:W-:Y:S05]  /*3540*/  CALL.REL.NOINC `($__internal_23_$__cuda_sm20_dsqrt_rn_f64_mediumpath_v1) ;  /* 0x0000d35000007944 */ /* 0x002fea0003c00000 */
[----:B------:R-:W-:Y:S02]  /*3550*/  IMAD.MOV.U32 R30, RZ, RZ, R0 ;  /* 0x000000ffff1e7224 */ /* 0x000fe400078e0000 */
[----:B------:R-:W-:-:S02]  /*3560*/  IMAD.MOV.U32 R31, RZ, RZ, R9 ;  /* 0x000000ffff1f7224 */ /* 0x000fc400078e0009 */
.L_x_11723:
[----:B------:R-:W-:Y:S05]  /*3570*/  BSYNC B4 ;  /* 0x0000000000047941 */ /* 0x000fea0003800000 */
.L_x_11694:
[----:B------:R-:W-:Y:S05]  /*3580*/  BSYNC B3 ;  /* 0x0000000000037941 */ /* 0x000fea0003800000 */
.L_x_11690:
[----:B------:R-:W2:Y:S01]  /*3590*/  DSETP.GEU.AND P0, PT, R36, 5.9666725849601653946e-154, PT ;  /* 0x202000002400742a */ /* 0x000ea20003f0e000 */
[----:B------:R-:W-:-:S13]  /*35a0*/  BSSY B3, `(.L_x_11724) ;  /* 0x000011b000037945 */ /* 0x000fda0003800000 */
[----:B--2---:R-:W-:Y:S05]  /*35b0*/  @!P0 BRA `(.L_x_11725) ;  /* 0x0000116000008947 */ /* 0x004fea0003800000 */
[----:B0-----:R-:W0:Y:S01]  /*35c0*/  MUFU.RCP64H R9, R25 ;  /* 0x0000001900097308 */ /* 0x001e220000001800 */
[----:B------:R-:W-:Y:S01]  /*35d0*/  MOV R8, 0x1 ;  /* 0x0000000100087802 */ /* 0x000fe20000000f00 */
[----:B------:R-:W-:Y:S01]  /*35e0*/  BSSY B4, `(.L_x_11726) ;  /* 0x0000015000047945 */ /* 0x000fe20003800000 */
[----:B------:R-:W-:-:S04]  /*35f0*/  FSETP.GEU.AND P1, PT, |R37|, 6.5827683646048100446e-37, PT ;  /* 0x036000002500780b */ /* 0x000fc80003f2e200 */
[----:B0-----:R-:W0:-:S06]  /*3600*/  DFMA R10, -R24, R8, 1 ;  /* 0x3ff00000180a742b */ /* 0x001e0c0000000108 */
[----:B0-----:R-:W0:-:S06]  /*3610*/  DFMA R10, R10, R10, R10 ;  /* 0x0000000a0a0a722b */ /* 0x001e0c000000000a */
[----:B0-----:R-:W0:-:S06]  /*3620*/  DFMA R10, R8, R10, R8 ;  /* 0x0000000a080a722b */ /* 0x001e0c0000000008 */
[----:B0-----:R-:W0:-:S06]  /*3630*/  DFMA R8, -R24, R10, 1 ;  /* 0x3ff000001808742b */ /* 0x001e0c000000010a */
[----:B0-----:R-:W0:-:S06]  /*3640*/  DFMA R8, R10, R8, R10 ;  /* 0x000000080a08722b */ /* 0x001e0c000000000a */
[----:B01----:R-:W0:-:S06]  /*3650*/  DMUL R26, R36, R8 ;  /* 0x00000008241a7228 */ /* 0x003e0c0000000000 */
        /* <DEDUP_REMOVED lines=10> */
[----:B------:R-:W-:Y:S05]  /*3700*/  CALL.REL.NOINC `($__internal_22_$__cuda_sm20_div_rn_f64_full) ;  /* 0x0000cb4000007944 */ /* 0x000fea0003c00000 */
[----:B------:R-:W-:Y:S02]  /*3710*/  IMAD.MOV.U32 R26, RZ, RZ, R8 ;  /* 0x000000ffff1a7224 */ /* 0x000fe400078e0008 */
[----:B------:R-:W-:Y:S02]  /*3720*/  IMAD.MOV.U32 R27, RZ, RZ, R9 ;  /* 0x000000ffff1b7224 */ /* 0x000fe400078e0009 */
.L_x_11727:
[----:B------:R-:W-:Y:S05]  /*3730*/  BSYNC B4 ;  /* 0x0000000000047941 */ /* 0x000fea0003800000 */
.L_x_11726:
        /* <DEDUP_REMOVED lines=38> */
.L_x_11735:
[----:B------:R-:W-:Y:S05]  /*39a0*/  BSYNC B5 ;  /* 0x0000000000057941 */ /* 0x000fea0003800000 */
.L_x_11734:
[----:B------:R-:W-:Y:S02]  /*39b0*/  IMAD.MOV.U32 R28, RZ, RZ, R8 ;  /* 0x000000ffff1c7224 */ /* 0x000fe400078e0008 */
[----:B------:R-:W-:Y:S01]  /*39c0*/  IMAD.MOV.U32 R29, RZ, RZ, R9 ;  /* 0x000000ffff1d7224 */ /* 0x000fe200078e0009 */
[----:B------:R-:W-:Y:S05]  /*39d0*/  BRA `(.L_x_11733) ;  /* 0x0000001000007947 */ /* 0x000fea0003800000 */
.L_x_11732:
[----:B------:R0:W1:-:S06]  /*39e0*/  DADD R28, -R2, R18 ;  /* 0x00000000021c7229 */ /* 0x00004c0000000112 */
.L_x_11733:
[----:B------:R-:W-:Y:S05]  /*39f0*/  BSYNC B4 ;  /* 0x0000000000047941 */ /* 0x000fea0003800000 */
.L_x_11731:
[----:B------:R-:W2:Y:S01]  /*3a00*/  DSETP.GEU.AND P0, PT, R16, RZ, PT ;  /* 0x000000ff1000722a */ /* 0x000ea20003f0e000 */
[----:B------:R-:W-:-:S13]  /*3a10*/  BSSY B4, `(.L_x_11736) ;  /* 0x000001e000047945 */ /* 0x000fda0003800000 */
[----:B--2---:R-:W-:Y:S05]  /*3a20*/  @!P0 BRA `(.L_x_11737) ;  /* 0x000001b000008947 */ /* 0x004fea0003800000 */
[----:B------:R-:W2:-:S14]  /*3a30*/  DSETP.NEU.AND P0, PT, R16, RZ, PT ;  /* 0x000000ff1000722a */ /* 0x000e9c0003f0d000 */
[----:B--2---:R-:W-:Y:S05]  /*3a40*/  @!P0 BRA `(.L_x_11738) ;  /* 0x000001a000008947 */ /* 0x004fea0003800000 */
[----:B------:R-:W2:Y:S01]  /*3a50*/  DADD R20, R16, R22 ;  /* 0x0000000010147229 */ /* 0x000ea20000000016 */
[----:B0-----:R-:W-:Y:S01]  /*3a60*/  IMAD.MOV.U32 R2, RZ, RZ, 0x1 ;  /* 0x00000001ff027424 */ /* 0x001fe200078e00ff */
[----:B------:R-:W-:Y:S02]  /*3a70*/  BSSY B5, `(.L_x_11739) ;  /* 0x0000013000057945 */ /* 0x000fe40003800000 */
[----:B------:R-:W0:Y:S02]  /*3a80*/  DMUL R12, R32, R32 ;  /* 0x00000020200c7228 */ /* 0x000e240000000000 */
[----:B--2---:R-:W2:Y:S08]  /*3a90*/  MUFU.RCP64H R3, R21 ;  /* 0x0000001500037308 */ /* 0x004eb00000001800 */
[----:B0-----:R-:W-:Y:S01]  /*3aa0*/  FSETP.GEU.AND P1, PT, |R13|, 6.5827683646048100446e-37, PT ;  /* 0x036000000d00780b */ /* 0x001fe20003f2e200 */
[----:B--2---:R-:W0:-:S06]  /*3ab0*/  DFMA R8, -R20, R2, 1 ;  /* 0x3ff000001408742b */ /* 0x004e0c0000000102 */
        /* <DEDUP_REMOVED lines=11> */
[----:B------:R-:W-:Y:S02]  /*3b70*/  MOV R9, R13 ;  /* 0x0000000d00097202 */ /* 0x000fe40000000f00 */
[----:B------:R-:W-:Y:S02]  /*3b80*/  MOV R0, 0x3ba0 ;  /* 0x00003ba000007802 */ /* 0x000fe40000000f00 */
[----:B-1----:R-:W-:Y:S05]  /*3b90*/  CALL.REL.NOINC `($__internal_22_$__cuda_sm20_div_rn_f64_full) ;  /* 0x0000c6b000007944 */ /* 0x002fea0003c00000 */
.L_x_11740:
[----:B------:R-:W-:Y:S05]  /*3ba0*/  BSYNC B5 ;  /* 0x0000000000057941 */ /* 0x000fea0003800000 */
.L_x_11739:
[----:B------:R-:W-:Y:S02]  /*3bb0*/  IMAD.MOV.U32 R32, RZ, RZ, R8 ;  /* 0x000000ffff207224 */ /* 0x000fe400078e0008 */
[----:B------:R-:W-:Y:S01]  /*3bc0*/  IMAD.MOV.U32 R33, RZ, RZ, R9 ;  /* 0x000000ffff217224 */ /* 0x000fe200078e0009 */
[----:B------:R-:W-:Y:S05]  /*3bd0*/  BRA `(.L_x_11738) ;  /* 0x0000001000007947 */ /* 0x000fea0003800000 */
.L_x_11737:
[----:B------:R2:W3:-:S06]  /*3be0*/  DADD R32, -R16, R22 ;  /* 0x0000000010207229 */ /* 0x0004cc0000000116 */
.L_x_11738:
[----:B------:R-:W-:Y:S05]  /*3bf0*/  BSYNC B4 ;  /* 0x0000000000047941 */ /* 0x000fea0003800000 */
.L_x_11736:
[----:B0--3--:R-:W0:Y:S01]  /*3c00*/  DMUL R2, R32, 0.5 ;  /* 0x3fe0000020027828 */ /* 0x009e220000000000 */
        /* <DEDUP_REMOVED lines=20> */
[----:B0-----:R-:W-:Y:S01]  /*3d50*/  MOV R12, R8 ;  /* 0x00000008000c7202 */ /* 0x001fe20000000f00 */
[----:B------:R-:W-:Y:S01]  /*3d60*/  IMAD.MOV.U32 R0, RZ, RZ, R2 ;  /* 0x000000ffff007224 */ /* 0x000fe200078e0002 */
[----:B------:R-:W-:Y:S01]  /*3d70*/  MOV R8, 0x3da0 ;  /* 0x00003da000087802 */ /* 0x000fe20000000f00 */
[----:B------:R-:W-:Y:S02]  /*3d80*/  IMAD.MOV.U32 R15, RZ, RZ, R21 ;  /* 0x000000ffff0f7224 */ /* 0x000fe400078e0015 */
[----:B-12---:R-:W-:Y:S05]  /*3d90*/  CALL.REL.NOINC `($__internal_23_$__cuda_sm20_dsqrt_rn_f64_mediumpath_v1) ;  /* 0x0000cb0000007944 */ /* 0x006fea0003c00000 */
[----:B------:R-:W-:Y:S02]  /*3da0*/  IMAD.MOV.U32 R24, RZ, RZ, R0 ;  /* 0x000000ffff187224 */ /* 0x000fe400078e0000 */
[----:B------:R-:W-:Y:S02]  /*3db0*/  IMAD.MOV.U32 R25, RZ, RZ, R9 ;  /* 0x000000ffff197224 */ /* 0x000fe400078e0009 */
.L_x_11742:
[----:B------:R-:W-:Y:S05]  /*3dc0*/  BSYNC B4 ;  /* 0x0000000000047941 */ /* 0x000fea0003800000 */
.L_x_11741:
[----:B------:R-:W-:Y:S01]  /*3dd0*/  PLOP3.LUT P0, PT, PT, PT, PT, 0x80, 0x0 ;  /* 0x000000000000781c */ /* 0x000fe20003f0f070 */
[----:B------:R-:W-:Y:S07]  /*3de0*/  BRA `(.L_x_11728) ;  /* 0x0000096000007947 */ /* 0x000fee0003800000 */
.L_x_11730:
        /* <DEDUP_REMOVED lines=25> */
[----:B-1----:R-:W-:Y:S05]  /*3f80*/  CALL.REL.NOINC `($__internal_23_$__cuda_sm20_dsqrt_rn_f64_mediumpath_v1) ;  /* 0x0000c91000007944 */ /* 0x002fea0003c00000 */
[----:B------:R-:W-:Y:S02]  /*3f90*/  IMAD.MOV.U32 R24, RZ, RZ, R0 ;  /* 0x000000ffff187224 */ /* 0x000fe400078e0000 */
[----:B------:R-:W-:Y:S02]  /*3fa0*/  IMAD.MOV.U32 R25, RZ, RZ, R9 ;  /* 0x000000ffff197224 */ /* 0x000fe400078e0009 */
.L_x_11745:
[----:B------:R-:W-:Y:S05]  /*3fb0*/  BSYNC B4 ;  /* 0x0000000000047941 */ /* 0x000fea0003800000 */
.L_x_11744:
[----:B------:R-:W-:Y:S01]  /*3fc0*/  PLOP3.LUT P0, PT, PT, PT, PT, 0x80, 0x0 ;  /* 0x000000000000781c */ /* 0x000fe20003f0f070 */
[----:B------:R-:W-:Y:S07]  /*3fd0*/  BRA `(.L_x_11728) ;  /* 0x0000077000007947 */ /* 0x000fee0003800000 */
.L_x_11743:
[----:B------:R-:W0:Y:S01]  /*3fe0*/  DMUL R18, R2, R16 ;  /* 0x0000001002127228 */ /* 0x000e220000000000 */
[----:B------:R-:W-:Y:S01]  /*3ff0*/  IMAD.MOV.U32 R8, RZ, RZ, 0x0 ;  /* 0x00000000ff087424 */ /* 0x000fe200078e00ff */
[----:B------:R-:W-:Y:S01]  /*4000*/  BSSY B4, `(.L_x_11746) ;  /* 0x000001b000047945 */ /* 0x000fe20003800000 */
[----:B------:R-:W-:-:S03]  /*4010*/  IMAD.MOV.U32 R9, RZ, RZ, 0x3fd80000 ;  /* 0x3fd80000ff097424 */ /* 0x000fc600078e00ff */
[----:B0-----:R-:W0:Y:S04]  /*4020*/  MUFU.RSQ64H R15, R19 ;  /* 0x00000013000f7308 */ /* 0x001e280000001c00 */
[----:B------:R-:W-:-:S04]  /*4030*/  IADD3 R14, R19, -0x3500000, RZ ;  /* 0xfcb00000130e7810 */ /* 0x000fc80007ffe0ff */
[----:B------:R-:W-:Y:S02]  /*4040*/  ISETP.GE.U32.AND P0, PT, R14, 0x7ca00000, PT ;  /* 0x7ca000000e00780c */ /* 0x000fe40003f06070 */
[----:B0-----:R-:W0:-:S06]  /*4050*/  DMUL R2, R14, R14 ;  /* 0x0000000e0e027228 */ /* 0x001e0c0000000000 */
[----:B0-----:R-:W0:-:S06]  /*4060*/  DFMA R2, R18, -R2, 1 ;  /* 0x3ff000001202742b */ /* 0x001e0c0000000802 */
[----:B0-----:R-:W-:-:S04]  /*4070*/  DFMA R8, R2, R8, 0.5 ;  /* 0x3fe000000208742b */ /* 0x001fc80000000008 */
[----:B------:R-:W0:-:S06]  /*4080*/  DMUL R2, R14, R2 ;  /* 0x000000020e027228 */ /* 0x000e0c0000000000 */
[----:B0-----:R-:W0:-:S04]  /*4090*/  DFMA R8, R8, R2, R14 ;  /* 0x000000020808722b */ /* 0x001e08000000000e */
[----:B------:R-:W1:-:S04]  /*40a0*/  DMUL R2, R32, 8.11296384146066816958e+31 ;  /* 0x4690000020027828 */ /* 0x000e480000000000 */
[----:B0-----:R-:W0:Y:S02]  /*40b0*/  DMUL R10, R18, R8 ;  /* 0x00000008120a7228 */ /* 0x001e240000000000 */
[----:B------:R-:W-:Y:S01]  /*40c0*/  IADD3 R13, R9, -0x100000, RZ ;  /* 0xfff00000090d7810 */ /* 0x000fe20007ffe0ff */
[----:B------:R-:W-:Y:S01]  /*40d0*/  IMAD.MOV.U32 R12, RZ, RZ, R8 ;  /* 0x000000ffff0c7224 */ /* 0x000fe200078e0008 */
[----:B-1----:R-:W-:-:S04]  /*40e0*/  DMUL R2, R36, R2 ;  /* 0x0000000224027228 */ /* 0x002fc80000000000 */
[----:B0-----:R-:W0:-:S06]  /*40f0*/  DFMA R16, R10, -R10, R18 ;  /* 0x8000000a0a10722b */ /* 0x001e0c0000000012 */
[----:B0-----:R0:W1:Y:S01]  /*4100*/  DFMA R20, R16, R12, R10 ;  /* 0x0000000c1014722b */ /* 0x001062000000000a */
[----:B------:R-:W-:Y:S05]  /*4110*/  @!P0 BRA `(.L_x_11747) ;  /* 0x0000009000008947 */ /* 0x000fea0003800000 */
[----:B------:R-:W-:Y:S01]  /*4120*/  IMAD.MOV.U32 R0, RZ, RZ, R8 ;  /* 0x000000ffff007224 */ /* 0x000fe200078e0008 */
[----:B------:R-:W-:Y:S01]  /*4130*/  MOV R15, R19 ;  /* 0x00000013000f7202 */ /* 0x000fe20000000f00 */
[----:B-1----:R-:W-:Y:S01]  /*4140*/  IMAD.MOV.U32 R20, RZ, RZ, R18 ;  /* 0x000000ffff147224 */ /* 0x002fe200078e0012 */
[----:B------:R-:W-:Y:S01]  /*4150*/  MOV R8, 0x4190 ;  /* 0x0000419000087802 */ /* 0x000fe20000000f00 */
[----:B0-----:R-:W-:Y:S02]  /*4160*/  IMAD.MOV.U32 R12, RZ, RZ, R16 ;  /* 0x000000ffff0c7224 */ /* 0x001fe400078e0010 */
[----:B------:R-:W-:Y:S02]  /*4170*/  IMAD.MOV.U32 R9, RZ, RZ, R17 ;  /* 0x000000ffff097224 */ /* 0x000fe400078e0011 */
[----:B------:R-:W-:Y:S05]  /*4180*/  CALL.REL.NOINC `($__internal_23_$__cuda_sm20_dsqrt_rn_f64_mediumpath_v1) ;  /* 0x0000c71000007944 */ /* 0x000fea0003c00000 */
[----:B------:R-:W-:Y:S02]  /*4190*/  IMAD.MOV.U32 R20, RZ, RZ, R0 ;  /* 0x000000ffff147224 */ /* 0x000fe400078e0000 */
[----:B------:R-:W-:Y:S02]  /*41a0*/  IMAD.MOV.U32 R21, RZ, RZ, R9 ;  /* 0x000000ffff157224 */ /* 0x000fe400078e0009 */
.L_x_11747:
[----:B------:R-:W-:Y:S05]  /*41b0*/  BSYNC B4 ;  /* 0x0000000000047941 */ /* 0x000fea0003800000 */
.L_x_11746:
        /* <DEDUP_REMOVED lines=19> */
.L_x_11749:
[----:B------:R-:W-:Y:S05]  /*42f0*/  BSYNC B4 ;  /* 0x0000000000047941 */ /* 0x000fea0003800000 */
.L_x_11748:
[----:B------:R-:W0:Y:S01]  /*4300*/  DMUL R36, R36, 8.11296384146066816958e+31 ;  /* 0x4690000024247828 */ /* 0x000e220000000000 */
[----:B------:R-:W-:Y:S01]  /*4310*/  PLOP3.LUT P0, PT, PT, PT, PT, 0x80, 0x0 ;  /* 0x000000000000781c */ /* 0x000fe20003f0f070 */
[----:B------:R-:W-:Y:S01]  /*4320*/  IMAD.MOV.U32 R25, RZ, RZ, R9 ;  /* 0x000000ffff197224 */ /* 0x000fe200078e0009 */
[----:B------:R-:W-:Y:S01]  /*4330*/  MOV R24, R8 ;  /* 0x0000000800187202 */ /* 0x000fe20000000f00 */
[----:B------:R-:W-:Y:S05]  /*4340*/  BRA `(.L_x_11728) ;  /* 0x0000040000007947 */ /* 0x000fea0003800000 */
.L_x_11729:
        /* <DEDUP_REMOVED lines=18> */
[----:B0-----:R-:W-:Y:S01]  /*4470*/  MOV R12, R16 ;  /* 0x00000010000c7202 */ /* 0x001fe20000000f00 */
[----:B------:R-:W-:Y:S01]  /*4480*/  IMAD.MOV.U32 R20, RZ, RZ, R32 ;  /* 0x000000ffff147224 */ /* 0x000fe200078e0020 */
[----:B------:R-:W-:Y:S01]  /*4490*/  MOV R8, 0x44d0 ;  /* 0x000044d000087802 */ /* 0x000fe20000000f00 */
[----:B------:R-:W-:Y:S02]  /*44a0*/  IMAD.MOV.U32 R15, RZ, RZ, R33 ;  /* 0x000000ffff0f7224 */ /* 0x000fe400078e0021 */
[----:B------:R-:W-:Y:S02]  /*44b0*/  IMAD.MOV.U32 R9, RZ, RZ, R17 ;  /* 0x000000ffff097224 */ /* 0x000fe400078e0011 */
[----:B-1----:R-:W-:Y:S05]  /*44c0*/  CALL.REL.NOINC `($__internal_23_$__cuda_sm20_dsqrt_rn_f64_mediumpath_v1) ;  /* 0x0000c3d000007944 */ /* 0x002fea0003c00000 */
[----:B------:R-:W-:Y:S02]  /*44d0*/  IMAD.MOV.U32 R2, RZ, RZ, R0 ;  /* 0x000000ffff027224 */ /* 0x000fe400078e0000 */
[----:B------:R-:W-:Y:S02]  /*44e0*/  IMAD.MOV.U32 R3, RZ, RZ, R9 ;  /* 0x000000ffff037224 */ /* 0x000fe400078e0009 */
.L_x_11751:
[----:B------:R-:W-:Y:S05]  /*44f0*/  BSYNC B4 ;  /* 0x0000000000047941 */ /* 0x000fea0003800000 */
.L_x_11750:
[----:B------:R-:W2:Y:S01]  /*4500*/  DADD R20, R24, 1 ;  /* 0x3ff0000018147429 */ /* 0x000ea20000000000 */
[----:B0-----:R-:W-:Y:S01]  /*4510*/  IMAD.MOV.U32 R10, RZ, RZ, 0x0 ;  /* 0x00000000ff0a7424 */ /* 0x001fe200078e00ff */
[----:B------:R-:W-:Y:S01]  /*4520*/  BSSY B4, `(.L_x_11752) ;  /* 0x000001c000047945 */ /* 0x000fe20003800000 */
[----:B------:R-:W-:Y:S01]  /*4530*/  IMAD.MOV.U32 R11, RZ, RZ, 0x3fd80000 ;  /* 0x3fd80000ff0b7424 */ /* 0x000fe200078e00ff */
[----:B------:R-:W-:Y:S01]  /*4540*/  MOV R37, 0x3ff00000 ;  /* 0x3ff0000000257802 */ /* 0x000fe20000000f00 */
[----:B------:R-:W-:Y:S01]  /*4550*/  IMAD.MOV.U32 R36, RZ, RZ, 0x0 ;  /* 0x00000000ff247424 */ /* 0x000fe200078e00ff */
[----:B--2---:R-:W0:-:S06]  /*4560*/  DMUL R20, R20, 0.5 ;  /* 0x3fe0000014147828 */ /* 0x004e0c0000000000 */
        /* <DEDUP_REMOVED lines=14> */
[----:B------:R-:W-:Y:S01]  /*4650*/  IMAD.MOV.U32 R0, RZ, RZ, R10 ;  /* 0x000000ffff007224 */ /* 0x000fe200078e000a */
[----:B--2---:R-:W-:Y:S01]  /*4660*/  MOV R8, 0x46d0 ;  /* 0x000046d000087802 */ /* 0x004fe20000000f00 */
[----:B------:R-:W-:Y:S02]  /*4670*/  IMAD.MOV.U32 R15, RZ, RZ, R21 ;  /* 0x000000ffff0f7224 */ /* 0x000fe400078e0015 */
[----:B0-----:R-:W-:Y:S02]  /*4680*/  IMAD.MOV.U32 R12, RZ, RZ, R18 ;  /* 0x000000ffff0c7224 */ /* 0x001fe400078e0012 */
[----:B------:R-:W-:Y:S02]  /*4690*/  IMAD.MOV.U32 R9, RZ, RZ, R19 ;  /* 0x000000ffff097224 */ /* 0x000fe400078e0013 */
[----:B------:R-:W-:Y:S02]  /*46a0*/  IMAD.MOV.U32 R10, RZ, RZ, R16 ;  /* 0x000000ffff0a7224 */ /* 0x000fe400078e0010 */
[----:B------:R-:W-:-:S02]  /*46b0*/  IMAD.MOV.U32 R11, RZ, RZ, R17 ;  /* 0x000000ffff0b7224 */ /* 0x000fc400078e0011 */
[----:B-1----:R-:W-:Y:S05]  /*46c0*/  CALL.REL.NOINC `($__internal_23_$__cuda_sm20_dsqrt_rn_f64_mediumpath_v1) ;  /* 0x0000c1d000007944 */ /* 0x002fea0003c00000 */
[----:B------:R-:W-:Y:S02]  /*46d0*/  IMAD.MOV.U32 R8, RZ, RZ, R0 ;  /* 0x000000ffff087224 */ /* 0x000fe400078e0000 */
.L_x_11753:
[----:B------:R-:W-:Y:S05]  /*46e0*/  BSYNC B4 ;  /* 0x0000000000047941 */ /* 0x000fea0003800000 */
.L_x_11752:
[----:B-12---:R1:W2:Y:S01]  /*46f0*/  DMUL R24, R8, R2 ;  /* 0x0000000208187228 */ /* 0x0062a20000000000 */
[----:B------:R-:W-:Y:S01]  /*4700*/  PLOP3.LUT P0, PT, PT, PT, PT, 0x80, 0x0 ;  /* 0x000000000000781c */ /* 0x000fe20003f0f070 */
[----:B------:R-:W-:Y:S07]  /*4710*/  BRA `(.L_x_11728) ;  /* 0x0000003000007947 */ /* 0x000fee0003800000 */
.L_x_11725:
[----:B------:R-:W2:Y:S01]  /*4720*/  DMUL R24, R24, 9.00719925474099200000e+15 ;  /* 0x4340000018187828 */ /* 0x000ea20000000000 */
[----:B------:R-:W-:-:S03]  /*4730*/  PLOP3.LUT P0, PT, PT, PT, PT, 0x80, 0x0 ;  /* 0x000000000000781c */ /* 0x000fc60003f0f070 */
[----:B------:R-:W3:-:S06]  /*4740*/  DMUL R36, R36, 9.00719925474099200000e+15 ;  /* 0x4340000024247828 */ /* 0x000ecc0000000000 */
.L_x_11728:
[----:B012---:R-:W-:Y:S05]  /*4750*/  BSYNC B3 ;  /* 0x0000000000037941 */ /* 0x007fea0003800000 */
.L_x_11724:
[----:B------:R-:W-:Y:S01]  /*4760*/  BSSY B3, `(.L_x_11754) ;  /* 0x0000135000037945 */ /* 0x000fe20003800000 */
[----:B------:R-:W-:Y:S05]  /*4770*/  @P0 BRA `(.L_x_11755) ;  /* 0x000008f000000947 */ /* 0x000fea0003800000 */
[----:B------:R-:W-:-:S13]  /*4780*/  ISETP.GT.AND P0, PT, R5, -0x1, PT ;  /* 0xffffffff0500780c */ /* 0x000fda0003f04270 */
[----:B------:R-:W-:Y:S05]  /*4790*/  @P0 BRA `(.L_x_11756) ;  /* 0x0000047000000947 */ /* 0x000fea0003800000 */
[----:B------:R-:W0:-:S04]  /*47a0*/  DADD R2, -RZ, |R26| ;  /* 0x00000000ff027229 */ /* 0x000e08000000051a */
[----:B------:R1:W2:-:S06]  /*47b0*/  DADD R4, -RZ, -R26 ;  /* 0x00000000ff047229 */ /* 0x00028c000000091a */
[----:B0-----:R-:W-:-:S13]  /*47c0*/  ISETP.GE.AND P0, PT, R3, 0x3fe26666, PT ;  /* 0x3fe266660300780c */ /* 0x001fda0003f06270 */
[----:B------:R-:W-:Y:S05]  /*47d0*/  @!P0 BRA `(.L_x_11757) ;  /* 0x000002c000008947 */ /* 0x000fea0003800000 */
[----:B-12---:R-:W0:Y:S01]  /*47e0*/  DADD R8, -|R26|, 1 ;  /* 0x3ff000001a087429 */ /* 0x006e220000000300 */
[----:B------:R-:W-:Y:S09]  /*47f0*/  BSSY B0, `(.L_x_11758) ;  /* 0x0000023000007945 */ /* 0x000ff20003800000 */
[----:B0-----:R-:W-:-:S13]  /*4800*/  ISETP.GE.AND P0, PT, R9, 0x1, PT ;  /* 0x000000010900780c */ /* 0x001fda0003f06270 */
[----:B------:R-:W-:Y:S05]  /*4810*/  @!P0 BRA `(.L_x_11759) ;  /* 0x000001f000008947 */ /* 0x000fea0003800000 */
[----:B------:R-:W-:Y:S01]  /*4820*/  MOV R2, 0x71155f70 ;  /* 0x71155f7000027802 */ /* 0x000fe20000000f00 */
        /* <DEDUP_REMOVED lines=30> */
.L_x_11759:
[----:B------:R0:W1:-:S06]  /*4a10*/  DMUL R2, RZ, |R26| ;  /* 0x4000001aff027228 */ /* 0x00004c0000000000 */
.L_x_11760:
[----:B------:R-:W-:Y:S05]  /*4a20*/  BSYNC B0 ;  /* 0x0000000000007941 */ /* 0x000fea0003800000 */
.L_x_11758:
[----:B------:R-:W-:Y:S02]  /*4a30*/  ISETP.GT.AND P0, PT, R9, -0x1, PT ;  /* 0xffffffff0900780c */ /* 0x000fe40003f04270 */
[----:B------:R-:W-:-:S11]  /*4a40*/  ISETP.GT.AND P1, PT, R5, -0x1, PT ;  /* 0xffffffff0500780c */ /* 0x000fd60003f24270 */
[----:B-1----:R-:W1:Y:S02]  /*4a50*/  @!P0 DMUL R2, R2, +INF ;  /* 0x7ff0000002028828 */ /* 0x002e640000000000 */
[----:B------:R-:W-:Y:S05]  /*4a60*/  @P1 BRA `(.L_x_11761) ;  /* 0x0000104000001947 */ /* 0x000fea0003800000 */
[----:B-1----:R-:W1:-:S06]  /*4a70*/  DADD R2, R2, c[0x2][0x100] ;  /* 0x0080400002027629 */ /* 0x002e4c0000000000 */
[----:B-1----:R-:W1:Y:S01]  /*4a80*/  DADD R2, -R2, c[0x2][0x108] ;  /* 0x0080420002027629 */ /* 0x002e620000000100 */
[----:B------:R-:W-:Y:S05]  /*4a90*/  BRA `(.L_x_11761) ;  /* 0x0000101000007947 */ /* 0x000fea0003800000 */
.L_x_11757:
        /* <DEDUP_REMOVED lines=23> */
.L_x_11756:
[----:B------:R-:W0:-:S10]  /*4c10*/  DADD R2, -RZ, |R26| ;  /* 0x00000000ff027229 */ /* 0x000e14000000051a */
[----:B0-----:R-:W-:-:S13]  /*4c20*/  ISETP.GE.AND P0, PT, R3, 0x3fe26666, PT ;  /* 0x3fe266660300780c */ /* 0x001fda0003f06270 */
[----:B------:R-:W-:Y:S05]  /*4c30*/  @!P0 BRA `(.L_x_11762) ;  /* 0x000002c000008947 */ /* 0x000fea0003800000 */
[----:B------:R-:W0:Y:S01]  /*4c40*/  DADD R4, -|R26|, 1 ;  /* 0x3ff000001a047429 */ /* 0x000e220000000300 */
[----:B------:R-:W-:Y:S09]  /*4c50*/  BSSY B0, `(.L_x_11763) ;  /* 0x0000023000007945 */ /* 0x000ff20003800000 */
[----:B0-----:R-:W-:-:S13]  /*4c60*/  ISETP.GE.AND P0, PT, R5, 0x1, PT ;  /* 0x000000010500780c */ /* 0x001fda0003f06270 */
[----:B------:R-:W-:Y:S05]  /*4c70*/  @!P0 BRA `(.L_x_11764) ;  /* 0x000001f000008947 */ /* 0x000fea0003800000 */
[----:B------:R-:W-:Y:S01]  /*4c80*/  IMAD.MOV.U32 R2, RZ, RZ, 0x71155f70 ;  /* 0x71155f70ff027424 */ /* 0x000fe200078e00ff */
[----:B------:R-:W-:-:S06]  /*4c90*/  MOV R3, 0x3ec715b3 ;  /* 0x3ec715b300037802 */ /* 0x000fcc0000000f00 */
        /* <DEDUP_REMOVED lines=29> */
.L_x_11764:
[----:B------:R0:W1:-:S06]  /*4e70*/  DMUL R2, RZ, |R26| ;  /* 0x4000001aff027228 */ /* 0x00004c0000000000 */
.L_x_11765:
[----:B------:R-:W-:Y:S05]  /*4e80*/  BSYNC B0 ;  /* 0x0000000000007941 */ /* 0x000fea0003800000 */
.L_x_11763:
[----:B------:R-:W-:Y:S02]  /*4e90*/  ISETP.GT.AND P0, PT, R5, -0x1, PT ;  /* 0xffffffff0500780c */ /* 0x000fe40003f04270 */
[----:B------:R-:W-:-:S11]  /*4ea0*/  ISETP.GT.AND P1, PT, R27, -0x1, PT ;  /* 0xffffffff1b00780c */ /* 0x000fd60003f24270 */
[----:B-1----:R-:W1:Y:S02]  /*4eb0*/  @!P0 DMUL R2, R2, +INF ;  /* 0x7ff0000002028828 */ /* 0x002e640000000000 */
[----:B------:R-:W-:Y:S05]  /*4ec0*/  @P1 BRA `(.L_x_11761) ;  /* 0x00000be000001947 */ /* 0x000fea0003800000 */
[----:B-1----:R-:W1:-:S06]  /*4ed0*/  DADD R2, R2, c[0x2][0x100] ;  /* 0x0080400002027629 */ /* 0x002e4c0000000000 */
[----:B-1----:R-:W1:Y:S01]  /*4ee0*/  DADD R2, -R2, c[0x2][0x108] ;  /* 0x0080420002027629 */ /* 0x002e620000000100 */
[----:B------:R-:W-:Y:S05]  /*4ef0*/  BRA `(.L_x_11761) ;  /* 0x00000bb000007947 */ /* 0x000fea0003800000 */
.L_x_11762:
        /* <DEDUP_REMOVED lines=23> */
.L_x_11755:
[----:B------:R-:W-:-:S13]  /*5070*/  ISETP.GT.AND P0, PT, R5, -0x1, PT ;  /* 0xffffffff0500780c */ /* 0x000fda0003f04270 */
[----:B------:R-:W-:Y:S05]  /*5080*/  @P0 BRA `(.L_x_11766) ;  /* 0x0000052000000947 */ /* 0x000fea0003800000 */
[----:B------:R-:W-:Y:S01]  /*5090*/  DADD R10, -RZ, |R24| ;  /* 0x00000000ff0a7229 */ /* 0x000fe20000000518 */
[----:B------:R-:W-:Y:S01]  /*50a0*/  IMAD.MOV.U32 R2, RZ, RZ, 0x1 ;  /* 0x00000001ff027424 */ /* 0x000fe200078e00ff */
[----:B------:R-:W-:Y:S02]  /*50b0*/  BSSY B4, `(.L_x_11767) ;  /* 0x000001b000047945 */ /* 0x000fe40003800000 */
[----:B---3--:R-:W-:-:S04]  /*50c0*/  DADD R12, -RZ, |R36| ;  /* 0x00000000ff0c7229 */ /* 0x008fc80000000524 */
        /* <DEDUP_REMOVED lines=15> */
[----:B------:R1:W2:-:S06]  /*51c0*/  DADD R2, -RZ, -R36 ;  /* 0x00000000ff027229 */ /* 0x00028c0000000924 */
[----:B0-----:R-:W-:-:S05]  /*51d0*/  FFMA R0, RZ, R5, R9 ;  /* 0x00000005ff007223 */ /* 0x001fca0000000009 */
[----:B------:R-:W-:-:S13]  /*51e0*/  FSETP.GT.AND P0, PT, |R0|, 1.469367938527859385e-39, PT ;  /* 0x001000000000780b */ /* 0x000fda0003f04200 */
[----:B------:R-:W-:Y:S05]  /*51f0*/  @P0 BRA P2, `(.L_x_11768) ;  /* 0x0000006000000947 */ /* 0x000fea0001000000 */
[----:B-12---:R-:W-:Y:S01]  /*5200*/  IMAD.MOV.U32 R8, RZ, RZ, R12 ;  /* 0x000000ffff087224 */ /* 0x006fe200078e000c */
[----:B------:R-:W-:Y:S01]  /*5210*/  MOV R9, R13 ;  /* 0x0000000d00097202 */ /* 0x000fe20000000f00 */
[----:B------:R-:W-:Y:S01]  /*5220*/  IMAD.MOV.U32 R20, RZ, RZ, R4 ;  /* 0x000000ffff147224 */ /* 0x000fe200078e0004 */
[----:B------:R-:W-:Y:S01]  /*5230*/  MOV R0, 0x5260 ;  /* 0x0000526000007802 */ /* 0x000fe20000000f00 */
[----:B------:R-:W-:Y:S02]  /*5240*/  IMAD.MOV.U32 R21, RZ, RZ, R5 ;  /* 0x000000ffff157224 */ /* 0x000fe400078e0005 */
[----:B------:R-:W-:Y:S05]  /*5250*/  CALL.REL.NOINC `($__internal_22_$__cuda_sm20_div_rn_f64_full) ;  /* 0x0000aff000007944 */ /* 0x000fea0003c00000 */
.L_x_11768:
[----:B-12---:R-:W-:Y:S05]  /*5260*/  BSYNC B4 ;  /* 0x0000000000047941 */ /* 0x006fea0003800000 */
.L_x_11767:
        /* <DEDUP_REMOVED lines=43> */
.L_x_11770:
[----:B------:R-:W-:Y:S02]  /*5520*/  FSEL R2, RZ, 3.37028055040000000000e+12, P2 ;  /* 0x54442d18ff027808 */ /* 0x000fe40001000000 */
[----:B------:R-:W-:Y:S02]  /*5530*/  FSEL R3, RZ, 2.1426990032196044922, P2 ;  /* 0x400921fbff037808 */ /* 0x000fe40001000000 */
.L_x_11771:
[----:B------:R-:W-:Y:S05]  /*5540*/  BSYNC B0 ;  /* 0x0000000000007941 */ /* 0x000fea0003800000 */
.L_x_11769:
[----:B------:R0:W1:Y:S02]  /*5550*/  DADD R36, |R24|, |R36| ;  /* 0x0000000018247229 */ /* 0x0000640000000624 */
[----:B0-----:R-:W-:-:S04]  /*5560*/  LOP3.LUT R25, R3, 0x80000000, R25, 0xb8, !PT ;  /* 0x8000000003197812 */ /* 0x001fc800078eb819 */
[----:B-1----:R-:W0:-:S06]  /*5570*/  DSETP.GTU.AND P0, PT, |R36|, +INF , PT ;  /* 0x7ff000002400742a */ /* 0x002e0c0003f0c200 */
[----:B0-----:R-:W-:Y:S02]  /*5580*/  FSEL R2, R36, R2, P0 ;  /* 0x0000000224027208 */ /* 0x001fe40000000000 */
[----:B------:R-:W-:Y:S01]  /*5590*/  FSEL R3, R37, R25, P0 ;  /* 0x0000001925037208 */ /* 0x000fe20000000000 */
[----:B------:R-:W-:Y:S05]  /*55a0*/  BRA `(.L_x_11761) ;  /* 0x0000050000007947 */ /* 0x000fea0003800000 */
.L_x_11766:
        /* <DEDUP_REMOVED lines=24> */
[----:B------:R-:W-:Y:S01]  /*5730*/  MOV R0, 0x5770 ;  /* 0x0000577000007802 */ /* 0x000fe20000000f00 */
[----:B------:R-:W-:Y:S02]  /*5740*/  IMAD.MOV.U32 R20, RZ, RZ, R2 ;  /* 0x000000ffff147224 */ /* 0x000fe400078e0002 */
[----:B------:R-:W-:Y:S02]  /*5750*/  IMAD.MOV.U32 R21, RZ, RZ, R3 ;  /* 0x000000ffff157224 */ /* 0x000fe400078e0003 */
[----:B------:R-:W-:Y:S05]  /*5760*/  CALL.REL.NOINC `($__internal_22_$__cuda_sm20_div_rn_f64_full) ;  /* 0x0000aae000007944 */ /* 0x000fea0003c00000 */
.L_x_11773:
[----:B------:R-:W-:Y:S05]  /*5770*/  BSYNC B4 ;  /* 0x0000000000047941 */ /* 0x000fea0003800000 */
.L_x_11772:
        /* <DEDUP_REMOVED lines=43> */
.L_x_11775:
[----:B------:R-:W-:Y:S02]  /*5a30*/  FSEL R2, RZ, 3.37028055040000000000e+12, P0 ;  /* 0x54442d18ff027808 */ /* 0x000fe40000000000 */
[----:B------:R-:W-:Y:S02]  /*5a40*/  FSEL R3, RZ, 2.1426990032196044922, P0 ;  /* 0x400921fbff037808 */ /* 0x000fe40000000000 */
.L_x_11776:
[----:B------:R-:W-:Y:S05]  /*5a50*/  BSYNC B0 ;  /* 0x0000000000007941 */ /* 0x000fea0003800000 */
.L_x_11774:
[----:B------:R0:W1:Y:S02]  /*5a60*/  DADD R36, |R24|, |R36| ;  /* 0x0000000018247229 */ /* 0x0000640000000624 */
[----:B0-----:R-:W-:-:S04]  /*5a70*/  LOP3.LUT R25, R3, 0x80000000, R25, 0xb8, !PT ;  /* 0x8000000003197812 */ /* 0x001fc800078eb819 */
[----:B-1----:R-:W0:-:S06]  /*5a80*/  DSETP.GTU.AND P0, PT, |R36|, +INF , PT ;  /* 0x7ff000002400742a */ /* 0x002e0c0003f0c200 */
[----:B0-----:R-:W-:Y:S02]  /*5a90*/  FSEL R2, R36, R2, P0 ;  /* 0x0000000224027208 */ /* 0x001fe40000000000 */
[----:B------:R-:W-:Y:S02]  /*5aa0*/  FSEL R3, R37, R25, P0 ;  /* 0x0000001925037208 */ /* 0x000fe40000000000 */
.L_x_11761:
[----:B01----:R-:W-:Y:S05]  /*5ab0*/  BSYNC B3 ;  /* 0x0000000000037941 */ /* 0x003fea0003800000 */
.L_x_11754:
[----:B------:R-:W0:Y:S01]  /*5ac0*/  DADD R4, -RZ, -R30 ;  /* 0x00000000ff047229 */ /* 0x000e22000000091e */
[----:B------:R-:W-:-:S04]  /*5ad0*/  SHF.R.U32.HI R0, RZ, 0x1f, R7 ;  /* 0x0000001fff007819 */ /* 0x000fc80000011607 */
[----:B------:R-:W-:-:S05]  /*5ae0*/  ISETP.NE.AND P0, PT, R0, RZ, PT ;  /* 0x000000ff0000720c */ /* 0x000fca0003f05270 */
[----:B0-----:R-:W-:Y:S02]  /*5af0*/  FSEL R8, R4, R30, !P0 ;  /* 0x0000001e04087208 */ /* 0x001fe40004000000 */
[----:B------:R-:W-:Y:S01]  /*5b00*/  FSEL R9, R5, R31, !P0 ;  /* 0x0000001f05097208 */ /* 0x000fe20004000000 */
[----:B------:R-:W-:Y:S05]  /*5b10*/  BRA `(.L_x_11777) ;  /* 0x0000250000007947 */ /* 0x000fea0003800000 */
.L_x_11689:
[----:B-1----:R-:W2:Y:S01]  /*5b20*/  LDL.64 R2, [R1+0x8] ;  /* 0x0000080001027983 */ /* 0x002ea20000100a00 */
[----:B------:R-:W-:-:S04]  /*5b30*/  DADD R8, -RZ, -R6 ;  /* 0x00000000ff087229 */ /* 0x000fc80000000906 */
[----:B--2---:R-:W0:-:S06]  /*5b40*/  DADD R2, -R4, R2 ;  /* 0x0000000004027229 */ /* 0x004e0c0000000102 */
[----:B0-----:R-:W0:Y:S01]  /*5b50*/  DADD R2, R2, c[0x2][0x178] ;  /* 0x00805e0002027629 */ /* 0x001e220000000000 */
[----:B------:R-:W-:Y:S05]  /*5b60*/  BRA `(.L_x_11777) ;  /* 0x000024b000007947 */ /* 0x000fea0003800000 */
.L_x_11688:
[----:B------:R0:W1:Y:S01]  /*5b70*/  DADD R8, -RZ, -R6 ;  /* 0x00000000ff087229 */ /* 0x0000620000000906 */
[----:B------:R-:W-:Y:S01]  /*5b80*/  CS2R R2, SRZ ;  /* 0x0000000000027805 */ /* 0x000fe2000001ff00 */
[----:B------:R-:W-:Y:S05]  /*5b90*/  BRA `(.L_x_11777) ;  /* 0x0000248000007947 */ /* 0x000fea0003800000 */
.L_x_11687:
[----:B------:R-:W0:Y:S01]  /*5ba0*/  DSETP.GEU.AND P1, PT, R36, R32, PT ;  /* 0x000000202400722a */ /* 0x000e220003f2e000 */
[----:B------:R-:W-:Y:S01]  /*5bb0*/  BSSY B3, `(.L_x_11778) ;  /* 0x000022c000037945 */ /* 0x000fe20003800000 */
[----:B------:R-:W-:-:S04]  /*5bc0*/  SHF.R.U32.HI R2, RZ, 0x1f, R7 ;  /* 0x0000001fff027819 */ /* 0x000fc80000011607 */
[----:B0-----:R-:W-:Y:S02]  /*5bd0*/  FSEL R18, R32, R36, !P1 ;  /* 0x0000002420127208 */ /* 0x001fe40004800000 */
[----:B------:R-:W-:Y:S02]  /*5be0*/  FSEL R19, R33, R37, !P1 ;  /* 0x0000002521137208 */ /* 0x000fe40004800000 */
        /* <DEDUP_REMOVED lines=9> */
[----:B------:R-:W-:Y:S01]  /*5c80*/  MOV R14, 0x1 ;  /* 0x00000001000e7802 */ /* 0x000fe20000000f00 */
[----:B------:R-:W-:Y:S01]  /*5c90*/  BSSY B0, `(.L_x_11781) ;  /* 0x0000049000007945 */ /* 0x000fe20003800000 */
[----:B------:R-:W-:Y:S02]  /*5ca0*/  FSETP.GEU.AND P5, PT, |R17|, 6.5827683646048100446e-37, PT ;  /* 0x036000001100780b */ /* 0x000fe40003fae200 */
[----:B0-----:R-:W0:-:S10]  /*5cb0*/  DFMA R12, R18, R18, R8 ;  /* 0x00000012120c722b */ /* 0x001e140000000008 */
[----:B0-----:R-:W-:Y:S01]  /*5cc0*/  ISETP.GT.AND P0, PT, R13, 0xfffff, PT ;  /* 0x000fffff0d00780c */ /* 0x001fe20003f04270 */
[----:B-1----:R-:W0:Y:S01]  /*5cd0*/  DFMA R8, -R18, R14, 1 ;  /* 0x3ff000001208742b */ /* 0x002e22000000010e */
[----:B------:R-:W-:Y:S02]  /*5ce0*/  IMAD.MOV.U32 R10, RZ, RZ, R12 ;  /* 0x000000ffff0a7224 */ /* 0x000fe400078e000c */
[--C-:B------:R-:W-:Y:S02]  /*5cf0*/  IMAD.MOV.U32 R11, RZ, RZ, R13.reuse ;  /* 0x000000ffff0b7224 */ /* 0x100fe400078e000d */
[----:B------:R-:W-:Y:S01]  /*5d00*/  IMAD.MOV.U32 R3, RZ, RZ, R13 ;  /* 0x000000ffff037224 */ /* 0x000fe200078e000d */
[----:B0-----:R-:W0:-:S06]  /*5d10*/  DFMA R8, R8, R8, R8 ;  /* 0x000000080808722b */ /* 0x001e0c0000000008 */
[----:B------:R-:W-:-:S04]  /*5d20*/  @!P0 DMUL R10, R10, 1.80143985094819840000e+16 ;  /* 0x435000000a0a8828 */ /* 0x000fc80000000000 */
[----:B0-----:R-:W0:-:S06]  /*5d30*/  DFMA R8, R14, R8, R14 ;  /* 0x000000080e08722b */ /* 0x001e0c000000000e */
[----:B0-----:R-:W0:Y:S01]  /*5d40*/  DFMA R14, -R18, R8, 1 ;  /* 0x3ff00000120e742b */ /* 0x001e220000000108 */
[----:B------:R-:W-:Y:S01]  /*5d50*/  @!P0 IMAD.MOV.U32 R3, RZ, RZ, R11 ;  /* 0x000000ffff038224 */ /* 0x000fe200078e000b */
[----:B------:R-:W-:-:S04]  /*5d60*/  @!P0 MOV R12, R10 ;  /* 0x0000000a000c8202 */ /* 0x000fc80000000f00 */
        /* <DEDUP_REMOVED lines=18> */
[----:B------:R-:W-:Y:S01]  /*5e90*/  IMAD.MOV.U32 R24, RZ, RZ, 0x3ae80f1e ;  /* 0x3ae80f1eff187424 */ /* 0x000fe200078e00ff */
[----:B------:R-:W-:Y:S01]  /*5ea0*/  LEA.HI R0, R3, R0, RZ, 0xc ;  /* 0x0000000003007211 */ /* 0x000fe200078f60ff */
[----:B------:R-:W-:Y:S01]  /*5eb0*/  IMAD.MOV.U32 R25, RZ, RZ, 0x3eb1380b ;  /* 0x3eb1380bff197424 */ /* 0x000fe200078e00ff */
[----:B------:R-:W-:Y:S01]  /*5ec0*/  LOP3.LUT R11, R10, 0x3ff00000, RZ, 0xfc, !PT ;  /* 0x3ff000000a0b7812 */ /* 0x000fe200078efcff */
[----:B------:R-:W-:-:S02]  /*5ed0*/  IMAD.MOV.U32 R10, RZ, RZ, R12 ;  /* 0x000000ffff0a7224 */ /* 0x000fc400078e000c */
[----:B------:R-:W-:Y:S01]  /*5ee0*/  IMAD.MOV.U32 R12, RZ, RZ, RZ ;  /* 0x000000ffff0c7224 */ /* 0x000fe200078e00ff */
        /* <DEDUP_REMOVED lines=35> */
.L_x_11782:
[----:B------:R-:W-:Y:S05]  /*6120*/  BSYNC B0 ;  /* 0x0000000000007941 */ /* 0x000fea0003800000 */
.L_x_11781:
[----:B------:R-:W-:Y:S01]  /*6130*/  BSSY B4, `(.L_x_11783) ;  /* 0x0000008000047945 */ /* 0x000fe20003800000 */
[----:B------:R-:W-:Y:S05]  /*6140*/  @P4 BRA P5, `(.L_x_11784) ;  /* 0x0000006000004947 */ /* 0x000fea0002800000 */
[----:B------:R-:W-:Y:S01]  /*6150*/  MOV R8, R16 ;  /* 0x0000001000087202 */ /* 0x000fe20000000f00 */
[----:B------:R-:W-:Y:S01]  /*6160*/  IMAD.MOV.U32 R9, RZ, RZ, R17 ;  /* 0x000000ffff097224 */ /* 0x000fe200078e0011 */
[----:B------:R-:W-:Y:S01]  /*6170*/  MOV R0, 0x61b0 ;  /* 0x000061b000007802 */ /* 0x000fe20000000f00 */
[----:B------:R-:W-:Y:S02]  /*6180*/  IMAD.MOV.U32 R20, RZ, RZ, R18 ;  /* 0x000000ffff147224 */ /* 0x000fe400078e0012 */
[----:B------:R-:W-:Y:S02]  /*6190*/  IMAD.MOV.U32 R21, RZ, RZ, R19 ;  /* 0x000000ffff157224 */ /* 0x000fe400078e0013 */
[----:B01----:R-:W-:Y:S05]  /*61a0*/  CALL.REL.NOINC `($__internal_22_$__cuda_sm20_div_rn_f64_full) ;  /* 0x0000a0a000007944 */ /* 0x003fea0003c00000 */
.L_x_11784:
[----:B------:R-:W-:Y:S05]  /*61b0*/  BSYNC B4 ;  /* 0x0000000000047941 */ /* 0x000fea0003800000 */
.L_x_11783:
        /* <DEDUP_REMOVED lines=32> */
[----:B------:R-:W2:-:S05]  /*63c0*/  DADD R4, R4, c[0x2][0x178] ;  /* 0x00805e0004047629 */ /* 0x000e8a0000000000 */
[----:B0-----:R-:W-:Y:S02]  /*63d0*/  FSEL R3, R8, R12, !P2 ;  /* 0x0000000c08037208 */ /* 0x001fe40005000000 */
[----:B------:R-:W-:-:S03]  /*63e0*/  FSEL R9, R9, R13, !P2 ;  /* 0x0000000d09097208 */ /* 0x000fc60005000000 */
[----:B--2---:R-:W-:Y:S02]  /*63f0*/  FSEL R4, R4, R3, !P1 ;  /* 0x0000000304047208 */ /* 0x004fe40004800000 */
[----:B------:R-:W-:Y:S01]  /*6400*/  FSEL R5, R5, R9, !P1 ;  /* 0x0000000905057208 */ /* 0x000fe20004800000 */
[----:B------:R-:W-:Y:S05]  /*6410*/  @P0 BRA `(.L_x_11787) ;  /* 0x0000008000000947 */ /* 0x000fea0003800000 */
[----:B------:R-:W-:Y:S02]  /*6420*/  IMAD.MOV.U32 R4, RZ, RZ, 0x7f3321d2 ;  /* 0x7f3321d2ff047424 */ /* 0x000fe400078e00ff */
[----:B------:R-:W-:-:S03]  /*6430*/  IMAD.MOV.U32 R0, RZ, RZ, 0x4002d97c ;  /* 0x4002d97cff007424 */ /* 0x000fc600078e00ff */
[----:B------:R-:W-:Y:S02]  /*6440*/  FSEL R4, R4, 3.37028055040000000000e+12, !P2 ;  /* 0x54442d1804047808 */ /* 0x000fe40005000000 */
[----:B------:R-:W-:Y:S01]  /*6450*/  FSEL R5, R0, 1.8213495016098022461, !P2 ;  /* 0x3fe921fb00057808 */ /* 0x000fe20005000000 */
[----:B------:R-:W-:Y:S05]  /*6460*/  BRA `(.L_x_11787) ;  /* 0x0000003000007947 */ /* 0x000fea0003800000 */
.L_x_11786:
[----:B------:R-:W-:-:S04]  /*6470*/  ISETP.GE.AND P0, PT, R5, RZ, PT ;  /* 0x000000ff0500720c */ /* 0x000fc80003f06270 */
[----:B------:R-:W-:Y:S02]  /*6480*/  FSEL R4, RZ, 3.37028055040000000000e+12, P0 ;  /* 0x54442d18ff047808 */ /* 0x000fe40000000000 */
[----:B------:R-:W-:Y:S02]  /*6490*/  FSEL R5, RZ, 2.1426990032196044922, P0 ;  /* 0x400921fbff057808 */ /* 0x000fe40000000000 */
.L_x_11787:
[----:B------:R-:W-:Y:S05]  /*64a0*/  BSYNC B0 ;  /* 0x0000000000007941 */ /* 0x000fea0003800000 */
.L_x_11785:
[----:B------:R-:W2:Y:S01]  /*64b0*/  DADD R32, R36, R32 ;  /* 0x0000000024207229 */ /* 0x000ea20000000020 */
[----:B------:R-:W-:-:S03]  /*64c0*/  LOP3.LUT R3, R5, 0x80000000, R7, 0xb8, !PT ;  /* 0x8000000005037812 */ /* 0x000fc600078eb807 */
[----:B-1----:R-:W-:-:S04]  /*64d0*/  DMUL R22, R22, 0.5 ;  /* 0x3fe0000016167828 */ /* 0x002fc80000000000 */
[----:B--2---:R-:W1:-:S06]  /*64e0*/  DSETP.GTU.AND P0, PT, |R32|, +INF , PT ;  /* 0x7ff000002000742a */ /* 0x004e4c0003f0c200 */
[----:B-1----:R-:W-:Y:S02]  /*64f0*/  FSEL R4, R32, R4, P0 ;  /* 0x0000000420047208 */ /* 0x002fe40000000000 */
[----:B------:R-:W-:Y:S01]  /*6500*/  FSEL R5, R33, R3, P0 ;  /* 0x0000000321057208 */ /* 0x000fe20000000000 */
[----:B------:R-:W-:Y:S05]  /*6510*/  BRA `(.L_x_11788) ;  /* 0x0000195000007947 */ /* 0x000fea0003800000 */
.L_x_11780:
[CC--:B------:R-:W-:Y:S01]  /*6520*/  ISETP.GT.U32.AND P2, PT, R32.reuse, R36.reuse, PT ;  /* 0x000000242000720c */ /* 0x0c0fe20003f44070 */
[----:B------:R-:W-:Y:S01]  /*6530*/  IMAD.MOV.U32 R12, RZ, RZ, RZ ;  /* 0x000000ffff0c7224 */ /* 0x000fe200078e00ff */
[----:B------:R-:W-:Y:S01]  /*6540*/  ISETP.LT.U32.AND P0, PT, R32, R36, PT ;  /* 0x000000242000720c */ /* 0x000fe20003f01070 */
[----:B------:R-:W-:Y:S01]  /*6550*/  IMAD.MOV.U32 R20, RZ, RZ, c[0x2][0xc] ;  /* 0x00800300ff147624 */ /* 0x000fe200078e00ff */
[CC--:B------:R-:W-:Y:S01]  /*6560*/  ISETP.GT.U32.AND.EX P2, PT, R33.reuse, R37.reuse, PT, P2 ;  /* 0x000000252100720c */ /* 0x0c0fe20003f44120 */
[----:B------:R-:W-:Y:S01]  /*6570*/  IMAD.MOV.U32 R24, RZ, RZ, 0x0 ;  /* 0x00000000ff187424 */ /* 0x000fe200078e00ff */
[CC--:B------:R-:W-:Y:S01]  /*6580*/  ISETP.LT.U32.AND.EX P0, PT, R33.reuse, R37.reuse, PT, P0 ;  /* 0x000000252100720c */ /* 0x0c0fe20003f01100 */
[----:B------:R-:W-:Y:S01]  /*6590*/  BSSY B0, `(.L_x_11789) ;  /* 0x000006a000007945 */ /* 0x000fe20003800000 */
[----:B------:R-:W-:-:S02]  /*65a0*/  SEL R9, R33, R37, P2 ;  /* 0x0000002521097207 */ /* 0x000fc40001000000 */
[----:B------:R-:W-:Y:S02]  /*65b0*/  SEL R3, R33, R37, P0 ;  /* 0x0000002521037207 */ /* 0x000fe40000000000 */
[----:B------:R-:W-:Y:S02]  /*65c0*/  LOP3.LUT R26, R9, 0xffc00000, RZ, 0xc0, !PT ;  /* 0xffc00000091a7812 */ /* 0x000fe400078ec0ff */
[----:B------:R-:W-:Y:S01]  /*65d0*/  SEL R0, R32, R36, P0 ;  /* 0x0000002420007207 */ /* 0x000fe20000000000 */
[----:B------:R-:W-:Y:S01]  /*65e0*/  IMAD.MOV.U32 R11, RZ, RZ, R3 ;  /* 0x000000ffff0b7224 */ /* 0x000fe200078e0003 */
[----:B------:R-:W-:Y:S02]  /*65f0*/  IADD3 R13, -R26, 0x7fd00000, RZ ;  /* 0x7fd000001a0d7810 */ /* 0x000fe40007ffe1ff */
[----:B------:R-:W-:Y:S02]  /*6600*/  MOV R10, R0 ;  /* 0x00000000000a7202 */ /* 0x000fe40000000f00 */
[----:B------:R-:W-:-:S02]  /*6610*/  SEL R8, R32, R36, P2 ;  /* 0x0000002420087207 */ /* 0x000fc40001000000 */
[----:B------:R-:W-:Y:S02]  /*6620*/  MOV R25, 0x3fd80000 ;  /* 0x3fd8000000197802 */ /* 0x000fe40000000f00 */
[C---:B------:R-:W0:Y:S01]  /*6630*/  DMUL R14, R12.reuse, R10 ;  /* 0x0000000a0c0e7228 */ /* 0x040e220000000000 */
[----:B------:R-:W-:Y:S02]  /*6640*/  ISETP.GE.U32.AND P3, PT, R3, 0x7ff00000, PT ;  /* 0x7ff000000300780c */ /* 0x000fe40003f66070 */
[----:B------:R-:W-:Y:S01]  /*6650*/  FSETP.GEU.AND P5, PT, |R17|, 6.5827683646048100446e-37, PT ;  /* 0x036000001100780b */ /* 0x000fe20003fae200 */
        /* <DEDUP_REMOVED lines=17> */
[----:B0-----:R-:W-:Y:S01]  /*6770*/  LOP3.LUT R21, R26, 0x100000, RZ, 0xfc, !PT ;  /* 0x001000001a157812 */ /* 0x001fe200078efcff */
[----:B------:R-:W-:-:S03]  /*6780*/  IMAD.MOV.U32 R24, RZ, RZ, -0x3ff ;  /* 0xfffffc01ff187424 */ /* 0x000fc600078e00ff */
        /* <DEDUP_REMOVED lines=18> */
[----:B------:R-:W-:-:S03]  /*68b0*/  @!P0 MOV R0, R10 ;  /* 0x0000000a00008202 */ /* 0x000fc60000000f00 */
[----:B------:R-:W-:-:S04]  /*68c0*/  IADD3 R14, R3, -0x1, RZ ;  /* 0xffffffff030e7810 */ /* 0x000fc80007ffe0ff */
[----:B------:R-:W-:Y:S01]  /*68d0*/  ISETP.GE.U32.AND P2, PT, R14, 0x7fefffff, PT ;  /* 0x7fefffff0e00780c */ /* 0x000fe20003f46070 */
[----:B0-----:R-:W0:-:S06]  /*68e0*/  DFMA R14, -R18, R12, R16 ;  /* 0x0000000c120e722b */ /* 0x001e0c0000000110 */
[----:B0-----:R0:W1:-:S06]  /*68f0*/  DFMA R8, R8, R14, R12 ;  /* 0x0000000e0808722b */ /* 0x00104c000000000c */
        /* <DEDUP_REMOVED lines=51> */
.L_x_11790:
[----:B------:R-:W-:Y:S05]  /*6c30*/  BSYNC B0 ;  /* 0x0000000000007941 */ /* 0x000fea0003800000 */
.L_x_11789:
        /* <DEDUP_REMOVED lines=8> */
.L_x_11792:
[----:B------:R-:W-:Y:S05]  /*6cc0*/  BSYNC B4 ;  /* 0x0000000000047941 */ /* 0x000fea0003800000 */
.L_x_11791:
        /* <DEDUP_REMOVED lines=43> */
.L_x_11794:
[----:B------:R-:W-:-:S04]  /*6f80*/  ISETP.GE.AND P0, PT, R5, RZ, PT ;  /* 0x000000ff0500720c */ /* 0x000fc80003f06270 */
[----:B------:R-:W-:Y:S02]  /*6f90*/  FSEL R4, RZ, 3.37028055040000000000e+12, P0 ;  /* 0x54442d18ff047808 */ /* 0x000fe40000000000 */
[----:B------:R-:W-:Y:S02]  /*6fa0*/  FSEL R5, RZ, 2.1426990032196044922, P0 ;  /* 0x400921fbff057808 */ /* 0x000fe40000000000 */
.L_x_11795:
[----:B------:R-:W-:Y:S05]  /*6fb0*/  BSYNC B0 ;  /* 0x0000000000007941 */ /* 0x000fea0003800000 */
.L_x_11793:
[----:B------:R-:W2:Y:S01]  /*6fc0*/  DADD R32, R36, R32 ;  /* 0x0000000024207229 */ /* 0x000ea20000000020 */
[----:B------:R-:W-:-:S05]  /*6fd0*/  LOP3.LUT R3, R5, 0x80000000, R7, 0xb8, !PT ;  /* 0x8000000005037812 */ /* 0x000fca00078eb807 */
[----:B--2---:R-:W2:-:S06]  /*6fe0*/  DSETP.GTU.AND P0, PT, |R32|, +INF , PT ;  /* 0x7ff000002000742a */ /* 0x004e8c0003f0c200 */
[----:B--2---:R-:W-:Y:S02]  /*6ff0*/  FSEL R4, R32, R4, P0 ;  /* 0x0000000420047208 */ /* 0x004fe40000000000 */
[----:B------:R-:W-:Y:S01]  /*7000*/  FSEL R5, R33, R3, P0 ;  /* 0x0000000321057208 */ /* 0x000fe20000000000 */
[----:B------:R-:W-:Y:S05]  /*7010*/  BRA `(.L_x_11788) ;  /* 0x00000e5000007947 */ /* 0x000fea0003800000 */
.L_x_11779:
[----:B------:R-:W0:Y:S01]  /*7020*/  MUFU.RCP64H R9, 2.718280792236328125 ;  /* 0x4005bf0a00097908 */ /* 0x000e220000001800 */
[----:B------:R-:W-:Y:S01]  /*7030*/  MOV R12, 0x8b145769 ;  /* 0x8b145769000c7802 */ /* 0x000fe20000000f00 */
[----:B------:R-:W-:Y:S01]  /*7040*/  IMAD.MOV.U32 R13, RZ, RZ, 0x4005bf0a ;  /* 0x4005bf0aff0d7424 */ /* 0x000fe200078e00ff */
[----:B------:R-:W-:Y:S01]  /*7050*/  FSETP.GEU.AND P2, PT, |R5|, 6.5827683646048100446e-37, PT ;  /* 0x036000000500780b */ /* 0x000fe20003f4e200 */
[----:B------:R-:W-:Y:S01]  /*7060*/  IMAD.MOV.U32 R8, RZ, RZ, 0x1 ;  /* 0x00000001ff087424 */ /* 0x000fe200078e00ff */
[----:B------:R-:W-:Y:S05]  /*7070*/  BSSY B4, `(.L_x_11796) ;  /* 0x0000012000047945 */ /* 0x000fea0003800000 */
        /* <DEDUP_REMOVED lines=16> */
[----:B------:R-:W-:Y:S05]  /*7180*/  CALL.REL.NOINC `($__internal_22_$__cuda_sm20_div_rn_f64_full) ;  /* 0x000090c000007944 */ /* 0x000fea0003c00000 */
.L_x_11797:
[----:B------:R-:W-:Y:S05]  /*7190*/  BSYNC B4 ;  /* 0x0000000000047941 */ /* 0x000fea0003800000 */
.L_x_11796:
[----:B------:R-:W0:Y:S01]  /*71a0*/  MUFU.RCP64H R11, 2.718280792236328125 ;  /* 0x4005bf0a000b7908 */ /* 0x000e220000001800 */
[----:B------:R-:W-:Y:S01]  /*71b0*/  IMAD.MOV.U32 R12, RZ, RZ, -0x74eba897 ;  /* 0x8b145769ff0c7424 */ /* 0x000fe200078e00ff */
[----:B------:R-:W-:Y:S01]  /*71c0*/  MOV R13, 0x4005bf0a ;  /* 0x4005bf0a000d7802 */ /* 0x000fe20000000f00 */
[----:B------:R-:W-:Y:S01]  /*71d0*/  IMAD.MOV.U32 R10, RZ, RZ, 0x1 ;  /* 0x00000001ff0a7424 */ /* 0x000fe200078e00ff */
[----:B------:R-:W-:Y:S01]  /*71e0*/  FSETP.GEU.AND P2, PT, |R7|, 6.5827683646048100446e-37, PT ;  /* 0x036000000700780b */ /* 0x000fe20003f4e200 */
[----:B------:R-:W-:Y:S01]  /*71f0*/  BSSY B4, `(.L_x_11798) ;  /* 0x0000015000047945 */ /* 0x000fe20003800000 */
[----:B------:R-:W-:-:S04]  /*7200*/  DADD R22, -RZ, |R8| ;  /* 0x00000000ff167229 */ /* 0x000fc80000000508 */
        /* <DEDUP_REMOVED lines=17> */
[----:B------:R-:W-:Y:S02]  /*7320*/  IMAD.MOV.U32 R10, RZ, RZ, R8 ;  /* 0x000000ffff0a7224 */ /* 0x000fe400078e0008 */
[----:B------:R-:W-:Y:S02]  /*7330*/  IMAD.MOV.U32 R11, RZ, RZ, R9 ;  /* 0x000000ffff0b7224 */ /* 0x000fe400078e0009 */
.L_x_11799:
[----:B------:R-:W-:Y:S05]  /*7340*/  BSYNC B4 ;  /* 0x0000000000047941 */ /* 0x000fea0003800000 */
.L_x_11798:
[----:B------:R-:W0:Y:S01]  /*7350*/  DADD R10, -RZ, |R10| ;  /* 0x00000000ff0a7229 */ /* 0x000e22000000050a */
[----:B------:R-:W-:Y:S01]  /*7360*/  IMAD.MOV.U32 R14, RZ, RZ, RZ ;  /* 0x000000ffff0e7224 */ /* 0x000fe200078e00ff */
[----:B------:R-:W-:Y:S01]  /*7370*/  MOV R27, 0x3fd80000 ;  /* 0x3fd80000001b7802 */ /* 0x000fe20000000f00 */
[----:B------:R-:W-:Y:S01]  /*7380*/  IMAD.MOV.U32 R26, RZ, RZ, 0x0 ;  /* 0x00000000ff1a7424 */ /* 0x000fe200078e00ff */
[----:B------:R-:W-:Y:S01]  /*7390*/  BSSY B0, `(.L_x_11800) ;  /* 0x000006f000007945 */ /* 0x000fe20003800000 */
[----:B------:R-:W-:-:S05]  /*73a0*/  FSETP.GEU.AND P5, PT, |R17|, 6.5827683646048100446e-37, PT ;  /* 0x036000001100780b */ /* 0x000fca0003fae200 */
[CC--:B0-----:R-:W-:Y:S02]  /*73b0*/  ISETP.GT.U32.AND P2, PT, R10.reuse, R22.reuse, PT ;  /* 0x000000160a00720c */ /* 0x0c1fe40003f44070 */
[----:B------:R-:W-:Y:S02]  /*73c0*/  ISETP.LT.U32.AND P0, PT, R10, R22, PT ;  /* 0x000000160a00720c */ /* 0x000fe40003f01070 */
[CC--:B------:R-:W-:Y:S02]  /*73d0*/  ISETP.GT.U32.AND.EX P2, PT, R11.reuse, R23.reuse, PT, P2 ;  /* 0x000000170b00720c */ /* 0x0c0fe40003f44120 */
[CC--:B------:R-:W-:Y:S02]  /*73e0*/  ISETP.LT.U32.AND.EX P0, PT, R11.reuse, R23.reuse, PT, P0 ;  /* 0x000000170b00720c */ /* 0x0c0fe40003f01100 */
[CC--:B------:R-:W-:Y:S02]  /*73f0*/  SEL R9, R11.reuse, R23.reuse, P2 ;  /* 0x000000170b097207 */ /* 0x0c0fe40001000000 */
[----:B------:R-:W-:-:S02]  /*7400*/  SEL R3, R11, R23, P0 ;  /* 0x000000170b037207 */ /* 0x000fc40000000000 */
[----:B------:R-:W-:Y:S02]  /*7410*/  LOP3.LUT R12, R9, 0xffc00000, RZ, 0xc0, !PT ;  /* 0xffc00000090c7812 */ /* 0x000fe400078ec0ff */
[CC--:B------:R-:W-:Y:S01]  /*7420*/  SEL R0, R10.reuse, R22.reuse, P0 ;  /* 0x000000160a007207 */ /* 0x0c0fe20000000000 */
[----:B------:R-:W-:Y:S01]  /*7430*/  IMAD.MOV.U32 R11, RZ, RZ, R3 ;  /* 0x000000ffff0b7224 */ /* 0x000fe200078e0003 */
[----:B------:R-:W-:Y:S01]  /*7440*/  SEL R8, R10, R22, P2 ;  /* 0x000000160a087207 */ /* 0x000fe20001000000 */
[----:B------:R-:W-:Y:S01]  /*7450*/  IMAD.MOV.U32 R22, RZ, RZ, c[0x2][0xc] ;  /* 0x00800300ff167624 */ /* 0x000fe200078e00ff */
[----:B------:R-:W-:Y:S02]  /*7460*/  IADD3 R15, -R12, 0x7fd00000, RZ ;  /* 0x7fd000000c0f7810 */ /* 0x000fe40007ffe1ff */
[----:B------:R-:W-:Y:S02]  /*7470*/  MOV R10, R0 ;  /* 0x00000000000a7202 */ /* 0x000fe40000000f00 */
        /* <DEDUP_REMOVED lines=13> */
[----:B------:R-:W0:Y:S01]  /*7550*/  MUFU.RSQ64H R23, R21 ;  /* 0x0000001500177308 */ /* 0x000e220000001c00 */
[----:B------:R-:W-:Y:S01]  /*7560*/  LOP3.LUT R13, R12, 0x100000, RZ, 0xfc, !PT ;  /* 0x001000000c0d7812 */ /* 0x000fe200078efcff */
[----:B------:R-:W-:Y:S01]  /*7570*/  IMAD.MOV.U32 R12, RZ, RZ, RZ ;  /* 0x000000ffff0c7224 */ /* 0x000fe200078e00ff */
[----:B0-----:R-:W0:-:S06]  /*7580*/  DMUL R24, R22, R22 ;  /* 0x0000001616187228 */ /* 0x001e0c0000000000 */
[----:B0-----:R-:W0:-:S06]  /*7590*/  DFMA R24, R20, -R24, 1 ;  /* 0x3ff000001418742b */ /* 0x001e0c0000000818 */
[----:B0-----:R-:W-:-:S04]  /*75a0*/  DFMA R26, R24, R26, 0.5 ;  /* 0x3fe00000181a742b */ /* 0x001fc8000000001a */
[----:B------:R-:W0:-:S06]  /*75b0*/  DMUL R24, R22, R24 ;  /* 0x0000001816187228 */ /* 0x000e0c0000000000 */
[----:B0-----:R-:W0:-:S06]  /*75c0*/  DFMA R24, R26, R24, R22 ;  /* 0x000000181a18722b */ /* 0x001e0c0000000016 */
[----:B0-----:R0:W1:Y:S02]  /*75d0*/  DMUL R24, R14, R24 ;  /* 0x000000180e187228 */ /* 0x0010640000000000 */
[----:B0-----:R-:W0:Y:S01]  /*75e0*/  MUFU.RCP64H R15, R19 ;  /* 0x00000013000f7308 */ /* 0x001e220000001800 */
[----:B------:R-:W-:-:S03]  /*75f0*/  IMAD.MOV.U32 R14, RZ, RZ, 0x1 ;  /* 0x00000001ff0e7424 */ /* 0x000fc600078e00ff */
[----:B-1----:R-:W1:-:S10]  /*7600*/  DMUL R24, R24, R12 ;  /* 0x0000000c18187228 */ /* 0x002e540000000000 */
[----:B-1----:R-:W-:Y:S01]  /*7610*/  @!P3 FSEL R3, R9, R25, !P2 ;  /* 0x000000190903b208 */ /* 0x002fe20005000000 */
[----:B0-----:R-:W0:Y:S01]  /*7620*/  DFMA R10, -R18, R14, 1 ;  /* 0x3ff00000120a742b */ /* 0x001e22000000010e */
[----:B------:R-:W-:Y:S02]  /*7630*/  @!P3 FSEL R0, R8, R24, !P2 ;  /* 0x000000180800b208 */ /* 0x000fe40005000000 */
[----:B------:R-:W-:Y:S02]  /*7640*/  ISETP.GT.AND P0, PT, R3, 0xfffff, PT ;  /* 0x000fffff0300780c */ /* 0x000fe40003f04270 */
[----:B------:R-:W-:Y:S01]  /*7650*/  MOV R24, 0xfffffc01 ;  /* 0xfffffc0100187802 */ /* 0x000fe20000000f00 */
        /* <DEDUP_REMOVED lines=39> */
[----:B0-----:R-:W-:Y:S02]  /*78d0*/  LOP3.LUT R22, R3, 0x80000000, RZ, 0x3c, !PT ;  /* 0x8000000003167812 */ /* 0x001fe400078e3cff */
[----:B------:R-:W-:Y:S02]  /*78e0*/  MOV R23, 0x43300000 ;  /* 0x4330000000177802 */ /* 0x000fe40000000f00 */
        /* <DEDUP_REMOVED lines=25> */
.L_x_11801:
[----:B------:R-:W-:Y:S05]  /*7a80*/  BSYNC B0 ;  /* 0x0000000000007941 */ /* 0x000fea0003800000 */
.L_x_11800:
[----:B------:R-:W-:Y:S01]  /*7a90*/  BSSY B4, `(.L_x_11802) ;  /* 0x0000008000047945 */ /* 0x000fe20003800000 */
[----:B------:R-:W-:Y:S05]  /*7aa0*/  @P4 BRA P5, `(.L_x_11803) ;  /* 0x0000006000004947 */ /* 0x000fea0002800000 */
[----:B------:R-:W-:Y:S01]  /*7ab0*/  IMAD.MOV.U32 R8, RZ, RZ, R16 ;  /* 0x000000ffff087224 */ /* 0x000fe200078e0010 */
[----:B------:R-:W-:Y:S01]  /*7ac0*/  MOV R0, 0x7b10 ;  /* 0x00007b1000007802 */ /* 0x000fe20000000f00 */
[----:B------:R-:W-:Y:S02]  /*7ad0*/  IMAD.MOV.U32 R9, RZ, RZ, R17 ;  /* 0x000000ffff097224 */ /* 0x000fe400078e0011 */
[----:B------:R-:W-:Y:S02]  /*7ae0*/  IMAD.MOV.U32 R20, RZ, RZ, R18 ;  /* 0x000000ffff147224 */ /* 0x000fe400078e0012 */
[----:B------:R-:W-:Y:S02]  /*7af0*/  IMAD.MOV.U32 R21, RZ, RZ, R19 ;  /* 0x000000ffff157224 */ /* 0x000fe400078e0013 */
[----:B01----:R-:W-:Y:S05]  /*7b00*/  CALL.REL.NOINC `($__internal_22_$__cuda_sm20_div_rn_f64_full) ;  /* 0x0000874000007944 */ /* 0x003fea0003c00000 */
.L_x_11803:
[----:B------:R-:W-:Y:S05]  /*7b10*/  BSYNC B4 ;  /* 0x0000000000047941 */ /* 0x000fea0003800000 */
.L_x_11802:
        /* <DEDUP_REMOVED lines=38> */
[----:B------:R-:W-:Y:S01]  /*7d80*/  IMAD.MOV.U32 R4, RZ, RZ, 0x7f3321d2 ;  /* 0x7f3321d2ff047424 */ /* 0x000fe200078e00ff */
[----:B------:R-:W-:-:S04]  /*7d90*/  MOV R0, 0x4002d97c ;  /* 0x4002d97c00007802 */ /* 0x000fc80000000f00 */
[----:B------:R-:W-:Y:S02]  /*7da0*/  FSEL R4, R4, 3.37028055040000000000e+12, !P0 ;  /* 0x54442d1804047808 */ /* 0x000fe40004000000 */
[----:B------:R-:W-:Y:S01]  /*7db0*/  FSEL R5, R0, 1.8213495016098022461, !P0 ;  /* 0x3fe921fb00057808 */ /* 0x000fe20004000000 */
[----:B------:R-:W-:Y:S05]  /*7dc0*/  BRA `(.L_x_11806) ;  /* 0x0000003000007947 */ /* 0x000fea0003800000 */
.L_x_11805:
[----:B------:R-:W-:-:S04]  /*7dd0*/  ISETP.GE.AND P0, PT, R5, RZ, PT ;  /* 0x000000ff0500720c */ /* 0x000fc80003f06270 */
[----:B------:R-:W-:Y:S02]  /*7de0*/  FSEL R4, RZ, 3.37028055040000000000e+12, P0 ;  /* 0x54442d18ff047808 */ /* 0x000fe40000000000 */
[----:B------:R-:W-:Y:S02]  /*7df0*/  FSEL R5, RZ, 2.1426990032196044922, P0 ;  /* 0x400921fbff057808 */ /* 0x000fe40000000000 */
.L_x_11806:
[----:B------:R-:W-:Y:S05]  /*7e00*/  BSYNC B0 ;  /* 0x0000000000007941 */ /* 0x000fea0003800000 */
.L_x_11804:
[----:B------:R-:W2:Y:S01]  /*7e10*/  DADD R32, R36, R32 ;  /* 0x0000000024207229 */ /* 0x000ea20000000020 */
[----:B------:R-:W-:-:S03]  /*7e20*/  LOP3.LUT R3, R5, 0x80000000, R7, 0xb8, !PT ;  /* 0x8000000005037812 */ /* 0x000fc600078eb807 */
[----:B-1----:R-:W-:-:S04]  /*7e30*/  DADD R22, R22, 1 ;  /* 0x3ff0000016167429 */ /* 0x002fc80000000000 */
[----:B--2---:R-:W1:-:S06]  /*7e40*/  DSETP.GTU.AND P0, PT, |R32|, +INF , PT ;  /* 0x7ff000002000742a */ /* 0x004e4c0003f0c200 */
[----:B-1----:R-:W-:Y:S02]  /*7e50*/  FSEL R4, R32, R4, P0 ;  /* 0x0000000420047208 */ /* 0x002fe40000000000 */
[----:B------:R-:W-:Y:S02]  /*7e60*/  FSEL R5, R33, R3, P0 ;  /* 0x0000000321057208 */ /* 0x000fe40000000000 */
.L_x_11788:
[----:B------:R-:W-:Y:S05]  /*7e70*/  BSYNC B3 ;  /* 0x0000000000037941 */ /* 0x000fea0003800000 */
.L_x_11778:
[----:B-1----:R-:W1:Y:S01]  /*7e80*/  DADD R22, R22, c[0x2][0x50] ;  /* 0x0080140016167629 */ /* 0x002e620000000000 */
[----:B------:R-:W-:-:S03]  /*7e90*/  ISETP.NE.AND P0, PT, R2, RZ, PT ;  /* 0x000000ff0200720c */ /* 0x000fc60003f05270 */
[----:B------:R-:W-:-:S04]  /*7ea0*/  DADD R2, -RZ, |R4| ;  /* 0x00000000ff027229 */ /* 0x000fc80000000504 */
[----:B-1----:R-:W1:-:S10]  /*7eb0*/  DADD R8, -RZ, -R22 ;  /* 0x00000000ff087229 */ /* 0x002e540000000916 */
[----:B-1----:R-:W-:Y:S02]  /*7ec0*/  FSEL R8, R8, R22, !P0 ;  /* 0x0000001608087208 */ /* 0x002fe40004000000 */
[----:B------:R-:W-:Y:S01]  /*7ed0*/  FSEL R9, R9, R23, !P0 ;  /* 0x0000001709097208 */ /* 0x000fe20004000000 */
[----:B------:R-:W-:Y:S05]  /*7ee0*/  BRA `(.L_x_11777) ;  /* 0x0000013000007947 */ /* 0x000fea0003800000 */
.L_x_11686:
[----:B0-2---:R-:W0:-:S14]  /*7ef0*/  DSETP.NEU.AND P0, PT, R36, +INF , PT ;  /* 0x7ff000002400742a */ /* 0x005e1c0003f0d000 */
        /* <DEDUP_REMOVED lines=10> */
[----:B0-----:R-:W0:-:S06]  /*7fa0*/  @P0 DADD R4, RZ, R6 ;  /* 0x00000000ff040229 */ /* 0x001e0c0000000006 */
[----:B0-----:R-:W0:-:S10]  /*7fb0*/  @P0 DADD R2, R2, R4 ;  /* 0x0000000002020229 */ /* 0x001e140000000004 */
[----:B0-2---:R-:W-:Y:S02]  /*7fc0*/  @P0 IMAD.MOV.U32 R8, RZ, RZ, R2 ;  /* 0x000000ffff080224 */ /* 0x005fe400078e0002 */
[----:B------:R-:W-:Y:S01]  /*7fd0*/  @P0 IMAD.MOV.U32 R9, RZ, RZ, R3 ;  /* 0x000000ffff090224 */ /* 0x000fe200078e0003 */
[----:B------:R-:W-:Y:S05]  /*7fe0*/  @P0 BRA `(.L_x_11777) ;  /* 0x0000003000000947 */ /* 0x000fea0003800000 */
[----:B------:R-:W2:Y:S01]  /*7ff0*/  LDL.64 R2, [R1+0x8] ;  /* 0x0000080001027983 */ /* 0x000ea20000100a00 */
[----:B------:R0:W1:-:S04]  /*8000*/  DADD R8, R6, R6 ;  /* 0x0000000006087229 */ /* 0x0000480000000006 */
[----:B--2---:R-:W2:-:S06]  /*8010*/  DADD R2, R2, c[0x2][0x178] ;  /* 0x00805e0002027629 */ /* 0x004e8c0000000000 */
.L_x_11777:
[----:B01----:R-:W-:Y:S05]  /*8020*/  BSYNC B1 ;  /* 0x0000000000017941 */ /* 0x003fea0003800000 */
.L_x_11685:
[----:B--2---:R-:W0:Y:S01]  /*8030*/  DSETP.GTU.AND P0, PT, |R2|, +INF , PT ;  /* 0x7ff000000200742a */ /* 0x004e220003f0c200 */
[----:B------:R-:W-:Y:S01]  /*8040*/  IADD3 R34, P1, R34, c[0x0][0x360], RZ ;  /* 0x0000d80022227a10 */ /* 0x000fe20007f3e0ff */
[----:B------:R-:W-:Y:S04]  /*8050*/  BSSY B0, `(.L_x_11807) ;  /* 0x000000f000007945 */ /* 0x000fe80003800000 */
[----:B------:R-:W-:-:S08]  /*8060*/  IMAD.X R35, RZ, RZ, c[0x0][0x364], P1 ;  /* 0x0000d900ff237624 */ /* 0x000fd000008e06ff */
[----:B0-----:R-:W-:Y:S05]  /*8070*/  @P0 BRA `(.L_x_11808) ;  /* 0x0000008000000947 */ /* 0x001fea0003800000 */
[----:B------:R-:W0:Y:S01]  /*8080*/  DSETP.GTU.AND P0, PT, |R8|, +INF , PT ;  /* 0x7ff000000800742a */ /* 0x000e220003f0c200 */
[----:B------:R-:W-:Y:S02]  /*8090*/  IMAD.MOV.U32 R10, RZ, RZ, R8 ;  /* 0x000000ffff0a7224 */ /* 0x000fe400078e0008 */
[----:B------:R-:W-:-:S11]  /*80a0*/  IMAD.MOV.U32 R11, RZ, RZ, R9 ;  /* 0x000000ffff0b7224 */ /* 0x000fd600078e0009 */
[----:B0-----:R-:W-:Y:S05]  /*80b0*/  @P0 BRA `(.L_x_11809) ;  /* 0x0000008000000947 */ /* 0x001fea0003800000 */
[----:B------:R-:W0:Y:S01]  /*80c0*/  DADD R8, -RZ, |R8| ;  /* 0x00000000ff087229 */ /* 0x000e220000000508 */
[----:B------:R-:W-:Y:S02]  /*80d0*/  LOP3.LUT R11, R3, 0x80000000, R7, 0xb8, !PT ;  /* 0x80000000030b7812 */ /* 0x000fe400078eb807 */
[----:B------:R-:W-:Y:S01]  /*80e0*/  MOV R10, R2 ;  /* 0x00000002000a7202 */ /* 0x000fe20000000f00 */
[----:B------:R-:W-:Y:S05]  /*80f0*/  BRA `(.L_x_11809) ;  /* 0x0000004000007947 */ /* 0x000fea0003800000 */
.L_x_11808:
[----:B------:R-:W0:Y:S01]  /*8100*/  DSETP.GTU.AND P0, PT, |R8|, +INF , PT ;  /* 0x7ff000000800742a */ /* 0x000e220003f0c200 */
[----:B------:R-:W-:Y:S02]  /*8110*/  IMAD.MOV.U32 R10, RZ, RZ, R2 ;  /* 0x000000ffff0a7224 */ /* 0x000fe400078e0002 */
[----:B------:R-:W-:-:S11]  /*8120*/  IMAD.MOV.U32 R11, RZ, RZ, R3 ;  /* 0x000000ffff0b7224 */ /* 0x000fd600078e0003 */
[----:B0-----:R-:W0:-:S06]  /*8130*/  @!P0 DADD R8, -RZ, |R8| ;  /* 0x00000000ff088229 */ /* 0x001e0c0000000508 */
.L_x_11809:
[----:B0-----:R-:W-:Y:S05]  /*8140*/  BSYNC B0 ;  /* 0x0000000000007941 */ /* 0x001fea0003800000 */
.L_x_11807:
[----:B------:R-:W0:Y:S04]  /*8150*/  S2R R0, SR_TID.X ;  /* 0x0000000000007919 */ /* 0x000e280000002100 */
[----:B------:R-:W0:Y:S04]  /*8160*/  S2R R3, SR_CTAID.X ;  /* 0x0000000000037919 */ /* 0x000e280000002500 */
[----:B------:R1:W-:Y:S01]  /*8170*/  STG.E.128 [R34.64], R8 ;  /* 0x0000000822007986 */ /* 0x0003e2000c101d04 */
[----:B0-----:R-:W-:-:S05]  /*8180*/  IMAD R0, R3, 0x100, R0 ;  /* 0x0000010003007824 */ /* 0x001fca00078e0200 */
[----:B------:R-:W-:Y:S02]  /*8190*/  IADD3 R5, R0, 0x80, RZ ;  /* 0x0000008000057810 */ /* 0x000fe40007ffe0ff */
.L_x_11683:
[----:B-1----:R-:W-:Y:S05]  /*81a0*/  BSYNC B2 ;  /* 0x0000000000027941 */ /* 0x002fea0003800000 */
.L_x_11682:
[----:B------:R-:W-:-:S13]  /*81b0*/  ISETP.GE.AND P0, PT, R5, c[0x0][0x160], PT ;  /* 0x0000580005007a0c */ /* 0x000fda0003f06270 */
[----:B------:R-:W-:Y:S05]  /*81c0*/  @P0 EXIT ;  /* 0x000000000000094d */ /* 0x000fea0003800000 */
[----:B------:R-:W-:Y:S01]  /*81d0*/  ISETP.NE.AND P0, PT, RZ, c[0x0][0x168], PT ;  /* 0x00005a00ff007a0c */ /* 0x000fe20003f05270 */
[----:B------:R-:W-:Y:S02]  /*81e0*/  IMAD.MOV.U32 R0, RZ, RZ, RZ ;  /* 0x000000ffff007224 */ /* 0x000fe400078e00ff */
[----:B------:R-:W-:-:S10]  /*81f0*/  IMAD.MOV.U32 R4, RZ, RZ, RZ ;  /* 0x000000ffff047224 */ /* 0x000fd400078e00ff */
[----:B------:R-:W-:Y:S05]  /*8200*/  @!P0 BRA `(.L_x_11810) ;  /* 0x00000e0000008947 */ /* 0x000fea0003800000 */
[----:B------:R-:W-:Y:S01]  /*8210*/  IMAD.MOV.U32 R2, RZ, RZ, RZ ;  /* 0x000000ffff027224 */ /* 0x000fe200078e00ff */
[----:B------:R-:W-:Y:S01]  /*8220*/  MOV R8, c[0x0][0x168] ;  /* 0x00005a0000087a02 */ /* 0x000fe20000000f00 */
[----:B------:R-:W-:-:S03]  /*8230*/  IMAD.MOV.U32 R3, RZ, RZ, R5 ;  /* 0x000000ffff037224 */ /* 0x000fc600078e0005 */
[----:B------:R-:W-:Y:S01]  /*8240*/  ISETP.NE.AND P0, PT, R8, 0x1, PT ;  /* 0x000000010800780c */ /* 0x000fe20003f05270 */
        /* <DEDUP_REMOVED lines=219> */
[----:B------:R-:W-:-:S05]  /*9000*/  @P0 IMAD R0, R7, c[0x0][0x35c], R0 ;  /* 0x0000d70007000a24 */ /* 0x000fca00078e0200 */
.L_x_11810:
[----:B------:R-:W-:-:S05]  /*9010*/  IADD3 R16, P0, R0, c[0x0][0x368], RZ ;  /* 0x0000da0000107a10 */ /* 0x000fca0007f1e0ff */
[----:B------:R-:W-:-:S06]  /*9020*/  IMAD.X R17, RZ, RZ, c[0x0][0x36c], P0 ;  /* 0x0000db00ff117624 */ /* 0x000fcc00000e06ff */
[----:B------:R-:W2:Y:S01]  /*9030*/  LDG.E.128 R16, [R16.64] ;  /* 0x0000000410107981 */ /* 0x000ea2000c1e1d00 */
[----:B------:R-:W-:Y:S01]  /*9040*/  IMAD.MOV.U32 R8, RZ, RZ, 0x33145c07 ;  /* 0x33145c07ff087424 */ /* 0x000fe200078e00ff */
[----:B------:R-:W-:Y:S01]  /*9050*/  IADD3 R4, P1, R4, c[0x0][0x360], RZ ;  /* 0x0000d80004047a10 */ /* 0x000fe20007f3e0ff */
[----:B------:R-:W-:Y:S01]  /*9060*/  IMAD.MOV.U32 R9, RZ, RZ, 0x3c91a626 ;  /* 0x3c91a626ff097424 */ /* 0x000fe200078e00ff */
[----:B------:R-:W-:Y:S03]  /*9070*/  BSSY B1, `(.L_x_11811) ;  /* 0x000070b000017945 */ /* 0x000fe60003800000 */
[----:B------:R-:W-:Y:S01]  /*9080*/  IMAD.X R5, RZ, RZ, c[0x0][0x364], P1 ;  /* 0x0000d900ff057624 */ /* 0x000fe200008e06ff */
        /* <DEDUP_REMOVED lines=20> */
[----:B------:R-:W-:Y:S01]  /*91d0*/  MOV R14, RZ ;  /* 0x000000ff000e7202 */ /* 0x000fe20000000f00 */
[----:B------:R-:W-:Y:S01]  /*91e0*/  IMAD.MOV.U32 R32, RZ, RZ, RZ ;  /* 0x000000ffff207224 */ /* 0x000fe200078e00ff */
[----:B------:R-:W-:Y:S01]  /*91f0*/  BSSY B2, `(.L_x_11816) ;  /* 0x000024d000027945 */ /* 0x000fe20003800000 */
[----:B------:R-:W-:-:S04]  /*9200*/  DADD R28, -RZ, |R6| ;  /* 0x00000000ff1c7229 */ /* 0x000fc80000000506 */
        /* <DEDUP_REMOVED lines=20> */
[----:B------:R-:W-:Y:S02]  /*9350*/  SEL R11, R31, R29, P3 ;  /* 0x0000001d1f0b7207 */ /* 0x000fe40001800000 */
[CC--:B------:R-:W-:Y:S01]  /*9360*/  SEL R10, R30.reuse, R28.reuse, P3 ;  /* 0x0000001c1e0a7207 */ /* 0x0c0fe20001800000 */
        /* <DEDUP_REMOVED lines=9> */
[----:B0-----:R-:W-:Y:S02]  /*9400*/  IMAD.MOV.U32 R30, RZ, RZ, c[0x2][0xc] ;  /* 0x00800300ff1e7624 */ /* 0x001fe400078e00ff */
[----:B---3--:R-:W-:Y:S01]  /*9410*/  DMUL R36, R32, R10 ;  /* 0x0000000a20247228 */ /* 0x008fe20000000000 */
[----:B------:R-:W-:-:S03]  /*9420*/  IMAD.MOV.U32 R31, RZ, RZ, c[0x2][0xc] ;  /* 0x00800300ff1f7624 */ /* 0x000fc600078e00ff */
[----:B------:R-:W0:Y:S02]  /*9430*/  DMUL R32, R32, R14 ;  /* 0x0000000e20207228 */ /* 0x000e240000000000 */
[----:B-1----:R-:W-:Y:S02]  /*9440*/  IMAD.MOV.U32 R21, RZ, RZ, R35 ;  /* 0x000000ffff157224 */ /* 0x002fe400078e0023 */
[----:B------:R-:W1:-:S04]  /*9450*/  DSETP.MIN.AND P0, P1, R34, c[0x2][0x8], PT ;  /* 0x008002002200762a */ /* 0x000e480003900000 */
[----:B0-----:R-:W0:Y:S02]  /*9460*/  DMUL R32, R32, R32 ;  /* 0x0000002020207228 */ /* 0x001e240000000000 */
[----:B-1----:R-:W-:Y:S02]  /*9470*/  FSEL R41, R21, c[0x2][0xc], P0 ;  /* 0x0080030015297a08 */ /* 0x002fe40000000000 */
[----:B------:R-:W-:Y:S02]  /*9480*/  MOV R21, R34 ;  /* 0x0000002200157202 */ /* 0x000fe40000000f00 */
[----:B0-----:R0:W1:Y:S02]  /*9490*/  DFMA R32, R36, R36, R32 ;  /* 0x000000242420722b */ /* 0x0010640000000020 */
[----:B0-----:R-:W-:Y:S01]  /*94a0*/  IMAD.MOV.U32 R36, RZ, RZ, RZ ;  /* 0x000000ffff247224 */ /* 0x001fe200078e00ff */
[----:B------:R-:W-:Y:S01]  /*94b0*/  SEL R40, R21, c[0x2][0x8], P0 ;  /* 0x0080020015287a07 */ /* 0x000fe20000000000 */
[----:B------:R-:W-:Y:S01]  /*94c0*/  DSETP.NEU.AND P0, PT, R8, RZ, PT ;  /* 0x000000ff0800722a */ /* 0x000fe20003f0d000 */
[----:B------:R-:W-:-:S02]  /*94d0*/  @P1 LOP3.LUT R41, R30, 0x80000, RZ, 0xfc, !PT ;  /* 0x000800001e291812 */ /* 0x000fc400078efcff */
[----:B------:R-:W-:Y:S01]  /*94e0*/  ISETP.GE.U32.AND P1, PT, R27, 0x7ff00000, PT ;  /* 0x7ff000001b00780c */ /* 0x000fe20003f26070 */
[----:B-1----:R-:W0:Y:S01]  /*94f0*/  DSETP.MIN.AND P2, P3, R32, c[0x2][0x8], PT ;  /* 0x008002002000762a */ /* 0x002e220003b40000 */
[----:B------:R-:W1:Y:S01]  /*9500*/  MUFU.RSQ64H R37, R41 ;  /* 0x0000002900257308 */ /* 0x000e620000001c00 */
[----:B------:R-:W-:Y:S02]  /*9510*/  IMAD.MOV.U32 R30, RZ, RZ, R33 ;  /* 0x000000ffff1e7224 */ /* 0x000fe400078e0021 */
[----:B------:R-:W-:-:S03]  /*9520*/  IMAD.MOV.U32 R21, RZ, RZ, R32 ;  /* 0x000000ffff157224 */ /* 0x000fc600078e0020 */
[----:B0-----:R-:W-:Y:S01]  /*9530*/  FSEL R39, R30, c[0x2][0xc], P2 ;  /* 0x008003001e277a08 */ /* 0x001fe20001000000 */
[----:B------:R-:W-:Y:S01]  /*9540*/  IMAD.MOV.U32 R30, RZ, RZ, RZ ;  /* 0x000000ffff1e7224 */ /* 0x000fe200078e00ff */
[----:B------:R-:W-:Y:S01]  /*9550*/  SEL R38, R21, c[0x2][0x8], P2 ;  /* 0x0080020015267a07 */ /* 0x000fe20001000000 */
[----:B------:R-:W-:Y:S01]  /*9560*/  DSETP.NEU.AND P2, PT, R14, RZ, PT ;  /* 0x000000ff0e00722a */ /* 0x000fe20003f4d000 */
[----:B------:R-:W-:Y:S02]  /*9570*/  LOP3.LUT R21, R20, 0x100000, RZ, 0xfc, !PT ;  /* 0x0010000014157812 */ /* 0x000fe400078efcff */
[----:B------:R-:W-:Y:S02]  /*9580*/  MOV R20, RZ ;  /* 0x000000ff00147202 */ /* 0x000fe40000000f00 */
[----:B------:R-:W-:Y:S01]  /*9590*/  @P3 LOP3.LUT R39, R31, 0x80000, RZ, 0xfc, !PT ;  /* 0x000800001f273812 */ /* 0x000fe200078efcff */
[----:B-1----:R-:W0:Y:S01]  /*95a0*/  DMUL R8, R36, R36 ;  /* 0x0000002424087228 */ /* 0x002e220000000000 */
[----:B------:R-:W-:-:S02]  /*95b0*/  ISETP.GE.U32.AND P3, PT, R29, 0x7ff00000, PT ;  /* 0x7ff000001d00780c */ /* 0x000fc40003f66070 */
[----:B------:R-:W1:Y:S03]  /*95c0*/  MUFU.RSQ64H R31, R39 ;  /* 0x00000027001f7308 */ /* 0x000e660000001c00 */
[----:B0-----:R0:W2:Y:S02]  /*95d0*/  DFMA R42, R40, -R8, 1 ;  /* 0x3ff00000282a742b */ /* 0x0010a40000000808 */
[----:B0-----:R-:W-:Y:S02]  /*95e0*/  IMAD.MOV.U32 R8, RZ, RZ, 0x0 ;  /* 0x00000000ff087424 */ /* 0x001fe400078e00ff */
[----:B------:R-:W-:Y:S02]  /*95f0*/  IMAD.MOV.U32 R9, RZ, RZ, 0x3fd80000 ;  /* 0x3fd80000ff097424 */ /* 0x000fe400078e00ff */
        /* <DEDUP_REMOVED lines=14> */
[----:B0-----:R-:W0:-:S10]  /*96e0*/  DMUL R38, R38, R30 ;  /* 0x0000001e26267228 */ /* 0x001e140000000000 */
        /* <DEDUP_REMOVED lines=34> */
.L_x_11819:
[----:B------:R-:W-:Y:S05]  /*9910*/  BSYNC B3 ;  /* 0x0000000000037941 */ /* 0x000fea0003800000 */
.L_x_11818:
        /* <DEDUP_REMOVED lines=11> */
[----:B0-----:R-:W-:Y:S01]  /*99d0*/  @P1 IMAD.MOV.U32 R12, RZ, RZ, 0x0 ;  /* 0x00000000ff0c1424 */ /* 0x001fe200078e00ff */
        /* <DEDUP_REMOVED lines=49> */
.L_x_11817:
        /* <DEDUP_REMOVED lines=34> */
.L_x_11827:
[----:B------:R-:W-:Y:S05]  /*9f10*/  BSYNC B4 ;  /* 0x0000000000047941 */ /* 0x000fea0003800000 */
.L_x_11826:
[----:B------:R-:W-:Y:S02]  /*9f20*/  IMAD.MOV.U32 R32, RZ, RZ, R8 ;  /* 0x000000ffff207224 */ /* 0x000fe400078e0008 */
[----:B------:R-:W-:Y:S01]  /*9f30*/  IMAD.MOV.U32 R33, RZ, RZ, R9 ;  /* 0x000000ffff217224 */ /* 0x000fe200078e0009 */
[----:B------:R-:W-:Y:S05]  /*9f40*/  BRA `(.L_x_11825) ;  /* 0x0000001000007947 */ /* 0x000fea0003800000 */
.L_x_11824:
[----:B------:R0:W1:-:S06]  /*9f50*/  DADD R32, -R22, R26 ;  /* 0x0000000016207229 */ /* 0x00004c000000011a */
.L_x_11825:
[----:B------:R-:W-:Y:S05]  /*9f60*/  BSYNC B3 ;  /* 0x0000000000037941 */ /* 0x000fea0003800000 */
.L_x_11823:
        /* <DEDUP_REMOVED lines=29> */
.L_x_11832:
[----:B------:R-:W-:Y:S05]  /*a140*/  BSYNC B4 ;  /* 0x0000000000047941 */ /* 0x000fea0003800000 */
.L_x_11831:
[----:B------:R-:W-:Y:S05]  /*a150*/  BRA `(.L_x_11830) ;  /* 0x0000001000007947 */ /* 0x000fea0003800000 */
.L_x_11829:
[----:B------:R2:W3:-:S06]  /*a160*/  DADD R8, R28, -R10 ;  /* 0x000000001c087229 */ /* 0x0004cc000000080a */
.L_x_11830:
[----:B------:R-:W-:Y:S05]  /*a170*/  BSYNC B3 ;  /* 0x0000000000037941 */ /* 0x000fea0003800000 */
.L_x_11828:
        /* <DEDUP_REMOVED lines=30> */
.L_x_11834:
[----:B------:R-:W-:Y:S05]  /*a360*/  BSYNC B3 ;  /* 0x0000000000037941 */ /* 0x000fea0003800000 */
.L_x_11833:
        /* <DEDUP_REMOVED lines=15> */
[----:B-1----:R-:W-:Y:S01]  /*a460*/  @P1 MOV R12, 0x0 ;  /* 0x00000000000c1802 */ /* 0x002fe20000000f00 */
[----:B------:R-:W-:Y:S01]  /*a470*/  @P1 IMAD.MOV.U32 R13, RZ, RZ, 0x7ff00000 ;  /* 0x7ff00000ff0d1424 */ /* 0x000fe200078e00ff */
[----:B------:R-:W-:-:S05]  /*a480*/  @P1 FSETP.NEU.FTZ.AND P2, PT, R11, RZ, PT ;  /* 0x000000ff0b00120b */ /* 0x000fca0003f5d000 */
[----:B------:R-:W1:-:S10]  /*a490*/  @P1 DFMA R12, R10, R12, +INF ;  /* 0x7ff000000a0c142b */ /* 0x000e54000000000c */
[----:B-1----:R-:W-:Y:S02]  /*a4a0*/  @P1 FSEL R32, R12, RZ, P2 ;  /* 0x000000ff0c201208 */ /* 0x002fe40001000000 */
        /* <DEDUP_REMOVED lines=19> */
[----:B01----:R-:W0:-:S06]  /*a5e0*/  DFMA R14, -R32, R12, 1 ;  /* 0x3ff00000200e742b */ /* 0x003e0c000000010c */
        /* <DEDUP_REMOVED lines=25> */
.L_x_11835:
        /* <DEDUP_REMOVED lines=20> */
.L_x_11837:
[----:B------:R-:W-:Y:S05]  /*a8c0*/  BSYNC B3 ;  /* 0x0000000000037941 */ /* 0x000fea0003800000 */
.L_x_11836:
        /* <DEDUP_REMOVED lines=16> */
.L_x_11822:
        /* <DEDUP_REMOVED lines=27> */
.L_x_11840:
[----:B------:R-:W-:Y:S05]  /*ab80*/  BSYNC B3 ;  /* 0x0000000000037941 */ /* 0x000fea0003800000 */
.L_x_11839:
[----:B01----:R-:W0:-:S10]  /*ab90*/  DADD R32, R24, R8 ;  /* 0x0000000018207229 */ /* 0x003e140000000008 */
[C---:B0-----:R-:W-:Y:S02]  /*aba0*/  FSETP.GEU.FTZ.AND P1, PT, R33.reuse, 1.7916666269302368164, PT ;  /* 0x3fe555552100780b */ /* 0x041fe40003f3e000 */
[----:B------:R-:W-:-:S04]  /*abb0*/  FSETP.GT.FTZ.AND P0, PT, R33, -1.6999999284744262695, PT ;  /* 0xbfd999992100780b */ /* 0x000fc80003f14000 */
[----:B------:R-:W-:-:S13]  /*abc0*/  PLOP3.LUT P0, PT, P1, P0, PT, 0x8, 0x0 ;  /* 0x000000000000781c */ /* 0x000fda0000f00170 */
[----:B------:R-:W-:Y:S05]  /*abd0*/  @!P0 BRA `(.L_x_11841) ;  /* 0x0000025000008947 */ /* 0x000fea0003800000 */
[----:B------:R-:W0:Y:S01]  /*abe0*/  DADD R20, R32, 2 ;  /* 0x4000000020147429 */ /* 0x000e220000000000 */
[----:B------:R-:W-:Y:S01]  /*abf0*/  MOV R8, 0x1 ;  /* 0x0000000100087802 */ /* 0x000fe20000000f00 */
[----:B------:R-:W-:Y:S01]  /*ac00*/  BSSY B3, `(.L_x_11842) ;  /* 0x0000012000037945 */ /* 0x000fe20003800000 */
[----:B------:R-:W-:-:S03]  /*ac10*/  FSETP.GEU.AND P1, PT, |R33|, 6.5827683646048100446e-37, PT ;  /* 0x036000002100780b */ /* 0x000fc60003f2e200 */
        /* <DEDUP_REMOVED lines=16> */
.L_x_11843:
[----:B------:R-:W-:Y:S05]  /*ad20*/  BSYNC B3 ;  /* 0x0000000000037941 */ /* 0x000fea0003800000 */
.L_x_11842:
        /* <DEDUP_REMOVED lines=16> */
.L_x_11841:
        /* <DEDUP_REMOVED lines=55> */
.L_x_11844:
[----:B------:R-:W-:Y:S01]  /*b1a0*/  IMAD.MOV.U32 R10, RZ, RZ, 0x0 ;  /* 0x00000000ff0a7424 */ /* 0x000fe200078e00ff */
[----:B------:R-:W-:Y:S01]  /*b1b0*/  FSETP.NEU.FTZ.AND P0, PT, R9, RZ, PT ;  /* 0x000000ff0900720b */ /* 0x000fe20003f1d000 */
[----:B------:R-:W-:-:S06]  /*b1c0*/  IMAD.MOV.U32 R11, RZ, RZ, 0x7ff00000 ;  /* 0x7ff00000ff0b7424 */ /* 0x000fcc00078e00ff */
[----:B------:R-:W0:-:S10]  /*b1d0*/  DFMA R10, R8, R10, +INF ;  /* 0x7ff00000080a742b */ /* 0x000e14000000000a */
[----:B0-----:R-:W-:Y:S02]  /*b1e0*/  FSEL R32, R10, RZ, P0 ;  /* 0x000000ff0a207208 */ /* 0x001fe40000000000 */
[----:B------:R-:W-:Y:S01]  /*b1f0*/  FSEL R33, R11, -QNAN , P0 ;  /* 0xfff000000b217808 */ /* 0x000fe20000000000 */
[----:B------:R-:W-:Y:S05]  /*b200*/  BRA `(.L_x_11820) ;  /* 0x000004b000007947 */ /* 0x000fea0003800000 */
.L_x_11838:
        /* <DEDUP_REMOVED lines=26> */
.L_x_11846:
[----:B------:R-:W-:Y:S05]  /*b3b0*/  BSYNC B3 ;  /* 0x0000000000037941 */ /* 0x000fea0003800000 */
.L_x_11845:
        /* <DEDUP_REMOVED lines=19> */
.L_x_11848:
[----:B------:R-:W-:Y:S05]  /*b4f0*/  BSYNC B3 ;  /* 0x0000000000037941 */ /* 0x000fea0003800000 */
.L_x_11847:
[----:B------:R-:W-:Y:S02]  /*b500*/  IMAD.MOV.U32 R32, RZ, RZ, R8 ;  /* 0x000000ffff207224 */ /* 0x000fe400078e0008 */
[----:B------:R-:W-:Y:S01]  /*b510*/  IMAD.MOV.U32 R33, RZ, RZ, R9 ;  /* 0x000000ffff217224 */ /* 0x000fe200078e0009 */
[----:B------:R-:W-:Y:S05]  /*b520*/  BRA `(.L_x_11820) ;  /* 0x0000019000007947 */ /* 0x000fea0003800000 */
.L_x_11821:
        /* <DEDUP_REMOVED lines=24> */
.L_x_11849:
[----:B------:R-:W-:Y:S05]  /*b6b0*/  BSYNC B3 ;  /* 0x0000000000037941 */ /* 0x000fea0003800000 */
.L_x_11820:
[----:B------:R-:W-:Y:S05]  /*b6c0*/  BSYNC B2 ;  /* 0x0000000000027941 */ /* 0x000fea0003800000 */
.L_x_11816:
        /* <DEDUP_REMOVED lines=23> */
[----:B-1----:R-:W-:Y:S05]  /*b840*/  CALL.REL.NOINC `($__internal_22_$__cuda_sm20_div_rn_f64_full) ;  /* 0x00004a0000007944 */ /* 0x002fea0003c00000 */
[----:B------:R-:W-:Y:S02]  /*b850*/  IMAD.MOV.U32 R34, RZ, RZ, R8 ;  /* 0x000000ffff227224 */ /* 0x000fe400078e0008 */
[----:B------:R-:W-:Y:S02]  /*b860*/  IMAD.MOV.U32 R35, RZ, RZ, R9 ;  /* 0x000000ffff237224 */ /* 0x000fe400078e0009 */
.L_x_11853:
[----:B------:R-:W-:Y:S05]  /*b870*/  BSYNC B3 ;  /* 0x0000000000037941 */ /* 0x000fea0003800000 */
.L_x_11852:
        /* <DEDUP_REMOVED lines=37> */
[----:B-1----:R-:W-:Y:S05]  /*bad0*/  CALL.REL.NOINC `($__internal_22_$__cuda_sm20_div_rn_f64_full) ;  /* 0x0000477000007944 */ /* 0x002fea0003c00000 */
.L_x_11861:
[----:B------:R-:W-:Y:S05]  /*bae0*/  BSYNC B4 ;  /* 0x0000000000047941 */ /* 0x000fea0003800000 */
.L_x_11860:
[----:B------:R-:W-:Y:S02]  /*baf0*/  IMAD.MOV.U32 R36, RZ, RZ, R8 ;  /* 0x000000ffff247224 */ /* 0x000fe400078e0008 */
[----:B------:R-:W-:Y:S01]  /*bb00*/  IMAD.MOV.U32 R37, RZ, RZ, R9 ;  /* 0x000000ffff257224 */ /* 0x000fe200078e0009 */
[----:B------:R-:W-:Y:S05]  /*bb10*/  BRA `(.L_x_11859) ;  /* 0x0000001000007947 */ /* 0x000fea0003800000 */
.L_x_11858:
[----:B------:R0:W2:-:S06]  /*bb20*/  DADD R36, -R22, R26 ;  /* 0x0000000016247229 */ /* 0x00008c000000011a */
.L_x_11859:
[----:B------:R-:W-:Y:S05]  /*bb30*/  BSYNC B3 ;  /* 0x0000000000037941 */ /* 0x000fea0003800000 */
.L_x_11857:
        /* <DEDUP_REMOVED lines=23> */
[----:B------:R-:W-:Y:S02]  /*bcb0*/  MOV R9, R13 ;  /* 0x0000000d00097202 */ /* 0x000fe40000000f00 */
[----:B------:R-:W-:Y:S02]  /*bcc0*/  MOV R0, 0xbce0 ;  /* 0x0000bce000007802 */ /* 0x000fe40000000f00 */
[----:B012---:R-:W-:Y:S05]  /*bcd0*/  CALL.REL.NOINC `($__internal_22_$__cuda_sm20_div_rn_f64_full) ;  /* 0x0000457000007944 */ /* 0x007fea0003c00000 */
.L_x_11866:
[----:B------:R-:W-:Y:S05]  /*bce0*/  BSYNC B4 ;  /* 0x0000000000047941 */ /* 0x000fea0003800000 */
.L_x_11865:
[----:B------:R-:W-:Y:S02]  /*bcf0*/  IMAD.MOV.U32 R6, RZ, RZ, R8 ;  /* 0x000000ffff067224 */ /* 0x000fe400078e0008 */
[----:B------:R-:W-:Y:S01]  /*bd00*/  IMAD.MOV.U32 R7, RZ, RZ, R9 ;  /* 0x000000ffff077224 */ /* 0x000fe200078e0009 */
[----:B------:R-:W-:Y:S05]  /*bd10*/  BRA `(.L_x_11864) ;  /* 0x0000001000007947 */ /* 0x000fea0003800000 */
.L_x_11863:
[----:B------:R3:W4:-:S06]  /*bd20*/  DADD R6, -R24, R28 ;  /* 0x0000000018067229 */ /* 0x00070c000000011c */
.L_x_11864:
[----:B------:R-:W-:Y:S05]  /*bd30*/  BSYNC B3 ;  /* 0x0000000000037941 */ /* 0x000fea0003800000 */
.L_x_11862:
[----:B----4-:R-:W4:Y:S01]  /*bd40*/  DMUL R6, R6, 0.5 ;  /* 0x3fe0000006067828 */ /* 0x010f220000000000 */
[----:B------:R-:W-:Y:S01]  /*bd50*/  IMAD.MOV.U32 R8, RZ, RZ, 0x0 ;  /* 0x00000000ff087424 */ /* 0x000fe200078e00ff */
[----:B------:R-:W-:Y:S01]  /*bd60*/  BSSY B3, `(.L_x_11867) ;  /* 0x000001a000037945 */ /* 0x000fe20003800000 */
[----:B------:R-:W-:Y:S01]  /*bd70*/  IMAD.MOV.U32 R9, RZ, RZ, 0x3fd80000 ;  /* 0x3fd80000ff097424 */ /* 0x000fe200078e00ff */
[----:B------:R-:W-:-:S04]  /*bd80*/  DADD R30, R2, R30 ;  /* 0x00000000021e7229 */ /* 0x000fc8000000001e */
[----:B--2-4-:R-:W2:-:S06]  /*bd90*/  DFMA R6, R36, 0.5, R6 ;  /* 0x3fe000002406782b */ /* 0x014e8c0000000006 */
[----:B--2---:R-:W2:-:S06]  /*bda0*/  DMUL R20, R6, R30 ;  /* 0x0000001e06147228 */ /* 0x004e8c0000000000 */
[----:B--2---:R-:W2:Y:S04]  /*bdb0*/  MUFU.RSQ64H R15, R21 ;  /* 0x00000015000f7308 */ /* 0x004ea80000001c00 */
[----:B------:R-:W-:-:S04]  /*bdc0*/  IADD3 R14, R21, -0x3500000, RZ ;  /* 0xfcb00000150e7810 */ /* 0x000fc80007ffe0ff */
[----:B------:R-:W-:Y:S02]  /*bdd0*/  ISETP.GE.U32.AND P0, PT, R14, 0x7ca00000, PT ;  /* 0x7ca000000e00780c */ /* 0x000fe40003f06070 */
[----:B--2---:R-:W2:-:S06]  /*bde0*/  DMUL R6, R14, R14 ;  /* 0x0000000e0e067228 */ /* 0x004e8c0000000000 */
[----:B--2---:R-:W2:-:S06]  /*bdf0*/  DFMA R6, R20, -R6, 1 ;  /* 0x3ff000001406742b */ /* 0x004e8c0000000806 */
[----:B--2---:R-:W-:-:S04]  /*be00*/  DFMA R8, R6, R8, 0.5 ;  /* 0x3fe000000608742b */ /* 0x004fc80000000008 */
[----:B------:R-:W2:-:S06]  /*be10*/  DMUL R6, R14, R6 ;  /* 0x000000060e067228 */ /* 0x000e8c0000000000 */
[----:B--2---:R-:W2:-:S06]  /*be20*/  DFMA R6, R8, R6, R14 ;  /* 0x000000060806722b */ /* 0x004e8c000000000e */
[----:B--2---:R-:W2:-:S04]  /*be30*/  DMUL R10, R20, R6 ;  /* 0x00000006140a7228 */ /* 0x004e880000000000 */
[----:B------:R-:W-:Y:S01]  /*be40*/  IADD3 R13, R7, -0x100000, RZ ;  /* 0xfff00000070d7810 */ /* 0x000fe20007ffe0ff */
[----:B------:R-:W-:Y:S01]  /*be50*/  IMAD.MOV.U32 R12, RZ, RZ, R6 ;  /* 0x000000ffff0c7224 */ /* 0x000fe200078e0006 */
[----:B--2---:R-:W2:-:S06]  /*be60*/  DFMA R8, R10, -R10, R20 ;  /* 0x8000000a0a08722b */ /* 0x004e8c0000000014 */
[----:B--2---:R2:W4:Y:S01]  /*be70*/  DFMA R30, R8, R12, R10 ;  /* 0x0000000c081e722b */ /* 0x004522000000000a */
[----:B------:R-:W-:Y:S05]  /*be80*/  @!P0 BRA `(.L_x_11868) ;  /* 0x0000007000008947 */ /* 0x000fea0003800000 */
[----:B--2---:R-:W-:Y:S01]  /*be90*/  MOV R12, R8 ;  /* 0x00000008000c7202 */ /* 0x004fe20000000f00 */
[----:B------:R-:W-:Y:S01]  /*bea0*/  IMAD.MOV.U32 R0, RZ, RZ, R6 ;  /* 0x000000ffff007224 */ /* 0x000fe200078e0006 */
[----:B------:R-:W-:Y:S01]  /*beb0*/  MOV R8, 0xbee0 ;  /* 0x0000bee000087802 */ /* 0x000fe20000000f00 */
[----:B------:R-:W-:Y:S02]  /*bec0*/  IMAD.MOV.U32 R15, RZ, RZ, R21 ;  /* 0x000000ffff0f7224 */ /* 0x000fe400078e0015 */
[----:B01-34-:R-:W-:Y:S05]  /*bed0*/  CALL.REL.NOINC `($__internal_23_$__cuda_sm20_dsqrt_rn_f64_mediumpath_v1) ;  /* 0x000049c000007944 */ /* 0x01bfea0003c00000 */
[----:B------:R-:W-:Y:S02]  /*bee0*/  IMAD.MOV.U32 R30, RZ, RZ, R0 ;  /* 0x000000ffff1e7224 */ /* 0x000fe400078e0000 */
[----:B------:R-:W-:Y:S02]  /*bef0*/  IMAD.MOV.U32 R31, RZ, RZ, R9 ;  /* 0x000000ffff1f7224 */ /* 0x000fe400078e0009 */
.L_x_11868:
[----:B------:R-:W-:Y:S05]  /*bf00*/  BSYNC B3 ;  /* 0x0000000000037941 */ /* 0x000fea0003800000 */
.L_x_11867:
[----:B------:R-:W-:Y:S01]  /*bf10*/  PLOP3.LUT P0, PT, PT, PT, PT, 0x80, 0x0 ;  /* 0x000000000000781c */ /* 0x000fe20003f0f070 */
[----:B------:R-:W-:Y:S07]  /*bf20*/  BRA `(.L_x_11854) ;  /* 0x0000093000007947 */ /* 0x000fee0003800000 */
.L_x_11856:
        /* <DEDUP_REMOVED lines=28> */
.L_x_11871:
[----:B------:R-:W-:Y:S05]  /*c0f0*/  BSYNC B3 ;  /* 0x0000000000037941 */ /* 0x000fea0003800000 */
.L_x_11870:
[----:B------:R-:W-:Y:S01]  /*c100*/  PLOP3.LUT P0, PT, PT, PT, PT, 0x80, 0x0 ;  /* 0x000000000000781c */ /* 0x000fe20003f0f070 */
[----:B------:R-:W-:Y:S07]  /*c110*/  BRA `(.L_x_11854) ;  /* 0x0000074000007947 */ /* 0x000fee0003800000 */
.L_x_11869:
        /* <DEDUP_REMOVED lines=21> */
[----:B------:R-:W-:Y:S01]  /*c270*/  MOV R15, R25 ;  /* 0x00000019000f7202 */ /* 0x000fe20000000f00 */
[----:B--2---:R-:W-:Y:S01]  /*c280*/  IMAD.MOV.U32 R20, RZ, RZ, R24 ;  /* 0x000000ffff147224 */ /* 0x004fe200078e0018 */
[----:B------:R-:W-:Y:S01]  /*c290*/  MOV R8, 0xc2d0 ;  /* 0x0000c2d000087802 */ /* 0x000fe20000000f00 */
[----:B0-----:R-:W-:Y:S02]  /*c2a0*/  IMAD.MOV.U32 R12, RZ, RZ, R22 ;  /* 0x000000ffff0c7224 */ /* 0x001fe400078e0016 */
[----:B------:R-:W-:Y:S02]  /*c2b0*/  IMAD.MOV.U32 R9, RZ, RZ, R23 ;  /* 0x000000ffff097224 */ /* 0x000fe400078e0017 */
[----:B-1----:R-:W-:Y:S05]  /*c2c0*/  CALL.REL.NOINC `($__internal_23_$__cuda_sm20_dsqrt_rn_f64_mediumpath_v1) ;  /* 0x000045d000007944 */ /* 0x002fea0003c00000 */
[----:B------:R-:W-:Y:S02]  /*c2d0*/  IMAD.MOV.U32 R20, RZ, RZ, R0 ;  /* 0x000000ffff147224 */ /* 0x000fe400078e0000 */
[----:B------:R-:W-:Y:S02]  /*c2e0*/  IMAD.MOV.U32 R21, RZ, RZ, R9 ;  /* 0x000000ffff157224 */ /* 0x000fe400078e0009 */
.L_x_11873:
[----:B------:R-:W-:Y:S05]  /*c2f0*/  BSYNC B3 ;  /* 0x0000000000037941 */ /* 0x000fea0003800000 */
.L_x_11872:
[----:B--2---:R-:W2:Y:S01]  /*c300*/  MUFU.RCP64H R9, R21 ;  /* 0x0000001500097308 */ /* 0x004ea20000001800 */
[----:B------:R-:W-:Y:S01]  /*c310*/  IMAD.MOV.U32 R8, RZ, RZ, 0x1 ;  /* 0x00000001ff087424 */ /* 0x000fe200078e00ff */
[----:B------:R-:W-:Y:S01]  /*c320*/  FSETP.GEU.AND P1, PT, |R7|, 6.5827683646048100446e-37, PT ;  /* 0x036000000700780b */ /* 0x000fe20003f2e200 */
[----:B------:R-:W-:Y:S04]  /*c330*/  BSSY B3, `(.L_x_11874) ;  /* 0x0000010000037945 */ /* 0x000fe80003800000 */
[----:B0-2---:R-:W0:-:S06]  /*c340*/  DFMA R10, R8, -R20, 1 ;  /* 0x3ff00000080a742b */ /* 0x005e0c0000000814 */
        /* <DEDUP_REMOVED lines=14> */
.L_x_11875:
[----:B------:R-:W-:Y:S05]  /*c430*/  BSYNC B3 ;  /* 0x0000000000037941 */ /* 0x000fea0003800000 */
.L_x_11874:
[----:B------:R-:W0:Y:S01]  /*c440*/  DMUL R2, R2, 8.11296384146066816958e+31 ;  /* 0x4690000002027828 */ /* 0x000e220000000000 */
[----:B------:R-:W-:Y:S01]  /*c450*/  PLOP3.LUT P0, PT, PT, PT, PT, 0x80, 0x0 ;  /* 0x000000000000781c */ /* 0x000fe20003f0f070 */
[----:B------:R-:W-:Y:S01]  /*c460*/  IMAD.MOV.U32 R31, RZ, RZ, R9 ;  /* 0x000000ffff1f7224 */ /* 0x000fe200078e0009 */
[----:B------:R-:W-:Y:S01]  /*c470*/  MOV R30, R8 ;  /* 0x00000008001e7202 */ /* 0x000fe20000000f00 */
[----:B------:R-:W-:Y:S05]  /*c480*/  BRA `(.L_x_11854) ;  /* 0x000003d000007947 */ /* 0x000fea0003800000 */
.L_x_11855:
        /* <DEDUP_REMOVED lines=21> */
[----:B------:R-:W-:Y:S02]  /*c5e0*/  IMAD.MOV.U32 R15, RZ, RZ, R7 ;  /* 0x000000ffff0f7224 */ /* 0x000fe400078e0007 */
[----:B-12---:R-:W-:Y:S05]  /*c5f0*/  CALL.REL.NOINC `($__internal_23_$__cuda_sm20_dsqrt_rn_f64_mediumpath_v1) ;  /* 0x000042a000007944 */ /* 0x006fea0003c00000 */
[----:B------:R-:W-:Y:S02]  /*c600*/  IMAD.MOV.U32 R22, RZ, RZ, R0 ;  /* 0x000000ffff167224 */ /* 0x000fe400078e0000 */
[----:B------:R-:W-:Y:S02]  /*c610*/  IMAD.MOV.U32 R23, RZ, RZ, R9 ;  /* 0x000000ffff177224 */ /* 0x000fe400078e0009 */
.L_x_11877:
[----:B------:R-:W-:Y:S05]  /*c620*/  BSYNC B3 ;  /* 0x0000000000037941 */ /* 0x000fea0003800000 */
.L_x_11876:
[----:B------:R-:W3:Y:S01]  /*c630*/  DADD R20, R30, 1 ;  /* 0x3ff000001e147429 */ /* 0x000ee20000000000 */
[----:B------:R-:W-:Y:S01]  /*c640*/  IMAD.MOV.U32 R6, RZ, RZ, 0x0 ;  /* 0x00000000ff067424 */ /* 0x000fe200078e00ff */
[----:B------:R-:W-:Y:S01]  /*c650*/  BSSY B3, `(.L_x_11878) ;  /* 0x000001a000037945 */ /* 0x000fe20003800000 */
[----:B------:R-:W-:-:S03]  /*c660*/  IMAD.MOV.U32 R7, RZ, RZ, 0x3fd80000 ;  /* 0x3fd80000ff077424 */ /* 0x000fc600078e00ff */
[----:B---3--:R-:W3:-:S06]  /*c670*/  DMUL R20, R20, 0.5 ;  /* 0x3fe0000014147828 */ /* 0x008ecc0000000000 */
[----:B0--3--:R-:W0:Y:S04]  /*c680*/  MUFU.RSQ64H R15, R21 ;  /* 0x00000015000f7308 */ /* 0x009e280000001c00 */
[----:B------:R-:W-:-:S04]  /*c690*/  IADD3 R14, R21, -0x3500000, RZ ;  /* 0xfcb00000150e7810 */ /* 0x000fc80007ffe0ff */
[----:B------:R-:W-:Y:S02]  /*c6a0*/  ISETP.GE.U32.AND P0, PT, R14, 0x7ca00000, PT ;  /* 0x7ca000000e00780c */ /* 0x000fe40003f06070 */
[----:B0-----:R-:W0:-:S06]  /*c6b0*/  DMUL R2, R14, R14 ;  /* 0x0000000e0e027228 */ /* 0x001e0c0000000000 */
[----:B0-----:R-:W0:-:S06]  /*c6c0*/  DFMA R2, R20, -R2, 1 ;  /* 0x3ff000001402742b */ /* 0x001e0c0000000802 */
[----:B0-----:R-:W-:-:S04]  /*c6d0*/  DFMA R6, R2, R6, 0.5 ;  /* 0x3fe000000206742b */ /* 0x001fc80000000006 */
[----:B------:R-:W0:-:S06]  /*c6e0*/  DMUL R2, R14, R2 ;  /* 0x000000020e027228 */ /* 0x000e0c0000000000 */
[----:B0-----:R0:W3:Y:S02]  /*c6f0*/  DFMA R6, R6, R2, R14 ;  /* 0x000000020606722b */ /* 0x0010e4000000000e */
[----:B0-----:R-:W-:Y:S02]  /*c700*/  IMAD.MOV.U32 R2, RZ, RZ, 0x0 ;  /* 0x00000000ff027424 */ /* 0x001fe400078e00ff */
[----:B------:R-:W-:Y:S02]  /*c710*/  IMAD.MOV.U32 R3, RZ, RZ, 0x3ff00000 ;  /* 0x3ff00000ff037424 */ /* 0x000fe400078e00ff */
[----:B---3--:R-:W0:-:S04]  /*c720*/  DMUL R10, R20, R6 ;  /* 0x00000006140a7228 */ /* 0x008e080000000000 */
[----:B------:R-:W-:Y:S01]  /*c730*/  IADD3 R13, R7, -0x100000, RZ ;  /* 0xfff00000070d7810 */ /* 0x000fe20007ffe0ff */
[----:B------:R-:W-:Y:S01]  /*c740*/  IMAD.MOV.U32 R12, RZ, RZ, R6 ;  /* 0x000000ffff0c7224 */ /* 0x000fe200078e0006 */
[----:B0-----:R-:W0:-:S06]  /*c750*/  DFMA R24, R10, -R10, R20 ;  /* 0x8000000a0a18722b */ /* 0x001e0c0000000014 */
[----:B0-----:R0:W3:Y:S01]  /*c760*/  DFMA R8, R24, R12, R10 ;  /* 0x0000000c1808722b */ /* 0x0010e2000000000a */
[----:B------:R-:W-:Y:S05]  /*c770*/  @!P0 BRA `(.L_x_11879) ;  /* 0x0000007000008947 */ /* 0x000fea0003800000 */
[----:B------:R-:W-:Y:S01]  /*c780*/  MOV R0, R6 ;  /* 0x0000000600007202 */ /* 0x000fe20000000f00 */
[----:B------:R-:W-:Y:S01]  /*c790*/  IMAD.MOV.U32 R15, RZ, RZ, R21 ;  /* 0x000000ffff0f7224 */ /* 0x000fe200078e0015 */
[----:B---3--:R-:W-:Y:S01]  /*c7a0*/  MOV R8, 0xc7e0 ;  /* 0x0000c7e000087802 */ /* 0x008fe20000000f00 */
[----:B0-----:R-:W-:Y:S02]  /*c7b0*/  IMAD.MOV.U32 R12, RZ, RZ, R24 ;  /* 0x000000ffff0c7224 */ /* 0x001fe400078e0018 */
[----:B------:R-:W-:Y:S02]  /*c7c0*/  IMAD.MOV.U32 R9, RZ, RZ, R25 ;  /* 0x000000ffff097224 */ /* 0x000fe400078e0019 */
[----:B-12---:R-:W-:Y:S05]  /*c7d0*/  CALL.REL.NOINC `($__internal_23_$__cuda_sm20_dsqrt_rn_f64_mediumpath_v1) ;  /* 0x000040c000007944 */ /* 0x006fea0003c00000 */
[----:B------:R-:W-:Y:S02]  /*c7e0*/  IMAD.MOV.U32 R8, RZ, RZ, R0 ;  /* 0x000000ffff087224 */ /* 0x000fe400078e0000 */
.L_x_11879:
[----:B------:R-:W-:Y:S05]  /*c7f0*/  BSYNC B3 ;  /* 0x0000000000037941 */ /* 0x000fea0003800000 */
.L_x_11878:
[----:B--23--:R2:W3:Y:S01]  /*c800*/  DMUL R30, R8, R22 ;  /* 0x00000016081e7228 */ /* 0x00c4e20000000000 */
[----:B------:R-:W-:Y:S01]  /*c810*/  PLOP3.LUT P0, PT, PT, PT, PT, 0x80, 0x0 ;  /* 0x000000000000781c */ /* 0x000fe20003f0f070 */
[----:B------:R-:W-:Y:S07]  /*c820*/  BRA `(.L_x_11854) ;  /* 0x0000003000007947 */ /* 0x000fee0003800000 */
.L_x_11851:
[----:B------:R-:W2:Y:S01]  /*c830*/  DMUL R30, R30, 9.00719925474099200000e+15 ;  /* 0x434000001e1e7828 */ /* 0x000ea20000000000 */
[----:B------:R-:W-:-:S03]  /*c840*/  PLOP3.LUT P0, PT, PT, PT, PT, 0x80, 0x0 ;  /* 0x000000000000781c */ /* 0x000fc60003f0f070 */
[----:B------:R-:W3:-:S06]  /*c850*/  DMUL R2, R2, 9.00719925474099200000e+15 ;  /* 0x4340000002027828 */ /* 0x000ecc0000000000 */
.L_x_11854:
[----:B0-23--:R-:W-:Y:S05]  /*c860*/  BSYNC B2 ;  /* 0x0000000000027941 */ /* 0x00dfea0003800000 */
.L_x_11850:
        /* <DEDUP_REMOVED lines=8> */
[----:B--23--:R-:W0:Y:S01]  /*c8f0*/  DADD R8, -|R34|, 1 ;  /* 0x3ff0000022087429 */ /* 0x00ce220000000300 */
[----:B------:R-:W-:Y:S09]  /*c900*/  BSSY B0, `(.L_x_11884) ;  /* 0x0000023000007945 */ /* 0x000ff20003800000 */
[----:B0-----:R-:W-:-:S13]  /*c910*/  ISETP.GE.AND P0, PT, R9, 0x1, PT ;  /* 0x000000010900780c */ /* 0x001fda0003f06270 */
[----:B------:R-:W-:Y:S05]  /*c920*/  @!P0 BRA `(.L_x_11885) ;  /* 0x000001f000008947 */ /* 0x000fea0003800000 */
[----:B------:R-:W-:Y:S02]  /*c930*/  IMAD.MOV.U32 R2, RZ, RZ, 0x71155f70 ;  /* 0x71155f70ff027424 */ /* 0x000fe400078e00ff */
[----:B------:R-:W-:-:S06]  /*c940*/  IMAD.MOV.U32 R3, RZ, RZ, 0x3ec715b3 ;  /* 0x3ec715b3ff037424 */ /* 0x000fcc00078e00ff */
[----:B------:R-:W0:-:S06]  /*c950*/  DFMA R2, R8, R2, c[0x2][0xa0] ;  /* 0x008028000802762b */ /* 0x000e0c0000000002 */
[----:B0-----:R0:W2:Y:S02]  /*c960*/  DFMA R10, R8, R2, c[0x2][0xa8] ;  /* 0x00802a00080a762b */ /* 0x0010a40000000002 */
[----:B0-----:R-:W-:Y:S01]  /*c970*/  IADD3 R3, R9, -0x100000, RZ ;  /* 0xfff0000009037810 */ /* 0x001fe20007ffe0ff */
[----:B------:R-:W-:-:S03]  /*c980*/  IMAD.MOV.U32 R2, RZ, RZ, R8 ;  /* 0x000000ffff027224 */ /* 0x000fc600078e0008 */
[C---:B--2---:R0:W2:Y:S02]  /*c990*/  DFMA R12, R8.reuse, R10, c[0x2][0xb0] ;  /* 0x00802c00080c762b */ /* 0x0440a4000000000a */
[----:B0-----:R-:W-:Y:S02]  /*c9a0*/  MOV R10, RZ ;  /* 0x000000ff000a7202 */ /* 0x001fe40000000f00 */
[----:B------:R-:W0:Y:S02]  /*c9b0*/  MUFU.RSQ64H R11, R3 ;  /* 0x00000003000b7308 */ /* 0x000e240000001c00 */
[----:B--2---:R-:W2:-:S06]  /*c9c0*/  DFMA R12, R8, R12, c[0x2][0xb8] ;  /* 0x00802e00080c762b */ /* 0x004e8c000000000c */
[----:B--2---:R-:W2:-:S06]  /*c9d0*/  DFMA R12, R8, R12, c[0x2][0xc0] ;  /* 0x00803000080c762b */ /* 0x004e8c000000000c */
[----:B--2---:R-:W2:-:S04]  /*c9e0*/  DFMA R12, R8, R12, c[0x2][0xc8] ;  /* 0x00803200080c762b */ /* 0x004e88000000000c */
[----:B0-----:R-:W0:-:S04]  /*c9f0*/  DMUL R14, R2, R10 ;  /* 0x0000000a020e7228 */ /* 0x001e080000000000 */
[----:B--2---:R2:W3:Y:S02]  /*ca00*/  DFMA R20, R8, R12, c[0x2][0xd0] ;  /* 0x008034000814762b */ /* 0x0044e4000000000c */
[----:B--2---:R-:W-:Y:S01]  /*ca10*/  IADD3 R13, R11, -0x100000, RZ ;  /* 0xfff000000b0d7810 */ /* 0x004fe20007ffe0ff */
[----:B------:R-:W-:Y:S01]  /*ca20*/  IMAD.MOV.U32 R12, RZ, RZ, RZ ;  /* 0x000000ffff0c7224 */ /* 0x000fe200078e00ff */
[----:B0-----:R-:W0:-:S04]  /*ca30*/  DFMA R16, R14, -R14, R2 ;  /* 0x8000000e0e10722b */ /* 0x001e080000000002 */
[----:B---3--:R-:W2:-:S04]  /*ca40*/  DFMA R20, R8, R20, c[0x2][0xd8] ;  /* 0x008036000814762b */ /* 0x008e880000000014 */
[----:B0-----:R-:W0:-:S04]  /*ca50*/  DFMA R16, R12, R16, R14 ;  /* 0x000000100c10722b */ /* 0x001e08000000000e */
[----:B--2---:R-:W2:-:S04]  /*ca60*/  DFMA R20, R8, R20, c[0x2][0xe0] ;  /* 0x008038000814762b */ /* 0x004e880000000014 */
[----:B0-----:R-:W0:-:S04]  /*ca70*/  DFMA R10, R10, -R16, 1 ;  /* 0x3ff000000a0a742b */ /* 0x001e080000000810 */
[----:B--2---:R-:W2:-:S04]  /*ca80*/  DFMA R20, R8, R20, c[0x2][0xe8] ;  /* 0x00803a000814762b */ /* 0x004e880000000014 */
[----:B------:R-:W-:-:S04]  /*ca90*/  DFMA R2, R16, -R16, R2 ;  /* 0x800000101002722b */ /* 0x000fc80000000002 */
[----:B0-----:R-:W0:-:S04]  /*caa0*/  DFMA R10, R12, R10, R12 ;  /* 0x0000000a0c0a722b */ /* 0x001e08000000000c */
[----:B--2---:R-:W2:-:S04]  /*cab0*/  DFMA R20, R8, R20, c[0x2][0xf0] ;  /* 0x00803c000814762b */ /* 0x004e880000000014 */
[----:B0-----:R-:W0:-:S04]  /*cac0*/  DFMA R2, R2, R10, R16 ;  /* 0x0000000a0202722b */ /* 0x001e080000000010 */
[----:B--2---:R-:W2:-:S06]  /*cad0*/  DFMA R20, R8, R20, c[0x2][0xf8] ;  /* 0x00803e000814762b */ /* 0x004e8c0000000014 */
[----:B0-----:R-:W-:Y:S01]  /*cae0*/  IADD3 R3, R3, 0x100000, RZ ;  /* 0x0010000003037810 */ /* 0x001fe20007ffe0ff */
[----:B--2---:R-:W0:-:S06]  /*caf0*/  DMUL R20, R8, R20 ;  /* 0x0000001408147228 */ /* 0x004e0c0000000000 */
[----:B0-----:R0:W2:Y:S01]  /*cb00*/  DFMA R2, R2, R20, R2 ;  /* 0x000000140202722b */ /* 0x0010a20000000002 */
[----:B------:R-:W-:Y:S05]  /*cb10*/  BRA `(.L_x_11886) ;  /* 0x0000001000007947 */ /* 0x000fea0003800000 */
.L_x_11885:
[----:B------:R0:W2:-:S06]  /*cb20*/  DMUL R2, RZ, |R34| ;  /* 0x40000022ff027228 */ /* 0x00008c0000000000 */
.L_x_11886:
[----:B------:R-:W-:Y:S05]  /*cb30*/  BSYNC B0 ;  /* 0x0000000000007941 */ /* 0x000fea0003800000 */
.L_x_11884:
[----:B------:R-:W-:Y:S02]  /*cb40*/  ISETP.GT.AND P0, PT, R9, -0x1, PT ;  /* 0xffffffff0900780c */ /* 0x000fe40003f04270 */
[----:B------:R-:W-:-:S11]  /*cb50*/  ISETP.GT.AND P1, PT, R7, -0x1, PT ;  /* 0xffffffff0700780c */ /* 0x000fd60003f24270 */
[----:B--2---:R-:W2:Y:S02]  /*cb60*/  @!P0 DMUL R2, R2, +INF ;  /* 0x7ff0000002028828 */ /* 0x004ea40000000000 */
[----:B------:R-:W-:Y:S05]  /*cb70*/  @P1 BRA `(.L_x_11887) ;  /* 0x0000104000001947 */ /* 0x000fea0003800000 */
[----:B--2---:R-:W2:-:S06]  /*cb80*/  DADD R2, R2, c[0x2][0x100] ;  /* 0x0080400002027629 */ /* 0x004e8c0000000000 */
[----:B--2---:R-:W2:Y:S01]  /*cb90*/  DADD R2, -R2, c[0x2][0x108] ;  /* 0x0080420002027629 */ /* 0x004ea20000000100 */
[----:B------:R-:W-:Y:S05]  /*cba0*/  BRA `(.L_x_11887) ;  /* 0x0000101000007947 */ /* 0x000fea0003800000 */
.L_x_11883:
[----:B--23--:R-:W0:Y:S01]  /*cbb0*/  DMUL R2, R34, R34 ;  /* 0x0000002222027228 */ /* 0x00ce220000000000 */
        /* <DEDUP_REMOVED lines=18> */
[----:B------:R-:W2:-:S04]  /*cce0*/  @!P0 DADD R6, R8, c[0x2][0x180] ;  /* 0x0080600008068629 */ /* 0x000e880000000000 */
[----:B0-----:R-:W0:-:S04]  /*ccf0*/  @P0 DADD R2, -R2, c[0x2][0x178] ;  /* 0x00805e0002020629 */ /* 0x001e080000000100 */
[----:B--2---:R2:W3:Y:S01]  /*cd00*/  @!P0 DADD R2, R6, c[0x2][0x178] ;  /* 0x00805e0006028629 */ /* 0x0044e20000000000 */
[----:B------:R-:W-:Y:S05]  /*cd10*/  BRA `(.L_x_11887) ;  /* 0x00000ea000007947 */ /* 0x000fea0003800000 */
.L_x_11882:
        /* <DEDUP_REMOVED lines=14> */
[----:B0-----:R-:W-:Y:S02]  /*ce00*/  IMAD.MOV.U32 R8, RZ, RZ, RZ ;  /* 0x000000ffff087224 */ /* 0x001fe400078e00ff */
[----:B------:R-:W0:Y:S02]  /*ce10*/  MUFU.RSQ64H R9, R3 ;  /* 0x0000000300097308 */ /* 0x000e240000001c00 */
[----:B--2---:R-:W2:-:S06]  /*ce20*/  DFMA R10, R6, R10, c[0x2][0xb8] ;  /* 0x00802e00060a762b */ /* 0x004e8c000000000a */
[----:B--2---:R-:W2:-:S06]  /*ce30*/  DFMA R10, R6, R10, c[0x2][0xc0] ;  /* 0x00803000060a762b */ /* 0x004e8c000000000a */
[----:B--2---:R-:W2:-:S04]  /*ce40*/  DFMA R10, R6, R10, c[0x2][0xc8] ;  /* 0x00803200060a762b */ /* 0x004e88000000000a */
[----:B0-----:R-:W0:-:S04]  /*ce50*/  DMUL R12, R2, R8 ;  /* 0x00000008020c7228 */ /* 0x001e080000000000 */
[----:B--2---:R2:W3:Y:S02]  /*ce60*/  DFMA R16, R6, R10, c[0x2][0xd0] ;  /* 0x008034000610762b */ /* 0x0044e4000000000a */
[----:B--2---:R-:W-:Y:S02]  /*ce70*/  IADD3 R11, R9, -0x100000, RZ ;  /* 0xfff00000090b7810 */ /* 0x004fe40007ffe0ff */
[----:B0-----:R-:W0:Y:S01]  /*ce80*/  DFMA R14, R12, -R12, R2 ;  /* 0x8000000c0c0e722b */ /* 0x001e220000000002 */
[----:B------:R-:W-:-:S03]  /*ce90*/  MOV R10, RZ ;  /* 0x000000ff000a7202 */ /* 0x000fc60000000f00 */
        /* <DEDUP_REMOVED lines=14> */
.L_x_11890:
[----:B------:R0:W2:-:S06]  /*cf80*/  DMUL R2, RZ, |R34| ;  /* 0x40000022ff027228 */ /* 0x00008c0000000000 */
.L_x_11891:
[----:B------:R-:W-:Y:S05]  /*cf90*/  BSYNC B0 ;  /* 0x0000000000007941 */ /* 0x000fea0003800000 */
.L_x_11889:
[----:B------:R-:W-:Y:S02]  /*cfa0*/  ISETP.GT.AND P0, PT, R7, -0x1, PT ;  /* 0xffffffff0700780c */ /* 0x000fe40003f04270 */
[----:B------:R-:W-:-:S11]  /*cfb0*/  ISETP.GT.AND P1, PT, R35, -0x1, PT ;  /* 0xffffffff2300780c */ /* 0x000fd60003f24270 */
[----:B--2---:R-:W2:Y:S02]  /*cfc0*/  @!P0 DMUL R2, R2, +INF ;  /* 0x7ff0000002028828 */ /* 0x004ea40000000000 */
[----:B------:R-:W-:Y:S05]  /*cfd0*/  @P1 BRA `(.L_x_11887) ;  /* 0x00000be000001947 */ /* 0x000fea0003800000 */
[----:B--2---:R-:W2:-:S06]  /*cfe0*/  DADD R2, R2, c[0x2][0x100] ;  /* 0x0080400002027629 */ /* 0x004e8c0000000000 */
[----:B--2---:R-:W2:Y:S01]  /*cff0*/  DADD R2, -R2, c[0x2][0x108] ;  /* 0x0080420002027629 */ /* 0x004ea20000000100 */
[----:B------:R-:W-:Y:S05]  /*d000*/  BRA `(.L_x_11887) ;  /* 0x00000bb000007947 */ /* 0x000fea0003800000 */
.L_x_11888:
        /* <DEDUP_REMOVED lines=23> */
.L_x_11881:
[----:B------:R-:W-:-:S13]  /*d180*/  ISETP.GT.AND P0, PT, R17, -0x1, PT ;  /* 0xffffffff1100780c */ /* 0x000fda0003f04270 */
[----:B------:R-:W-:Y:S05]  /*d190*/  @P0 BRA `(.L_x_11892) ;  /* 0x0000052000000947 */ /* 0x000fea0003800000 */
[----:B----4-:R-:W-:Y:S01]  /*d1a0*/  DADD R10, -RZ, |R30| ;  /* 0x00000000ff0a7229 */ /* 0x010fe2000000051e */
        /* <DEDUP_REMOVED lines=22> */
[----:B--23--:R-:W-:Y:S01]  /*d310*/  IMAD.MOV.U32 R8, RZ, RZ, R12 ;  /* 0x000000ffff087224 */ /* 0x00cfe200078e000c */
[----:B------:R-:W-:Y:S01]  /*d320*/  MOV R0, 0xd370 ;  /* 0x0000d37000007802 */ /* 0x000fe20000000f00 */
[----:B------:R-:W-:Y:S02]  /*d330*/  IMAD.MOV.U32 R9, RZ, RZ, R13 ;  /* 0x000000ffff097224 */ /* 0x000fe400078e000d */
[----:B------:R-:W-:Y:S02]  /*d340*/  IMAD.MOV.U32 R20, RZ, RZ, R16 ;  /* 0x000000ffff147224 */ /* 0x000fe400078e0010 */
[----:B------:R-:W-:Y:S02]  /*d350*/  IMAD.MOV.U32 R21, RZ, RZ, R17 ;  /* 0x000000ffff157224 */ /* 0x000fe400078e0011 */
[----:B-1----:R-:W-:Y:S05]  /*d360*/  CALL.REL.NOINC `($__internal_22_$__cuda_sm20_div_rn_f64_full) ;  /* 0x00002ee000007944 */ /* 0x002fea0003c00000 */
.L_x_11894:
[----:B--23--:R-:W-:Y:S05]  /*d370*/  BSYNC B3 ;  /* 0x0000000000037941 */ /* 0x00cfea0003800000 */
.L_x_11893:
[----:B------:R-:W0:Y:S01]  /*d380*/  DMUL R10, R8, R8 ;  /* 0x00000008080a7228 */ /* 0x000e220000000000 */
[----:B------:R-:W-:Y:S01]  /*d390*/  MOV R12, 0x2a25ff7e ;  /* 0x2a25ff7e000c7802 */ /* 0x000fe20000000f00 */
[----:B------:R-:W-:Y:S01]  /*d3a0*/  IMAD.MOV.U32 R13, RZ, RZ, 0x3ef53e1d ;  /* 0x3ef53e1dff0d7424 */ /* 0x000fe200078e00ff */
[----:B------:R-:W-:Y:S01]  /*d3b0*/  ISETP.GE.AND P2, PT, R7, RZ, PT ;  /* 0x000000ff0700720c */ /* 0x000fe20003f46270 */
[----:B------:R-:W-:Y:S01]  /*d3c0*/  DSETP.NEU.AND P0, PT, R16, RZ, PT ;  /* 0x000000ff1000722a */ /* 0x000fe20003f0d000 */
[----:B------:R-:W-:Y:S03]  /*d3d0*/  BSSY B0, `(.L_x_11895) ;  /* 0x0000028000007945 */ /* 0x000fe60003800000 */
        /* <DEDUP_REMOVED lines=37> */
.L_x_11896:
[----:B------:R-:W-:Y:S02]  /*d630*/  FSEL R6, RZ, 3.37028055040000000000e+12, P2 ;  /* 0x54442d18ff067808 */ /* 0x000fe40001000000 */
[----:B------:R-:W-:Y:S02]  /*d640*/  FSEL R7, RZ, 2.1426990032196044922, P2 ;  /* 0x400921fbff077808 */ /* 0x000fe40001000000 */
.L_x_11897:
[----:B------:R-:W-:Y:S05]  /*d650*/  BSYNC B0 ;  /* 0x0000000000007941 */ /* 0x000fea0003800000 */
.L_x_11895:
[----:B------:R0:W2:Y:S02]  /*d660*/  DADD R2, |R30|, |R2| ;  /* 0x000000001e027229 */ /* 0x0000a40000000602 */
[----:B0-----:R-:W-:-:S04]  /*d670*/  LOP3.LUT R31, R7, 0x80000000, R31, 0xb8, !PT ;  /* 0x80000000071f7812 */ /* 0x001fc800078eb81f */
[----:B--2---:R-:W0:-:S06]  /*d680*/  DSETP.GTU.AND P0, PT, |R2|, +INF , PT ;  /* 0x7ff000000200742a */ /* 0x004e0c0003f0c200 */
[----:B0-----:R-:W-:Y:S02]  /*d690*/  FSEL R2, R2, R6, P0 ;  /* 0x0000000602027208 */ /* 0x001fe40000000000 */
[----:B------:R-:W-:Y:S01]  /*d6a0*/  FSEL R3, R3, R31, P0 ;  /* 0x0000001f03037208 */ /* 0x000fe20000000000 */
[----:B------:R-:W-:Y:S05]  /*d6b0*/  BRA `(.L_x_11887) ;  /* 0x0000050000007947 */ /* 0x000fea0003800000 */
.L_x_11892:
        /* <DEDUP_REMOVED lines=23> */
[----:B------:R-:W-:Y:S01]  /*d830*/  MOV R21, R7 ;  /* 0x0000000700157202 */ /* 0x000fe20000000f00 */
[----:B------:R-:W-:Y:S01]  /*d840*/  IMAD.MOV.U32 R9, RZ, RZ, R15 ;  /* 0x000000ffff097224 */ /* 0x000fe200078e000f */
[----:B------:R-:W-:Y:S01]  /*d850*/  MOV R0, 0xd880 ;  /* 0x0000d88000007802 */ /* 0x000fe20000000f00 */
[----:B------:R-:W-:Y:S02]  /*d860*/  IMAD.MOV.U32 R20, RZ, RZ, R6 ;  /* 0x000000ffff147224 */ /* 0x000fe400078e0006 */
[----:B-1----:R-:W-:Y:S05]  /*d870*/  CALL.REL.NOINC `($__internal_22_$__cuda_sm20_div_rn_f64_full) ;  /* 0x000029d000007944 */ /* 0x002fea0003c00000 */
.L_x_11899:
[----:B------:R-:W-:Y:S05]  /*d880*/  BSYNC B3 ;  /* 0x0000000000037941 */ /* 0x000fea0003800000 */
.L_x_11898:
        /* <DEDUP_REMOVED lines=33> */
[----:B--2---:R-:W-:Y:S02]  /*daa0*/  FSEL R6, R10, R7, P1 ;  /* 0x000000070a067208 */ /* 0x004fe40000800000 */
        /* <DEDUP_REMOVED lines=9> */
.L_x_11901:
[----:B------:R-:W-:Y:S02]  /*db40*/  FSEL R6, RZ, 3.37028055040000000000e+12, P2 ;  /* 0x54442d18ff067808 */ /* 0x000fe40001000000 */
[----:B------:R-:W-:Y:S02]  /*db50*/  FSEL R7, RZ, 2.1426990032196044922, P2 ;  /* 0x400921fbff077808 */ /* 0x000fe40001000000 */
.L_x_11902:
[----:B------:R-:W-:Y:S05]  /*db60*/  BSYNC B0 ;  /* 0x0000000000007941 */ /* 0x000fea0003800000 */
.L_x_11900:
[----:B------:R0:W2:Y:S02]  /*db70*/  DADD R2, |R30|, |R2| ;  /* 0x000000001e027229 */ /* 0x0000a40000000602 */
[----:B0-----:R-:W-:-:S04]  /*db80*/  LOP3.LUT R31, R7, 0x80000000, R31, 0xb8, !PT ;  /* 0x80000000071f7812 */ /* 0x001fc800078eb81f */
[----:B--2---:R-:W0:-:S06]  /*db90*/  DSETP.GTU.AND P0, PT, |R2|, +INF , PT ;  /* 0x7ff000000200742a */ /* 0x004e0c0003f0c200 */
[----:B0-----:R-:W-:Y:S02]  /*dba0*/  FSEL R2, R2, R6, P0 ;  /* 0x0000000602027208 */ /* 0x001fe40000000000 */
[----:B------:R-:W-:Y:S02]  /*dbb0*/  FSEL R3, R3, R31, P0 ;  /* 0x0000001f03037208 */ /* 0x000fe40000000000 */
.L_x_11887:
[----:B0-2---:R-:W-:Y:S05]  /*dbc0*/  BSYNC B2 ;  /* 0x0000000000027941 */ /* 0x005fea0003800000 */
.L_x_11880:
[----:B-1----:R-:W0:Y:S01]  /*dbd0*/  DADD R6, -RZ, -R32 ;  /* 0x00000000ff067229 */ /* 0x002e220000000920 */
[----:B------:R-:W-:-:S04]  /*dbe0*/  SHF.R.U32.HI R0, RZ, 0x1f, R19 ;  /* 0x0000001fff007819 */ /* 0x000fc80000011613 */
[----:B------:R-:W-:-:S05]  /*dbf0*/  ISETP.NE.AND P0, PT, R0, RZ, PT ;  /* 0x000000ff0000720c */ /* 0x000fca0003f05270 */
[----:B0-----:R-:W-:Y:S02]  /*dc00*/  FSEL R8, R6, R32, !P0 ;  /* 0x0000002006087208 */ /* 0x001fe40004000000 */
[----:B------:R-:W-:Y:S01]  /*dc10*/  FSEL R9, R7, R33, !P0 ;  /* 0x0000002107097208 */ /* 0x000fe20004000000 */
[----:B------:R-:W-:Y:S05]  /*dc20*/  BRA `(.L_x_11903) ;  /* 0x000024f000007947 */ /* 0x000fea0003800000 */
.L_x_11815:
[----:B------:R-:W2:Y:S01]  /*dc30*/  LDL.64 R2, [R1+0x8] ;  /* 0x0000080001027983 */ /* 0x000ea20000100a00 */
[----:B-1----:R-:W-:-:S04]  /*dc40*/  DADD R8, -RZ, -R18 ;  /* 0x00000000ff087229 */ /* 0x002fc80000000912 */
[----:B--2---:R-:W0:-:S06]  /*dc50*/  DADD R2, -R16, R2 ;  /* 0x0000000010027229 */ /* 0x004e0c0000000102 */
[----:B0-----:R-:W0:Y:S01]  /*dc60*/  DADD R2, R2, c[0x2][0x178] ;  /* 0x00805e0002027629 */ /* 0x001e220000000000 */
[----:B------:R-:W-:Y:S05]  /*dc70*/  BRA `(.L_x_11903) ;  /* 0x000024a000007947 */ /* 0x000fea0003800000 */
.L_x_11814:
[----:B------:R0:W1:Y:S01]  /*dc80*/  DADD R8, -RZ, -R18 ;  /* 0x00000000ff087229 */ /* 0x0000620000000912 */
[----:B------:R-:W-:Y:S01]  /*dc90*/  CS2R R2, SRZ ;  /* 0x0000000000027805 */ /* 0x000fe2000001ff00 */
[----:B------:R-:W-:Y:S05]  /*dca0*/  BRA `(.L_x_11903) ;  /* 0x0000247000007947 */ /* 0x000fea0003800000 */
.L_x_11813:
        /* <DEDUP_REMOVED lines=20> */
[----:B------:R-:W-:Y:S01]  /*ddf0*/  IMAD.MOV.U32 R10, RZ, RZ, R12 ;  /* 0x000000ffff0a7224 */ /* 0x000fe200078e000c */
[----:B------:R-:W-:Y:S01]  /*de00*/  MOV R23, R13 ;  /* 0x0000000d00177202 */ /* 0x000fe20000000f00 */
        /* <DEDUP_REMOVED lines=33> */
[----:B------:R-:W-:Y:S02]  /*e020*/  @P0 IADD3 R0, R0, 0x1, RZ ;  /* 0x0000000100000810 */ /* 0x000fe40007ffe0ff */
[----:B------:R-:W-:-:S06]  /*e030*/  @P0 MOV R11, R13 ;  /* 0x0000000d000b0202 */ /* 0x000fcc0000000f00 */
        /* <DEDUP_REMOVED lines=31> */
.L_x_11908:
[----:B------:R-:W-:Y:S05]  /*e230*/  BSYNC B0 ;  /* 0x0000000000007941 */ /* 0x000fea0003800000 */
.L_x_11907:
[----:B------:R-:W-:Y:S01]  /*e240*/  BSSY B3, `(.L_x_11909) ;  /* 0x0000008000037945 */ /* 0x000fe20003800000 */
[----:B------:R-:W-:Y:S05]  /*e250*/  @P4 BRA P5, `(.L_x_11910) ;  /* 0x0000006000004947 */ /* 0x000fea0002800000 */
[----:B------:R-:W-:Y:S01]  /*e260*/  IMAD.MOV.U32 R8, RZ, RZ, R24 ;  /* 0x000000ffff087224 */ /* 0x000fe200078e0018 */
[----:B------:R-:W-:Y:S01]  /*e270*/  MOV R20, R26 ;  /* 0x0000001a00147202 */ /* 0x000fe20000000f00 */
[----:B------:R-:W-:Y:S01]  /*e280*/  IMAD.MOV.U32 R9, RZ, RZ, R25 ;  /* 0x000000ffff097224 */ /* 0x000fe200078e0019 */
[----:B------:R-:W-:Y:S01]  /*e290*/  MOV R0, 0xe2c0 ;  /* 0x0000e2c000007802 */ /* 0x000fe20000000f00 */
[----:B------:R-:W-:Y:S02]  /*e2a0*/  IMAD.MOV.U32 R21, RZ, RZ, R27 ;  /* 0x000000ffff157224 */ /* 0x000fe400078e001b */
[----:B01-3--:R-:W-:Y:S05]  /*e2b0*/  CALL.REL.NOINC `($__internal_22_$__cuda_sm20_div_rn_f64_full) ;  /* 0x00001f9000007944 */ /* 0x00bfea0003c00000 */
.L_x_11910:
[----:B------:R-:W-:Y:S05]  /*e2c0*/  BSYNC B3 ;  /* 0x0000000000037941 */ /* 0x000fea0003800000 */
.L_x_11909:
        /* <DEDUP_REMOVED lines=43> */
.L_x_11912:
[----:B------:R-:W-:-:S04]  /*e580*/  ISETP.GE.AND P0, PT, R17, RZ, PT ;  /* 0x000000ff1100720c */ /* 0x000fc80003f06270 */
[----:B------:R-:W-:Y:S02]  /*e590*/  FSEL R8, RZ, 3.37028055040000000000e+12, P0 ;  /* 0x54442d18ff087808 */ /* 0x000fe40000000000 */
[----:B------:R-:W-:Y:S02]  /*e5a0*/  FSEL R9, RZ, 2.1426990032196044922, P0 ;  /* 0x400921fbff097808 */ /* 0x000fe40000000000 */
.L_x_11913:
[----:B------:R-:W-:Y:S05]  /*e5b0*/  BSYNC B0 ;  /* 0x0000000000007941 */ /* 0x000fea0003800000 */
.L_x_11911:
[----:B------:R2:W4:Y:S02]  /*e5c0*/  DADD R2, R2, R6 ;  /* 0x0000000002027229 */ /* 0x0005240000000006 */
[----:B--2---:R-:W-:Y:S02]  /*e5d0*/  LOP3.LUT R7, R9, 0x80000000, R19, 0xb8, !PT ;  /* 0x8000000009077812 */ /* 0x004fe400078eb813 */
[----:B-1----:R-:W-:-:S04]  /*e5e0*/  DMUL R28, R28, 0.5 ;  /* 0x3fe000001c1c7828 */ /* 0x002fc80000000000 */
[----:B----4-:R-:W1:-:S06]  /*e5f0*/  DSETP.GTU.AND P0, PT, |R2|, +INF , PT ;  /* 0x7ff000000200742a */ /* 0x010e4c0003f0c200 */
[----:B-1----:R-:W-:Y:S02]  /*e600*/  FSEL R2, R2, R8, P0 ;  /* 0x0000000802027208 */ /* 0x002fe40000000000 */
[----:B------:R-:W-:Y:S01]  /*e610*/  FSEL R3, R3, R7, P0 ;  /* 0x0000000703037208 */ /* 0x000fe20000000000 */
[----:B------:R-:W-:Y:S05]  /*e620*/  BRA `(.L_x_11914) ;  /* 0x0000194000007947 */ /* 0x000fea0003800000 */
.L_x_11906:
[CC--:B------:R-:W-:Y:S01]  /*e630*/  ISETP.GT.U32.AND P2, PT, R6.reuse, R2.reuse, PT ;  /* 0x000000020600720c */ /* 0x0c0fe20003f44070 */
[----:B------:R-:W-:Y:S01]  /*e640*/  IMAD.MOV.U32 R12, RZ, RZ, RZ ;  /* 0x000000ffff0c7224 */ /* 0x000fe200078e00ff */
[----:B------:R-:W-:Y:S01]  /*e650*/  ISETP.LT.U32.AND P0, PT, R6, R2, PT ;  /* 0x000000020600720c */ /* 0x000fe20003f01070 */
[----:B------:R-:W-:Y:S01]  /*e660*/  IMAD.MOV.U32 R30, RZ, RZ, 0x0 ;  /* 0x00000000ff1e7424 */ /* 0x000fe200078e00ff */
[CC--:B------:R-:W-:Y:S01]  /*e670*/  ISETP.GT.U32.AND.EX P2, PT, R7.reuse, R3.reuse, PT, P2 ;  /* 0x000000030700720c */ /* 0x0c0fe20003f44120 */
[----:B------:R-:W-:Y:S01]  /*e680*/  IMAD.MOV.U32 R31, RZ, RZ, 0x3fd80000 ;  /* 0x3fd80000ff1f7424 */ /* 0x000fe200078e00ff */
[CC--:B------:R-:W-:Y:S01]  /*e690*/  ISETP.LT.U32.AND.EX P0, PT, R7.reuse, R3.reuse, PT, P0 ;  /* 0x000000030700720c */ /* 0x0c0fe20003f01100 */
[----:B------:R-:W-:Y:S01]  /*e6a0*/  BSSY B0, `(.L_x_11915) ;  /* 0x0000068000007945 */ /* 0x000fe20003800000 */
[----:B------:R-:W-:-:S02]  /*e6b0*/  SEL R11, R7, R3, P2 ;  /* 0x00000003070b7207 */ /* 0x000fc40001000000 */
[-C--:B------:R-:W-:Y:S02]  /*e6c0*/  SEL R8, R6, R2.reuse, P0 ;  /* 0x0000000206087207 */ /* 0x080fe40000000000 */
[----:B------:R-:W-:Y:S02]  /*e6d0*/  LOP3.LUT R0, R11, 0xffc00000, RZ, 0xc0, !PT ;  /* 0xffc000000b007812 */ /* 0x000fe400078ec0ff */
[----:B------:R-:W-:Y:S02]  /*e6e0*/  SEL R9, R7, R3, P0 ;  /* 0x0000000307097207 */ /* 0x000fe40000000000 */
[----:B------:R-:W-:Y:S02]  /*e6f0*/  IADD3 R13, -R0, 0x7fd00000, RZ ;  /* 0x7fd00000000d7810 */ /* 0x000fe40007ffe1ff */
[----:B------:R-:W-:Y:S02]  /*e700*/  SEL R10, R6, R2, P2 ;  /* 0x00000002060a7207 */ /* 0x000fe40001000000 */
[----:B------:R-:W-:-:S02]  /*e710*/  MOV R20, c[0x2][0xc] ;  /* 0x0080030000147a02 */ /* 0x000fc40000000f00 */
        /* <DEDUP_REMOVED lines=31> */
[----:B0-----:R-:W-:Y:S01]  /*e910*/  MOV R12, R8 ;  /* 0x00000008000c7202 */ /* 0x001fe20000000f00 */
[----:B------:R-:W-:-:S03]  /*e920*/  IMAD.MOV.U32 R13, RZ, RZ, R9 ;  /* 0x000000ffff0d7224 */ /* 0x000fc600078e0009 */
        /* <DEDUP_REMOVED lines=16> */
[----:B------:R-:W-:Y:S01]  /*ea30*/  IMAD.MOV.U32 R0, RZ, RZ, -0x3ff ;  /* 0xfffffc01ff007424 */ /* 0x000fe200078e00ff */
[----:B------:R-:W-:-:S07]  /*ea40*/  @!P0 MOV R0, 0xfffffbcb ;  /* 0xfffffbcb00008802 */ /* 0x000fce0000000f00 */
        /* <DEDUP_REMOVED lines=45> */
.L_x_11916:
[----:B------:R-:W-:Y:S05]  /*ed20*/  BSYNC B0 ;  /* 0x0000000000007941 */ /* 0x000fea0003800000 */
.L_x_11915:
[----:B------:R-:W-:Y:S01]  /*ed30*/  BSSY B3, `(.L_x_11917) ;  /* 0x000000a000037945 */ /* 0x000fe20003800000 */
[----:B------:R-:W-:Y:S05]  /*ed40*/  @P4 BRA P5, `(.L_x_11918) ;  /* 0x0000008000004947 */ /* 0x000fea0002800000 */
[----:B------:R-:W-:Y:S01]  /*ed50*/  MOV R8, R24 ;  /* 0x0000001800087202 */ /* 0x000fe20000000f00 */
[----:B------:R-:W-:Y:S01]  /*ed60*/  IMAD.MOV.U32 R9, RZ, RZ, R25 ;  /* 0x000000ffff097224 */ /* 0x000fe200078e0019 */
[----:B------:R-:W-:Y:S01]  /*ed70*/  MOV R0, 0xedb0 ;  /* 0x0000edb000007802 */ /* 0x000fe20000000f00 */
[----:B------:R-:W-:Y:S02]  /*ed80*/  IMAD.MOV.U32 R20, RZ, RZ, R26 ;  /* 0x000000ffff147224 */ /* 0x000fe400078e001a */
[----:B------:R-:W-:Y:S02]  /*ed90*/  IMAD.MOV.U32 R21, RZ, RZ, R27 ;  /* 0x000000ffff157224 */ /* 0x000fe400078e001b */
[----:B01-3--:R-:W-:Y:S05]  /*eda0*/  CALL.REL.NOINC `($__internal_22_$__cuda_sm20_div_rn_f64_full) ;  /* 0x000014a000007944 */ /* 0x00bfea0003c00000 */
[----:B------:R-:W-:Y:S02]  /*edb0*/  IMAD.MOV.U32 R10, RZ, RZ, R8 ;  /* 0x000000ffff0a7224 */ /* 0x000fe400078e0008 */
[----:B------:R-:W-:Y:S02]  /*edc0*/  IMAD.MOV.U32 R11, RZ, RZ, R9 ;  /* 0x000000ffff0b7224 */ /* 0x000fe400078e0009 */
.L_x_11918:
[----:B------:R-:W-:Y:S05]  /*edd0*/  BSYNC B3 ;  /* 0x0000000000037941 */ /* 0x000fea0003800000 */
.L_x_11917:
[----:B------:R-:W2:Y:S01]  /*ede0*/  DSETP.NEU.AND P0, PT, R26, RZ, PT ;  /* 0x000000ff1a00722a */ /* 0x000ea20003f0d000 */
[----:B------:R-:W-:-:S13]  /*edf0*/  BSSY B0, `(.L_x_11919) ;  /* 0x000002d000007945 */ /* 0x000fda0003800000 */
[----:B--2---:R-:W-:Y:S05]  /*ee00*/  @!P0 BRA `(.L_x_11920) ;  /* 0x0000028000008947 */ /* 0x004fea0003800000 */
[----:B------:R-:W2:Y:S01]  /*ee10*/  DMUL R8, R10, R10 ;  /* 0x0000000a0a087228 */ /* 0x000ea20000000000 */
[----:B0-----:R-:W-:Y:S01]  /*ee20*/  IMAD.MOV.U32 R12, RZ, RZ, 0x2a25ff7e ;  /* 0x2a25ff7eff0c7424 */ /* 0x001fe200078e00ff */
[----:B------:R-:W-:Y:S02]  /*ee30*/  MOV R13, 0x3ef53e1d ;  /* 0x3ef53e1d000d7802 */ /* 0x000fe40000000f00 */
[----:B------:R-:W-:Y:S01]  /*ee40*/  ISETP.GE.AND P0, PT, R17, RZ, PT ;  /* 0x000000ff1100720c */ /* 0x000fe20003f06270 */
[----:B------:R-:W-:-:S04]  /*ee50*/  DSETP.NEU.AND P2, PT, R2, R6, PT ;  /* 0x000000060200722a */ /* 0x000fc80003f4d000 */
        /* <DEDUP_REMOVED lines=35> */
.L_x_11920:
[----:B------:R-:W-:-:S04]  /*f090*/  ISETP.GE.AND P0, PT, R17, RZ, PT ;  /* 0x000000ff1100720c */ /* 0x000fc80003f06270 */
[----:B------:R-:W-:Y:S02]  /*f0a0*/  FSEL R8, RZ, 3.37028055040000000000e+12, P0 ;  /* 0x54442d18ff087808 */ /* 0x000fe40000000000 */
[----:B------:R-:W-:Y:S02]  /*f0b0*/  FSEL R9, RZ, 2.1426990032196044922, P0 ;  /* 0x400921fbff097808 */ /* 0x000fe40000000000 */
.L_x_11921:
[----:B------:R-:W-:Y:S05]  /*f0c0*/  BSYNC B0 ;  /* 0x0000000000007941 */ /* 0x000fea0003800000 */
.L_x_11919:
[----:B------:R2:W4:Y:S02]  /*f0d0*/  DADD R2, R2, R6 ;  /* 0x0000000002027229 */ /* 0x0005240000000006 */
[----:B--2---:R-:W-:-:S04]  /*f0e0*/  LOP3.LUT R7, R9, 0x80000000, R19, 0xb8, !PT ;  /* 0x8000000009077812 */ /* 0x004fc800078eb813 */
[----:B----4-:R-:W2:-:S06]  /*f0f0*/  DSETP.GTU.AND P0, PT, |R2|, +INF , PT ;  /* 0x7ff000000200742a */ /* 0x010e8c0003f0c200 */
[----:B--2---:R-:W-:Y:S02]  /*f100*/  FSEL R2, R2, R8, P0 ;  /* 0x0000000802027208 */ /* 0x004fe40000000000 */
[----:B------:R-:W-:Y:S01]  /*f110*/  FSEL R3, R3, R7, P0 ;  /* 0x0000000703037208 */ /* 0x000fe20000000000 */
[----:B------:R-:W-:Y:S05]  /*f120*/  BRA `(.L_x_11914) ;  /* 0x00000e4000007947 */ /* 0x000fea0003800000 */
.L_x_11905:
        /* <DEDUP_REMOVED lines=18> */
[----:B------:R-:W-:Y:S01]  /*f250*/  MOV R9, R17 ;  /* 0x0000001100097202 */ /* 0x000fe20000000f00 */
[----:B------:R-:W-:Y:S01]  /*f260*/  IMAD.MOV.U32 R20, RZ, RZ, -0x74eba897 ;  /* 0x8b145769ff147424 */ /* 0x000fe200078e00ff */
[----:B------:R-:W-:Y:S01]  /*f270*/  MOV R0, 0xf2a0 ;  /* 0x0000f2a000007802 */ /* 0x000fe20000000f00 */
[----:B------:R-:W-:Y:S02]  /*f280*/  IMAD.MOV.U32 R21, RZ, RZ, 0x4005bf0a ;  /* 0x4005bf0aff157424 */ /* 0x000fe400078e00ff */
[----:B---3--:R-:W-:Y:S05]  /*f290*/  CALL.REL.NOINC `($__internal_22_$__cuda_sm20_div_rn_f64_full) ;  /* 0x00000fb000007944 */ /* 0x008fea0003c00000 */
.L_x_11923:
[----:B------:R-:W-:Y:S05]  /*f2a0*/  BSYNC B3 ;  /* 0x0000000000037941 */ /* 0x000fea0003800000 */
.L_x_11922:
        /* <DEDUP_REMOVED lines=24> */
[----:B------:R-:W-:Y:S02]  /*f430*/  IMAD.MOV.U32 R10, RZ, RZ, R8 ;  /* 0x000000ffff0a7224 */ /* 0x000fe400078e0008 */
[----:B------:R-:W-:Y:S02]  /*f440*/  IMAD.MOV.U32 R11, RZ, RZ, R9 ;  /* 0x000000ffff0b7224 */ /* 0x000fe400078e0009 */
.L_x_11925:
[----:B------:R-:W-:Y:S05]  /*f450*/  BSYNC B3 ;  /* 0x0000000000037941 */ /* 0x000fea0003800000 */
.L_x_11924:
        /* <DEDUP_REMOVED lines=47> */
[----:B0-----:R-:W-:Y:S01]  /*f750*/  IMAD.MOV.U32 R12, RZ, RZ, R8 ;  /* 0x000000ffff0c7224 */ /* 0x001fe200078e0008 */
[----:B------:R-:W-:-:S03]  /*f760*/  MOV R13, R9 ;  /* 0x00000009000d7202 */ /* 0x000fc60000000f00 */
        /* <DEDUP_REMOVED lines=27> */
[----:B------:R-:W-:Y:S02]  /*f920*/  MOV R12, R8 ;  /* 0x00000008000c7202 */ /* 0x000fe40000000f00 */
        /* <DEDUP_REMOVED lines=35> */
.L_x_11927:
[----:B------:R-:W-:Y:S05]  /*fb60*/  BSYNC B0 ;  /* 0x0000000000007941 */ /* 0x000fea0003800000 */
.L_x_11926:
        /* <DEDUP_REMOVED lines=8> */
[----:B------:R-:W-:Y:S02]  /*fbf0*/  IMAD.MOV.U32 R10, RZ, RZ, R8 ;  /* 0x000000ffff0a7224 */ /* 0x000fe400078e0008 */
[----:B------:R-:W-:Y:S02]  /*fc00*/  IMAD.MOV.U32 R11, RZ, RZ, R9 ;  /* 0x000000ffff0b7224 */ /* 0x000fe400078e0009 */
.L_x_11929:
[----:B------:R-:W-:Y:S05]  /*fc10*/  BSYNC B3 ;  /* 0x0000000000037941 */ /* 0x000fea0003800000 */
.L_x_11928:
        /* <DEDUP_REMOVED lines=38> */
[----:B------:R-:W-:Y:S01]  /*fe80*/  IMAD.MOV.U32 R0, RZ, RZ, 0x4002d97c ;  /* 0x4002d97cff007424 */ /* 0x000fe200078e00ff */
[----:B------:R-:W-:-:S04]  /*fe90*/  MOV R8, 0x7f3321d2 ;  /* 0x7f3321d200087802 */ /* 0x000fc80000000f00 */
[----:B------:R-:W-:Y:S02]  /*fea0*/  FSEL R8, R8, 3.37028055040000000000e+12, !P0 ;  /* 0x54442d1808087808 */ /* 0x000fe40004000000 */
[----:B------:R-:W-:Y:S01]  /*feb0*/  FSEL R9, R0, 1.8213495016098022461, !P0 ;  /* 0x3fe921fb00097808 */ /* 0x000fe20004000000 */
[----:B------:R-:W-:Y:S05]  /*fec0*/  BRA `(.L_x_11932) ;  /* 0x0000003000007947 */ /* 0x000fea0003800000 */
.L_x_11931:
[----:B------:R-:W-:-:S04]  /*fed0*/  ISETP.GE.AND P0, PT, R17, RZ, PT ;  /* 0x000000ff1100720c */ /* 0x000fc80003f06270 */
[----:B------:R-:W-:Y:S02]  /*fee0*/  FSEL R8, RZ, 3.37028055040000000000e+12, P0 ;  /* 0x54442d18ff087808 */ /* 0x000fe40000000000 */
[----:B------:R-:W-:Y:S02]  /*fef0*/  FSEL R9, RZ, 2.1426990032196044922, P0 ;  /* 0x400921fbff097808 */ /* 0x000fe40000000000 */
.L_x_11932:
[----:B------:R-:W-:Y:S05]  /*ff00*/  BSYNC B0 ;  /* 0x0000000000007941 */ /* 0x000fea0003800000 */
.L_x_11930:
[----:B------:R2:W4:Y:S02]  /*ff10*/  DADD R2, R2, R6 ;  /* 0x0000000002027229 */ /* 0x0005240000000006 */
[----:B--2---:R-:W-:Y:S02]  /*ff20*/  LOP3.LUT R7, R9, 0x80000000, R19, 0xb8, !PT ;  /* 0x8000000009077812 */ /* 0x004fe400078eb813 */
[----:B-1----:R-:W-:-:S04]  /*ff30*/  DADD R28, R28, 1 ;  /* 0x3ff000001c1c7429 */ /* 0x002fc80000000000 */
[----:B----4-:R-:W1:-:S06]  /*ff40*/  DSETP.GTU.AND P0, PT, |R2|, +INF , PT ;  /* 0x7ff000000200742a */ /* 0x010e4c0003f0c200 */
[----:B-1----:R-:W-:Y:S02]  /*ff50*/  FSEL R2, R2, R8, P0 ;  /* 0x0000000802027208 */ /* 0x002fe40000000000 */
[----:B------:R-:W-:Y:S02]  /*ff60*/  FSEL R3, R3, R7, P0 ;  /* 0x0000000703037208 */ /* 0x000fe40000000000 */
.L_x_11914:
[----:B------:R-:W-:Y:S05]  /*ff70*/  BSYNC B2 ;  /* 0x0000000000027941 */ /* 0x000fea0003800000 */
.L_x_11904:
[----:B-1----:R-:W1:Y:S01]  /*ff80*/  DADD R28, R28, c[0x2][0x50] ;  /* 0x008014001c1c7629 */ /* 0x002e620000000000 */
[----:B------:R-:W-:-:S03]  /*ff90*/  ISETP.NE.AND P0, PT, R22, RZ, PT ;  /* 0x000000ff1600720c */ /* 0x000fc60003f05270 */
[----:B------:R-:W-:-:S04]  /*ffa0*/  DADD R2, -RZ, |R2| ;  /* 0x00000000ff027229 */ /* 0x000fc80000000502 */
[----:B-1----:R-:W1:-:S10]  /*ffb0*/  DADD R6, -RZ, -R28 ;  /* 0x00000000ff067229 */ /* 0x002e54000000091c */
[----:B-1----:R-:W-:Y:S02]  /*ffc0*/  FSEL R8, R6, R28, !P0 ;  /* 0x0000001c06087208 */ /* 0x002fe40004000000 */
[----:B------:R-:W-:Y:S01]  /*ffd0*/  FSEL R9, R7, R29, !P0 ;  /* 0x0000001d07097208 */ /* 0x000fe20004000000 */
[----:B------:R-:W-:Y:S05]  /*ffe0*/  BRA `(.L_x_11903) ;  /* 0x0000013000007947 */ /* 0x000fea0003800000 */
.L_x_11812:
        /* <DEDUP_REMOVED lines=17> */
[----:B------:R1:W4:-:S04]  /*10100*/  DADD R8, R18, R18 ;  /* 0x0000000012087229 */ /* 0x0003080000000012 */
[----:B--2---:R-:W2:-:S06]  /*10110*/  DADD R2, R2, c[0x2][0x178] ;  /* 0x00805e0002027629 */ /* 0x004e8c0000000000 */
.L_x_11903:
[----:B01--4-:R-:W-:Y:S05]  /*10120*/  BSYNC B1 ;  /* 0x0000000000017941 */ /* 0x013fea0003800000 */
.L_x_11811:
[----:B--23--:R-:W0:Y:S01]  /*10130*/  DSETP.GTU.AND P0, PT, |R2|, +INF , PT ;  /* 0x7ff000000200742a */ /* 0x00ce220003f0c200 */
[----:B------:R-:W-:-:S13]  /*10140*/  BSSY B0, `(.L_x_11933) ;  /* 0x000000e000007945 */ /* 0x000fda0003800000 */
[----:B0-----:R-:W-:Y:S05]  /*10150*/  @P0 BRA `(.L_x_11934) ;  /* 0x0000008000000947 */ /* 0x001fea0003800000 */
[----:B------:R-:W0:Y:S01]  /*10160*/  DSETP.GTU.AND P0, PT, |R8|, +INF , PT ;  /* 0x7ff000000800742a */ /* 0x000e220003f0c200 */
[----:B------:R-:W-:Y:S01]  /*10170*/  IMAD.MOV.U32 R10, RZ, RZ, R8 ;  /* 0x000000ffff0a7224 */ /* 0x000fe200078e0008 */
[----:B------:R-:W-:-:S12]  /*10180*/  MOV R11, R9 ;  /* 0x00000009000b7202 */ /* 0x000fd80000000f00 */
[----:B0-----:R-:W-:Y:S05]  /*10190*/  @P0 BRA `(.L_x_11935) ;  /* 0x0000008000000947 */ /* 0x001fea0003800000 */
[----:B------:R-:W0:Y:S01]  /*101a0*/  DADD R8, -RZ, |R8| ;  /* 0x00000000ff087229 */ /* 0x000e220000000508 */
[----:B------:R-:W-:Y:S01]  /*101b0*/  LOP3.LUT R11, R3, 0x80000000, R19, 0xb8, !PT ;  /* 0x80000000030b7812 */ /* 0x000fe200078eb813 */
[----:B------:R-:W-:Y:S01]  /*101c0*/  IMAD.MOV.U32 R10, RZ, RZ, R2 ;  /* 0x000000ffff0a7224 */ /* 0x000fe200078e0002 */
[----:B------:R-:W-:Y:S05]  /*101d0*/  BRA `(.L_x_11935) ;  /* 0x0000004000007947 */ /* 0x000fea0003800000 */
.L_x_11934:
[----:B------:R-:W0:Y:S01]  /*101e0*/  DSETP.GTU.AND P0, PT, |R8|, +INF , PT ;  /* 0x7ff000000800742a */ /* 0x000e220003f0c200 */
[----:B------:R-:W-:Y:S02]  /*101f0*/  IMAD.MOV.U32 R10, RZ, RZ, R2 ;  /* 0x000000ffff0a7224 */ /* 0x000fe400078e0002 */
[----:B------:R-:W-:-:S11]  /*10200*/  IMAD.MOV.U32 R11, RZ, RZ, R3 ;  /* 0x000000ffff0b7224 */ /* 0x000fd600078e0003 */
[----:B0-----:R-:W0:-:S06]  /*10210*/  @!P0 DADD R8, -RZ, |R8| ;  /* 0x00000000ff088229 */ /* 0x001e0c0000000508 */
.L_x_11935:
[----:B0-----:R-:W-:Y:S05]  /*10220*/  BSYNC B0 ;  /* 0x0000000000007941 */ /* 0x001fea0003800000 */
.L_x_11933:
[----:B------:R-:W-:Y:S01]  /*10230*/  STG.E.128 [R4.64], R8 ;  /* 0x0000000804007986 */ /* 0x000fe2000c101d04 */
[----:B------:R-:W-:Y:S05]  /*10240*/  EXIT ;  /* 0x000000000000794d */ /* 0x000fea0003800000 */
        .weak           $__internal_22_$__cuda_sm20_div_rn_f64_full
        .type           $__internal_22_$__cuda_sm20_div_rn_f64_full,@function
        .size           $__internal_22_$__cuda_sm20_div_rn_f64_full,($__internal_23_$__cuda_sm20_dsqrt_rn_f64_mediumpath_v1 - $__internal_22_$__cuda_sm20_div_rn_f64_full)
$__internal_22_$__cuda_sm20_div_rn_f64_full:
[C---:B------:R-:W-:Y:S01]  /*10250*/  FSETP.GEU.AND P0, PT, |R21|.reuse, 1.469367938527859385e-39, PT ;  /* 0x001000001500780b */ /* 0x040fe20003f0e200 */
[----:B------:R-:W-:Y:S01]  /*10260*/  IMAD.MOV.U32 R41, RZ, RZ, R9 ;  /* 0x000000ffff297224 */ /* 0x000fe200078e0009 */
[C---:B------:R-:W-:Y:S01]  /*10270*/  LOP3.LUT R14, R21.reuse, 0x800fffff, RZ, 0xc0, !PT ;  /* 0x800fffff150e7812 */ /* 0x040fe200078ec0ff */
[----:B------:R-:W-:Y:S01]  /*10280*/  IMAD.MOV.U32 R40, RZ, RZ, R8 ;  /* 0x000000ffff287224 */ /* 0x000fe200078e0008 */
[----:B------:R-:W-:Y:S01]  /*10290*/  LOP3.LUT R11, R21, 0x7ff00000, RZ, 0xc0, !PT ;  /* 0x7ff00000150b7812 */ /* 0x000fe200078ec0ff */
[----:B------:R-:W-:Y:S01]  /*102a0*/  IMAD.MOV.U32 R42, RZ, RZ, 0x1 ;  /* 0x00000001ff2a7424 */ /* 0x000fe200078e00ff */
[C---:B------:R-:W-:Y:S01]  /*102b0*/  FSETP.GEU.AND P2, PT, |R41|.reuse, 1.469367938527859385e-39, PT ;  /* 0x001000002900780b */ /* 0x040fe20003f4e200 */
[----:B------:R-:W-:Y:S01]  /*102c0*/  IMAD.MOV.U32 R38, RZ, RZ, R40 ;  /* 0x000000ffff267224 */ /* 0x000fe200078e0028 */
[----:B------:R-:W-:Y:S01]  /*102d0*/  LOP3.LUT R15, R14, 0x3ff00000, RZ, 0xfc, !PT ;  /* 0x3ff000000e0f7812 */ /* 0x000fe200078efcff */
[----:B------:R-:W-:Y:S01]  /*102e0*/  IMAD.MOV.U32 R14, RZ, RZ, R20 ;  /* 0x000000ffff0e7224 */ /* 0x000fe200078e0014 */
[----:B------:R-:W-:Y:S01]  /*102f0*/  LOP3.LUT R8, R41, 0x7ff00000, RZ, 0xc0, !PT ;  /* 0x7ff0000029087812 */ /* 0x000fe200078ec0ff */
[----:B------:R-:W-:Y:S02]  /*10300*/  BSSY B0, `(.L_x_11936) ;  /* 0x0000054000007945 */ /* 0x000fe40003800000 */
[----:B------:R-:W0:Y:S01]  /*10310*/  @!P0 DMUL R14, R20, 8.98846567431157953865e+307 ;  /* 0x7fe00000140e8828 */ /* 0x000e220000000000 */
[----:B------:R-:W-:-:S05]  /*10320*/  ISETP.GE.U32.AND P4, PT, R8, R11, PT ;  /* 0x0000000b0800720c */ /* 0x000fca0003f86070 */
[----:B0-----:R-:W0:Y:S01]  /*10330*/  MUFU.RCP64H R43, R15 ;  /* 0x0000000f002b7308 */ /* 0x001e220000001800 */
[----:B------:R-:W-:-:S03]  /*10340*/  @!P2 LOP3.LUT R9, R21, 0x7ff00000, RZ, 0xc0, !PT ;  /* 0x7ff000001509a812 */ /* 0x000fc600078ec0ff */
[----:B------:R-:W-:Y:S02]  /*10350*/  @!P0 LOP3.LUT R11, R15, 0x7ff00000, RZ, 0xc0, !PT ;  /* 0x7ff000000f0b8812 */ /* 0x000fe400078ec0ff */
[----:B------:R-:W-:Y:S02]  /*10360*/  @!P2 ISETP.GE.U32.AND P3, PT, R8, R9, PT ;  /* 0x000000090800a20c */ /* 0x000fe40003f66070 */
[----:B------:R-:W-:-:S04]  /*10370*/  MOV R9, 0x1ca00000 ;  /* 0x1ca0000000097802 */ /* 0x000fc80000000f00 */
[C---:B------:R-:W-:Y:S02]  /*10380*/  @!P2 SEL R10, R9.reuse, 0x63400000, !P3 ;  /* 0x63400000090aa807 */ /* 0x040fe40005800000 */
[----:B------:R-:W-:Y:S01]  /*10390*/  SEL R12, R9, 0x63400000, !P4 ;  /* 0x63400000090c7807 */ /* 0x000fe20006000000 */
[----:B0-----:R-:W0:Y:S01]  /*103a0*/  DFMA R44, R42, -R14, 1 ;  /* 0x3ff000002a2c742b */ /* 0x001e22000000080e */
[--C-:B------:R-:W-:Y:S02]  /*103b0*/  @!P2 LOP3.LUT R10, R10, 0x80000000, R41.reuse, 0xf8, !PT ;  /* 0x800000000a0aa812 */ /* 0x100fe400078ef829 */
[----:B------:R-:W-:Y:S01]  /*103c0*/  LOP3.LUT R39, R12, 0x800fffff, R41, 0xf8, !PT ;  /* 0x800fffff0c277812 */ /* 0x000fe200078ef829 */
[----:B------:R-:W-:Y:S01]  /*103d0*/  @!P2 IMAD.MOV.U32 R12, RZ, RZ, RZ ;  /* 0x000000ffff0ca224 */ /* 0x000fe200078e00ff */
[----:B------:R-:W-:Y:S01]  /*103e0*/  @!P2 LOP3.LUT R13, R10, 0x100000, RZ, 0xfc, !PT ;  /* 0x001000000a0da812 */ /* 0x000fe200078efcff */
[----:B0-----:R-:W0:Y:S01]  /*103f0*/  DFMA R44, R44, R44, R44 ;  /* 0x0000002c2c2c722b */ /* 0x001e22000000002c */
[----:B------:R-:W-:-:S04]  /*10400*/  IMAD.MOV.U32 R10, RZ, RZ, R8 ;  /* 0x000000ffff0a7224 */ /* 0x000fc800078e0008 */
        /* <DEDUP_REMOVED lines=19> */
[----:B------:R-:W-:Y:S01]  /*10540*/  IMAD.IADD R9, R10, 0x1, -R9 ;  /* 0x000000010a097824 */ /* 0x000fe200078e0a09 */
[----:B------:R-:W-:-:S04]  /*10550*/  MOV R10, RZ ;  /* 0x000000ff000a7202 */ /* 0x000fc80000000f00 */
        /* <DEDUP_REMOVED lines=22> */
.L_x_11937:
[----:B01----:R-:W0:-:S14]  /*106c0*/  DSETP.NAN.AND P0, PT, R40, R40, PT ;  /* 0x000000282800722a */ /* 0x003e1c0003f08000 */
[----:B0-----:R-:W-:Y:S05]  /*106d0*/  @P0 BRA `(.L_x_11939) ;  /* 0x0000013000000947 */ /* 0x001fea0003800000 */
[----:B------:R-:W0:-:S14]  /*106e0*/  DSETP.NAN.AND P0, PT, R20, R20, PT ;  /* 0x000000141400722a */ /* 0x000e1c0003f08000 */
[----:B0-----:R-:W-:Y:S05]  /*106f0*/  @P0 BRA `(.L_x_11940) ;  /* 0x000000d000000947 */ /* 0x001fea0003800000 */
[----:B------:R-:W-:Y:S01]  /*10700*/  ISETP.NE.AND P0, PT, R10, R11, PT ;  /* 0x0000000b0a00720c */ /* 0x000fe20003f05270 */
[----:B------:R-:W-:Y:S01]  /*10710*/  IMAD.MOV.U32 R42, RZ, RZ, 0x0 ;  /* 0x00000000ff2a7424 */ /* 0x000fe200078e00ff */
[----:B------:R-:W-:-:S11]  /*10720*/  MOV R43, 0xfff80000 ;  /* 0xfff80000002b7802 */ /* 0x000fd60000000f00 */
        /* <DEDUP_REMOVED lines=10> */
.L_x_11940:
[----:B------:R-:W-:Y:S01]  /*107d0*/  LOP3.LUT R9, R21, 0x80000, RZ, 0xfc, !PT ;  /* 0x0008000015097812 */ /* 0x000fe200078efcff */
[----:B------:R-:W-:-:S04]  /*107e0*/  IMAD.MOV.U32 R42, RZ, RZ, R20 ;  /* 0x000000ffff2a7224 */ /* 0x000fc800078e0014 */
[----:B------:R-:W-:Y:S01]  /*107f0*/  IMAD.MOV.U32 R43, RZ, RZ, R9 ;  /* 0x000000ffff2b7224 */ /* 0x000fe200078e0009 */
[----:B------:R-:W-:Y:S05]  /*10800*/  BRA `(.L_x_11938) ;  /* 0x0000003000007947 */ /* 0x000fea0003800000 */
.L_x_11939:
[----:B------:R-:W-:Y:S02]  /*10810*/  LOP3.LUT R9, R41, 0x80000, RZ, 0xfc, !PT ;  /* 0x0008000029097812 */ /* 0x000fe400078efcff */
[----:B------:R-:W-:-:S03]  /*10820*/  MOV R42, R40 ;  /* 0x00000028002a7202 */ /* 0x000fc60000000f00 */
[----:B------:R-:W-:Y:S02]  /*10830*/  IMAD.MOV.U32 R43, RZ, RZ, R9 ;  /* 0x000000ffff2b7224 */ /* 0x000fe400078e0009 */
.L_x_11938:
[----:B------:R-:W-:Y:S05]  /*10840*/  BSYNC B0 ;  /* 0x0000000000007941 */ /* 0x000fea0003800000 */
.L_x_11936:
[----:B------:R-:W-:Y:S02]  /*10850*/  IMAD.MOV.U32 R10, RZ, RZ, R0 ;  /* 0x000000ffff0a7224 */ /* 0x000fe400078e0000 */
[----:B------:R-:W-:Y:S02]  /*10860*/  IMAD.MOV.U32 R11, RZ, RZ, 0x0 ;  /* 0x00000000ff0b7424 */ /* 0x000fe400078e00ff */
[----:B------:R-:W-:Y:S02]  /*10870*/  IMAD.MOV.U32 R8, RZ, RZ, R42 ;  /* 0x000000ffff087224 */ /* 0x000fe400078e002a */
[----:B------:R-:W-:Y:S01]  /*10880*/  IMAD.MOV.U32 R9, RZ, RZ, R43 ;  /* 0x000000ffff097224 */ /* 0x000fe200078e002b */
[----:B------:R-:W-:Y:S06]  /*10890*/  RET.REL.NODEC R10 `(_ZN2at6native18elementwise_kernelILi128ELi2EZNS0_22gpu_kernel_impl_nocastIZZZNS0_17acosh_kernel_cudaERNS_18TensorIteratorBaseEENKUlvE_clEvENKUlvE_clEvEUlN3c107complexIdEEE_EEvS4_RKT_EUliE_EEviT1_) ;  /* 0xfffef7600a007950 */ /* 0x000fec0003c3ffff */
        .weak           $__internal_23_$__cuda_sm20_dsqrt_rn_f64_mediumpath_v1
        .type           $__internal_23_$__cuda_sm20_dsqrt_rn_f64_mediumpath_v1,@function
        .size           $__internal_23_$__cuda_sm20_dsqrt_rn_f64_mediumpath_v1,(.L_x_16520 - $__internal_23_$__cuda_sm20_dsqrt_rn_f64_mediumpath_v1)
$__internal_23_$__cuda_sm20_dsqrt_rn_f64_mediumpath_v1:
[----:B------:R-:W-:Y:S01]  /*108a0*/  ISETP.GE.U32.AND P0, PT, R14, -0x3400000, PT ;  /* 0xfcc000000e00780c */ /* 0x000fe20003f06070 */
[----:B------:R-:W-:Y:S01]  /*108b0*/  BSSY B0, `(.L_x_11941) ;  /* 0x0000027000007945 */ /* 0x000fe20003800000 */
[----:B------:R-:W-:Y:S01]  /*108c0*/  IMAD.MOV.U32 R14, RZ, RZ, R20 ;  /* 0x000000ffff0e7224 */ /* 0x000fe200078e0014 */
[----:B------:R-:W-:Y:S01]  /*108d0*/  MOV R20, R12 ;  /* 0x0000000c00147202 */ /* 0x000fe20000000f00 */
[----:B------:R-:W-:-:S02]  /*108e0*/  IMAD.MOV.U32 R21, RZ, RZ, R9 ;  /* 0x000000ffff157224 */ /* 0x000fc400078e0009 */
[----:B------:R-:W-:-:S07]  /*108f0*/  IMAD.MOV.U32 R12, RZ, RZ, R0 ;  /* 0x000000ffff0c7224 */ /* 0x000fce00078e0000 */
        /* <DEDUP_REMOVED lines=9> */
.L_x_11942:
        /* <DEDUP_REMOVED lines=8> */
[----:B------:R0:W1:Y:S01]  /*10a10*/  DMUL R20, R14, 8.11296384146066816958e+31 ;  /* 0x469000000e147828 */ /* 0x0000620000000000 */
[----:B------:R-:W-:Y:S01]  /*10a20*/  MOV R10, 0x0 ;  /* 0x00000000000a7802 */ /* 0x000fe20000000f00 */
[----:B0-----:R-:W-:Y:S02]  /*10a30*/  IMAD.MOV.U32 R14, RZ, RZ, RZ ;  /* 0x000000ffff0e7224 */ /* 0x001fe400078e00ff */
[----:B------:R-:W-:Y:S02]  /*10a40*/  IMAD.MOV.U32 R11, RZ, RZ, 0x3fd80000 ;  /* 0x3fd80000ff0b7424 */ /* 0x000fe400078e00ff */
[----:B-1----:R-:W0:Y:S02]  /*10a50*/  MUFU.RSQ64H R15, R21 ;  /* 0x00000015000f7308 */ /* 0x002e240000001c00 */
        /* <DEDUP_REMOVED lines=11> */
.L_x_11944:
[----:B------:R0:W1:-:S06]  /*10b10*/  DADD R10, R14, R14 ;  /* 0x000000000e0a7229 */ /* 0x00004c000000000e */
.L_x_11943:
[----:B------:R-:W-:Y:S05]  /*10b20*/  BSYNC B0 ;  /* 0x0000000000007941 */ /* 0x000fea0003800000 */
.L_x_11941:
[----:B-1----:R-:W-:Y:S02]  /*10b30*/  IMAD.MOV.U32 R0, RZ, RZ, R10 ;  /* 0x000000ffff007224 */ /* 0x002fe400078e000a */
[----:B------:R-:W-:Y:S02]  /*10b40*/  IMAD.MOV.U32 R9, RZ, RZ, R11 ;  /* 0x000000ffff097224 */ /* 0x000fe400078e000b */
[----:B------:R-:W-:Y:S02]  /*10b50*/  IMAD.MOV.U32 R10, RZ, RZ, R8 ;  /* 0x000000ffff0a7224 */ /* 0x000fe400078e0008 */
[----:B------:R-:W-:-:S04]  /*10b60*/  IMAD.MOV.U32 R11, RZ, RZ, 0x0 ;  /* 0x00000000ff0b7424 */ /* 0x000fc800078e00ff */
[----:B------:R-:W-:Y:S05]  /*10b70*/  RET.REL.NODEC R10 `(_ZN2at6native18elementwise_kernelILi128ELi2EZNS0_22gpu_kernel_impl_nocastIZZZNS0_17acosh_kernel_cudaERNS_18TensorIteratorBaseEENKUlvE_clEvENKUlvE_clEvEUlN3c107complexIdEEE_EEvS4_RKT_EUliE_EEviT1_) ;  /* 0xfffef4800a007950 */ /* 0x000fea0003c3ffff */
.L_x_11945:
        /* <DEDUP_REMOVED lines=16> */
.L_x_16520:


//--------------------- .text._ZN2at6native27unrolled_elementwise_kernelIZZZNS0_17acosh_kernel_cudaERNS_18TensorIteratorBaseEENKUlvE_clEvENKUlvE_clEvEUlN3c107complexIdEEE_St5arrayIPcLm2EELi4E23TrivialOffsetCalculatorILi1EjESE_NS0_6memory15LoadWithoutCastENSF_16StoreWithoutCastEEEviT_T0_T2_T3_T4_T5_ --------------------------
	.section	.text._ZN2at6native27unrolled_elementwise_kernelIZZZNS0_17acosh_kernel_cudaERNS_18TensorIteratorBaseEENKUlvE_clEvENKUlvE_clEvEUlN3c107complexIdEEE_St5arrayIPcLm2EELi4E23TrivialOffsetCalculatorILi1EjESE_NS0_6memory15LoadWithoutCastENSF_16StoreWithoutCastEEEviT_T0_T2_T3_T4_T5_,"ax",@progbits
	.sectioninfo	@"SHI_REGISTERS=62"
	.align	128
        .global         _ZN2at6native27unrolled_elementwise_kernelIZZZNS0_17acosh_kernel_cudaERNS_18TensorIteratorBaseEENKUlvE_clEvENKUlvE_clEvEUlN3c107complexIdEEE_St5arrayIPcLm2EELi4E23TrivialOffsetCalculatorILi1EjESE_NS0_6memory15LoadWithoutCastENSF_16StoreWithoutCastEEEviT_T0_T2_T3_T4_T5_
        .type           _ZN2at6native27unrolled_elementwise_kernelIZZZNS0_17acosh_kernel_cudaERNS_18TensorIteratorBaseEENKUlvE_clEvENKUlvE_clEvEUlN3c107complexIdEEE_St5arrayIPcLm2EELi4E23TrivialOffsetCalculatorILi1EjESE_NS0_6memory15LoadWithoutCastENSF_16StoreWithoutCastEEEviT_T0_T2_T3_T4_T5_,@function
        .size           _ZN2at6native27unrolled_elementwise_kernelIZZZNS0_17acosh_kernel_cudaERNS_18TensorIteratorBaseEENKUlvE_clEvENKUlvE_clEvEUlN3c107complexIdEEE_St5arrayIPcLm2EELi4E23TrivialOffsetCalculatorILi1EjESE_NS0_6memory15LoadWithoutCastENSF_16StoreWithoutCastEEEviT_T0_T2_T3_T4_T5_,(.L_x_16522 - _ZN2at6native27unrolled_elementwise_kernelIZZZNS0_17acosh_kernel_cudaERNS_18TensorIteratorBaseEENKUlvE_clEvENKUlvE_clEvEUlN3c107complexIdEEE_St5arrayIPcLm2EELi4E23TrivialOffsetCalculatorILi1EjESE_NS0_6memory15LoadWithoutCastENSF_16StoreWithoutCastEEEviT_T0_T2_T3_T4_T5_)
        .other          _ZN2at6native27unrolled_elementwise_kernelIZZZNS0_17acosh_kernel_cudaERNS_18TensorIteratorBaseEENKUlvE_clEvENKUlvE_clEvEUlN3c107complexIdEEE_St5arrayIPcLm2EELi4E23TrivialOffsetCalculatorILi1EjESE_NS0_6memory15LoadWithoutCastENSF_16StoreWithoutCastEEEviT_T0_T2_T3_T4_T5_,@"STO_CUDA_ENTRY STV_DEFAULT"
_ZN2at6native27unrolled_elementwise_kernelIZZZNS0_17acosh_kernel_cudaERNS_18TensorIteratorBaseEENKUlvE_clEvENKUlvE_clEvEUlN3c107complexIdEEE_St5arrayIPcLm2EELi4E23TrivialOffsetCalculatorILi1EjESE_NS0_6memory15LoadWithoutCastENSF_16StoreWithoutCastEEEviT_T0_T2_T3_T4_T5_:
.text._ZN2at6native27unrolled_elementwise_kernelIZZZNS0_17acosh_kernel_cudaERNS_18TensorIteratorBaseEENKUlvE_clEvENKUlvE_clEvEUlN3c107complexIdEEE_St5arrayIPcLm2EELi4E23TrivialOffsetCalculatorILi1EjESE_NS0_6memory15LoadWithoutCastENSF_16StoreWithoutCastEEEviT_T0_T2_T3_T4_T5_:
[----:B------:R-:W-:Y:S02]  /*0000*/  IMAD.MOV.U32 R1, RZ, RZ, c[0x0][0x28] ;  /* 0x00000a00ff017624 */ /* 0x000fe400078e00ff */
[----:B------:R-:W0:Y:S01]  /*0010*/  S2R R3, SR_CTAID.X ;  /* 0x0000000000037919 */ /* 0x000e220000002500 */
[----:B------:R-:W-:Y:S01]  /*0020*/  IMAD.MOV.U32 R2, RZ, RZ, -0x200 ;  /* 0xfffffe00ff027424 */ /* 0x000fe200078e00ff */
[----:B------:R-:W-:Y:S01]  /*0030*/  CS2R R18, SRZ ;  /* 0x0000000000127805 */ /* 0x000fe2000001ff00 */
[----:B------:R-:W-:Y:S01]  /*0040*/  CS2R R16, SRZ ;  /* 0x0000000000107805 */ /* 0x000fe2000001ff00 */
[----:B------:R-:W1:Y:S01]  /*0050*/  S2R R0, SR_TID.X ;  /* 0x0000000000007919 */ /* 0x000e620000002100 */
[----:B------:R-:W-:Y:S01]  /*0060*/  CS2R R14, SRZ ;  /* 0x00000000000e7805 */ /* 0x000fe2000001ff00 */
[----:B------:R-:W-:Y:S01]  /*0070*/  CS2R R12, SRZ ;  /* 0x00000000000c7805 */ /* 0x000fe2000001ff00 */
[----:B------:R-:W-:Y:S01]  /*0080*/  CS2R R26, SRZ ;  /* 0x00000000001a7805 */ /* 0x000fe2000001ff00 */
[----:B------:R-:W-:Y:S01]  /*0090*/  CS2R R24, SRZ ;  /* 0x0000000000187805 */ /* 0x000fe2000001ff00 */
[----:B------:R-:W-:Y:S01]  /*00a0*/  CS2R R10, SRZ ;  /* 0x00000000000a7805 */ /* 0x000fe2000001ff00 */
[----:B------:R-:W-:Y:S01]  /*00b0*/  CS2R R8, SRZ ;  /* 0x0000000000087805 */ /* 0x000fe2000001ff00 */
[----:B------:R-:W-:Y:S01]  /*00c0*/  ULDC.64 UR4, c[0x0][0x118] ;  /* 0x0000460000047ab9 */ /* 0x000fe20000000a00 */
[----:B------:R-:W-:Y:S01]  /*00d0*/  IADD3 R1, R1, -0x10, RZ ;  /* 0xfffffff001017810 */ /* 0x000fe20007ffe0ff */
[----:B0-----:R-:W-:-:S05]  /*00e0*/  IMAD R57, R3, R2, c[0x0][0x160] ;  /* 0x0000580003397624 */ /* 0x001fca00078e0202 */
[----:B-1----:R-:W-:-:S13]  /*00f0*/  ISETP.GE.AND P2, PT, R0, R57, PT ;  /* 0x000000390000720c */ /* 0x002fda0003f46270 */
[----:B------:R-:W-:Y:S01]  /*0100*/  @!P2 IMAD R2, R3, 0x200, R0 ;  /* 0x000002000302a824 */ /* 0x000fe200078e0200 */
[----:B------:R-:W-:-:S04]  /*0110*/  @!P2 IADD3 R0, R0, 0x80, RZ ;  /* 0x000000800000a810 */ /* 0x000fc80007ffe0ff */
[----:B------:R-:W-:-:S13]  /*0120*/  ISETP.GE.AND P0, PT, R0, R57, PT ;  /* 0x000000390000720c */ /* 0x000fda0003f06270 */
[----:B------:R-:W-:Y:S01]  /*0130*/  @!P0 IMAD R6, R3, 0x200, R0 ;  /* 0x0000020003068824 */ /* 0x000fe200078e0200 */
[----:B------:R-:W-:Y:S01]  /*0140*/  @!P0 IADD3 R0, R0, 0x80, RZ ;  /* 0x0000008000008810 */ /* 0x000fe20007ffe0ff */
[----:B------:R-:W-:-:S03]  /*0150*/  @!P0 IMAD.MOV.U32 R7, RZ, RZ, 0x10 ;  /* 0x00000010ff078424 */ /* 0x000fc600078e00ff */
[----:B------:R-:W-:Y:S01]  /*0160*/  ISETP.GE.AND P3, PT, R0, R57, PT ;  /* 0x000000390000720c */ /* 0x000fe20003f66270 */
[----:B------:R-:W-:-:S05]  /*0170*/  @!P0 IMAD.WIDE.U32 R6, R6, R7, c[0x0][0x170] ;  /* 0x00005c0006068625 */ /* 0x000fca00078e0007 */
[----:B------:R0:W5:Y:S07]  /*0180*/  @!P0 LDG.E.128 R16, [R6.64] ;  /* 0x0000000406108981 */ /* 0x00016e000c1e1d00 */
[----:B------:R-:W-:Y:S01]  /*0190*/  @!P3 IMAD R20, R3, 0x200, R0 ;  /* 0x000002000314b824 */ /* 0x000fe200078e0200 */
[----:B------:R-:W-:Y:S01]  /*01a0*/  @!P3 IADD3 R0, R0, 0x80, RZ ;  /* 0x000000800000b810 */ /* 0x000fe20007ffe0ff */
[----:B------:R-:W-:-:S03]  /*01b0*/  @!P3 IMAD.MOV.U32 R21, RZ, RZ, 0x10 ;  /* 0x00000010ff15b424 */ /* 0x000fc600078e00ff */
[----:B------:R-:W-:Y:S01]  /*01c0*/  ISETP.GE.AND P1, PT, R0, R57, PT ;  /* 0x000000390000720c */ /* 0x000fe20003f26270 */
[----:B------:R-:W-:-:S05]  /*01d0*/  @!P3 IMAD.WIDE.U32 R20, R20, R21, c[0x0][0x170] ;  /* 0x00005c001414b625 */ /* 0x000fca00078e0015 */
[----:B------:R0:W5:Y:S07]  /*01e0*/  @!P3 LDG.E.128 R12, [R20.64] ;  /* 0x00000004140cb981 */ /* 0x00016e000c1e1d00 */
[----:B------:R-:W-:Y:S02]  /*01f0*/  @!P1 IMAD R4, R3, 0x200, R0 ;  /* 0x0000020003049824 */ /* 0x000fe400078e0200 */
[----:B------:R-:W-:Y:S02]  /*0200*/  @!P2 IMAD.MOV.U32 R3, RZ, RZ, 0x10 ;  /* 0x00000010ff03a424 */ /* 0x000fe400078e00ff */
[----:B------:R-:W-:-:S02]  /*0210*/  @!P1 IMAD.MOV.U32 R5, RZ, RZ, 0x10 ;  /* 0x00000010ff059424 */ /* 0x000fc400078e00ff */
[----:B------:R-:W-:-:S04]  /*0220*/  @!P2 IMAD.WIDE.U32 R2, R2, R3, c[0x0][0x170] ;  /* 0x00005c000202a625 */ /* 0x000fc800078e0003 */
[----:B------:R-:W-:Y:S01]  /*0230*/  @!P1 IMAD.WIDE.U32 R4, R4, R5, c[0x0][0x170] ;  /* 0x00005c0004049625 */ /* 0x000fe200078e0005 */
[----:B------:R0:W5:Y:S04]  /*0240*/  @!P2 LDG.E.128 R24, [R2.64] ;  /* 0x000000040218a981 */ /* 0x000168000c1e1d00 */
[----:B------:R0:W5:Y:S01]  /*0250*/  @!P1 LDG.E.128 R8, [R4.64] ;  /* 0x0000000404089981 */ /* 0x000162000c1e1d00 */
[----:B------:R-:W-:Y:S01]  /*0260*/  BSSY B2, `(.L_x_11946) ;  /* 0x0000721000027945 */ /* 0x000fe20003800000 */
[----:B------:R-:W-:Y:S01]  /*0270*/  CS2R R50, SRZ ;  /* 0x0000000000327805 */ /* 0x000fe2000001ff00 */
[----:B------:R-:W-:Y:S01]  /*0280*/  CS2R R48, SRZ ;  /* 0x0000000000307805 */ /* 0x000fe2000001ff00 */
[----:B------:R-:W-:Y:S05]  /*0290*/  @P2 BRA `(.L_x_11947) ;  /* 0x000071d000002947 */ /* 0x000fea0003800000 */
[----:B0-----:R-:W-:Y:S01]  /*02a0*/  IMAD.MOV.U32 R6, RZ, RZ, 0x33145c07 ;  /* 0x33145c07ff067424 */ /* 0x001fe200078e00ff */
[----:B-----5:R-:W0:Y:S01]  /*02b0*/  DSETP.GTU.AND P0, PT, |R26|, +INF , PT ;  /* 0x7ff000001a00742a */ /* 0x020e220003f0c200 */
[----:B------:R-:W-:Y:S01]  /*02c0*/  IMAD.MOV.U32 R7, RZ, RZ, 0x3c91a626 ;  /* 0x3c91a626ff077424 */ /* 0x000fe200078e00ff */
[----:B------:R-:W-:Y:S02]  /*02d0*/  BSSY B1, `(.L_x_11948) ;  /* 0x000070b000017945 */ /* 0x000fe40003800000 */
[----:B------:R-:W-:-:S02]  /*02e0*/  DADD R2, -RZ, |R24| ;  /* 0x00000000ff027229 */ /* 0x000fc40000000518 */
        /* <DEDUP_REMOVED lines=74> */
[----:B------:R-:W1:Y:S01]  /*0790*/  MUFU.RSQ64H R35, R39 ;  /* 0x0000002700237308 */ /* 0x000e620000001c00 */
        /* <DEDUP_REMOVED lines=9> */
[----:B-1----:R-:W1:-:S06]  /*0830*/  DMUL R44, R34, R34 ;  /* 0x00000022222c7228 */ /* 0x002e4c0000000000 */
[----:B-1----:R-:W1:-:S04]  /*0840*/  DFMA R44, R38, -R44, 1 ;  /* 0x3ff00000262c742b */ /* 0x002e48000000082c */
[----:B0-----:R-:W0:-:S04]  /*0850*/  DMUL R40, R36, R36 ;  /* 0x0000002424287228 */ /* 0x001e080000000000 */
[----:B-1----:R-:W-:-:S04]  /*0860*/  DMUL R38, R34, R44 ;  /* 0x0000002c22267228 */ /* 0x002fc80000000000 */
[----:B0-----:R-:W0:-:S04]  /*0870*/  DFMA R40, R48, -R40, 1 ;  /* 0x3ff000003028742b */ /* 0x001e080000000828 */
[----:B------:R-:W1:-:S04]  /*0880*/  DFMA R44, R44, R6, 0.5 ;  /* 0x3fe000002c2c742b */ /* 0x000e480000000006 */
[----:B0-----:R-:W-:-:S04]  /*0890*/  DFMA R48, R40, R6, 0.5 ;  /* 0x3fe000002830742b */ /* 0x001fc80000000006 */
[----:B------:R-:W0:-:S04]  /*08a0*/  DMUL R40, R36, R40 ;  /* 0x0000002824287228 */ /* 0x000e080000000000 */
[----:B-1----:R-:W1:-:S04]  /*08b0*/  DFMA R38, R44, R38, R34 ;  /* 0x000000262c26722b */ /* 0x002e480000000022 */
[----:B0-----:R-:W0:-:S04]  /*08c0*/  DFMA R40, R48, R40, R36 ;  /* 0x000000283028722b */ /* 0x001e080000000024 */
[----:B-1----:R1:W2:Y:S02]  /*08d0*/  DMUL R38, R30, R38 ;  /* 0x000000261e267228 */ /* 0x0022a40000000000 */
[----:B-1----:R-:W-:Y:S01]  /*08e0*/  LOP3.LUT R31, R52, 0x100000, RZ, 0xfc, !PT ;  /* 0x00100000341f7812 */ /* 0x002fe200078efcff */
[----:B------:R-:W-:Y:S01]  /*08f0*/  IMAD.MOV.U32 R30, RZ, RZ, RZ ;  /* 0x000000ffff1e7224 */ /* 0x000fe200078e00ff */
[----:B0-----:R-:W0:-:S04]  /*0900*/  DMUL R40, R32, R40 ;  /* 0x0000002820287228 */ /* 0x001e080000000000 */
[----:B--2---:R-:W1:-:S04]  /*0910*/  DMUL R38, R38, R54 ;  /* 0x0000003626267228 */ /* 0x004e480000000000 */
[----:B0-----:R-:W0:-:S06]  /*0920*/  DMUL R40, R40, R30 ;  /* 0x0000001e28287228 */ /* 0x001e0c0000000000 */
[----:B-1----:R-:W-:Y:S02]  /*0930*/  @!P1 FSEL R0, R22, R38, !P0 ;  /* 0x0000002616009208 */ /* 0x002fe40004000000 */
        /* <DEDUP_REMOVED lines=34> */
[----:B------:R-:W-:Y:S05]  /*0b60*/  CALL.REL.NOINC `($__internal_25_$__cuda_sm20_dsqrt_rn_f64_mediumpath_v1) ;  /* 0x0001c62000007944 */ /* 0x000fea0003c00000 */
.L_x_11956:
[----:B------:R-:W-:Y:S05]  /*0b70*/  BSYNC B4 ;  /* 0x0000000000047941 */ /* 0x000fea0003800000 */
.L_x_11955:
        /* <DEDUP_REMOVED lines=61> */
.L_x_11954:
        /* <DEDUP_REMOVED lines=33> */
[----:B------:R-:W-:Y:S05]  /*1160*/  CALL.REL.NOINC `($__internal_24_$__cuda_sm20_div_rn_f64_full) ;  /* 0x0001b9c000007944 */ /* 0x000fea0003c00000 */
[----:B------:R-:W-:Y:S02]  /*1170*/  IMAD.MOV.U32 R36, RZ, RZ, R6 ;  /* 0x000000ffff247224 */ /* 0x000fe400078e0006 */
[----:B------:R-:W-:Y:S02]  /*1180*/  IMAD.MOV.U32 R37, RZ, RZ, R7 ;  /* 0x000000ffff257224 */ /* 0x000fe400078e0007 */
.L_x_11964:
[----:B------:R-:W-:Y:S05]  /*1190*/  BSYNC B5 ;  /* 0x0000000000057941 */ /* 0x000fea0003800000 */
.L_x_11963:
[----:B------:R-:W-:Y:S05]  /*11a0*/  BRA `(.L_x_11962) ;  /* 0x0000001000007947 */ /* 0x000fea0003800000 */
.L_x_11961:
[----:B------:R0:W1:-:S06]  /*11b0*/  DADD R36, -R42, R48 ;  /* 0x000000002a247229 */ /* 0x00004c0000000130 */
.L_x_11962:
[----:B------:R-:W-:Y:S05]  /*11c0*/  BSYNC B4 ;  /* 0x0000000000047941 */ /* 0x000fea0003800000 */
.L_x_11960:
        /* <DEDUP_REMOVED lines=28> */
[----:B01----:R-:W-:Y:S05]  /*1390*/  CALL.REL.NOINC `($__internal_24_$__cuda_sm20_div_rn_f64_full) ;  /* 0x0001b79000007944 */ /* 0x003fea0003c00000 */
[----:B------:R-:W-:Y:S02]  /*13a0*/  IMAD.MOV.U32 R20, RZ, RZ, R6 ;  /* 0x000000ffff147224 */ /* 0x000fe400078e0006 */
[----:B------:R-:W-:Y:S02]  /*13b0*/  IMAD.MOV.U32 R21, RZ, RZ, R7 ;  /* 0x000000ffff157224 */ /* 0x000fe400078e0007 */
.L_x_11969:
[----:B------:R-:W-:Y:S05]  /*13c0*/  BSYNC B5 ;  /* 0x0000000000057941 */ /* 0x000fea0003800000 */
.L_x_11968:
[----:B------:R-:W-:Y:S02]  /*13d0*/  IMAD.MOV.U32 R6, RZ, RZ, R20 ;  /* 0x000000ffff067224 */ /* 0x000fe400078e0014 */
[----:B------:R-:W-:Y:S01]  /*13e0*/  IMAD.MOV.U32 R7, RZ, RZ, R21 ;  /* 0x000000ffff077224 */ /* 0x000fe200078e0015 */
[----:B------:R-:W-:Y:S05]  /*13f0*/  BRA `(.L_x_11967) ;  /* 0x0000001000007947 */ /* 0x000fea0003800000 */
.L_x_11966:
[----:B------:R2:W3:-:S06]  /*1400*/  DADD R6, R50, -R20 ;  /* 0x0000000032067229 */ /* 0x0004cc0000000814 */
.L_x_11967:
[----:B------:R-:W-:Y:S05]  /*1410*/  BSYNC B4 ;  /* 0x0000000000047941 */ /* 0x000fea0003800000 */
.L_x_11965:
[----:B---3--:R-:W3:Y:S01]  /*1420*/  DMUL R6, R6, 0.5 ;  /* 0x3fe0000006067828 */ /* 0x008ee20000000000 */
[----:B------:R-:W-:Y:S01]  /*1430*/  IMAD.MOV.U32 R22, RZ, RZ, 0x0 ;  /* 0x00000000ff167424 */ /* 0x000fe200078e00ff */
        /* <DEDUP_REMOVED lines=8> */
[----:B-12---:R-:W1:-:S06]  /*14c0*/  DMUL R20, R6, R6 ;  /* 0x0000000606147228 */ /* 0x006e4c0000000000 */
        /* <DEDUP_REMOVED lines=15> */
[----:B------:R-:W-:Y:S02]  /*15c0*/  IMAD.MOV.U32 R28, RZ, RZ, R32 ;  /* 0x000000ffff1c7224 */ /* 0x000fe400078e0020 */
[----:B------:R-:W-:-:S02]  /*15d0*/  IMAD.MOV.U32 R29, RZ, RZ, R33 ;  /* 0x000000ffff1d7224 */ /* 0x000fc400078e0021 */
[----:B0-----:R-:W-:Y:S05]  /*15e0*/  CALL.REL.NOINC `($__internal_25_$__cuda_sm20_dsqrt_rn_f64_mediumpath_v1) ;  /* 0x0001bba000007944 */ /* 0x001fea0003c00000 */
[----:B------:R-:W-:Y:S02]  /*15f0*/  IMAD.MOV.U32 R20, RZ, RZ, R6 ;  /* 0x000000ffff147224 */ /* 0x000fe400078e0006 */
[----:B------:R-:W-:-:S02]  /*1600*/  IMAD.MOV.U32 R21, RZ, RZ, R7 ;  /* 0x000000ffff157224 */ /* 0x000fc400078e0007 */
.L_x_11971:
[----:B------:R-:W-:Y:S05]  /*1610*/  BSYNC B4 ;  /* 0x0000000000047941 */ /* 0x000fea0003800000 */
.L_x_11970:
        /* <DEDUP_REMOVED lines=15> */
[----:B-1----:R-:W-:Y:S01]  /*1710*/  @P1 IMAD.MOV.U32 R22, RZ, RZ, 0x0 ;  /* 0x00000000ff161424 */ /* 0x002fe200078e00ff */
        /* <DEDUP_REMOVED lines=49> */
.L_x_11972:
        /* <DEDUP_REMOVED lines=21> */
[----:B0-----:R-:W-:Y:S05]  /*1b80*/  CALL.REL.NOINC `($__internal_24_$__cuda_sm20_div_rn_f64_full) ;  /* 0x0001afa000007944 */ /* 0x001fea0003c00000 */
.L_x_11974:
[----:B------:R-:W-:Y:S05]  /*1b90*/  BSYNC B4 ;  /* 0x0000000000047941 */ /* 0x000fea0003800000 */
.L_x_11973:
        /* <DEDUP_REMOVED lines=16> */
.L_x_11959:
        /* <DEDUP_REMOVED lines=25> */
.L_x_11977:
[----:B------:R-:W-:Y:S05]  /*1e30*/  BSYNC B4 ;  /* 0x0000000000047941 */ /* 0x000fea0003800000 */
.L_x_11976:
        /* <DEDUP_REMOVED lines=26> */
[----:B------:R-:W-:Y:S05]  /*1fe0*/  CALL.REL.NOINC `($__internal_24_$__cuda_sm20_div_rn_f64_full) ;  /* 0x0001ab4000007944 */ /* 0x000fea0003c00000 */
.L_x_11980:
[----:B------:R-:W-:Y:S05]  /*1ff0*/  BSYNC B4 ;  /* 0x0000000000047941 */ /* 0x000fea0003800000 */
.L_x_11979:
        /* <DEDUP_REMOVED lines=16> */
.L_x_11978:
        /* <DEDUP_REMOVED lines=13> */
[----:B0-----:R-:W-:Y:S01]  /*21d0*/  IMAD.MOV.U32 R22, RZ, RZ, RZ ;  /* 0x000000ffff167224 */ /* 0x001fe200078e00ff */
        /* <DEDUP_REMOVED lines=41> */
.L_x_11981:
[----:B------:R-:W-:Y:S01]  /*2470*/  IMAD.MOV.U32 R6, RZ, RZ, 0x0 ;  /* 0x00000000ff067424 */ /* 0x000fe200078e00ff */
[----:B------:R-:W-:Y:S01]  /*2480*/  FSETP.NEU.FTZ.AND P0, PT, R21, RZ, PT ;  /* 0x000000ff1500720b */ /* 0x000fe20003f1d000 */
[----:B------:R-:W-:-:S06]  /*2490*/  IMAD.MOV.U32 R7, RZ, RZ, 0x7ff00000 ;  /* 0x7ff00000ff077424 */ /* 0x000fcc00078e00ff */
[----:B------:R-:W1:-:S10]  /*24a0*/  DFMA R6, R20, R6, +INF ;  /* 0x7ff000001406742b */ /* 0x000e540000000006 */
[----:B-1----:R-:W-:Y:S02]  /*24b0*/  FSEL R40, R6, RZ, P0 ;  /* 0x000000ff06287208 */ /* 0x002fe40000000000 */
[----:B------:R-:W-:Y:S01]  /*24c0*/  FSEL R41, R7, -QNAN , P0 ;  /* 0xfff0000007297808 */ /* 0x000fe20000000000 */
[----:B------:R-:W-:Y:S05]  /*24d0*/  BRA `(.L_x_11957) ;  /* 0x000004a000007947 */ /* 0x000fea0003800000 */
.L_x_11975:
        /* <DEDUP_REMOVED lines=24> */
.L_x_11983:
[----:B------:R-:W-:Y:S05]  /*2660*/  BSYNC B4 ;  /* 0x0000000000047941 */ /* 0x000fea0003800000 */
.L_x_11982:
        /* <DEDUP_REMOVED lines=21> */
.L_x_11985:
[----:B------:R-:W-:Y:S05]  /*27c0*/  BSYNC B4 ;  /* 0x0000000000047941 */ /* 0x000fea0003800000 */
.L_x_11984:
[----:B------:R-:W-:Y:S05]  /*27d0*/  BRA `(.L_x_11957) ;  /* 0x000001a000007947 */ /* 0x000fea0003800000 */
.L_x_11958:
[----:B------:R-:W0:Y:S01]  /*27e0*/  MUFU.RSQ64H R31, R5 ;  /* 0x00000005001f7308 */ /* 0x000e220000001c00 */
[----:B------:R-:W-:Y:S01]  /*27f0*/  IADD3 R30, R5, -0x3500000, RZ ;  /* 0xfcb00000051e7810 */ /* 0x000fe20007ffe0ff */
[----:B------:R-:W-:Y:S03]  /*2800*/  BSSY B4, `(.L_x_11986) ;  /* 0x0000015000047945 */ /* 0x000fe60003800000 */
        /* <DEDUP_REMOVED lines=18> */
[----:B------:R-:W-:-:S02]  /*2930*/  IMAD.MOV.U32 R7, RZ, RZ, R5 ;  /* 0x000000ffff077224 */ /* 0x000fc400078e0005 */
[----:B------:R-:W-:Y:S05]  /*2940*/  CALL.REL.NOINC `($__internal_25_$__cuda_sm20_dsqrt_rn_f64_mediumpath_v1) ;  /* 0x0001a84000007944 */ /* 0x000fea0003c00000 */
.L_x_11987:
[----:B------:R-:W-:Y:S05]  /*2950*/  BSYNC B4 ;  /* 0x0000000000047941 */ /* 0x000fea0003800000 */
.L_x_11986:
[----:B-1----:R-:W-:Y:S02]  /*2960*/  IMAD.MOV.U32 R40, RZ, RZ, R6 ;  /* 0x000000ffff287224 */ /* 0x002fe400078e0006 */
[----:B------:R-:W-:-:S02]  /*2970*/  IMAD.MOV.U32 R41, RZ, RZ, R7 ;  /* 0x000000ffff297224 */ /* 0x000fc400078e0007 */
.L_x_11957:
[----:B------:R-:W-:Y:S05]  /*2980*/  BSYNC B3 ;  /* 0x0000000000037941 */ /* 0x000fea0003800000 */
.L_x_11953:
        /* <DEDUP_REMOVED lines=23> */
[----:B--2---:R-:W-:Y:S05]  /*2b00*/  CALL.REL.NOINC `($__internal_24_$__cuda_sm20_div_rn_f64_full) ;  /* 0x0001a02000007944 */ /* 0x004fea0003c00000 */
[----:B------:R-:W-:Y:S02]  /*2b10*/  IMAD.MOV.U32 R36, RZ, RZ, R6 ;  /* 0x000000ffff247224 */ /* 0x000fe400078e0006 */
[----:B------:R-:W-:Y:S02]  /*2b20*/  IMAD.MOV.U32 R37, RZ, RZ, R7 ;  /* 0x000000ffff257224 */ /* 0x000fe400078e0007 */
.L_x_11991:
[----:B------:R-:W-:Y:S05]  /*2b30*/  BSYNC B4 ;  /* 0x0000000000047941 */ /* 0x000fea0003800000 */
.L_x_11990:
        /* <DEDUP_REMOVED lines=37> */
[----:B--2---:R-:W-:Y:S05]  /*2d90*/  CALL.REL.NOINC `($__internal_24_$__cuda_sm20_div_rn_f64_full) ;  /* 0x00019d9000007944 */ /* 0x004fea0003c00000 */
[----:B------:R-:W-:Y:S02]  /*2da0*/  IMAD.MOV.U32 R52, RZ, RZ, R6 ;  /* 0x000000ffff347224 */ /* 0x000fe400078e0006 */
[----:B------:R-:W-:Y:S02]  /*2db0*/  IMAD.MOV.U32 R53, RZ, RZ, R7 ;  /* 0x000000ffff357224 */ /* 0x000fe400078e0007 */
.L_x_11999:
[----:B------:R-:W-:Y:S05]  /*2dc0*/  BSYNC B5 ;  /* 0x0000000000057941 */ /* 0x000fea0003800000 */
.L_x_11998:
[----:B------:R-:W-:Y:S05]  /*2dd0*/  BRA `(.L_x_11997) ;  /* 0x0000001000007947 */ /* 0x000fea0003800000 */
.L_x_11996:
[----:B------:R0:W1:-:S06]  /*2de0*/  DADD R52, -R42, R48 ;  /* 0x000000002a347229 */ /* 0x00004c0000000130 */
.L_x_11997:
[----:B------:R-:W-:Y:S05]  /*2df0*/  BSYNC B4 ;  /* 0x0000000000047941 */ /* 0x000fea0003800000 */
.L_x_11995:
        /* <DEDUP_REMOVED lines=25> */
[----:B012---:R-:W-:Y:S05]  /*2f90*/  CALL.REL.NOINC `($__internal_24_$__cuda_sm20_div_rn_f64_full) ;  /* 0x00019b9000007944 */ /* 0x007fea0003c00000 */
.L_x_12004:
[----:B------:R-:W-:Y:S05]  /*2fa0*/  BSYNC B5 ;  /* 0x0000000000057941 */ /* 0x000fea0003800000 */
.L_x_12003:
[----:B------:R-:W-:Y:S02]  /*2fb0*/  IMAD.MOV.U32 R4, RZ, RZ, R6 ;  /* 0x000000ffff047224 */ /* 0x000fe400078e0006 */
[----:B------:R-:W-:Y:S01]  /*2fc0*/  IMAD.MOV.U32 R5, RZ, RZ, R7 ;  /* 0x000000ffff057224 */ /* 0x000fe200078e0007 */
[----:B------:R-:W-:Y:S05]  /*2fd0*/  BRA `(.L_x_12002) ;  /* 0x0000001000007947 */ /* 0x000fea0003800000 */
.L_x_12001:
[----:B------:R3:W4:-:S06]  /*2fe0*/  DADD R4, -R46, R50 ;  /* 0x000000002e047229 */ /* 0x00070c0000000132 */
.L_x_12002:
[----:B------:R-:W-:Y:S05]  /*2ff0*/  BSYNC B4 ;  /* 0x0000000000047941 */ /* 0x000fea0003800000 */
.L_x_12000:
        /* <DEDUP_REMOVED lines=23> */
[----:B------:R-:W-:-:S03]  /*3170*/  IMAD.MOV.U32 R7, RZ, RZ, R31 ;  /* 0x000000ffff077224 */ /* 0x000fc600078e001f */
[----:B0-234-:R-:W-:Y:S05]  /*3180*/  CALL.REL.NOINC `($__internal_25_$__cuda_sm20_dsqrt_rn_f64_mediumpath_v1) ;  /* 0x0001a00000007944 */ /* 0x01dfea0003c00000 */
[----:B------:R-:W-:Y:S02]  /*3190*/  IMAD.MOV.U32 R38, RZ, RZ, R6 ;  /* 0x000000ffff267224 */ /* 0x000fe400078e0006 */
[----:B------:R-:W-:Y:S02]  /*31a0*/  IMAD.MOV.U32 R39, RZ, RZ, R7 ;  /* 0x000000ffff277224 */ /* 0x000fe400078e0007 */
.L_x_12006:
[----:B------:R-:W-:Y:S05]  /*31b0*/  BSYNC B4 ;  /* 0x0000000000047941 */ /* 0x000fea0003800000 */
.L_x_12005:
[----:B------:R-:W-:Y:S01]  /*31c0*/  PLOP3.LUT P0, PT, PT, PT, PT, 0x80, 0x0 ;  /* 0x000000000000781c */ /* 0x000fe20003f0f070 */
[----:B------:R-:W-:Y:S07]  /*31d0*/  BRA `(.L_x_11992) ;  /* 0x0000093000007947 */ /* 0x000fee0003800000 */
.L_x_11994:
        /* <DEDUP_REMOVED lines=24> */
[----:B-12---:R-:W-:Y:S05]  /*3360*/  CALL.REL.NOINC `($__internal_25_$__cuda_sm20_dsqrt_rn_f64_mediumpath_v1) ;  /* 0x00019e2000007944 */ /* 0x006fea0003c00000 */
[----:B------:R-:W-:Y:S02]  /*3370*/  IMAD.MOV.U32 R38, RZ, RZ, R6 ;  /* 0x000000ffff267224 */ /* 0x000fe400078e0006 */
[----:B------:R-:W-:Y:S02]  /*3380*/  IMAD.MOV.U32 R39, RZ, RZ, R7 ;  /* 0x000000ffff277224 */ /* 0x000fe400078e0007 */
.L_x_12009:
[----:B------:R-:W-:Y:S05]  /*3390*/  BSYNC B4 ;  /* 0x0000000000047941 */ /* 0x000fea0003800000 */
.L_x_12008:
[----:B------:R-:W-:Y:S01]  /*33a0*/  PLOP3.LUT P0, PT, PT, PT, PT, 0x80, 0x0 ;  /* 0x000000000000781c */ /* 0x000fe20003f0f070 */
[----:B------:R-:W-:Y:S07]  /*33b0*/  BRA `(.L_x_11992) ;  /* 0x0000075000007947 */ /* 0x000fee0003800000 */
.L_x_12007:
        /* <DEDUP_REMOVED lines=25> */
[----:B------:R-:W-:Y:S02]  /*3550*/  IMAD.MOV.U32 R28, RZ, RZ, R32 ;  /* 0x000000ffff1c7224 */ /* 0x000fe400078e0020 */
[----:B------:R-:W-:-:S02]  /*3560*/  IMAD.MOV.U32 R29, RZ, RZ, R33 ;  /* 0x000000ffff1d7224 */ /* 0x000fc400078e0021 */
[----:B--2---:R-:W-:Y:S05]  /*3570*/  CALL.REL.NOINC `($__internal_25_$__cuda_sm20_dsqrt_rn_f64_mediumpath_v1) ;  /* 0x00019c1000007944 */ /* 0x004fea0003c00000 */
[----:B------:R-:W-:Y:S02]  /*3580*/  IMAD.MOV.U32 R20, RZ, RZ, R6 ;  /* 0x000000ffff147224 */ /* 0x000fe400078e0006 */
[----:B------:R-:W-:-:S02]  /*3590*/  IMAD.MOV.U32 R21, RZ, RZ, R7 ;  /* 0x000000ffff157224 */ /* 0x000fc400078e0007 */
.L_x_12011:
[----:B------:R-:W-:Y:S05]  /*35a0*/  BSYNC B4 ;  /* 0x0000000000047941 */ /* 0x000fea0003800000 */
.L_x_12010:
        /* <DEDUP_REMOVED lines=21> */
.L_x_12013:
[----:B------:R-:W-:Y:S05]  /*3700*/  BSYNC B4 ;  /* 0x0000000000047941 */ /* 0x000fea0003800000 */
.L_x_12012:
[----:B------:R-:W0:Y:S01]  /*3710*/  DMUL R2, R2, 8.11296384146066816958e+31 ;  /* 0x4690000002027828 */ /* 0x000e220000000000 */
[----:B------:R-:W-:Y:S01]  /*3720*/  PLOP3.LUT P0, PT, PT, PT, PT, 0x80, 0x0 ;  /* 0x000000000000781c */ /* 0x000fe20003f0f070 */
[----:B------:R-:W-:Y:S02]  /*3730*/  IMAD.MOV.U32 R38, RZ, RZ, R6 ;  /* 0x000000ffff267224 */ /* 0x000fe400078e0006 */
[----:B------:R-:W-:Y:S01]  /*3740*/  IMAD.MOV.U32 R39, RZ, RZ, R7 ;  /* 0x000000ffff277224 */ /* 0x000fe200078e0007 */
[----:B------:R-:W-:Y:S05]  /*3750*/  BRA `(.L_x_11992) ;  /* 0x000003b000007947 */ /* 0x000fea0003800000 */
.L_x_11993:
        /* <DEDUP_REMOVED lines=21> */
[----:B-12---:R-:W-:Y:S05]  /*38b0*/  CALL.REL.NOINC `($__internal_25_$__cuda_sm20_dsqrt_rn_f64_mediumpath_v1) ;  /* 0x000198d000007944 */ /* 0x006fea0003c00000 */
[----:B------:R-:W-:Y:S02]  /*38c0*/  IMAD.MOV.U32 R32, RZ, RZ, R6 ;  /* 0x000000ffff207224 */ /* 0x000fe400078e0006 */
[----:B------:R-:W-:Y:S02]  /*38d0*/  IMAD.MOV.U32 R33, RZ, RZ, R7 ;  /* 0x000000ffff217224 */ /* 0x000fe400078e0007 */
.L_x_12015:
[----:B------:R-:W-:Y:S05]  /*38e0*/  BSYNC B4 ;  /* 0x0000000000047941 */ /* 0x000fea0003800000 */
.L_x_12014:
        /* <DEDUP_REMOVED lines=23> */
[----:B------:R-:W-:-:S03]  /*3a60*/  IMAD.MOV.U32 R7, RZ, RZ, R31 ;  /* 0x000000ffff077224 */ /* 0x000fc600078e001f */
[----:B-123--:R-:W-:Y:S05]  /*3a70*/  CALL.REL.NOINC `($__internal_25_$__cuda_sm20_dsqrt_rn_f64_mediumpath_v1) ;  /* 0x0001971000007944 */ /* 0x00efea0003c00000 */
[----:B------:R-:W-:Y:S02]  /*3a80*/  IMAD.MOV.U32 R38, RZ, RZ, R6 ;  /* 0x000000ffff267224 */ /* 0x000fe400078e0006 */
[----:B------:R-:W-:Y:S02]  /*3a90*/  IMAD.MOV.U32 R39, RZ, RZ, R7 ;  /* 0x000000ffff277224 */ /* 0x000fe400078e0007 */
.L_x_12017:
[----:B------:R-:W-:Y:S05]  /*3aa0*/  BSYNC B4 ;  /* 0x0000000000047941 */ /* 0x000fea0003800000 */
.L_x_12016:
[----:B-1-3--:R1:W3:Y:S01]  /*3ab0*/  DMUL R38, R38, R32 ;  /* 0x0000002026267228 */ /* 0x00a2e20000000000 */
[----:B------:R-:W-:Y:S01]  /*3ac0*/  PLOP3.LUT P0, PT, PT, PT, PT, 0x80, 0x0 ;  /* 0x000000000000781c */ /* 0x000fe20003f0f070 */
[----:B------:R-:W-:Y:S07]  /*3ad0*/  BRA `(.L_x_11992) ;  /* 0x0000003000007947 */ /* 0x000fee0003800000 */
.L_x_11989:
[----:B------:R-:W3:Y:S01]  /*3ae0*/  DMUL R38, R38, 9.00719925474099200000e+15 ;  /* 0x4340000026267828 */ /* 0x000ee20000000000 */
[----:B------:R-:W-:-:S03]  /*3af0*/  PLOP3.LUT P0, PT, PT, PT, PT, 0x80, 0x0 ;  /* 0x000000000000781c */ /* 0x000fc60003f0f070 */
[----:B------:R-:W4:-:S06]  /*3b00*/  DMUL R2, R2, 9.00719925474099200000e+15 ;  /* 0x4340000002027828 */ /* 0x000f0c0000000000 */
.L_x_11992:
[----:B01-3--:R-:W-:Y:S05]  /*3b10*/  BSYNC B3 ;  /* 0x0000000000037941 */ /* 0x00bfea0003800000 */
.L_x_11988:
        /* <DEDUP_REMOVED lines=43> */
.L_x_12023:
[----:B------:R0:W1:-:S06]  /*3dd0*/  DMUL R2, RZ, |R36| ;  /* 0x40000024ff027228 */ /* 0x00004c0000000000 */
.L_x_12024:
[----:B------:R-:W-:Y:S05]  /*3de0*/  BSYNC B0 ;  /* 0x0000000000007941 */ /* 0x000fea0003800000 */
.L_x_12022:
[----:B------:R-:W-:Y:S02]  /*3df0*/  ISETP.GT.AND P0, PT, R7, -0x1, PT ;  /* 0xffffffff0700780c */ /* 0x000fe40003f04270 */
[----:B------:R-:W-:-:S11]  /*3e00*/  ISETP.GT.AND P1, PT, R5, -0x1, PT ;  /* 0xffffffff0500780c */ /* 0x000fd60003f24270 */
[----:B-1----:R-:W1:Y:S02]  /*3e10*/  @!P0 DMUL R2, R2, +INF ;  /* 0x7ff0000002028828 */ /* 0x002e640000000000 */
[----:B------:R-:W-:Y:S05]  /*3e20*/  @P1 BRA `(.L_x_12025) ;  /* 0x0000101000001947 */ /* 0x000fea0003800000 */
[----:B-1----:R-:W1:-:S06]  /*3e30*/  DADD R2, R2, c[0x2][0x100] ;  /* 0x0080400002027629 */ /* 0x002e4c0000000000 */
[----:B-1----:R-:W1:Y:S01]  /*3e40*/  DADD R2, -R2, c[0x2][0x108] ;  /* 0x0080420002027629 */ /* 0x002e620000000100 */
[----:B------:R-:W-:Y:S05]  /*3e50*/  BRA `(.L_x_12025) ;  /* 0x00000fe000007947 */ /* 0x000fea0003800000 */
.L_x_12021:
        /* <DEDUP_REMOVED lines=23> */
.L_x_12020:
        /* <DEDUP_REMOVED lines=38> */
.L_x_12028:
[----:B------:R0:W1:-:S06]  /*4230*/  DMUL R2, RZ, |R36| ;  /* 0x40000024ff027228 */ /* 0x00004c0000000000 */
.L_x_12029:
[----:B------:R-:W-:Y:S05]  /*4240*/  BSYNC B0 ;  /* 0x0000000000007941 */ /* 0x000fea0003800000 */
.L_x_12027:
[----:B------:R-:W-:Y:S02]  /*4250*/  ISETP.GT.AND P0, PT, R5, -0x1, PT ;  /* 0xffffffff0500780c */ /* 0x000fe40003f04270 */
[----:B------:R-:W-:-:S11]  /*4260*/  ISETP.GT.AND P1, PT, R37, -0x1, PT ;  /* 0xffffffff2500780c */ /* 0x000fd60003f24270 */
[----:B-1----:R-:W1:Y:S02]  /*4270*/  @!P0 DMUL R2, R2, +INF ;  /* 0x7ff0000002028828 */ /* 0x002e640000000000 */
[----:B------:R-:W-:Y:S05]  /*4280*/  @P1 BRA `(.L_x_12025) ;  /* 0x00000bb000001947 */ /* 0x000fea0003800000 */
[----:B-1----:R-:W1:-:S06]  /*4290*/  DADD R2, R2, c[0x2][0x100] ;  /* 0x0080400002027629 */ /* 0x002e4c0000000000 */
[----:B-1----:R-:W1:Y:S01]  /*42a0*/  DADD R2, -R2, c[0x2][0x108] ;  /* 0x0080420002027629 */ /* 0x002e620000000100 */
[----:B------:R-:W-:Y:S05]  /*42b0*/  BRA `(.L_x_12025) ;  /* 0x00000b8000007947 */ /* 0x000fea0003800000 */
.L_x_12026:
        /* <DEDUP_REMOVED lines=23> */
.L_x_12019:
        /* <DEDUP_REMOVED lines=30> */
.L_x_12032:
[----:B------:R-:W-:Y:S05]  /*4610*/  BSYNC B4 ;  /* 0x0000000000047941 */ /* 0x000fea0003800000 */
.L_x_12031:
        /* <DEDUP_REMOVED lines=43> */
.L_x_12034:
[----:B------:R-:W-:Y:S02]  /*48d0*/  FSEL R4, RZ, 3.37028055040000000000e+12, P1 ;  /* 0x54442d18ff047808 */ /* 0x000fe40000800000 */
[----:B------:R-:W-:Y:S02]  /*48e0*/  FSEL R5, RZ, 2.1426990032196044922, P1 ;  /* 0x400921fbff057808 */ /* 0x000fe40000800000 */
.L_x_12035:
[----:B------:R-:W-:Y:S05]  /*48f0*/  BSYNC B0 ;  /* 0x0000000000007941 */ /* 0x000fea0003800000 */
.L_x_12033:
[----:B------:R0:W1:Y:S02]  /*4900*/  DADD R2, |R38|, |R2| ;  /* 0x0000000026027229 */ /* 0x0000640000000602 */
[----:B0-----:R-:W-:-:S04]  /*4910*/  LOP3.LUT R39, R5, 0x80000000, R39, 0xb8, !PT ;  /* 0x8000000005277812 */ /* 0x001fc800078eb827 */
[----:B-1----:R-:W0:-:S06]  /*4920*/  DSETP.GTU.AND P0, PT, |R2|, +INF , PT ;  /* 0x7ff000000200742a */ /* 0x002e0c0003f0c200 */
[----:B0-----:R-:W-:Y:S02]  /*4930*/  FSEL R2, R2, R4, P0 ;  /* 0x0000000402027208 */ /* 0x001fe40000000000 */
[----:B------:R-:W-:Y:S01]  /*4940*/  FSEL R3, R3, R39, P0 ;  /* 0x0000002703037208 */ /* 0x000fe20000000000 */
[----:B------:R-:W-:Y:S05]  /*4950*/  BRA `(.L_x_12025) ;  /* 0x000004e000007947 */ /* 0x000fea0003800000 */
.L_x_12030:
        /* <DEDUP_REMOVED lines=26> */
.L_x_12037:
[----:B------:R-:W-:Y:S05]  /*4b00*/  BSYNC B4 ;  /* 0x0000000000047941 */ /* 0x000fea0003800000 */
.L_x_12036:
        /* <DEDUP_REMOVED lines=43> */
.L_x_12039:
[----:B------:R-:W-:Y:S02]  /*4dc0*/  FSEL R4, RZ, 3.37028055040000000000e+12, P0 ;  /* 0x54442d18ff047808 */ /* 0x000fe40000000000 */
[----:B------:R-:W-:Y:S02]  /*4dd0*/  FSEL R5, RZ, 2.1426990032196044922, P0 ;  /* 0x400921fbff057808 */ /* 0x000fe40000000000 */
.L_x_12040:
[----:B------:R-:W-:Y:S05]  /*4de0*/  BSYNC B0 ;  /* 0x0000000000007941 */ /* 0x000fea0003800000 */
.L_x_12038:
[----:B------:R0:W1:Y:S02]  /*4df0*/  DADD R2, |R38|, |R2| ;  /* 0x0000000026027229 */ /* 0x0000640000000602 */
[----:B0-----:R-:W-:-:S04]  /*4e00*/  LOP3.LUT R39, R5, 0x80000000, R39, 0xb8, !PT ;  /* 0x8000000005277812 */ /* 0x001fc800078eb827 */
[----:B-1----:R-:W0:-:S06]  /*4e10*/  DSETP.GTU.AND P0, PT, |R2|, +INF , PT ;  /* 0x7ff000000200742a */ /* 0x002e0c0003f0c200 */
[----:B0-----:R-:W-:Y:S02]  /*4e20*/  FSEL R2, R2, R4, P0 ;  /* 0x0000000402027208 */ /* 0x001fe40000000000 */
[----:B------:R-:W-:Y:S02]  /*4e30*/  FSEL R3, R3, R39, P0 ;  /* 0x0000002703037208 */ /* 0x000fe40000000000 */
.L_x_12025:
[----:B01----:R-:W-:Y:S05]  /*4e40*/  BSYNC B3 ;  /* 0x0000000000037941 */ /* 0x003fea0003800000 */
.L_x_12018:
[----:B--2---:R-:W0:Y:S01]  /*4e50*/  DADD R4, -RZ, -R40 ;  /* 0x00000000ff047229 */ /* 0x004e220000000928 */
[----:B------:R-:W-:-:S04]  /*4e60*/  SHF.R.U32.HI R0, RZ, 0x1f, R27 ;  /* 0x0000001fff007819 */ /* 0x000fc8000001161b */
[----:B------:R-:W-:-:S05]  /*4e70*/  ISETP.NE.AND P0, PT, R0, RZ, PT ;  /* 0x000000ff0000720c */ /* 0x000fca0003f05270 */
[----:B0-----:R-:W-:Y:S02]  /*4e80*/  FSEL R48, R4, R40, !P0 ;  /* 0x0000002804307208 */ /* 0x001fe40004000000 */
[----:B------:R-:W-:Y:S01]  /*4e90*/  FSEL R49, R5, R41, !P0 ;  /* 0x0000002905317208 */ /* 0x000fe20004000000 */
[----:B------:R-:W-:Y:S05]  /*4ea0*/  BRA `(.L_x_12041) ;  /* 0x000024d000007947 */ /* 0x000fea0003800000 */
.L_x_11952:
[----:B------:R-:W2:Y:S01]  /*4eb0*/  LDL.64 R2, [R1+0x8] ;  /* 0x0000080001027983 */ /* 0x000ea20000100a00 */
[----:B------:R-:W-:-:S04]  /*4ec0*/  DADD R48, -RZ, -R26 ;  /* 0x00000000ff307229 */ /* 0x000fc8000000091a */
[----:B--2---:R-:W0:-:S06]  /*4ed0*/  DADD R2, R2, -R24 ;  /* 0x0000000002027229 */ /* 0x004e0c0000000818 */
[----:B0-----:R-:W0:Y:S01]  /*4ee0*/  DADD R2, R2, c[0x2][0x178] ;  /* 0x00805e0002027629 */ /* 0x001e220000000000 */
[----:B------:R-:W-:Y:S05]  /*4ef0*/  BRA `(.L_x_12041) ;  /* 0x0000248000007947 */ /* 0x000fea0003800000 */
.L_x_11951:
[----:B------:R0:W1:Y:S01]  /*4f00*/  DADD R48, -RZ, -R26 ;  /* 0x00000000ff307229 */ /* 0x000062000000091a */
[----:B------:R-:W-:Y:S01]  /*4f10*/  CS2R R2, SRZ ;  /* 0x0000000000027805 */ /* 0x000fe2000001ff00 */
[----:B------:R-:W-:Y:S05]  /*4f20*/  BRA `(.L_x_12041) ;  /* 0x0000245000007947 */ /* 0x000fea0003800000 */
.L_x_11950:
        /* <DEDUP_REMOVED lines=86> */
.L_x_12046:
[----:B------:R-:W-:Y:S05]  /*5490*/  BSYNC B0 ;  /* 0x0000000000007941 */ /* 0x000fea0003800000 */
.L_x_12045:
[----:B------:R-:W-:Y:S01]  /*54a0*/  BSSY B4, `(.L_x_12047) ;  /* 0x0000008000047945 */ /* 0x000fe20003800000 */
[----:B------:R-:W-:Y:S05]  /*54b0*/  @P3 BRA P5, `(.L_x_12048) ;  /* 0x0000006000003947 */ /* 0x000fea0002800000 */
[----:B------:R-:W-:Y:S01]  /*54c0*/  IMAD.MOV.U32 R28, RZ, RZ, R38 ;  /* 0x000000ffff1c7224 */ /* 0x000fe200078e0026 */
[----:B------:R-:W-:Y:S01]  /*54d0*/  MOV R0, 0x5520 ;  /* 0x0000552000007802 */ /* 0x000fe20000000f00 */
[----:B------:R-:W-:Y:S02]  /*54e0*/  IMAD.MOV.U32 R29, RZ, RZ, R39 ;  /* 0x000000ffff1d7224 */ /* 0x000fe400078e0027 */
[----:B------:R-:W-:Y:S02]  /*54f0*/  IMAD.MOV.U32 R6, RZ, RZ, R36 ;  /* 0x000000ffff067224 */ /* 0x000fe400078e0024 */
[----:B------:R-:W-:Y:S02]  /*5500*/  IMAD.MOV.U32 R7, RZ, RZ, R37 ;  /* 0x000000ffff077224 */ /* 0x000fe400078e0025 */
[----:B01----:R-:W-:Y:S05]  /*5510*/  CALL.REL.NOINC `($__internal_24_$__cuda_sm20_div_rn_f64_full) ;  /* 0x0001761000007944 */ /* 0x003fea0003c00000 */
.L_x_12048:
[----:B------:R-:W-:Y:S05]  /*5520*/  BSYNC B4 ;  /* 0x0000000000047941 */ /* 0x000fea0003800000 */
.L_x_12047:
        /* <DEDUP_REMOVED lines=43> */
.L_x_12050:
[----:B------:R-:W-:-:S04]  /*57e0*/  ISETP.GE.AND P0, PT, R25, RZ, PT ;  /* 0x000000ff1900720c */ /* 0x000fc80003f06270 */
[----:B------:R-:W-:Y:S02]  /*57f0*/  FSEL R6, RZ, 3.37028055040000000000e+12, P0 ;  /* 0x54442d18ff067808 */ /* 0x000fe40000000000 */
[----:B------:R-:W-:Y:S02]  /*5800*/  FSEL R7, RZ, 2.1426990032196044922, P0 ;  /* 0x400921fbff077808 */ /* 0x000fe40000000000 */
.L_x_12051:
[----:B------:R-:W-:Y:S05]  /*5810*/  BSYNC B0 ;  /* 0x0000000000007941 */ /* 0x000fea0003800000 */
.L_x_12049:
[----:B------:R2:W3:Y:S02]  /*5820*/  DADD R2, R2, R4 ;  /* 0x0000000002027229 */ /* 0x0004e40000000004 */
[----:B--2---:R-:W-:Y:S02]  /*5830*/  LOP3.LUT R5, R7, 0x80000000, R27, 0xb8, !PT ;  /* 0x8000000007057812 */ /* 0x004fe400078eb81b */
[----:B-1----:R-:W-:-:S04]  /*5840*/  DMUL R40, R40, 0.5 ;  /* 0x3fe0000028287828 */ /* 0x002fc80000000000 */
[----:B---3--:R-:W1:-:S06]  /*5850*/  DSETP.GTU.AND P0, PT, |R2|, +INF , PT ;  /* 0x7ff000000200742a */ /* 0x008e4c0003f0c200 */
[----:B-1----:R-:W-:Y:S02]  /*5860*/  FSEL R2, R2, R6, P0 ;  /* 0x0000000602027208 */ /* 0x002fe40000000000 */
[----:B------:R-:W-:Y:S01]  /*5870*/  FSEL R3, R3, R5, P0 ;  /* 0x0000000503037208 */ /* 0x000fe20000000000 */
[----:B------:R-:W-:Y:S05]  /*5880*/  BRA `(.L_x_12052) ;  /* 0x0000194000007947 */ /* 0x000fea0003800000 */
.L_x_12044:
        /* <DEDUP_REMOVED lines=111> */
.L_x_12054:
[----:B------:R-:W-:Y:S05]  /*5f80*/  BSYNC B0 ;  /* 0x0000000000007941 */ /* 0x000fea0003800000 */
.L_x_12053:
        /* <DEDUP_REMOVED lines=8> */
[----:B------:R-:W-:Y:S02]  /*6010*/  IMAD.MOV.U32 R20, RZ, RZ, R6 ;  /* 0x000000ffff147224 */ /* 0x000fe400078e0006 */
[----:B------:R-:W-:Y:S02]  /*6020*/  IMAD.MOV.U32 R21, RZ, RZ, R7 ;  /* 0x000000ffff157224 */ /* 0x000fe400078e0007 */
.L_x_12056:
[----:B------:R-:W-:Y:S05]  /*6030*/  BSYNC B4 ;  /* 0x0000000000047941 */ /* 0x000fea0003800000 */
.L_x_12055:
        /* <DEDUP_REMOVED lines=43> */
.L_x_12058:
[----:B------:R-:W-:-:S04]  /*62f0*/  ISETP.GE.AND P0, PT, R25, RZ, PT ;  /* 0x000000ff1900720c */ /* 0x000fc80003f06270 */
[----:B------:R-:W-:Y:S02]  /*6300*/  FSEL R6, RZ, 3.37028055040000000000e+12, P0 ;  /* 0x54442d18ff067808 */ /* 0x000fe40000000000 */
[----:B------:R-:W-:Y:S02]  /*6310*/  FSEL R7, RZ, 2.1426990032196044922, P0 ;  /* 0x400921fbff077808 */ /* 0x000fe40000000000 */
.L_x_12059:
[----:B------:R-:W-:Y:S05]  /*6320*/  BSYNC B0 ;  /* 0x0000000000007941 */ /* 0x000fea0003800000 */
.L_x_12057:
[----:B------:R2:W3:Y:S02]  /*6330*/  DADD R2, R2, R4 ;  /* 0x0000000002027229 */ /* 0x0004e40000000004 */
[----:B--2---:R-:W-:-:S04]  /*6340*/  LOP3.LUT R5, R7, 0x80000000, R27, 0xb8, !PT ;  /* 0x8000000007057812 */ /* 0x004fc800078eb81b */
[----:B---3--:R-:W2:-:S06]  /*6350*/  DSETP.GTU.AND P0, PT, |R2|, +INF , PT ;  /* 0x7ff000000200742a */ /* 0x008e8c0003f0c200 */
[----:B--2---:R-:W-:Y:S02]  /*6360*/  FSEL R2, R2, R6, P0 ;  /* 0x0000000602027208 */ /* 0x004fe40000000000 */
[----:B------:R-:W-:Y:S01]  /*6370*/  FSEL R3, R3, R5, P0 ;  /* 0x0000000503037208 */ /* 0x000fe20000000000 */
[----:B------:R-:W-:Y:S05]  /*6380*/  BRA `(.L_x_12052) ;  /* 0x00000e4000007947 */ /* 0x000fea0003800000 */
.L_x_12043:
        /* <DEDUP_REMOVED lines=22> */
[----:B------:R-:W-:Y:S05]  /*64f0*/  CALL.REL.NOINC `($__internal_24_$__cuda_sm20_div_rn_f64_full) ;  /* 0x0001663000007944 */ /* 0x000fea0003c00000 */
.L_x_12061:
[----:B------:R-:W-:Y:S05]  /*6500*/  BSYNC B4 ;  /* 0x0000000000047941 */ /* 0x000fea0003800000 */
.L_x_12060:
        /* <DEDUP_REMOVED lines=24> */
[----:B------:R-:W-:Y:S02]  /*6690*/  IMAD.MOV.U32 R20, RZ, RZ, R6 ;  /* 0x000000ffff147224 */ /* 0x000fe400078e0006 */
[----:B------:R-:W-:Y:S02]  /*66a0*/  IMAD.MOV.U32 R21, RZ, RZ, R7 ;  /* 0x000000ffff157224 */ /* 0x000fe400078e0007 */
.L_x_12063:
[----:B------:R-:W-:Y:S05]  /*66b0*/  BSYNC B4 ;  /* 0x0000000000047941 */ /* 0x000fea0003800000 */
.L_x_12062:
        /* <DEDUP_REMOVED lines=112> */
.L_x_12065:
[----:B------:R-:W-:Y:S05]  /*6dc0*/  BSYNC B0 ;  /* 0x0000000000007941 */ /* 0x000fea0003800000 */
.L_x_12064:
        /* <DEDUP_REMOVED lines=10> */
.L_x_12067:
[----:B------:R-:W-:Y:S05]  /*6e70*/  BSYNC B4 ;  /* 0x0000000000047941 */ /* 0x000fea0003800000 */
.L_x_12066:
        /* <DEDUP_REMOVED lines=43> */
.L_x_12069:
[----:B------:R-:W-:-:S04]  /*7130*/  ISETP.GE.AND P0, PT, R25, RZ, PT ;  /* 0x000000ff1900720c */ /* 0x000fc80003f06270 */
[----:B------:R-:W-:Y:S02]  /*7140*/  FSEL R6, RZ, 3.37028055040000000000e+12, P0 ;  /* 0x54442d18ff067808 */ /* 0x000fe40000000000 */
[----:B------:R-:W-:Y:S02]  /*7150*/  FSEL R7, RZ, 2.1426990032196044922, P0 ;  /* 0x400921fbff077808 */ /* 0x000fe40000000000 */
.L_x_12070:
[----:B------:R-:W-:Y:S05]  /*7160*/  BSYNC B0 ;  /* 0x0000000000007941 */ /* 0x000fea0003800000 */
.L_x_12068:
[----:B------:R2:W3:Y:S02]  /*7170*/  DADD R2, R2, R4 ;  /* 0x0000000002027229 */ /* 0x0004e40000000004 */
[----:B--2---:R-:W-:Y:S02]  /*7180*/  LOP3.LUT R5, R7, 0x80000000, R27, 0xb8, !PT ;  /* 0x8000000007057812 */ /* 0x004fe400078eb81b */
[----:B-1----:R-:W-:-:S04]  /*7190*/  DADD R40, R40, 1 ;  /* 0x3ff0000028287429 */ /* 0x002fc80000000000 */
[----:B---3--:R-:W1:-:S06]  /*71a0*/  DSETP.GTU.AND P0, PT, |R2|, +INF , PT ;  /* 0x7ff000000200742a */ /* 0x008e4c0003f0c200 */
[----:B-1----:R-:W-:Y:S02]  /*71b0*/  FSEL R2, R2, R6, P0 ;  /* 0x0000000602027208 */ /* 0x002fe40000000000 */
[----:B------:R-:W-:Y:S02]  /*71c0*/  FSEL R3, R3, R5, P0 ;  /* 0x0000000503037208 */ /* 0x000fe40000000000 */
.L_x_12052:
[----:B------:R-:W-:Y:S05]  /*71d0*/  BSYNC B3 ;  /* 0x0000000000037941 */ /* 0x000fea0003800000 */
.L_x_12042:
[----:B-1----:R-:W1:Y:S01]  /*71e0*/  DADD R40, R40, c[0x2][0x50] ;  /* 0x0080140028287629 */ /* 0x002e620000000000 */
[----:B------:R-:W-:-:S03]  /*71f0*/  ISETP.NE.AND P0, PT, R42, RZ, PT ;  /* 0x000000ff2a00720c */ /* 0x000fc60003f05270 */
[----:B------:R-:W-:-:S04]  /*7200*/  DADD R2, -RZ, |R2| ;  /* 0x00000000ff027229 */ /* 0x000fc80000000502 */
[----:B-1----:R-:W1:-:S10]  /*7210*/  DADD R4, -RZ, -R40 ;  /* 0x00000000ff047229 */ /* 0x002e540000000928 */
[----:B-1----:R-:W-:Y:S02]  /*7220*/  FSEL R48, R4, R40, !P0 ;  /* 0x0000002804307208 */ /* 0x002fe40004000000 */
[----:B------:R-:W-:Y:S01]  /*7230*/  FSEL R49, R5, R41, !P0 ;  /* 0x0000002905317208 */ /* 0x000fe20004000000 */
[----:B------:R-:W-:Y:S05]  /*7240*/  BRA `(.L_x_12041) ;  /* 0x0000013000007947 */ /* 0x000fea0003800000 */
.L_x_11949:
        /* <DEDUP_REMOVED lines=19> */
.L_x_12041:
[----:B01-3--:R-:W-:Y:S05]  /*7380*/  BSYNC B1 ;  /* 0x0000000000017941 */ /* 0x00bfea0003800000 */
.L_x_11948:
        /* <DEDUP_REMOVED lines=10> */
.L_x_12071:
[----:B------:R-:W0:Y:S01]  /*7430*/  DSETP.GTU.AND P0, PT, |R48|, +INF , PT ;  /* 0x7ff000003000742a */ /* 0x000e220003f0c200 */
[----:B------:R-:W-:Y:S02]  /*7440*/  IMAD.MOV.U32 R50, RZ, RZ, R2 ;  /* 0x000000ffff327224 */ /* 0x000fe400078e0002 */
[----:B------:R-:W-:-:S11]  /*7450*/  IMAD.MOV.U32 R51, RZ, RZ, R3 ;  /* 0x000000ffff337224 */ /* 0x000fd600078e0003 */
[----:B0-----:R-:W0:-:S06]  /*7460*/  @!P0 DADD R48, -RZ, |R48| ;  /* 0x00000000ff308229 */ /* 0x001e0c0000000530 */
.L_x_11947:
[----:B0-----:R-:W-:Y:S05]  /*7470*/  BSYNC B2 ;  /* 0x0000000000027941 */ /* 0x001fea0003800000 */
.L_x_11946:
[----:B------:R-:W0:Y:S01]  /*7480*/  S2R R0, SR_TID.X ;  /* 0x0000000000007919 */ /* 0x000e220000002100 */
[----:B------:R-:W-:Y:S01]  /*7490*/  BSSY B2, `(.L_x_12072) ;  /* 0x0000725000027945 */ /* 0x000fe20003800000 */
[----:B------:R-:W-:Y:S01]  /*74a0*/  CS2R R42, SRZ ;  /* 0x00000000002a7805 */ /* 0x000fe2000001ff00 */
[----:B------:R-:W-:Y:S01]  /*74b0*/  CS2R R40, SRZ ;  /* 0x0000000000287805 */ /* 0x000fe2000001ff00 */
[----:B0-----:R-:W-:-:S04]  /*74c0*/  IADD3 R0, R0, 0x80, RZ ;  /* 0x0000008000007810 */ /* 0x001fc80007ffe0ff */
[----:B------:R-:W-:-:S13]  /*74d0*/  ISETP.GE.AND P0, PT, R0, R57, PT ;  /* 0x000000390000720c */ /* 0x000fda0003f06270 */
[----:B------:R-:W-:Y:S05]  /*74e0*/  @P0 BRA `(.L_x_12073) ;  /* 0x000071f000000947 */ /* 0x000fea0003800000 */
[----:B------:R-:W-:Y:S01]  /*74f0*/  IMAD.MOV.U32 R6, RZ, RZ, 0x33145c07 ;  /* 0x33145c07ff067424 */ /* 0x000fe200078e00ff */
[----:B-----5:R-:W0:Y:S01]  /*7500*/  DSETP.GTU.AND P0, PT, |R18|, +INF , PT ;  /* 0x7ff000001200742a */ /* 0x020e220003f0c200 */
        /* <DEDUP_REMOVED lines=139> */
.L_x_12082:
[----:B------:R-:W-:Y:S05]  /*7dc0*/  BSYNC B4 ;  /* 0x0000000000047941 */ /* 0x000fea0003800000 */
.L_x_12081:
        /* <DEDUP_REMOVED lines=61> */
.L_x_12080:
        /* <DEDUP_REMOVED lines=30> */
[----:B------:R-:W-:Y:S02]  /*8380*/  MOV R0, 0x83a0 ;  /* 0x000083a000007802 */ /* 0x000fe40000000f00 */
[----:B------:R-:W-:Y:S05]  /*8390*/  CALL.REL.NOINC `($__internal_24_$__cuda_sm20_div_rn_f64_full) ;  /* 0x0001479000007944 */ /* 0x000fea0003c00000 */
[----:B------:R-:W-:Y:S02]  /*83a0*/  IMAD.MOV.U32 R24, RZ, RZ, R6 ;  /* 0x000000ffff187224 */ /* 0x000fe400078e0006 */
[----:B------:R-:W-:Y:S02]  /*83b0*/  IMAD.MOV.U32 R25, RZ, RZ, R7 ;  /* 0x000000ffff197224 */ /* 0x000fe400078e0007 */
.L_x_12090:
[----:B------:R-:W-:Y:S05]  /*83c0*/  BSYNC B5 ;  /* 0x0000000000057941 */ /* 0x000fea0003800000 */
.L_x_12089:
[----:B------:R-:W-:Y:S05]  /*83d0*/  BRA `(.L_x_12088) ;  /* 0x0000001000007947 */ /* 0x000fea0003800000 */
.L_x_12087:
[----:B------:R0:W1:-:S06]  /*83e0*/  DADD R24, -R38, R42 ;  /* 0x0000000026187229 */ /* 0x00004c000000012a */
.L_x_12088:
[----:B------:R-:W-:Y:S05]  /*83f0*/  BSYNC B4 ;  /* 0x0000000000047941 */ /* 0x000fea0003800000 */
.L_x_12086:
        /* <DEDUP_REMOVED lines=31> */
.L_x_12095:
[----:B------:R-:W-:Y:S05]  /*85f0*/  BSYNC B5 ;  /* 0x0000000000057941 */ /* 0x000fea0003800000 */
.L_x_12094:
[----:B------:R-:W-:Y:S02]  /*8600*/  IMAD.MOV.U32 R6, RZ, RZ, R20 ;  /* 0x000000ffff067224 */ /* 0x000fe400078e0014 */
[----:B------:R-:W-:Y:S01]  /*8610*/  IMAD.MOV.U32 R7, RZ, RZ, R21 ;  /* 0x000000ffff077224 */ /* 0x000fe200078e0015 */
[----:B------:R-:W-:Y:S05]  /*8620*/  BRA `(.L_x_12093) ;  /* 0x0000001000007947 */ /* 0x000fea0003800000 */
.L_x_12092:
[----:B------:R2:W3:-:S06]  /*8630*/  DADD R6, R46, -R20 ;  /* 0x000000002e067229 */ /* 0x0004cc0000000814 */
.L_x_12093:
[----:B------:R-:W-:Y:S05]  /*8640*/  BSYNC B4 ;  /* 0x0000000000047941 */ /* 0x000fea0003800000 */
.L_x_12091:
        /* <DEDUP_REMOVED lines=31> */
.L_x_12097:
[----:B------:R-:W-:Y:S05]  /*8840*/  BSYNC B4 ;  /* 0x0000000000047941 */ /* 0x000fea0003800000 */
.L_x_12096:
        /* <DEDUP_REMOVED lines=65> */
.L_x_12098:
        /* <DEDUP_REMOVED lines=22> */
.L_x_12100:
[----:B------:R-:W-:Y:S05]  /*8dc0*/  BSYNC B4 ;  /* 0x0000000000047941 */ /* 0x000fea0003800000 */
.L_x_12099:
        /* <DEDUP_REMOVED lines=16> */
.L_x_12085:
        /* <DEDUP_REMOVED lines=25> */
.L_x_12103:
[----:B------:R-:W-:Y:S05]  /*9060*/  BSYNC B4 ;  /* 0x0000000000047941 */ /* 0x000fea0003800000 */
.L_x_12102:
        /* <DEDUP_REMOVED lines=27> */
.L_x_12106:
[----:B------:R-:W-:Y:S05]  /*9220*/  BSYNC B4 ;  /* 0x0000000000047941 */ /* 0x000fea0003800000 */
.L_x_12105:
        /* <DEDUP_REMOVED lines=16> */
.L_x_12104:
        /* <DEDUP_REMOVED lines=55> */
.L_x_12107:
[----:B------:R-:W-:Y:S01]  /*96a0*/  IMAD.MOV.U32 R6, RZ, RZ, 0x0 ;  /* 0x00000000ff067424 */ /* 0x000fe200078e00ff */
[----:B------:R-:W-:Y:S01]  /*96b0*/  FSETP.NEU.FTZ.AND P0, PT, R21, RZ, PT ;  /* 0x000000ff1500720b */ /* 0x000fe20003f1d000 */
[----:B------:R-:W-:-:S06]  /*96c0*/  IMAD.MOV.U32 R7, RZ, RZ, 0x7ff00000 ;  /* 0x7ff00000ff077424 */ /* 0x000fcc00078e00ff */
[----:B------:R-:W1:-:S10]  /*96d0*/  DFMA R6, R20, R6, +INF ;  /* 0x7ff000001406742b */ /* 0x000e540000000006 */
[----:B-1----:R-:W-:Y:S02]  /*96e0*/  FSEL R36, R6, RZ, P0 ;  /* 0x000000ff06247208 */ /* 0x002fe40000000000 */
[----:B------:R-:W-:Y:S01]  /*96f0*/  FSEL R37, R7, -QNAN , P0 ;  /* 0xfff0000007257808 */ /* 0x000fe20000000000 */
[----:B------:R-:W-:Y:S05]  /*9700*/  BRA `(.L_x_12083) ;  /* 0x000004a000007947 */ /* 0x000fea0003800000 */
.L_x_12101:
        /* <DEDUP_REMOVED lines=24> */
.L_x_12109:
[----:B------:R-:W-:Y:S05]  /*9890*/  BSYNC B4 ;  /* 0x0000000000047941 */ /* 0x000fea0003800000 */
.L_x_12108:
        /* <DEDUP_REMOVED lines=21> */
.L_x_12111:
[----:B------:R-:W-:Y:S05]  /*99f0*/  BSYNC B4 ;  /* 0x0000000000047941 */ /* 0x000fea0003800000 */
.L_x_12110:
[----:B------:R-:W-:Y:S05]  /*9a00*/  BRA `(.L_x_12083) ;  /* 0x000001a000007947 */ /* 0x000fea0003800000 */
.L_x_12084:
        /* <DEDUP_REMOVED lines=22> */
[----:B------:R-:W-:Y:S05]  /*9b70*/  CALL.REL.NOINC `($__internal_25_$__cuda_sm20_dsqrt_rn_f64_mediumpath_v1) ;  /* 0x0001361000007944 */ /* 0x000fea0003c00000 */
.L_x_12113:
[----:B------:R-:W-:Y:S05]  /*9b80*/  BSYNC B4 ;  /* 0x0000000000047941 */ /* 0x000fea0003800000 */
.L_x_12112:
[----:B-1----:R-:W-:Y:S02]  /*9b90*/  IMAD.MOV.U32 R36, RZ, RZ, R6 ;  /* 0x000000ffff247224 */ /* 0x002fe400078e0006 */
[----:B------:R-:W-:-:S02]  /*9ba0*/  IMAD.MOV.U32 R37, RZ, RZ, R7 ;  /* 0x000000ffff257224 */ /* 0x000fc400078e0007 */
.L_x_12083:
[----:B------:R-:W-:Y:S05]  /*9bb0*/  BSYNC B3 ;  /* 0x0000000000037941 */ /* 0x000fea0003800000 */
.L_x_12079:
        /* <DEDUP_REMOVED lines=26> */
.L_x_12117:
[----:B------:R-:W-:Y:S05]  /*9d60*/  BSYNC B4 ;  /* 0x0000000000047941 */ /* 0x000fea0003800000 */
.L_x_12116:
        /* <DEDUP_REMOVED lines=40> */
.L_x_12125:
[----:B------:R-:W-:Y:S05]  /*9ff0*/  BSYNC B5 ;  /* 0x0000000000057941 */ /* 0x000fea0003800000 */
.L_x_12124:
[----:B------:R-:W-:Y:S05]  /*a000*/  BRA `(.L_x_12123) ;  /* 0x0000001000007947 */ /* 0x000fea0003800000 */
.L_x_12122:
[----:B------:R0:W1:-:S06]  /*a010*/  DADD R52, -R38, R42 ;  /* 0x0000000026347229 */ /* 0x00004c000000012a */
.L_x_12123:
[----:B------:R-:W-:Y:S05]  /*a020*/  BSYNC B4 ;  /* 0x0000000000047941 */ /* 0x000fea0003800000 */
.L_x_12121:
        /* <DEDUP_REMOVED lines=26> */
.L_x_12130:
[----:B------:R-:W-:Y:S05]  /*a1d0*/  BSYNC B5 ;  /* 0x0000000000057941 */ /* 0x000fea0003800000 */
.L_x_12129:
[----:B------:R-:W-:Y:S02]  /*a1e0*/  IMAD.MOV.U32 R4, RZ, RZ, R6 ;  /* 0x000000ffff047224 */ /* 0x000fe400078e0006 */
[----:B------:R-:W-:Y:S01]  /*a1f0*/  IMAD.MOV.U32 R5, RZ, RZ, R7 ;  /* 0x000000ffff057224 */ /* 0x000fe200078e0007 */
[----:B------:R-:W-:Y:S05]  /*a200*/  BRA `(.L_x_12128) ;  /* 0x0000001000007947 */ /* 0x000fea0003800000 */
.L_x_12127:
[----:B------:R3:W4:-:S06]  /*a210*/  DADD R4, -R40, R46 ;  /* 0x0000000028047229 */ /* 0x00070c000000012e */
.L_x_12128:
[----:B------:R-:W-:Y:S05]  /*a220*/  BSYNC B4 ;  /* 0x0000000000047941 */ /* 0x000fea0003800000 */
.L_x_12126:
        /* <DEDUP_REMOVED lines=24> */
[----:B------:R-:W-:Y:S02]  /*a3b0*/  IMAD.MOV.U32 R20, RZ, RZ, R26 ;  /* 0x000000ffff147224 */ /* 0x000fe400078e001a */
[----:B------:R-:W-:Y:S02]  /*a3c0*/  IMAD.MOV.U32 R21, RZ, RZ, R27 ;  /* 0x000000ffff157224 */ /* 0x000fe400078e001b */
[----:B0-234-:R-:W-:Y:S05]  /*a3d0*/  CALL.REL.NOINC `($__internal_25_$__cuda_sm20_dsqrt_rn_f64_mediumpath_v1) ;  /* 0x00012db000007944 */ /* 0x01dfea0003c00000 */
[----:B------:R-:W-:Y:S02]  /*a3e0*/  IMAD.MOV.U32 R4, RZ, RZ, R6 ;  /* 0x000000ffff047224 */ /* 0x000fe400078e0006 */
[----:B------:R-:W-:Y:S02]  /*a3f0*/  IMAD.MOV.U32 R5, RZ, RZ, R7 ;  /* 0x000000ffff057224 */ /* 0x000fe400078e0007 */
.L_x_12132:
[----:B------:R-:W-:Y:S05]  /*a400*/  BSYNC B4 ;  /* 0x0000000000047941 */ /* 0x000fea0003800000 */
.L_x_12131:
[----:B------:R-:W-:Y:S01]  /*a410*/  PLOP3.LUT P0, PT, PT, PT, PT, 0x80, 0x0 ;  /* 0x000000000000781c */ /* 0x000fe20003f0f070 */
[----:B------:R-:W-:Y:S07]  /*a420*/  BRA `(.L_x_12118) ;  /* 0x0000095000007947 */ /* 0x000fee0003800000 */
.L_x_12120:
        /* <DEDUP_REMOVED lines=26> */
[----:B-12---:R-:W-:Y:S05]  /*a5d0*/  CALL.REL.NOINC `($__internal_25_$__cuda_sm20_dsqrt_rn_f64_mediumpath_v1) ;  /* 0x00012bb000007944 */ /* 0x006fea0003c00000 */
[----:B------:R-:W-:Y:S02]  /*a5e0*/  IMAD.MOV.U32 R4, RZ, RZ, R6 ;  /* 0x000000ffff047224 */ /* 0x000fe400078e0006 */
[----:B------:R-:W-:Y:S02]  /*a5f0*/  IMAD.MOV.U32 R5, RZ, RZ, R7 ;  /* 0x000000ffff057224 */ /* 0x000fe400078e0007 */
.L_x_12135:
[----:B------:R-:W-:Y:S05]  /*a600*/  BSYNC B4 ;  /* 0x0000000000047941 */ /* 0x000fea0003800000 */
.L_x_12134:
[----:B------:R-:W-:Y:S01]  /*a610*/  PLOP3.LUT P0, PT, PT, PT, PT, 0x80, 0x0 ;  /* 0x000000000000781c */ /* 0x000fe20003f0f070 */
[----:B------:R-:W-:Y:S07]  /*a620*/  BRA `(.L_x_12118) ;  /* 0x0000075000007947 */ /* 0x000fee0003800000 */
.L_x_12133:
        /* <DEDUP_REMOVED lines=25> */
[----:B--2---:R-:W-:Y:S05]  /*a7c0*/  CALL.REL.NOINC `($__internal_25_$__cuda_sm20_dsqrt_rn_f64_mediumpath_v1) ;  /* 0x000129c000007944 */ /* 0x004fea0003c00000 */
[----:B------:R-:W-:Y:S02]  /*a7d0*/  IMAD.MOV.U32 R20, RZ, RZ, R6 ;  /* 0x000000ffff147224 */ /* 0x000fe400078e0006 */
[----:B------:R-:W-:Y:S02]  /*a7e0*/  IMAD.MOV.U32 R21, RZ, RZ, R7 ;  /* 0x000000ffff157224 */ /* 0x000fe400078e0007 */
.L_x_12137:
[----:B------:R-:W-:Y:S05]  /*a7f0*/  BSYNC B4 ;  /* 0x0000000000047941 */ /* 0x000fea0003800000 */
.L_x_12136:
        /* <DEDUP_REMOVED lines=21> */
.L_x_12139:
[----:B------:R-:W-:Y:S05]  /*a950*/  BSYNC B4 ;  /* 0x0000000000047941 */ /* 0x000fea0003800000 */
.L_x_12138:
[----:B------:R-:W0:Y:S01]  /*a960*/  DMUL R2, R2, 8.11296384146066816958e+31 ;  /* 0x4690000002027828 */ /* 0x000e220000000000 */
[----:B------:R-:W-:Y:S01]  /*a970*/  PLOP3.LUT P0, PT, PT, PT, PT, 0x80, 0x0 ;  /* 0x000000000000781c */ /* 0x000fe20003f0f070 */
[----:B------:R-:W-:Y:S02]  /*a980*/  IMAD.MOV.U32 R4, RZ, RZ, R6 ;  /* 0x000000ffff047224 */ /* 0x000fe400078e0006 */
[----:B------:R-:W-:Y:S01]  /*a990*/  IMAD.MOV.U32 R5, RZ, RZ, R7 ;  /* 0x000000ffff057224 */ /* 0x000fe200078e0007 */
[----:B------:R-:W-:Y:S05]  /*a9a0*/  BRA `(.L_x_12118) ;  /* 0x000003d000007947 */ /* 0x000fea0003800000 */
.L_x_12119:
        /* <DEDUP_REMOVED lines=24> */
.L_x_12141:
[----:B------:R-:W-:Y:S05]  /*ab30*/  BSYNC B4 ;  /* 0x0000000000047941 */ /* 0x000fea0003800000 */
.L_x_12140:
        /* <DEDUP_REMOVED lines=12> */
[----:B0--3--:R0:W3:Y:S02]  /*ac00*/  DFMA R20, R4, R2, R6 ;  /* 0x000000020414722b */ /* 0x0090e40000000006 */
        /* <DEDUP_REMOVED lines=8> */
[----:B0-----:R-:W-:Y:S01]  /*ac90*/  IMAD.MOV.U32 R22, RZ, RZ, R20 ;  /* 0x000000ffff167224 */ /* 0x001fe200078e0014 */
[----:B------:R-:W-:Y:S01]  /*aca0*/  MOV R0, 0xacf0 ;  /* 0x0000acf000007802 */ /* 0x000fe20000000f00 */
[----:B------:R-:W-:Y:S02]  /*acb0*/  IMAD.MOV.U32 R7, RZ, RZ, R31 ;  /* 0x000000ffff077224 */ /* 0x000fe400078e001f */
[----:B------:R-:W-:Y:S02]  /*acc0*/  IMAD.MOV.U32 R20, RZ, RZ, R26 ;  /* 0x000000ffff147224 */ /* 0x000fe400078e001a */
[----:B------:R-:W-:Y:S02]  /*acd0*/  IMAD.MOV.U32 R21, RZ, RZ, R27 ;  /* 0x000000ffff157224 */ /* 0x000fe400078e001b */
[----:B-123--:R-:W-:Y:S05]  /*ace0*/  CALL.REL.NOINC `($__internal_25_$__cuda_sm20_dsqrt_rn_f64_mediumpath_v1) ;  /* 0x000124a000007944 */ /* 0x00efea0003c00000 */
[----:B------:R-:W-:Y:S02]  /*acf0*/  IMAD.MOV.U32 R4, RZ, RZ, R6 ;  /* 0x000000ffff047224 */ /* 0x000fe400078e0006 */
[----:B------:R-:W-:Y:S02]  /*ad00*/  IMAD.MOV.U32 R5, RZ, RZ, R7 ;  /* 0x000000ffff057224 */ /* 0x000fe400078e0007 */
.L_x_12143:
[----:B------:R-:W-:Y:S05]  /*ad10*/  BSYNC B4 ;  /* 0x0000000000047941 */ /* 0x000fea0003800000 */
.L_x_12142:
[----:B-1-3--:R1:W3:Y:S01]  /*ad20*/  DMUL R4, R4, R32 ;  /* 0x0000002004047228 */ /* 0x00a2e20000000000 */
[----:B------:R-:W-:Y:S01]  /*ad30*/  PLOP3.LUT P0, PT, PT, PT, PT, 0x80, 0x0 ;  /* 0x000000000000781c */ /* 0x000fe20003f0f070 */
[----:B------:R-:W-:Y:S07]  /*ad40*/  BRA `(.L_x_12118) ;  /* 0x0000003000007947 */ /* 0x000fee0003800000 */
.L_x_12115:
[----:B------:R3:W4:Y:S01]  /*ad50*/  DMUL R4, R26, 9.00719925474099200000e+15 ;  /* 0x434000001a047828 */ /* 0x0007220000000000 */
[----:B------:R-:W-:-:S03]  /*ad60*/  PLOP3.LUT P0, PT, PT, PT, PT, 0x80, 0x0 ;  /* 0x000000000000781c */ /* 0x000fc60003f0f070 */
[----:B------:R-:W0:-:S06]  /*ad70*/  DMUL R2, R2, 9.00719925474099200000e+15 ;  /* 0x4340000002027828 */ /* 0x000e0c0000000000 */
.L_x_12118:
[----:B01-34-:R-:W-:Y:S05]  /*ad80*/  BSYNC B3 ;  /* 0x0000000000037941 */ /* 0x01bfea0003800000 */
.L_x_12114:
        /* <DEDUP_REMOVED lines=43> */
.L_x_12149:
[----:B------:R0:W1:-:S06]  /*b040*/  DMUL R2, RZ, |R24| ;  /* 0x40000018ff027228 */ /* 0x00004c0000000000 */
.L_x_12150:
[----:B------:R-:W-:Y:S05]  /*b050*/  BSYNC B0 ;  /* 0x0000000000007941 */ /* 0x000fea0003800000 */
.L_x_12148:
[----:B------:R-:W-:Y:S02]  /*b060*/  ISETP.GT.AND P0, PT, R7, -0x1, PT ;  /* 0xffffffff0700780c */ /* 0x000fe40003f04270 */
[----:B------:R-:W-:-:S11]  /*b070*/  ISETP.GT.AND P1, PT, R5, -0x1, PT ;  /* 0xffffffff0500780c */ /* 0x000fd60003f24270 */
[----:B-1----:R-:W1:Y:S02]  /*b080*/  @!P0 DMUL R2, R2, +INF ;  /* 0x7ff0000002028828 */ /* 0x002e640000000000 */
[----:B------:R-:W-:Y:S05]  /*b090*/  @P1 BRA `(.L_x_12151) ;  /* 0x0000101000001947 */ /* 0x000fea0003800000 */
[----:B-1----:R-:W1:-:S06]  /*b0a0*/  DADD R2, R2, c[0x2][0x100] ;  /* 0x0080400002027629 */ /* 0x002e4c0000000000 */
[----:B-1----:R-:W1:Y:S01]  /*b0b0*/  DADD R2, -R2, c[0x2][0x108] ;  /* 0x0080420002027629 */ /* 0x002e620000000100 */
[----:B------:R-:W-:Y:S05]  /*b0c0*/  BRA `(.L_x_12151) ;  /* 0x00000fe000007947 */ /* 0x000fea0003800000 */
.L_x_12147:
        /* <DEDUP_REMOVED lines=23> */
.L_x_12146:
        /* <DEDUP_REMOVED lines=38> */
.L_x_12154:
[----:B------:R0:W1:-:S06]  /*b4a0*/  DMUL R2, RZ, |R24| ;  /* 0x40000018ff027228 */ /* 0x00004c0000000000 */
.L_x_12155:
[----:B------:R-:W-:Y:S05]  /*b4b0*/  BSYNC B0 ;  /* 0x0000000000007941 */ /* 0x000fea0003800000 */
.L_x_12153:
[----:B------:R-:W-:Y:S02]  /*b4c0*/  ISETP.GT.AND P0, PT, R5, -0x1, PT ;  /* 0xffffffff0500780c */ /* 0x000fe40003f04270 */
[----:B------:R-:W-:-:S11]  /*b4d0*/  ISETP.GT.AND P1, PT, R25, -0x1, PT ;  /* 0xffffffff1900780c */ /* 0x000fd60003f24270 */
[----:B-1----:R-:W1:Y:S02]  /*b4e0*/  @!P0 DMUL R2, R2, +INF ;  /* 0x7ff0000002028828 */ /* 0x002e640000000000 */
[----:B------:R-:W-:Y:S05]  /*b4f0*/  @P1 BRA `(.L_x_12151) ;  /* 0x00000bb000001947 */ /* 0x000fea0003800000 */
[----:B-1----:R-:W1:-:S06]  /*b500*/  DADD R2, R2, c[0x2][0x100] ;  /* 0x0080400002027629 */ /* 0x002e4c0000000000 */
[----:B-1----:R-:W1:Y:S01]  /*b510*/  DADD R2, -R2, c[0x2][0x108] ;  /* 0x0080420002027629 */ /* 0x002e620000000100 */
[----:B------:R-:W-:Y:S05]  /*b520*/  BRA `(.L_x_12151) ;  /* 0x00000b8000007947 */ /* 0x000fea0003800000 */
.L_x_12152:
        /* <DEDUP_REMOVED lines=23> */
.L_x_12145:
        /* <DEDUP_REMOVED lines=30> */
.L_x_12158:
[----:B------:R-:W-:Y:S05]  /*b880*/  BSYNC B4 ;  /* 0x0000000000047941 */ /* 0x000fea0003800000 */
.L_x_12157:
        /* <DEDUP_REMOVED lines=43> */
.L_x_12160:
[----:B------:R-:W-:Y:S02]  /*bb40*/  FSEL R6, RZ, 3.37028055040000000000e+12, P1 ;  /* 0x54442d18ff067808 */ /* 0x000fe40000800000 */
[----:B------:R-:W-:Y:S02]  /*bb50*/  FSEL R7, RZ, 2.1426990032196044922, P1 ;  /* 0x400921fbff077808 */ /* 0x000fe40000800000 */
.L_x_12161:
[----:B------:R-:W-:Y:S05]  /*bb60*/  BSYNC B0 ;  /* 0x0000000000007941 */ /* 0x000fea0003800000 */
.L_x_12159:
[----:B------:R0:W1:Y:S02]  /*bb70*/  DADD R2, |R4|, |R2| ;  /* 0x0000000004027229 */ /* 0x0000640000000602 */
[----:B0-----:R-:W-:-:S04]  /*bb80*/  LOP3.LUT R5, R7, 0x80000000, R5, 0xb8, !PT ;  /* 0x8000000007057812 */ /* 0x001fc800078eb805 */
[----:B-1----:R-:W0:-:S06]  /*bb90*/  DSETP.GTU.AND P0, PT, |R2|, +INF , PT ;  /* 0x7ff000000200742a */ /* 0x002e0c0003f0c200 */
[----:B0-----:R-:W-:Y:S02]  /*bba0*/  FSEL R2, R2, R6, P0 ;  /* 0x0000000602027208 */ /* 0x001fe40000000000 */
[----:B------:R-:W-:Y:S01]  /*bbb0*/  FSEL R3, R3, R5, P0 ;  /* 0x0000000503037208 */ /* 0x000fe20000000000 */
[----:B------:R-:W-:Y:S05]  /*bbc0*/  BRA `(.L_x_12151) ;  /* 0x000004e000007947 */ /* 0x000fea0003800000 */
.L_x_12156:
        /* <DEDUP_REMOVED lines=26> */
.L_x_12163:
[----:B------:R-:W-:Y:S05]  /*bd70*/  BSYNC B4 ;  /* 0x0000000000047941 */ /* 0x000fea0003800000 */
.L_x_12162:
        /* <DEDUP_REMOVED lines=43> */
.L_x_12165:
[----:B------:R-:W-:Y:S02]  /*c030*/  FSEL R6, RZ, 3.37028055040000000000e+12, P1 ;  /* 0x54442d18ff067808 */ /* 0x000fe40000800000 */
[----:B------:R-:W-:Y:S02]  /*c040*/  FSEL R7, RZ, 2.1426990032196044922, P1 ;  /* 0x400921fbff077808 */ /* 0x000fe40000800000 */
.L_x_12166:
[----:B------:R-:W-:Y:S05]  /*c050*/  BSYNC B0 ;  /* 0x0000000000007941 */ /* 0x000fea0003800000 */
.L_x_12164:
[----:B------:R0:W1:Y:S02]  /*c060*/  DADD R2, |R4|, |R2| ;  /* 0x0000000004027229 */ /* 0x0000640000000602 */
[----:B0-----:R-:W-:-:S04]  /*c070*/  LOP3.LUT R5, R7, 0x80000000, R5, 0xb8, !PT ;  /* 0x8000000007057812 */ /* 0x001fc800078eb805 */
[----:B-1----:R-:W0:-:S06]  /*c080*/  DSETP.GTU.AND P0, PT, |R2|, +INF , PT ;  /* 0x7ff000000200742a */ /* 0x002e0c0003f0c200 */
[----:B0-----:R-:W-:Y:S02]  /*c090*/  FSEL R2, R2, R6, P0 ;  /* 0x0000000602027208 */ /* 0x001fe40000000000 */
[----:B------:R-:W-:Y:S02]  /*c0a0*/  FSEL R3, R3, R5, P0 ;  /* 0x0000000503037208 */ /* 0x000fe40000000000 */
.L_x_12151:
[----:B01----:R-:W-:Y:S05]  /*c0b0*/  BSYNC B3 ;  /* 0x0000000000037941 */ /* 0x003fea0003800000 */
.L_x_12144:
[----:B--2---:R-:W0:Y:S01]  /*c0c0*/  DADD R4, -RZ, -R36 ;  /* 0x00000000ff047229 */ /* 0x004e220000000924 */
[----:B------:R-:W-:-:S04]  /*c0d0*/  SHF.R.U32.HI R0, RZ, 0x1f, R19 ;  /* 0x0000001fff007819 */ /* 0x000fc80000011613 */
[----:B------:R-:W-:-:S05]  /*c0e0*/  ISETP.NE.AND P0, PT, R0, RZ, PT ;  /* 0x000000ff0000720c */ /* 0x000fca0003f05270 */
[----:B0-----:R-:W-:Y:S02]  /*c0f0*/  FSEL R40, R4, R36, !P0 ;  /* 0x0000002404287208 */ /* 0x001fe40004000000 */
[----:B------:R-:W-:Y:S01]  /*c100*/  FSEL R41, R5, R37, !P0 ;  /* 0x0000002505297208 */ /* 0x000fe20004000000 */
[----:B------:R-:W-:Y:S05]  /*c110*/  BRA `(.L_x_12167) ;  /* 0x000024d000007947 */ /* 0x000fea0003800000 */
.L_x_12078:
[----:B------:R-:W2:Y:S01]  /*c120*/  LDL.64 R2, [R1+0x8] ;  /* 0x0000080001027983 */ /* 0x000ea20000100a00 */
[----:B------:R-:W-:-:S04]  /*c130*/  DADD R40, -RZ, -R18 ;  /* 0x00000000ff287229 */ /* 0x000fc80000000912 */
[----:B--2---:R-:W0:-:S06]  /*c140*/  DADD R2, R2, -R16 ;  /* 0x0000000002027229 */ /* 0x004e0c0000000810 */
[----:B0-----:R-:W0:Y:S01]  /*c150*/  DADD R2, R2, c[0x2][0x178] ;  /* 0x00805e0002027629 */ /* 0x001e220000000000 */
[----:B------:R-:W-:Y:S05]  /*c160*/  BRA `(.L_x_12167) ;  /* 0x0000248000007947 */ /* 0x000fea0003800000 */
.L_x_12077:
[----:B------:R0:W1:Y:S01]  /*c170*/  DADD R40, -RZ, -R18 ;  /* 0x00000000ff287229 */ /* 0x0000620000000912 */
[----:B------:R-:W-:Y:S01]  /*c180*/  CS2R R2, SRZ ;  /* 0x0000000000027805 */ /* 0x000fe2000001ff00 */
[----:B------:R-:W-:Y:S05]  /*c190*/  BRA `(.L_x_12167) ;  /* 0x0000245000007947 */ /* 0x000fea0003800000 */
.L_x_12076:
        /* <DEDUP_REMOVED lines=86> */
.L_x_12172:
[----:B------:R-:W-:Y:S05]  /*c700*/  BSYNC B0 ;  /* 0x0000000000007941 */ /* 0x000fea0003800000 */
.L_x_12171:
        /* <DEDUP_REMOVED lines=8> */
.L_x_12174:
[----:B------:R-:W-:Y:S05]  /*c790*/  BSYNC B4 ;  /* 0x0000000000047941 */ /* 0x000fea0003800000 */
.L_x_12173:
        /* <DEDUP_REMOVED lines=43> */
.L_x_12176:
[----:B------:R-:W-:-:S04]  /*ca50*/  ISETP.GE.AND P0, PT, R17, RZ, PT ;  /* 0x000000ff1100720c */ /* 0x000fc80003f06270 */
[----:B------:R-:W-:Y:S02]  /*ca60*/  FSEL R6, RZ, 3.37028055040000000000e+12, P0 ;  /* 0x54442d18ff067808 */ /* 0x000fe40000000000 */
[----:B------:R-:W-:Y:S02]  /*ca70*/  FSEL R7, RZ, 2.1426990032196044922, P0 ;  /* 0x400921fbff077808 */ /* 0x000fe40000000000 */
.L_x_12177:
[----:B------:R-:W-:Y:S05]  /*ca80*/  BSYNC B0 ;  /* 0x0000000000007941 */ /* 0x000fea0003800000 */
.L_x_12175:
[----:B------:R2:W3:Y:S02]  /*ca90*/  DADD R2, R2, R4 ;  /* 0x0000000002027229 */ /* 0x0004e40000000004 */
[----:B--2---:R-:W-:Y:S02]  /*caa0*/  LOP3.LUT R5, R7, 0x80000000, R19, 0xb8, !PT ;  /* 0x8000000007057812 */ /* 0x004fe400078eb813 */
[----:B-1----:R-:W-:-:S04]  /*cab0*/  DMUL R36, R36, 0.5 ;  /* 0x3fe0000024247828 */ /* 0x002fc80000000000 */
[----:B---3--:R-:W1:-:S06]  /*cac0*/  DSETP.GTU.AND P0, PT, |R2|, +INF , PT ;  /* 0x7ff000000200742a */ /* 0x008e4c0003f0c200 */
[----:B-1----:R-:W-:Y:S02]  /*cad0*/  FSEL R2, R2, R6, P0 ;  /* 0x0000000602027208 */ /* 0x002fe40000000000 */
[----:B------:R-:W-:Y:S01]  /*cae0*/  FSEL R3, R3, R5, P0 ;  /* 0x0000000503037208 */ /* 0x000fe20000000000 */
[----:B------:R-:W-:Y:S05]  /*caf0*/  BRA `(.L_x_12178) ;  /* 0x0000194000007947 */ /* 0x000fea0003800000 */
.L_x_12170:
        /* <DEDUP_REMOVED lines=111> */
.L_x_12180:
[----:B------:R-:W-:Y:S05]  /*d1f0*/  BSYNC B0 ;  /* 0x0000000000007941 */ /* 0x000fea0003800000 */
.L_x_12179:
        /* <DEDUP_REMOVED lines=10> */
.L_x_12182:
[----:B------:R-:W-:Y:S05]  /*d2a0*/  BSYNC B4 ;  /* 0x0000000000047941 */ /* 0x000fea0003800000 */
.L_x_12181:
        /* <DEDUP_REMOVED lines=43> */
.L_x_12184:
[----:B------:R-:W-:-:S04]  /*d560*/  ISETP.GE.AND P0, PT, R17, RZ, PT ;  /* 0x000000ff1100720c */ /* 0x000fc80003f06270 */
[----:B------:R-:W-:Y:S02]  /*d570*/  FSEL R6, RZ, 3.37028055040000000000e+12, P0 ;  /* 0x54442d18ff067808 */ /* 0x000fe40000000000 */
[----:B------:R-:W-:Y:S02]  /*d580*/  FSEL R7, RZ, 2.1426990032196044922, P0 ;  /* 0x400921fbff077808 */ /* 0x000fe40000000000 */
.L_x_12185:
[----:B------:R-:W-:Y:S05]  /*d590*/  BSYNC B0 ;  /* 0x0000000000007941 */ /* 0x000fea0003800000 */
.L_x_12183:
[----:B------:R2:W3:Y:S02]  /*d5a0*/  DADD R2, R2, R4 ;  /* 0x0000000002027229 */ /* 0x0004e40000000004 */
[----:B--2---:R-:W-:-:S04]  /*d5b0*/  LOP3.LUT R5, R7, 0x80000000, R19, 0xb8, !PT ;  /* 0x8000000007057812 */ /* 0x004fc800078eb813 */
[----:B---3--:R-:W2:-:S06]  /*d5c0*/  DSETP.GTU.AND P0, PT, |R2|, +INF , PT ;  /* 0x7ff000000200742a */ /* 0x008e8c0003f0c200 */
[----:B--2---:R-:W-:Y:S02]  /*d5d0*/  FSEL R2, R2, R6, P0 ;  /* 0x0000000602027208 */ /* 0x004fe40000000000 */
[----:B------:R-:W-:Y:S01]  /*d5e0*/  FSEL R3, R3, R5, P0 ;  /* 0x0000000503037208 */ /* 0x000fe20000000000 */
[----:B------:R-:W-:Y:S05]  /*d5f0*/  BRA `(.L_x_12178) ;  /* 0x00000e4000007947 */ /* 0x000fea0003800000 */
.L_x_12169:
        /* <DEDUP_REMOVED lines=23> */
.L_x_12187:
[----:B------:R-:W-:Y:S05]  /*d770*/  BSYNC B4 ;  /* 0x0000000000047941 */ /* 0x000fea0003800000 */
.L_x_12186:
        /* <DEDUP_REMOVED lines=26> */
.L_x_12189:
[----:B------:R-:W-:Y:S05]  /*d920*/  BSYNC B4 ;  /* 0x0000000000047941 */ /* 0x000fea0003800000 */
.L_x_12188:
        /* <DEDUP_REMOVED lines=112> */
.L_x_12191:
[----:B------:R-:W-:Y:S05]  /*e030*/  BSYNC B0 ;  /* 0x0000000000007941 */ /* 0x000fea0003800000 */
.L_x_12190:
        /* <DEDUP_REMOVED lines=10> */
.L_x_12193:
[----:B------:R-:W-:Y:S05]  /*e0e0*/  BSYNC B4 ;  /* 0x0000000000047941 */ /* 0x000fea0003800000 */
.L_x_12192:
        /* <DEDUP_REMOVED lines=43> */
.L_x_12195:
[----:B------:R-:W-:-:S04]  /*e3a0*/  ISETP.GE.AND P0, PT, R17, RZ, PT ;  /* 0x000000ff1100720c */ /* 0x000fc80003f06270 */
[----:B------:R-:W-:Y:S02]  /*e3b0*/  FSEL R6, RZ, 3.37028055040000000000e+12, P0 ;  /* 0x54442d18ff067808 */ /* 0x000fe40000000000 */
[----:B------:R-:W-:Y:S02]  /*e3c0*/  FSEL R7, RZ, 2.1426990032196044922, P0 ;  /* 0x400921fbff077808 */ /* 0x000fe40000000000 */
.L_x_12196:
[----:B------:R-:W-:Y:S05]  /*e3d0*/  BSYNC B0 ;  /* 0x0000000000007941 */ /* 0x000fea0003800000 */
.L_x_12194:
[----:B------:R2:W3:Y:S02]  /*e3e0*/  DADD R2, R2, R4 ;  /* 0x0000000002027229 */ /* 0x0004e40000000004 */
[----:B--2---:R-:W-:Y:S02]  /*e3f0*/  LOP3.LUT R5, R7, 0x80000000, R19, 0xb8, !PT ;  /* 0x8000000007057812 */ /* 0x004fe400078eb813 */
[----:B-1----:R-:W-:-:S04]  /*e400*/  DADD R36, R36, 1 ;  /* 0x3ff0000024247429 */ /* 0x002fc80000000000 */
[----:B---3--:R-:W1:-:S06]  /*e410*/  DSETP.GTU.AND P0, PT, |R2|, +INF , PT ;  /* 0x7ff000000200742a */ /* 0x008e4c0003f0c200 */
[----:B-1----:R-:W-:Y:S02]  /*e420*/  FSEL R2, R2, R6, P0 ;  /* 0x0000000602027208 */ /* 0x002fe40000000000 */
[----:B------:R-:W-:Y:S02]  /*e430*/  FSEL R3, R3, R5, P0 ;  /* 0x0000000503037208 */ /* 0x000fe40000000000 */
.L_x_12178:
[----:B------:R-:W-:Y:S05]  /*e440*/  BSYNC B3 ;  /* 0x0000000000037941 */ /* 0x000fea0003800000 */
.L_x_12168:
[----:B-1----:R-:W1:Y:S01]  /*e450*/  DADD R36, R36, c[0x2][0x50] ;  /* 0x0080140024247629 */ /* 0x002e620000000000 */
[----:B------:R-:W-:-:S03]  /*e460*/  ISETP.NE.AND P0, PT, R38, RZ, PT ;  /* 0x000000ff2600720c */ /* 0x000fc60003f05270 */
[----:B------:R-:W-:-:S04]  /*e470*/  DADD R2, -RZ, |R2| ;  /* 0x00000000ff027229 */ /* 0x000fc80000000502 */
[----:B-1----:R-:W1:-:S10]  /*e480*/  DADD R4, -RZ, -R36 ;  /* 0x00000000ff047229 */ /* 0x002e540000000924 */
[----:B-1----:R-:W-:Y:S02]  /*e490*/  FSEL R40, R4, R36, !P0 ;  /* 0x0000002404287208 */ /* 0x002fe40004000000 */
[----:B------:R-:W-:Y:S01]  /*e4a0*/  FSEL R41, R5, R37, !P0 ;  /* 0x0000002505297208 */ /* 0x000fe20004000000 */
[----:B------:R-:W-:Y:S05]  /*e4b0*/  BRA `(.L_x_12167) ;  /* 0x0000013000007947 */ /* 0x000fea0003800000 */
.L_x_12075:
        /* <DEDUP_REMOVED lines=19> */
.L_x_12167:
[----:B01-3--:R-:W-:Y:S05]  /*e5f0*/  BSYNC B1 ;  /* 0x0000000000017941 */ /* 0x00bfea0003800000 */
.L_x_12074:
        /* <DEDUP_REMOVED lines=10> */
.L_x_12197:
[----:B------:R-:W0:Y:S01]  /*e6a0*/  DSETP.GTU.AND P0, PT, |R40|, +INF , PT ;  /* 0x7ff000002800742a */ /* 0x000e220003f0c200 */
[----:B------:R-:W-:Y:S02]  /*e6b0*/  IMAD.MOV.U32 R42, RZ, RZ, R2 ;  /* 0x000000ffff2a7224 */ /* 0x000fe400078e0002 */
[----:B------:R-:W-:-:S11]  /*e6c0*/  IMAD.MOV.U32 R43, RZ, RZ, R3 ;  /* 0x000000ffff2b7224 */ /* 0x000fd600078e0003 */
[----:B0-----:R-:W0:-:S06]  /*e6d0*/  @!P0 DADD R40, -RZ, |R40| ;  /* 0x00000000ff288229 */ /* 0x001e0c0000000528 */
.L_x_12073:
[----:B0-----:R-:W-:Y:S05]  /*e6e0*/  BSYNC B2 ;  /* 0x0000000000027941 */ /* 0x001fea0003800000 */
.L_x_12072:
[----:B------:R-:W0:Y:S01]  /*e6f0*/  S2R R0, SR_TID.X ;  /* 0x0000000000007919 */ /* 0x000e220000002100 */
[----:B------:R-:W-:Y:S01]  /*e700*/  BSSY B2, `(.L_x_12198) ;  /* 0x0000714000027945 */ /* 0x000fe20003800000 */
[----:B-----5:R-:W-:Y:S01]  /*e710*/  CS2R R26, SRZ ;  /* 0x00000000001a7805 */ /* 0x020fe2000001ff00 */
[----:B------:R-:W-:Y:S01]  /*e720*/  CS2R R38, SRZ ;  /* 0x0000000000267805 */ /* 0x000fe2000001ff00 */
[----:B------:R-:W-:Y:S01]  /*e730*/  CS2R R36, SRZ ;  /* 0x0000000000247805 */ /* 0x000fe2000001ff00 */
[----:B0-----:R-:W-:-:S04]  /*e740*/  IADD3 R0, R0, 0x100, RZ ;  /* 0x0000010000007810 */ /* 0x001fc80007ffe0ff */
[----:B------:R-:W-:-:S13]  /*e750*/  ISETP.GE.AND P0, PT, R0, R57, PT ;  /* 0x000000390000720c */ /* 0x000fda0003f06270 */
[----:B------:R-:W-:Y:S05]  /*e760*/  @P0 BRA `(.L_x_12199) ;  /* 0x000070d000000947 */ /* 0x000fea0003800000 */
[----:B------:R-:W-:Y:S01]  /*e770*/  IMAD.MOV.U32 R6, RZ, RZ, 0x33145c07 ;  /* 0x33145c07ff067424 */ /* 0x000fe200078e00ff */
[----:B------:R-:W0:Y:S01]  /*e780*/  DSETP.GTU.AND P0, PT, |R14|, +INF , PT ;  /* 0x7ff000000e00742a */ /* 0x000e220003f0c200 */
        /* <DEDUP_REMOVED lines=135> */
[----:B-1----:R-:W-:Y:S05]  /*f000*/  CALL.REL.NOINC `($__internal_25_$__cuda_sm20_dsqrt_rn_f64_mediumpath_v1) ;  /* 0x0000e18000007944 */ /* 0x002fea0003c00000 */
[----:B------:R-:W-:Y:S02]  /*f010*/  IMAD.MOV.U32 R16, RZ, RZ, R6 ;  /* 0x000000ffff107224 */ /* 0x000fe400078e0006 */
[----:B------:R-:W-:Y:S02]  /*f020*/  IMAD.MOV.U32 R17, RZ, RZ, R7 ;  /* 0x000000ffff117224 */ /* 0x000fe400078e0007 */
.L_x_12208:
[----:B------:R-:W-:Y:S05]  /*f030*/  BSYNC B4 ;  /* 0x0000000000047941 */ /* 0x000fea0003800000 */
.L_x_12207:
        /* <DEDUP_REMOVED lines=61> */
.L_x_12206:
        /* <DEDUP_REMOVED lines=34> */
.L_x_12216:
[----:B------:R-:W-:Y:S05]  /*f630*/  BSYNC B5 ;  /* 0x0000000000057941 */ /* 0x000fea0003800000 */
.L_x_12215:
[----:B------:R-:W-:Y:S05]  /*f640*/  BRA `(.L_x_12214) ;  /* 0x0000001000007947 */ /* 0x000fea0003800000 */
.L_x_12213:
[----:B------:R0:W1:-:S06]  /*f650*/  DADD R16, -R36, R46 ;  /* 0x0000000024107229 */ /* 0x00004c000000012e */
.L_x_12214:
[----:B------:R-:W-:Y:S05]  /*f660*/  BSYNC B4 ;  /* 0x0000000000047941 */ /* 0x000fea0003800000 */
.L_x_12212:
        /* <DEDUP_REMOVED lines=25> */
[----:B------:R-:W-:Y:S02]  /*f800*/  MOV R0, 0xf820 ;  /* 0x0000f82000007802 */ /* 0x000fe40000000f00 */
[----:B01----:R-:W-:Y:S05]  /*f810*/  CALL.REL.NOINC `($__internal_24_$__cuda_sm20_div_rn_f64_full) ;  /* 0x0000d31000007944 */ /* 0x003fea0003c00000 */
[----:B------:R-:W-:Y:S02]  /*f820*/  IMAD.MOV.U32 R20, RZ, RZ, R6 ;  /* 0x000000ffff147224 */ /* 0x000fe400078e0006 */
[----:B------:R-:W-:Y:S02]  /*f830*/  IMAD.MOV.U32 R21, RZ, RZ, R7 ;  /* 0x000000ffff157224 */ /* 0x000fe400078e0007 */
.L_x_12221:
[----:B------:R-:W-:Y:S05]  /*f840*/  BSYNC B5 ;  /* 0x0000000000057941 */ /* 0x000fea0003800000 */
.L_x_12220:
[----:B------:R-:W-:Y:S02]  /*f850*/  IMAD.MOV.U32 R6, RZ, RZ, R20 ;  /* 0x000000ffff067224 */ /* 0x000fe400078e0014 */
[----:B------:R-:W-:Y:S01]  /*f860*/  IMAD.MOV.U32 R7, RZ, RZ, R21 ;  /* 0x000000ffff077224 */ /* 0x000fe200078e0015 */
[----:B------:R-:W-:Y:S05]  /*f870*/  BRA `(.L_x_12219) ;  /* 0x0000001000007947 */ /* 0x000fea0003800000 */
.L_x_12218:
[----:B------:R2:W3:-:S06]  /*f880*/  DADD R6, R52, -R20 ;  /* 0x0000000034067229 */ /* 0x0004cc0000000814 */
.L_x_12219:
[----:B------:R-:W-:Y:S05]  /*f890*/  BSYNC B4 ;  /* 0x0000000000047941 */ /* 0x000fea0003800000 */
.L_x_12217:
        /* <DEDUP_REMOVED lines=26> */
[----:B0-----:R-:W-:Y:S05]  /*fa40*/  CALL.REL.NOINC `($__internal_25_$__cuda_sm20_dsqrt_rn_f64_mediumpath_v1) ;  /* 0x0000d74000007944 */ /* 0x001fea0003c00000 */
[----:B------:R-:W-:Y:S02]  /*fa50*/  IMAD.MOV.U32 R20, RZ, RZ, R6 ;  /* 0x000000ffff147224 */ /* 0x000fe400078e0006 */
[----:B------:R-:W-:Y:S02]  /*fa60*/  IMAD.MOV.U32 R21, RZ, RZ, R7 ;  /* 0x000000ffff157224 */ /* 0x000fe400078e0007 */
.L_x_12223:
[----:B------:R-:W-:Y:S05]  /*fa70*/  BSYNC B4 ;  /* 0x0000000000047941 */ /* 0x000fea0003800000 */
.L_x_12222:
        /* <DEDUP_REMOVED lines=18> */
[----:B------:R-:W2:-:S10]  /*fba0*/  @P1 DFMA R20, R16, R20, +INF ;  /* 0x7ff000001014142b */ /* 0x000e940000000014 */
[----:B--2---:R-:W-:Y:S02]  /*fbb0*/  @P1 FSEL R24, R20, RZ, P2 ;  /* 0x000000ff14181208 */ /* 0x004fe40001000000 */
        /* <DEDUP_REMOVED lines=15> */
[----:B-1----:R-:W1:-:S04]  /*fcb0*/  DADD R28, R16, 1 ;  /* 0x3ff00000101c7429 */ /* 0x002e480000000000 */
        /* <DEDUP_REMOVED lines=29> */
.L_x_12224:
[----:B------:R-:W2:Y:S01]  /*fe90*/  DADD R6, R16, 2 ;  /* 0x4000000010067429 */ /* 0x000ea20000000000 */
[----:B------:R-:W-:Y:S01]  /*fea0*/  IMAD.MOV.U32 R20, RZ, RZ, 0x1 ;  /* 0x00000001ff147424 */ /* 0x000fe200078e00ff */
[----:B------:R-:W-:Y:S01]  /*feb0*/  FSETP.GEU.AND P1, PT, |R17|, 6.5827683646048100446e-37, PT ;  /* 0x036000001100780b */ /* 0x000fe20003f2e200 */
[----:B------:R-:W-:Y:S03]  /*fec0*/  BSSY B4, `(.L_x_12225) ;  /* 0x0000013000047945 */ /* 0x000fe60003800000 */
[----:B--2---:R-:W2:Y:S02]  /*fed0*/  MUFU.RCP64H R21, R7 ;  /* 0x0000000700157308 */ /* 0x004ea40000001800 */
[----:B-12---:R-:W1:-:S06]  /*fee0*/  DFMA R22, -R6, R20, 1 ;  /* 0x3ff000000616742b */ /* 0x006e4c0000000114 */
        /* <DEDUP_REMOVED lines=13> */
[----:B0-----:R-:W-:Y:S05]  /*ffc0*/  CALL.REL.NOINC `($__internal_24_$__cuda_sm20_div_rn_f64_full) ;  /* 0x0000cb6000007944 */ /* 0x001fea0003c00000 */
[----:B------:R-:W-:Y:S02]  /*ffd0*/  IMAD.MOV.U32 R20, RZ, RZ, R6 ;  /* 0x000000ffff147224 */ /* 0x000fe400078e0006 */
[----:B------:R-:W-:Y:S02]  /*ffe0*/  IMAD.MOV.U32 R21, RZ, RZ, R7 ;  /* 0x000000ffff157224 */ /* 0x000fe400078e0007 */
.L_x_12226:
[----:B------:R-:W-:Y:S05]  /*fff0*/  BSYNC B4 ;  /* 0x0000000000047941 */ /* 0x000fea0003800000 */
.L_x_12225:
        /* <DEDUP_REMOVED lines=16> */
.L_x_12211:
        /* <DEDUP_REMOVED lines=24> */
.L_x_12229:
[----:B------:R-:W-:Y:S05]  /*10280*/  BSYNC B4 ;  /* 0x0000000000047941 */ /* 0x000fea0003800000 */
.L_x_12228:
[----:B-1----:R-:W1:-:S10]  /*10290*/  DADD R16, R38, R16 ;  /* 0x0000000026107229 */ /* 0x002e540000000010 */
[C---:B-1----:R-:W-:Y:S02]  /*102a0*/  FSETP.GEU.FTZ.AND P1, PT, R17.reuse, 1.7916666269302368164, PT ;  /* 0x3fe555551100780b */ /* 0x042fe40003f3e000 */
[----:B------:R-:W-:-:S04]  /*102b0*/  FSETP.GT.FTZ.AND P0, PT, R17, -1.6999999284744262695, PT ;  /* 0xbfd999991100780b */ /* 0x000fc80003f14000 */
[----:B------:R-:W-:-:S13]  /*102c0*/  PLOP3.LUT P0, PT, P1, P0, PT, 0x8, 0x0 ;  /* 0x000000000000781c */ /* 0x000fda0000f00170 */
[----:B------:R-:W-:Y:S05]  /*102d0*/  @!P0 BRA `(.L_x_12230) ;  /* 0x0000027000008947 */ /* 0x000fea0003800000 */
[----:B------:R-:W1:Y:S01]  /*102e0*/  DADD R6, R16, 2 ;  /* 0x4000000010067429 */ /* 0x000e620000000000 */
[----:B0-----:R-:W-:Y:S01]  /*102f0*/  IMAD.MOV.U32 R20, RZ, RZ, 0x1 ;  /* 0x00000001ff147424 */ /* 0x001fe200078e00ff */
[----:B------:R-:W-:Y:S01]  /*10300*/  FSETP.GEU.AND P1, PT, |R17|, 6.5827683646048100446e-37, PT ;  /* 0x036000001100780b */ /* 0x000fe20003f2e200 */
[----:B------:R-:W-:Y:S03]  /*10310*/  BSSY B4, `(.L_x_12231) ;  /* 0x0000013000047945 */ /* 0x000fe60003800000 */
[----:B-1----:R-:W0:Y:S02]  /*10320*/  MUFU.RCP64H R21, R7 ;  /* 0x0000000700157308 */ /* 0x002e240000001800 */
        /* <DEDUP_REMOVED lines=17> */
.L_x_12232:
[----:B------:R-:W-:Y:S05]  /*10440*/  BSYNC B4 ;  /* 0x0000000000047941 */ /* 0x000fea0003800000 */
.L_x_12231:
        /* <DEDUP_REMOVED lines=16> */
.L_x_12230:
        /* <DEDUP_REMOVED lines=55> */
.L_x_12233:
[----:B------:R-:W-:Y:S01]  /*108c0*/  IMAD.MOV.U32 R6, RZ, RZ, 0x0 ;  /* 0x00000000ff067424 */ /* 0x000fe200078e00ff */
[----:B------:R-:W-:Y:S01]  /*108d0*/  FSETP.NEU.FTZ.AND P0, PT, R17, RZ, PT ;  /* 0x000000ff1100720b */ /* 0x000fe20003f1d000 */
[----:B------:R-:W-:-:S06]  /*108e0*/  IMAD.MOV.U32 R7, RZ, RZ, 0x7ff00000 ;  /* 0x7ff00000ff077424 */ /* 0x000fcc00078e00ff */
[----:B------:R-:W1:-:S10]  /*108f0*/  DFMA R6, R16, R6, +INF ;  /* 0x7ff000001006742b */ /* 0x000e540000000006 */
[----:B-1----:R-:W-:Y:S02]  /*10900*/  FSEL R24, R6, RZ, P0 ;  /* 0x000000ff06187208 */ /* 0x002fe40000000000 */
[----:B------:R-:W-:Y:S01]  /*10910*/  FSEL R25, R7, -QNAN , P0 ;  /* 0xfff0000007197808 */ /* 0x000fe20000000000 */
[----:B------:R-:W-:Y:S05]  /*10920*/  BRA `(.L_x_12209) ;  /* 0x0000048000007947 */ /* 0x000fea0003800000 */
.L_x_12227:
        /* <DEDUP_REMOVED lines=23> */
.L_x_12235:
[----:B------:R-:W-:Y:S05]  /*10aa0*/  BSYNC B4 ;  /* 0x0000000000047941 */ /* 0x000fea0003800000 */
.L_x_12234:
        /* <DEDUP_REMOVED lines=21> */
.L_x_12237:
[----:B------:R-:W-:Y:S05]  /*10c00*/  BSYNC B4 ;  /* 0x0000000000047941 */ /* 0x000fea0003800000 */
.L_x_12236:
[----:B------:R-:W-:Y:S02]  /*10c10*/  IMAD.MOV.U32 R24, RZ, RZ, R6 ;  /* 0x000000ffff187224 */ /* 0x000fe400078e0006 */
[----:B------:R-:W-:Y:S01]  /*10c20*/  IMAD.MOV.U32 R25, RZ, RZ, R7 ;  /* 0x000000ffff197224 */ /* 0x000fe200078e0007 */
[----:B------:R-:W-:Y:S05]  /*10c30*/  BRA `(.L_x_12209) ;  /* 0x0000017000007947 */ /* 0x000fea0003800000 */
.L_x_12210:
        /* <DEDUP_REMOVED lines=19> */
[----:B-1----:R-:W-:Y:S05]  /*10d70*/  CALL.REL.NOINC `($__internal_25_$__cuda_sm20_dsqrt_rn_f64_mediumpath_v1) ;  /* 0x0000c41000007944 */ /* 0x002fea0003c00000 */
[----:B------:R-:W-:Y:S02]  /*10d80*/  IMAD.MOV.U32 R24, RZ, RZ, R6 ;  /* 0x000000ffff187224 */ /* 0x000fe400078e0006 */
[----:B------:R-:W-:Y:S02]  /*10d90*/  IMAD.MOV.U32 R25, RZ, RZ, R7 ;  /* 0x000000ffff197224 */ /* 0x000fe400078e0007 */
.L_x_12238:
[----:B------:R-:W-:Y:S05]  /*10da0*/  BSYNC B4 ;  /* 0x0000000000047941 */ /* 0x000fea0003800000 */
.L_x_12209:
[----:B------:R-:W-:Y:S05]  /*10db0*/  BSYNC B3 ;  /* 0x0000000000037941 */ /* 0x000fea0003800000 */
.L_x_12205:
        /* <DEDUP_REMOVED lines=26> */
.L_x_12242:
[----:B------:R-:W-:Y:S05]  /*10f60*/  BSYNC B4 ;  /* 0x0000000000047941 */ /* 0x000fea0003800000 */
.L_x_12241:
        /* <DEDUP_REMOVED lines=39> */
.L_x_12250:
[----:B------:R-:W-:Y:S05]  /*111e0*/  BSYNC B5 ;  /* 0x0000000000057941 */ /* 0x000fea0003800000 */
.L_x_12249:
[----:B------:R-:W-:Y:S05]  /*111f0*/  BRA `(.L_x_12248) ;  /* 0x0000001000007947 */ /* 0x000fea0003800000 */
.L_x_12247:
[----:B------:R0:W1:-:S06]  /*11200*/  DADD R54, -R36, R46 ;  /* 0x0000000024367229 */ /* 0x00004c000000012e */
.L_x_12248:
[----:B------:R-:W-:Y:S05]  /*11210*/  BSYNC B4 ;  /* 0x0000000000047941 */ /* 0x000fea0003800000 */
.L_x_12246:
        /* <DEDUP_REMOVED lines=22> */
[----:B------:R-:W-:Y:S02]  /*11380*/  MOV R0, 0x113a0 ;  /* 0x000113a000007802 */ /* 0x000fe40000000f00 */
[----:B012---:R-:W-:Y:S05]  /*11390*/  CALL.REL.NOINC `($__internal_24_$__cuda_sm20_div_rn_f64_full) ;  /* 0x0000b79000007944 */ /* 0x007fea0003c00000 */
[----:B------:R-:W-:Y:S02]  /*113a0*/  IMAD.MOV.U32 R2, RZ, RZ, R6 ;  /* 0x000000ffff027224 */ /* 0x000fe400078e0006 */
[----:B------:R-:W-:Y:S02]  /*113b0*/  IMAD.MOV.U32 R3, RZ, RZ, R7 ;  /* 0x000000ffff037224 */ /* 0x000fe400078e0007 */
.L_x_12255:
[----:B------:R-:W-:Y:S05]  /*113c0*/  BSYNC B5 ;  /* 0x0000000000057941 */ /* 0x000fea0003800000 */
.L_x_12254:
[----:B------:R-:W-:Y:S05]  /*113d0*/  BRA `(.L_x_12253) ;  /* 0x0000001000007947 */ /* 0x000fea0003800000 */
.L_x_12252:
[----:B------:R3:W4:-:S06]  /*113e0*/  DADD R2, -R38, R52 ;  /* 0x0000000026027229 */ /* 0x00070c0000000134 */
.L_x_12253:
[----:B------:R-:W-:Y:S05]  /*113f0*/  BSYNC B4 ;  /* 0x0000000000047941 */ /* 0x000fea0003800000 */
.L_x_12251:
[----:B----4-:R-:W4:Y:S01]  /*11400*/  DMUL R2, R2, 0.5 ;  /* 0x3fe0000002027828 */ /* 0x010f220000000000 */
[----:B------:R-:W-:Y:S03]  /*11410*/  BSSY B4, `(.L_x_12256) ;  /* 0x000001a000047945 */ /* 0x000fe60003800000 */
[----:B------:R-:W-:-:S04]  /*11420*/  DADD R18, R4, R18 ;  /* 0x0000000004127229 */ /* 0x000fc80000000012 */
[----:B-1--4-:R-:W1:-:S06]  /*11430*/  DFMA R2, R54, 0.5, R2 ;  /* 0x3fe000003602782b */ /* 0x012e4c0000000002 */
[----:B-1----:R1:W4:Y:S02]  /*11440*/  DMUL R30, R2, R18 ;  /* 0x00000012021e7228 */ /* 0x0023240000000000 */
[----:B-1----:R-:W-:Y:S02]  /*11450*/  IMAD.MOV.U32 R18, RZ, RZ, 0x0 ;  /* 0x00000000ff127424 */ /* 0x002fe400078e00ff */
[----:B------:R-:W-:Y:S02]  /*11460*/  IMAD.MOV.U32 R19, RZ, RZ, 0x3fd80000 ;  /* 0x3fd80000ff137424 */ /* 0x000fe400078e00ff */
[----:B----4-:R-:W1:Y:S04]  /*11470*/  MUFU.RSQ64H R7, R31 ;  /* 0x0000001f00077308 */ /* 0x010e680000001c00 */
        /* <DEDUP_REMOVED lines=19> */
.L_x_12257:
[----:B------:R-:W-:Y:S05]  /*115b0*/  BSYNC B4 ;  /* 0x0000000000047941 */ /* 0x000fea0003800000 */
.L_x_12256:
[----:B------:R-:W-:Y:S01]  /*115c0*/  PLOP3.LUT P0, PT, PT, PT, PT, 0x80, 0x0 ;  /* 0x000000000000781c */ /* 0x000fe20003f0f070 */
[----:B------:R-:W-:Y:S07]  /*115d0*/  BRA `(.L_x_12243) ;  /* 0x0000091000007947 */ /* 0x000fee0003800000 */
.L_x_12245:
        /* <DEDUP_REMOVED lines=27> */
.L_x_12260:
[----:B------:R-:W-:Y:S05]  /*11790*/  BSYNC B4 ;  /* 0x0000000000047941 */ /* 0x000fea0003800000 */
.L_x_12259:
[----:B------:R-:W-:Y:S01]  /*117a0*/  PLOP3.LUT P0, PT, PT, PT, PT, 0x80, 0x0 ;  /* 0x000000000000781c */ /* 0x000fe20003f0f070 */
[----:B------:R-:W-:Y:S07]  /*117b0*/  BRA `(.L_x_12243) ;  /* 0x0000073000007947 */ /* 0x000fee0003800000 */
.L_x_12258:
        /* <DEDUP_REMOVED lines=28> */
.L_x_12262:
[----:B------:R-:W-:Y:S05]  /*11980*/  BSYNC B4 ;  /* 0x0000000000047941 */ /* 0x000fea0003800000 */
.L_x_12261:
        /* <DEDUP_REMOVED lines=21> */
.L_x_12264:
[----:B------:R-:W-:Y:S05]  /*11ae0*/  BSYNC B4 ;  /* 0x0000000000047941 */ /* 0x000fea0003800000 */
.L_x_12263:
[----:B------:R-:W0:Y:S01]  /*11af0*/  DMUL R4, R4, 8.11296384146066816958e+31 ;  /* 0x4690000004047828 */ /* 0x000e220000000000 */
[----:B------:R-:W-:Y:S01]  /*11b00*/  PLOP3.LUT P0, PT, PT, PT, PT, 0x80, 0x0 ;  /* 0x000000000000781c */ /* 0x000fe20003f0f070 */
[----:B------:R-:W-:Y:S02]  /*11b10*/  IMAD.MOV.U32 R2, RZ, RZ, R6 ;  /* 0x000000ffff027224 */ /* 0x000fe400078e0006 */
[----:B------:R-:W-:Y:S01]  /*11b20*/  IMAD.MOV.U32 R3, RZ, RZ, R7 ;  /* 0x000000ffff037224 */ /* 0x000fe200078e0007 */
[----:B------:R-:W-:Y:S05]  /*11b30*/  BRA `(.L_x_12243) ;  /* 0x000003b000007947 */ /* 0x000fea0003800000 */
.L_x_12244:
        /* <DEDUP_REMOVED lines=24> */
.L_x_12266:
[----:B------:R-:W-:Y:S05]  /*11cc0*/  BSYNC B4 ;  /* 0x0000000000047941 */ /* 0x000fea0003800000 */
.L_x_12265:
        /* <DEDUP_REMOVED lines=27> */
.L_x_12268:
[----:B------:R-:W-:Y:S05]  /*11e80*/  BSYNC B4 ;  /* 0x0000000000047941 */ /* 0x000fea0003800000 */
.L_x_12267:
[----:B-1-3--:R1:W3:Y:S01]  /*11e90*/  DMUL R2, R2, R32 ;  /* 0x0000002002027228 */ /* 0x00a2e20000000000 */
[----:B------:R-:W-:Y:S01]  /*11ea0*/  PLOP3.LUT P0, PT, PT, PT, PT, 0x80, 0x0 ;  /* 0x000000000000781c */ /* 0x000fe20003f0f070 */
[----:B------:R-:W-:Y:S07]  /*11eb0*/  BRA `(.L_x_12243) ;  /* 0x0000003000007947 */ /* 0x000fee0003800000 */
.L_x_12240:
[----:B------:R3:W4:Y:S01]  /*11ec0*/  DMUL R2, R18, 9.00719925474099200000e+15 ;  /* 0x4340000012027828 */ /* 0x0007220000000000 */
[----:B------:R-:W-:-:S03]  /*11ed0*/  PLOP3.LUT P0, PT, PT, PT, PT, 0x80, 0x0 ;  /* 0x000000000000781c */ /* 0x000fc60003f0f070 */
[----:B------:R-:W0:-:S06]  /*11ee0*/  DMUL R4, R4, 9.00719925474099200000e+15 ;  /* 0x4340000004047828 */ /* 0x000e0c0000000000 */
.L_x_12243:
[----:B01-34-:R-:W-:Y:S05]  /*11ef0*/  BSYNC B3 ;  /* 0x0000000000037941 */ /* 0x01bfea0003800000 */
.L_x_12239:
        /* <DEDUP_REMOVED lines=43> */
.L_x_12274:
[----:B------:R0:W1:-:S06]  /*121b0*/  DMUL R4, RZ, |R16| ;  /* 0x40000010ff047228 */ /* 0x00004c0000000000 */
.L_x_12275:
[----:B------:R-:W-:Y:S05]  /*121c0*/  BSYNC B0 ;  /* 0x0000000000007941 */ /* 0x000fea0003800000 */
.L_x_12273:
[----:B------:R-:W-:Y:S02]  /*121d0*/  ISETP.GT.AND P0, PT, R7, -0x1, PT ;  /* 0xffffffff0700780c */ /* 0x000fe40003f04270 */
[----:B------:R-:W-:-:S11]  /*121e0*/  ISETP.GT.AND P1, PT, R3, -0x1, PT ;  /* 0xffffffff0300780c */ /* 0x000fd60003f24270 */
[----:B-1----:R-:W1:Y:S02]  /*121f0*/  @!P0 DMUL R4, R4, +INF ;  /* 0x7ff0000004048828 */ /* 0x002e640000000000 */
[----:B------:R-:W-:Y:S05]  /*12200*/  @P1 BRA `(.L_x_12276) ;  /* 0x0000101000001947 */ /* 0x000fea0003800000 */
[----:B-1----:R-:W1:-:S06]  /*12210*/  DADD R4, R4, c[0x2][0x100] ;  /* 0x0080400004047629 */ /* 0x002e4c0000000000 */
[----:B-1----:R-:W1:Y:S01]  /*12220*/  DADD R4, -R4, c[0x2][0x108] ;  /* 0x0080420004047629 */ /* 0x002e620000000100 */
[----:B------:R-:W-:Y:S05]  /*12230*/  BRA `(.L_x_12276) ;  /* 0x00000fe000007947 */ /* 0x000fea0003800000 */
.L_x_12272:
        /* <DEDUP_REMOVED lines=23> */
.L_x_12271:
        /* <DEDUP_REMOVED lines=38> */
.L_x_12279:
[----:B------:R0:W1:-:S06]  /*12610*/  DMUL R4, RZ, |R16| ;  /* 0x40000010ff047228 */ /* 0x00004c0000000000 */
.L_x_12280:
[----:B------:R-:W-:Y:S05]  /*12620*/  BSYNC B0 ;  /* 0x0000000000007941 */ /* 0x000fea0003800000 */
.L_x_12278:
[----:B------:R-:W-:Y:S02]  /*12630*/  ISETP.GT.AND P0, PT, R3, -0x1, PT ;  /* 0xffffffff0300780c */ /* 0x000fe40003f04270 */
[----:B------:R-:W-:-:S11]  /*12640*/  ISETP.GT.AND P1, PT, R17, -0x1, PT ;  /* 0xffffffff1100780c */ /* 0x000fd60003f24270 */
[----:B-1----:R-:W1:Y:S02]  /*12650*/  @!P0 DMUL R4, R4, +INF ;  /* 0x7ff0000004048828 */ /* 0x002e640000000000 */
[----:B------:R-:W-:Y:S05]  /*12660*/  @P1 BRA `(.L_x_12276) ;  /* 0x00000bb000001947 */ /* 0x000fea0003800000 */
[----:B-1----:R-:W1:-:S06]  /*12670*/  DADD R4, R4, c[0x2][0x100] ;  /* 0x0080400004047629 */ /* 0x002e4c0000000000 */
[----:B-1----:R-:W1:Y:S01]  /*12680*/  DADD R4, -R4, c[0x2][0x108] ;  /* 0x0080420004047629 */ /* 0x002e620000000100 */
[----:B------:R-:W-:Y:S05]  /*12690*/  BRA `(.L_x_12276) ;  /* 0x00000b8000007947 */ /* 0x000fea0003800000 */
.L_x_12277:
        /* <DEDUP_REMOVED lines=23> */
.L_x_12270:
        /* <DEDUP_REMOVED lines=29> */
[----:B--2---:R-:W-:Y:S05]  /*129e0*/  CALL.REL.NOINC `($__internal_24_$__cuda_sm20_div_rn_f64_full) ;  /* 0x0000a14000007944 */ /* 0x004fea0003c00000 */
.L_x_12283:
[----:B------:R-:W-:Y:S05]  /*129f0*/  BSYNC B4 ;  /* 0x0000000000047941 */ /* 0x000fea0003800000 */
.L_x_12282:
        /* <DEDUP_REMOVED lines=43> */
.L_x_12285:
[----:B------:R-:W-:Y:S02]  /*12cb0*/  FSEL R6, RZ, 3.37028055040000000000e+12, P1 ;  /* 0x54442d18ff067808 */ /* 0x000fe40000800000 */
[----:B------:R-:W-:Y:S02]  /*12cc0*/  FSEL R7, RZ, 2.1426990032196044922, P1 ;  /* 0x400921fbff077808 */ /* 0x000fe40000800000 */
.L_x_12286:
[----:B------:R-:W-:Y:S05]  /*12cd0*/  BSYNC B0 ;  /* 0x0000000000007941 */ /* 0x000fea0003800000 */
.L_x_12284:
[----:B------:R0:W1:Y:S02]  /*12ce0*/  DADD R4, |R2|, |R4| ;  /* 0x0000000002047229 */ /* 0x0000640000000604 */
[----:B0-----:R-:W-:-:S04]  /*12cf0*/  LOP3.LUT R3, R7, 0x80000000, R3, 0xb8, !PT ;  /* 0x8000000007037812 */ /* 0x001fc800078eb803 */
[----:B-1----:R-:W0:-:S06]  /*12d00*/  DSETP.GTU.AND P0, PT, |R4|, +INF , PT ;  /* 0x7ff000000400742a */ /* 0x002e0c0003f0c200 */
[----:B0-----:R-:W-:Y:S02]  /*12d10*/  FSEL R4, R4, R6, P0 ;  /* 0x0000000604047208 */ /* 0x001fe40000000000 */
[----:B------:R-:W-:Y:S01]  /*12d20*/  FSEL R5, R5, R3, P0 ;  /* 0x0000000305057208 */ /* 0x000fe20000000000 */
[----:B------:R-:W-:Y:S05]  /*12d30*/  BRA `(.L_x_12276) ;  /* 0x000004e000007947 */ /* 0x000fea0003800000 */
.L_x_12281:
        /* <DEDUP_REMOVED lines=26> */
.L_x_12288:
[----:B------:R-:W-:Y:S05]  /*12ee0*/  BSYNC B4 ;  /* 0x0000000000047941 */ /* 0x000fea0003800000 */
.L_x_12287:
        /* <DEDUP_REMOVED lines=43> */
.L_x_12290:
[----:B------:R-:W-:Y:S02]  /*131a0*/  FSEL R6, RZ, 3.37028055040000000000e+12, P1 ;  /* 0x54442d18ff067808 */ /* 0x000fe40000800000 */
[----:B------:R-:W-:Y:S02]  /*131b0*/  FSEL R7, RZ, 2.1426990032196044922, P1 ;  /* 0x400921fbff077808 */ /* 0x000fe40000800000 */
.L_x_12291:
[----:B------:R-:W-:Y:S05]  /*131c0*/  BSYNC B0 ;  /* 0x0000000000007941 */ /* 0x000fea0003800000 */
.L_x_12289:
[----:B------:R0:W1:Y:S02]  /*131d0*/  DADD R4, |R2|, |R4| ;  /* 0x0000000002047229 */ /* 0x0000640000000604 */
[----:B0-----:R-:W-:-:S04]  /*131e0*/  LOP3.LUT R3, R7, 0x80000000, R3, 0xb8, !PT ;  /* 0x8000000007037812 */ /* 0x001fc800078eb803 */
[----:B-1----:R-:W0:-:S06]  /*131f0*/  DSETP.GTU.AND P0, PT, |R4|, +INF , PT ;  /* 0x7ff000000400742a */ /* 0x002e0c0003f0c200 */
[----:B0-----:R-:W-:Y:S02]  /*13200*/  FSEL R4, R4, R6, P0 ;  /* 0x0000000604047208 */ /* 0x001fe40000000000 */
[----:B------:R-:W-:Y:S02]  /*13210*/  FSEL R5, R5, R3, P0 ;  /* 0x0000000305057208 */ /* 0x000fe40000000000 */
.L_x_12276:
[----:B01----:R-:W-:Y:S05]  /*13220*/  BSYNC B3 ;  /* 0x0000000000037941 */ /* 0x003fea0003800000 */
.L_x_12269:
[----:B--2---:R-:W0:Y:S01]  /*13230*/  DADD R2, -RZ, -R24 ;  /* 0x00000000ff027229 */ /* 0x004e220000000918 */
[----:B------:R-:W-:-:S09]  /*13240*/  ISETP.NE.AND P0, PT, R56, RZ, PT ;  /* 0x000000ff3800720c */ /* 0x000fd20003f05270 */
[----:B0-----:R-:W-:Y:S02]  /*13250*/  FSEL R36, R2, R24, !P0 ;  /* 0x0000001802247208 */ /* 0x001fe40004000000 */
[----:B------:R-:W-:Y:S01]  /*13260*/  FSEL R37, R3, R25, !P0 ;  /* 0x0000001903257208 */ /* 0x000fe20004000000 */
[----:B------:R-:W-:Y:S05]  /*13270*/  BRA `(.L_x_12292) ;  /* 0x000024d000007947 */ /* 0x000fea0003800000 */
.L_x_12204:
[----:B------:R-:W2:Y:S01]  /*13280*/  LDL.64 R4, [R1+0x8] ;  /* 0x0000080001047983 */ /* 0x000ea20000100a00 */
[----:B------:R-:W-:-:S04]  /*13290*/  DADD R36, -RZ, -R14 ;  /* 0x00000000ff247229 */ /* 0x000fc8000000090e */
[----:B--2---:R-:W0:-:S06]  /*132a0*/  DADD R4, R4, -R12 ;  /* 0x0000000004047229 */ /* 0x004e0c000000080c */
[----:B0-----:R-:W0:Y:S01]  /*132b0*/  DADD R4, R4, c[0x2][0x178] ;  /* 0x00805e0004047629 */ /* 0x001e220000000000 */
[----:B------:R-:W-:Y:S05]  /*132c0*/  BRA `(.L_x_12292) ;  /* 0x0000248000007947 */ /* 0x000fea0003800000 */
.L_x_12203:
[----:B------:R0:W1:Y:S01]  /*132d0*/  DADD R36, -RZ, -R14 ;  /* 0x00000000ff247229 */ /* 0x000062000000090e */
[----:B------:R-:W-:Y:S01]  /*132e0*/  CS2R R4, SRZ ;  /* 0x0000000000047805 */ /* 0x000fe2000001ff00 */
[----:B------:R-:W-:Y:S05]  /*132f0*/  BRA `(.L_x_12292) ;  /* 0x0000245000007947 */ /* 0x000fea0003800000 */
.L_x_12202:
        /* <DEDUP_REMOVED lines=86> */
.L_x_12297:
[----:B------:R-:W-:Y:S05]  /*13860*/  BSYNC B0 ;  /* 0x0000000000007941 */ /* 0x000fea0003800000 */
.L_x_12296:
        /* <DEDUP_REMOVED lines=8> */
.L_x_12299:
[----:B------:R-:W-:Y:S05]  /*138f0*/  BSYNC B4 ;  /* 0x0000000000047941 */ /* 0x000fea0003800000 */
.L_x_12298:
[----:B------:R-:W2:Y:S01]  /*13900*/  DSETP.NEU.AND P0, PT, R16, RZ, PT ;  /* 0x000000ff1000722a */ /* 0x000ea20003f0d000 */
[----:B------:R-:W-:-:S13]  /*13910*/  BSSY B0, `(.L_x_12300) ;  /* 0x000002d000007945 */ /* 0x000fda0003800000 */
[----:B--2---:R-:W-:Y:S05]  /*13920*/  @!P0 BRA `(.L_x_12301) ;  /* 0x0000028000008947 */ /* 0x004fea0003800000 */
[----:B------:R-:W2:Y:S01]  /*13930*/  DMUL R16, R6, R6 ;  /* 0x0000000606107228 */ /* 0x000ea20000000000 */
[----:B------:R-:W-:Y:S01]  /*13940*/  IMAD.MOV.U32 R18, RZ, RZ, 0x2a25ff7e ;  /* 0x2a25ff7eff127424 */ /* 0x000fe200078e00ff */
[----:B------:R-:W-:Y:S01]  /*13950*/  ISETP.GE.AND P1, PT, R13, RZ, PT ;  /* 0x000000ff0d00720c */ /* 0x000fe20003f26270 */
[----:B------:R-:W-:Y:S01]  /*13960*/  IMAD.MOV.U32 R19, RZ, RZ, 0x3ef53e1d ;  /* 0x3ef53e1dff137424 */ /* 0x000fe200078e00ff */
[----:B------:R-:W-:-:S05]  /*13970*/  DSETP.NEU.AND P0, PT, R4, R2, PT ;  /* 0x000000020400722a */ /* 0x000fca0003f0d000 */
[----:B--2---:R-:W2:-:S06]  /*13980*/  DFMA R18, R16, -R18, c[0x2][0x188] ;  /* 0x008062001012762b */ /* 0x004e8c0000000812 */
[----:B--2---:R-:W2:-:S06]  /*13990*/  DFMA R18, R16, R18, c[0x2][0x190] ;  /* 0x008064001012762b */ /* 0x004e8c0000000012 */
        /* <DEDUP_REMOVED lines=16> */
[----:B--2---:R-:W2:-:S06]  /*13aa0*/  DMUL R18, R16, R18 ;  /* 0x0000001210127228 */ /* 0x004e8c0000000000 */
[----:B--2---:R-:W2:-:S06]  /*13ab0*/  DFMA R18, R18, R6, R6 ;  /* 0x000000061212722b */ /* 0x004e8c0000000006 */
[----:B--2---:R-:W2:-:S04]  /*13ac0*/  DADD R6, -RZ, -R18 ;  /* 0x00000000ff067229 */ /* 0x004e880000000912 */
[----:B------:R-:W3:-:S06]  /*13ad0*/  DADD R12, -R18, c[0x2][0x108] ;  /* 0x00804200120c7629 */ /* 0x000ecc0000000100 */
[----:B--2---:R-:W-:Y:S02]  /*13ae0*/  FSEL R6, R18, R6, !P1 ;  /* 0x0000000612067208 */ /* 0x004fe40004800000 */
[----:B------:R-:W-:Y:S02]  /*13af0*/  FSEL R7, R19, R7, !P1 ;  /* 0x0000000713077208 */ /* 0x000fe40004800000 */
[----:B---3--:R-:W-:Y:S02]  /*13b00*/  FSEL R17, R12, R18, !P1 ;  /* 0x000000120c117208 */ /* 0x008fe40004800000 */
[----:B------:R-:W-:Y:S02]  /*13b10*/  FSEL R13, R13, R19, !P1 ;  /* 0x000000130d0d7208 */ /* 0x000fe40004800000 */
[----:B------:R-:W2:-:S10]  /*13b20*/  DADD R6, R6, c[0x2][0x178] ;  /* 0x00805e0006067629 */ /* 0x000e940000000000 */
        /* <DEDUP_REMOVED lines=8> */
.L_x_12301:
[----:B------:R-:W-:-:S04]  /*13bb0*/  ISETP.GE.AND P0, PT, R13, RZ, PT ;  /* 0x000000ff0d00720c */ /* 0x000fc80003f06270 */
[----:B------:R-:W-:Y:S02]  /*13bc0*/  FSEL R6, RZ, 3.37028055040000000000e+12, P0 ;  /* 0x54442d18ff067808 */ /* 0x000fe40000000000 */
[----:B------:R-:W-:Y:S02]  /*13bd0*/  FSEL R7, RZ, 2.1426990032196044922, P0 ;  /* 0x400921fbff077808 */ /* 0x000fe40000000000 */
.L_x_12302:
[----:B------:R-:W-:Y:S05]  /*13be0*/  BSYNC B0 ;  /* 0x0000000000007941 */ /* 0x000fea0003800000 */
.L_x_12300:
[----:B------:R2:W3:Y:S02]  /*13bf0*/  DADD R2, R4, R2 ;  /* 0x0000000004027229 */ /* 0x0004e40000000002 */
[----:B--2---:R-:W-:Y:S02]  /*13c00*/  LOP3.LUT R5, R7, 0x80000000, R15, 0xb8, !PT ;  /* 0x8000000007057812 */ /* 0x004fe400078eb80f */
[----:B-1----:R-:W-:-:S04]  /*13c10*/  DMUL R24, R24, 0.5 ;  /* 0x3fe0000018187828 */ /* 0x002fc80000000000 */
[----:B---3--:R-:W1:-:S06]  /*13c20*/  DSETP.GTU.AND P0, PT, |R2|, +INF , PT ;  /* 0x7ff000000200742a */ /* 0x008e4c0003f0c200 */
[----:B-1----:R-:W-:Y:S02]  /*13c30*/  FSEL R4, R2, R6, P0 ;  /* 0x0000000602047208 */ /* 0x002fe40000000000 */
[----:B------:R-:W-:Y:S01]  /*13c40*/  FSEL R5, R3, R5, P0 ;  /* 0x0000000503057208 */ /* 0x000fe20000000000 */
[----:B------:R-:W-:Y:S05]  /*13c50*/  BRA `(.L_x_12303) ;  /* 0x0000194000007947 */ /* 0x000fea0003800000 */
.L_x_12295:
        /* <DEDUP_REMOVED lines=111> */
.L_x_12305:
[----:B------:R-:W-:Y:S05]  /*14350*/  BSYNC B0 ;  /* 0x0000000000007941 */ /* 0x000fea0003800000 */
.L_x_12304:
        /* <DEDUP_REMOVED lines=10> */
.L_x_12307:
[----:B------:R-:W-:Y:S05]  /*14400*/  BSYNC B4 ;  /* 0x0000000000047941 */ /* 0x000fea0003800000 */
.L_x_12306:
        /* <DEDUP_REMOVED lines=43> */
.L_x_12309:
[----:B------:R-:W-:-:S04]  /*146c0*/  ISETP.GE.AND P0, PT, R13, RZ, PT ;  /* 0x000000ff0d00720c */ /* 0x000fc80003f06270 */
[----:B------:R-:W-:Y:S02]  /*146d0*/  FSEL R6, RZ, 3.37028055040000000000e+12, P0 ;  /* 0x54442d18ff067808 */ /* 0x000fe40000000000 */
[----:B------:R-:W-:Y:S02]  /*146e0*/  FSEL R7, RZ, 2.1426990032196044922, P0 ;  /* 0x400921fbff077808 */ /* 0x000fe40000000000 */
.L_x_12310:
[----:B------:R-:W-:Y:S05]  /*146f0*/  BSYNC B0 ;  /* 0x0000000000007941 */ /* 0x000fea0003800000 */
.L_x_12308:
[----:B------:R2:W3:Y:S02]  /*14700*/  DADD R2, R4, R2 ;  /* 0x0000000004027229 */ /* 0x0004e40000000002 */
[----:B--2---:R-:W-:-:S04]  /*14710*/  LOP3.LUT R5, R7, 0x80000000, R15, 0xb8, !PT ;  /* 0x8000000007057812 */ /* 0x004fc800078eb80f */
[----:B---3--:R-:W2:-:S06]  /*14720*/  DSETP.GTU.AND P0, PT, |R2|, +INF , PT ;  /* 0x7ff000000200742a */ /* 0x008e8c0003f0c200 */
[----:B--2---:R-:W-:Y:S02]  /*14730*/  FSEL R4, R2, R6, P0 ;  /* 0x0000000602047208 */ /* 0x004fe40000000000 */
[----:B------:R-:W-:Y:S01]  /*14740*/  FSEL R5, R3, R5, P0 ;  /* 0x0000000503057208 */ /* 0x000fe20000000000 */
[----:B------:R-:W-:Y:S05]  /*14750*/  BRA `(.L_x_12303) ;  /* 0x00000e4000007947 */ /* 0x000fea0003800000 */
.L_x_12294:
        /* <DEDUP_REMOVED lines=23> */
.L_x_12312:
[----:B------:R-:W-:Y:S05]  /*148d0*/  BSYNC B4 ;  /* 0x0000000000047941 */ /* 0x000fea0003800000 */
.L_x_12311:
        /* <DEDUP_REMOVED lines=13> */
[----:B0-----:R-:W0:-:S04]  /*149b0*/  DFMA R20, R24, R22, R20 ;  /* 0x000000161814722b */ /* 0x001e080000000014 */
[----:B------:R1:W2:-:S06]  /*149c0*/  DADD R24, -RZ, |R6| ;  /* 0x00000000ff187229 */ /* 0x00028c0000000506 */
[----:B0-----:R-:W-:-:S05]  /*149d0*/  FFMA R0, RZ, 2.0897850990295410156, R21 ;  /* 0x4005bf0aff007823 */ /* 0x001fca0000000015 */
[----:B------:R-:W-:-:S13]  /*149e0*/  FSETP.GT.AND P0, PT, |R0|, 1.469367938527859385e-39, PT ;  /* 0x001000000000780b */ /* 0x000fda0003f04200 */
[----:B------:R-:W-:Y:S05]  /*149f0*/  @P0 BRA P1, `(.L_x_12314) ;  /* 0x0000008000000947 */ /* 0x000fea0000800000 */
[----:B-12---:R-:W-:Y:S01]  /*14a00*/  IMAD.MOV.U32 R28, RZ, RZ, R14 ;  /* 0x000000ffff1c7224 */ /* 0x006fe200078e000e */
[----:B------:R-:W-:Y:S01]  /*14a10*/  MOV R0, 0x14a60 ;  /* 0x00014a6000007802 */ /* 0x000fe20000000f00 */
[----:B------:R-:W-:Y:S02]  /*14a20*/  IMAD.MOV.U32 R29, RZ, RZ, R15 ;  /* 0x000000ffff1d7224 */ /* 0x000fe400078e000f */
[----:B------:R-:W-:Y:S02]  /*14a30*/  IMAD.MOV.U32 R6, RZ, RZ, -0x74eba897 ;  /* 0x8b145769ff067424 */ /* 0x000fe400078e00ff */
[----:B------:R-:W-:Y:S02]  /*14a40*/  IMAD.MOV.U32 R7, RZ, RZ, 0x4005bf0a ;  /* 0x4005bf0aff077424 */ /* 0x000fe400078e00ff */
[----:B------:R-:W-:Y:S05]  /*14a50*/  CALL.REL.NOINC `($__internal_24_$__cuda_sm20_div_rn_f64_full) ;  /* 0x000080d000007944 */ /* 0x000fea0003c00000 */
[----:B------:R-:W-:Y:S02]  /*14a60*/  IMAD.MOV.U32 R20, RZ, RZ, R6 ;  /* 0x000000ffff147224 */ /* 0x000fe400078e0006 */
[----:B------:R-:W-:Y:S02]  /*14a70*/  IMAD.MOV.U32 R21, RZ, RZ, R7 ;  /* 0x000000ffff157224 */ /* 0x000fe400078e0007 */
.L_x_12314:
[----:B-12---:R-:W-:Y:S05]  /*14a80*/  BSYNC B4 ;  /* 0x0000000000047941 */ /* 0x006fea0003800000 */
.L_x_12313:
        /* <DEDUP_REMOVED lines=112> */
.L_x_12316:
[----:B------:R-:W-:Y:S05]  /*15190*/  BSYNC B0 ;  /* 0x0000000000007941 */ /* 0x000fea0003800000 */
.L_x_12315:
        /* <DEDUP_REMOVED lines=10> */
.L_x_12318:
[----:B------:R-:W-:Y:S05]  /*15240*/  BSYNC B4 ;  /* 0x0000000000047941 */ /* 0x000fea0003800000 */
.L_x_12317:
        /* <DEDUP_REMOVED lines=43> */
.L_x_12320:
[----:B------:R-:W-:-:S04]  /*15500*/  ISETP.GE.AND P0, PT, R13, RZ, PT ;  /* 0x000000ff0d00720c */ /* 0x000fc80003f06270 */
[----:B------:R-:W-:Y:S02]  /*15510*/  FSEL R6, RZ, 3.37028055040000000000e+12, P0 ;  /* 0x54442d18ff067808 */ /* 0x000fe40000000000 */
[----:B------:R-:W-:Y:S02]  /*15520*/  FSEL R7, RZ, 2.1426990032196044922, P0 ;  /* 0x400921fbff077808 */ /* 0x000fe40000000000 */
.L_x_12321:
[----:B------:R-:W-:Y:S05]  /*15530*/  BSYNC B0 ;  /* 0x0000000000007941 */ /* 0x000fea0003800000 */
.L_x_12319:
[----:B------:R2:W3:Y:S02]  /*15540*/  DADD R2, R4, R2 ;  /* 0x0000000004027229 */ /* 0x0004e40000000002 */
[----:B--2---:R-:W-:Y:S02]  /*15550*/  LOP3.LUT R5, R7, 0x80000000, R15, 0xb8, !PT ;  /* 0x8000000007057812 */ /* 0x004fe400078eb80f */
[----:B-1----:R-:W-:-:S04]  /*15560*/  DADD R24, R24, 1 ;  /* 0x3ff0000018187429 */ /* 0x002fc80000000000 */
[----:B---3--:R-:W1:-:S06]  /*15570*/  DSETP.GTU.AND P0, PT, |R2|, +INF , PT ;  /* 0x7ff000000200742a */ /* 0x008e4c0003f0c200 */
[----:B-1----:R-:W-:Y:S02]  /*15580*/  FSEL R4, R2, R6, P0 ;  /* 0x0000000602047208 */ /* 0x002fe40000000000 */
[----:B------:R-:W-:Y:S02]  /*15590*/  FSEL R5, R3, R5, P0 ;  /* 0x0000000503057208 */ /* 0x000fe40000000000 */
.L_x_12303:
[----:B------:R-:W-:Y:S05]  /*155a0*/  BSYNC B3 ;  /* 0x0000000000037941 */ /* 0x000fea0003800000 */
.L_x_12293:
[----:B-1----:R-:W1:Y:S01]  /*155b0*/  DADD R24, R24, c[0x2][0x50] ;  /* 0x0080140018187629 */ /* 0x002e620000000000 */
[----:B------:R-:W-:-:S03]  /*155c0*/  ISETP.NE.AND P0, PT, R56, RZ, PT ;  /* 0x000000ff3800720c */ /* 0x000fc60003f05270 */
[----:B------:R-:W-:-:S04]  /*155d0*/  DADD R4, -RZ, |R4| ;  /* 0x00000000ff047229 */ /* 0x000fc80000000504 */
[----:B-1----:R-:W1:-:S10]  /*155e0*/  DADD R2, -RZ, -R24 ;  /* 0x00000000ff027229 */ /* 0x002e540000000918 */
[----:B-1----:R-:W-:Y:S02]  /*155f0*/  FSEL R36, R2, R24, !P0 ;  /* 0x0000001802247208 */ /* 0x002fe40004000000 */
[----:B------:R-:W-:Y:S01]  /*15600*/  FSEL R37, R3, R25, !P0 ;  /* 0x0000001903257208 */ /* 0x000fe20004000000 */
[----:B------:R-:W-:Y:S05]  /*15610*/  BRA `(.L_x_12292) ;  /* 0x0000013000007947 */ /* 0x000fea0003800000 */
.L_x_12201:
        /* <DEDUP_REMOVED lines=19> */
.L_x_12292:
[----:B01-3--:R-:W-:Y:S05]  /*15750*/  BSYNC B1 ;  /* 0x0000000000017941 */ /* 0x00bfea0003800000 */
.L_x_12200:
        /* <DEDUP_REMOVED lines=10> */
.L_x_12322:
[----:B------:R-:W0:Y:S01]  /*15800*/  DSETP.GTU.AND P0, PT, |R36|, +INF , PT ;  /* 0x7ff000002400742a */ /* 0x000e220003f0c200 */
[----:B------:R-:W-:Y:S02]  /*15810*/  IMAD.MOV.U32 R38, RZ, RZ, R4 ;  /* 0x000000ffff267224 */ /* 0x000fe400078e0004 */
[----:B------:R-:W-:-:S11]  /*15820*/  IMAD.MOV.U32 R39, RZ, RZ, R5 ;  /* 0x000000ffff277224 */ /* 0x000fd600078e0005 */
[----:B0-----:R-:W0:-:S06]  /*15830*/  @!P0 DADD R36, -RZ, |R36| ;  /* 0x00000000ff248229 */ /* 0x001e0c0000000524 */
.L_x_12199:
[----:B0-----:R-:W-:Y:S05]  /*15840*/  BSYNC B2 ;  /* 0x0000000000027941 */ /* 0x001fea0003800000 */
.L_x_12198:
[----:B------:R-:W0:Y:S01]  /*15850*/  S2R R0, SR_TID.X ;  /* 0x0000000000007919 */ /* 0x000e220000002100 */
[----:B------:R-:W-:Y:S01]  /*15860*/  BSSY B2, `(.L_x_12323) ;  /* 0x000070c000027945 */ /* 0x000fe20003800000 */
        /* <DEDUP_REMOVED lines=43> */
[-C--:B0-----:R-:W-:Y:S02]  /*15b20*/  ISETP.GT.U32.AND P3, PT, R30, R22.reuse, PT ;  /* 0x000000161e00720c */ /* 0x081fe40003f64070 */
[----:B------:R-:W-:Y:S02]  /*15b30*/  IADD3 R15, -R6, 0x7fd00000, RZ ;  /* 0x7fd00000060f7810 */ /* 0x000fe40007ffe1ff */
[-C--:B------:R-:W-:Y:S02]  /*15b40*/  ISETP.LT.U32.AND P2, PT, R30, R22.reuse, PT ;  /* 0x000000161e00720c */ /* 0x080fe40003f41070 */
[-C--:B------:R-:W-:Y:S02]  /*15b50*/  ISETP.GT.U32.AND.EX P3, PT, R31, R23.reuse, PT, P3 ;  /* 0x000000171f00720c */ /* 0x080fe40003f64130 */
[----:B------:R-:W-:Y:S01]  /*15b60*/  SEL R26, R20, R22, P0 ;  /* 0x00000016141a7207 */ /* 0x000fe20000000000 */
[----:B------:R-:W-:Y:S01]  /*15b70*/  DMUL R28, R14, R16 ;  /* 0x000000100e1c7228 */ /* 0x000fe20000000000 */
[-C--:B------:R-:W-:Y:S01]  /*15b80*/  SEL R27, R21, R23.reuse, P0 ;  /* 0x00000017151b7207 */ /* 0x080fe20000000000 */
[----:B------:R-:W-:Y:S01]  /*15b90*/  IMAD.MOV.U32 R20, RZ, RZ, RZ ;  /* 0x000000ffff147224 */ /* 0x000fe200078e00ff */
[----:B------:R-:W-:-:S02]  /*15ba0*/  SEL R13, R31, R23, P3 ;  /* 0x000000171f0d7207 */ /* 0x000fc40001800000 */
[-C--:B------:R-:W-:Y:S02]  /*15bb0*/  ISETP.LT.U32.AND.EX P0, PT, R31, R23.reuse, PT, P2 ;  /* 0x000000171f00720c */ /* 0x080fe40003f01120 */
[----:B------:R-:W0:Y:S01]  /*15bc0*/  DMUL R14, R14, R26 ;  /* 0x0000001a0e0e7228 */ /* 0x000e220000000000 */
[----:B------:R-:W-:Y:S02]  /*15bd0*/  LOP3.LUT R0, R13, 0xffc00000, RZ, 0xc0, !PT ;  /* 0xffc000000d007812 */ /* 0x000fe400078ec0ff */
[CC--:B------:R-:W-:Y:S02]  /*15be0*/  SEL R47, R30.reuse, R22.reuse, P0 ;  /* 0x000000161e2f7207 */ /* 0x0c0fe40000000000 */
[----:B------:R-:W-:Y:S02]  /*15bf0*/  SEL R46, R31, R23, P0 ;  /* 0x000000171f2e7207 */ /* 0x000fe40000000000 */
[----:B------:R-:W-:Y:S01]  /*15c00*/  SEL R12, R30, R22, P3 ;  /* 0x000000161e0c7207 */ /* 0x000fe20001800000 */
[----:B0-----:R0:W1:Y:S01]  /*15c10*/  DMUL R30, R14, R14 ;  /* 0x0000000e0e1e7228 */ /* 0x0010620000000000 */
[----:B------:R-:W-:Y:S01]  /*15c20*/  IADD3 R21, -R0, 0x7fd00000, RZ ;  /* 0x7fd0000000157810 */ /* 0x000fe20007ffe1ff */
[----:B0-----:R-:W-:-:S02]  /*15c30*/  IMAD.MOV.U32 R14, RZ, RZ, R47 ;  /* 0x000000ffff0e7224 */ /* 0x001fc400078e002f */
        /* <DEDUP_REMOVED lines=81> */
.L_x_12333:
[----:B------:R-:W-:Y:S05]  /*16150*/  BSYNC B4 ;  /* 0x0000000000047941 */ /* 0x000fea0003800000 */
.L_x_12332:
        /* <DEDUP_REMOVED lines=61> */
.L_x_12331:
        /* <DEDUP_REMOVED lines=34> */
.L_x_12341:
[----:B------:R-:W-:Y:S05]  /*16750*/  BSYNC B5 ;  /* 0x0000000000057941 */ /* 0x000fea0003800000 */
.L_x_12340:
[----:B------:R-:W-:Y:S05]  /*16760*/  BRA `(.L_x_12339) ;  /* 0x0000001000007947 */ /* 0x000fea0003800000 */
.L_x_12338:
[----:B------:R0:W1:-:S06]  /*16770*/  DADD R14, -R18, R26 ;  /* 0x00000000120e7229 */ /* 0x00004c000000011a */
.L_x_12339:
[----:B------:R-:W-:Y:S05]  /*16780*/  BSYNC B4 ;  /* 0x0000000000047941 */ /* 0x000fea0003800000 */
.L_x_12337:
        /* <DEDUP_REMOVED lines=29> */
.L_x_12346:
[----:B------:R-:W-:Y:S05]  /*16960*/  BSYNC B5 ;  /* 0x0000000000057941 */ /* 0x000fea0003800000 */
.L_x_12345:
[----:B------:R-:W-:Y:S02]  /*16970*/  IMAD.MOV.U32 R6, RZ, RZ, R16 ;  /* 0x000000ffff067224 */ /* 0x000fe400078e0010 */
[----:B------:R-:W-:Y:S01]  /*16980*/  IMAD.MOV.U32 R7, RZ, RZ, R17 ;  /* 0x000000ffff077224 */ /* 0x000fe200078e0011 */
[----:B------:R-:W-:Y:S05]  /*16990*/  BRA `(.L_x_12344) ;  /* 0x0000001000007947 */ /* 0x000fea0003800000 */
.L_x_12343:
[----:B------:R2:W3:-:S06]  /*169a0*/  DADD R6, R46, -R16 ;  /* 0x000000002e067229 */ /* 0x0004cc0000000810 */
.L_x_12344:
[----:B------:R-:W-:Y:S05]  /*169b0*/  BSYNC B4 ;  /* 0x0000000000047941 */ /* 0x000fea0003800000 */
.L_x_12342:
        /* <DEDUP_REMOVED lines=25> */
[----:B------:R-:W-:Y:S02]  /*16b50*/  IMAD.MOV.U32 R21, RZ, RZ, R33 ;  /* 0x000000ffff157224 */ /* 0x000fe400078e0021 */
[----:B0-2---:R-:W-:Y:S05]  /*16b60*/  CALL.REL.NOINC `($__internal_25_$__cuda_sm20_dsqrt_rn_f64_mediumpath_v1) ;  /* 0x0000662000007944 */ /* 0x005fea0003c00000 */
[----:B------:R-:W-:Y:S02]  /*16b70*/  IMAD.MOV.U32 R16, RZ, RZ, R6 ;  /* 0x000000ffff107224 */ /* 0x000fe400078e0006 */
[----:B------:R-:W-:Y:S02]  /*16b80*/  IMAD.MOV.U32 R17, RZ, RZ, R7 ;  /* 0x000000ffff117224 */ /* 0x000fe400078e0007 */
.L_x_12348:
[----:B------:R-:W-:Y:S05]  /*16b90*/  BSYNC B4 ;  /* 0x0000000000047941 */ /* 0x000fea0003800000 */
.L_x_12347:
        /* <DEDUP_REMOVED lines=65> */
.L_x_12349:
        /* <DEDUP_REMOVED lines=22> */
.L_x_12351:
[----:B------:R-:W-:Y:S05]  /*17110*/  BSYNC B4 ;  /* 0x0000000000047941 */ /* 0x000fea0003800000 */
.L_x_12350:
        /* <DEDUP_REMOVED lines=16> */
.L_x_12336:
        /* <DEDUP_REMOVED lines=24> */
.L_x_12354:
[----:B------:R-:W-:Y:S05]  /*173a0*/  BSYNC B4 ;  /* 0x0000000000047941 */ /* 0x000fea0003800000 */
.L_x_12353:
        /* <DEDUP_REMOVED lines=27> */
.L_x_12357:
[----:B------:R-:W-:Y:S05]  /*17560*/  BSYNC B4 ;  /* 0x0000000000047941 */ /* 0x000fea0003800000 */
.L_x_12356:
        /* <DEDUP_REMOVED lines=16> */
.L_x_12355:
        /* <DEDUP_REMOVED lines=55> */
.L_x_12358:
[----:B------:R-:W-:Y:S01]  /*179e0*/  IMAD.MOV.U32 R6, RZ, RZ, 0x0 ;  /* 0x00000000ff067424 */ /* 0x000fe200078e00ff */
[----:B------:R-:W-:Y:S01]  /*179f0*/  FSETP.NEU.FTZ.AND P0, PT, R15, RZ, PT ;  /* 0x000000ff0f00720b */ /* 0x000fe20003f1d000 */
[----:B------:R-:W-:-:S06]  /*17a00*/  IMAD.MOV.U32 R7, RZ, RZ, 0x7ff00000 ;  /* 0x7ff00000ff077424 */ /* 0x000fcc00078e00ff */
[----:B------:R-:W1:-:S10]  /*17a10*/  DFMA R6, R14, R6, +INF ;  /* 0x7ff000000e06742b */ /* 0x000e540000000006 */
[----:B-1----:R-:W-:Y:S02]  /*17a20*/  FSEL R16, R6, RZ, P0 ;  /* 0x000000ff06107208 */ /* 0x002fe40000000000 */
[----:B------:R-:W-:Y:S01]  /*17a30*/  FSEL R17, R7, -QNAN , P0 ;  /* 0xfff0000007117808 */ /* 0x000fe20000000000 */
[----:B------:R-:W-:Y:S05]  /*17a40*/  BRA `(.L_x_12334) ;  /* 0x0000048000007947 */ /* 0x000fea0003800000 */
.L_x_12352:
        /* <DEDUP_REMOVED lines=23> */
.L_x_12360:
[----:B------:R-:W-:Y:S05]  /*17bc0*/  BSYNC B4 ;  /* 0x0000000000047941 */ /* 0x000fea0003800000 */
.L_x_12359:
        /* <DEDUP_REMOVED lines=21> */
.L_x_12362:
[----:B------:R-:W-:Y:S05]  /*17d20*/  BSYNC B4 ;  /* 0x0000000000047941 */ /* 0x000fea0003800000 */
.L_x_12361:
[----:B------:R-:W-:Y:S02]  /*17d30*/  IMAD.MOV.U32 R16, RZ, RZ, R6 ;  /* 0x000000ffff107224 */ /* 0x000fe400078e0006 */
[----:B------:R-:W-:Y:S01]  /*17d40*/  IMAD.MOV.U32 R17, RZ, RZ, R7 ;  /* 0x000000ffff117224 */ /* 0x000fe200078e0007 */
[----:B------:R-:W-:Y:S05]  /*17d50*/  BRA `(.L_x_12334) ;  /* 0x0000017000007947 */ /* 0x000fea0003800000 */
.L_x_12335:
        /* <DEDUP_REMOVED lines=22> */
.L_x_12363:
[----:B------:R-:W-:Y:S05]  /*17ec0*/  BSYNC B4 ;  /* 0x0000000000047941 */ /* 0x000fea0003800000 */
.L_x_12334:
[----:B------:R-:W-:Y:S05]  /*17ed0*/  BSYNC B3 ;  /* 0x0000000000037941 */ /* 0x000fea0003800000 */
.L_x_12330:
        /* <DEDUP_REMOVED lines=26> */
.L_x_12367:
[----:B------:R-:W-:Y:S05]  /*18080*/  BSYNC B4 ;  /* 0x0000000000047941 */ /* 0x000fea0003800000 */
.L_x_12366:
        /* <DEDUP_REMOVED lines=34> */
[----:B--2---:R-:W-:Y:S05]  /*182b0*/  CALL.REL.NOINC `($__internal_24_$__cuda_sm20_div_rn_f64_full) ;  /* 0x0000487000007944 */ /* 0x004fea0003c00000 */
[----:B------:R-:W-:Y:S02]  /*182c0*/  IMAD.MOV.U32 R52, RZ, RZ, R6 ;  /* 0x000000ffff347224 */ /* 0x000fe400078e0006 */
[----:B------:R-:W-:Y:S02]  /*182d0*/  IMAD.MOV.U32 R53, RZ, RZ, R7 ;  /* 0x000000ffff357224 */ /* 0x000fe400078e0007 */
.L_x_12375:
[----:B------:R-:W-:Y:S05]  /*182e0*/  BSYNC B5 ;  /* 0x0000000000057941 */ /* 0x000fea0003800000 */
.L_x_12374:
[----:B------:R-:W-:Y:S05]  /*182f0*/  BRA `(.L_x_12373) ;  /* 0x0000001000007947 */ /* 0x000fea0003800000 */
.L_x_12372:
[----:B------:R0:W1:-:S06]  /*18300*/  DADD R52, -R18, R26 ;  /* 0x0000000012347229 */ /* 0x00004c000000011a */
.L_x_12373:
[----:B------:R-:W-:Y:S05]  /*18310*/  BSYNC B4 ;  /* 0x0000000000047941 */ /* 0x000fea0003800000 */
.L_x_12371:
        /* <DEDUP_REMOVED lines=23> */
[----:B-12---:R-:W-:Y:S05]  /*18490*/  CALL.REL.NOINC `($__internal_24_$__cuda_sm20_div_rn_f64_full) ;  /* 0x0000469000007944 */ /* 0x006fea0003c00000 */
[----:B------:R-:W-:Y:S02]  /*184a0*/  IMAD.MOV.U32 R2, RZ, RZ, R6 ;  /* 0x000000ffff027224 */ /* 0x000fe400078e0006 */
[----:B------:R-:W-:Y:S02]  /*184b0*/  IMAD.MOV.U32 R3, RZ, RZ, R7 ;  /* 0x000000ffff037224 */ /* 0x000fe400078e0007 */
.L_x_12380:
[----:B------:R-:W-:Y:S05]  /*184c0*/  BSYNC B5 ;  /* 0x0000000000057941 */ /* 0x000fea0003800000 */
.L_x_12379:
[----:B------:R-:W-:Y:S05]  /*184d0*/  BRA `(.L_x_12378) ;  /* 0x0000001000007947 */ /* 0x000fea0003800000 */
.L_x_12377:
[----:B------:R3:W4:-:S06]  /*184e0*/  DADD R2, -R24, R46 ;  /* 0x0000000018027229 */ /* 0x00070c000000012e */
.L_x_12378:
[----:B------:R-:W-:Y:S05]  /*184f0*/  BSYNC B4 ;  /* 0x0000000000047941 */ /* 0x000fea0003800000 */
.L_x_12376:
        /* <DEDUP_REMOVED lines=27> */
.L_x_12382:
[----:B------:R-:W-:Y:S05]  /*186b0*/  BSYNC B4 ;  /* 0x0000000000047941 */ /* 0x000fea0003800000 */
.L_x_12381:
[----:B------:R-:W-:Y:S01]  /*186c0*/  PLOP3.LUT P0, PT, PT, PT, PT, 0x80, 0x0 ;  /* 0x000000000000781c */ /* 0x000fe20003f0f070 */
[----:B------:R-:W-:Y:S07]  /*186d0*/  BRA `(.L_x_12368) ;  /* 0x000008f000007947 */ /* 0x000fee0003800000 */
.L_x_12370:
        /* <DEDUP_REMOVED lines=27> */
.L_x_12385:
[----:B------:R-:W-:Y:S05]  /*18890*/  BSYNC B4 ;  /* 0x0000000000047941 */ /* 0x000fea0003800000 */
.L_x_12384:
[----:B------:R-:W-:Y:S01]  /*188a0*/  PLOP3.LUT P0, PT, PT, PT, PT, 0x80, 0x0 ;  /* 0x000000000000781c */ /* 0x000fe20003f0f070 */
[----:B------:R-:W-:Y:S07]  /*188b0*/  BRA `(.L_x_12368) ;  /* 0x0000071000007947 */ /* 0x000fee0003800000 */
.L_x_12383:
[----:B------:R0:W1:Y:S01]  /*188c0*/  DMUL R30, R18, R24 ;  /* 0x00000018121e7228 */ /* 0x0000620000000000 */
[----:B------:R-:W-:Y:S01]  /*188d0*/  BSSY B4, `(.L_x_12386) ;  /* 0x0000019000047945 */ /* 0x000fe20003800000 */
[----:B0-----:R-:W-:Y:S02]  /*188e0*/  IMAD.MOV.U32 R18, RZ, RZ, 0x0 ;  /* 0x00000000ff127424 */ /* 0x001fe400078e00ff */
[----:B------:R-:W-:Y:S01]  /*188f0*/  IMAD.MOV.U32 R19, RZ, RZ, 0x3fd80000 ;  /* 0x3fd80000ff137424 */ /* 0x000fe200078e00ff */
[----:B------:R-:W0:Y:S01]  /*18900*/  DMUL R2, R2, 8.11296384146066816958e+31 ;  /* 0x4690000002027828 */ /* 0x000e220000000000 */
[----:B-1----:R-:W1:Y:S04]  /*18910*/  MUFU.RSQ64H R7, R31 ;  /* 0x0000001f00077308 */ /* 0x002e680000001c00 */
[----:B------:R-:W-:Y:S01]  /*18920*/  IADD3 R6, R31, -0x3500000, RZ ;  /* 0xfcb000001f067810 */ /* 0x000fe20007ffe0ff */
[----:B0-----:R-:W-:-:S03]  /*18930*/  DMUL R2, R4, R2 ;  /* 0x0000000204027228 */ /* 0x001fc60000000000 */
[----:B------:R-:W-:Y:S02]  /*18940*/  ISETP.GE.U32.AND P0, PT, R6, 0x7ca00000, PT ;  /* 0x7ca000000600780c */ /* 0x000fe40003f06070 */
[----:B-1----:R-:W0:-:S06]  /*18950*/  DMUL R12, R6, R6 ;  /* 0x00000006060c7228 */ /* 0x002e0c0000000000 */
        /* <DEDUP_REMOVED lines=16> */
.L_x_12387:
[----:B------:R-:W-:Y:S05]  /*18a60*/  BSYNC B4 ;  /* 0x0000000000047941 */ /* 0x000fea0003800000 */
.L_x_12386:
        /* <DEDUP_REMOVED lines=21> */
.L_x_12389:
[----:B------:R-:W-:Y:S05]  /*18bc0*/  BSYNC B4 ;  /* 0x0000000000047941 */ /* 0x000fea0003800000 */
.L_x_12388:
[----:B------:R-:W0:Y:S01]  /*18bd0*/  DMUL R4, R4, 8.11296384146066816958e+31 ;  /* 0x4690000004047828 */ /* 0x000e220000000000 */
[----:B------:R-:W-:Y:S01]  /*18be0*/  PLOP3.LUT P0, PT, PT, PT, PT, 0x80, 0x0 ;  /* 0x000000000000781c */ /* 0x000fe20003f0f070 */
[----:B------:R-:W-:Y:S02]  /*18bf0*/  IMAD.MOV.U32 R2, RZ, RZ, R6 ;  /* 0x000000ffff027224 */ /* 0x000fe400078e0006 */
[----:B------:R-:W-:Y:S01]  /*18c00*/  IMAD.MOV.U32 R3, RZ, RZ, R7 ;  /* 0x000000ffff037224 */ /* 0x000fe200078e0007 */
[----:B------:R-:W-:Y:S05]  /*18c10*/  BRA `(.L_x_12368) ;  /* 0x000003b000007947 */ /* 0x000fea0003800000 */
.L_x_12369:
        /* <DEDUP_REMOVED lines=24> */
.L_x_12391:
[----:B------:R-:W-:Y:S05]  /*18da0*/  BSYNC B4 ;  /* 0x0000000000047941 */ /* 0x000fea0003800000 */
.L_x_12390:
        /* <DEDUP_REMOVED lines=27> */
.L_x_12393:
[----:B------:R-:W-:Y:S05]  /*18f60*/  BSYNC B4 ;  /* 0x0000000000047941 */ /* 0x000fea0003800000 */
.L_x_12392:
[----:B-1-3--:R1:W3:Y:S01]  /*18f70*/  DMUL R2, R2, R18 ;  /* 0x0000001202027228 */ /* 0x00a2e20000000000 */
[----:B------:R-:W-:Y:S01]  /*18f80*/  PLOP3.LUT P0, PT, PT, PT, PT, 0x80, 0x0 ;  /* 0x000000000000781c */ /* 0x000fe20003f0f070 */
[----:B------:R-:W-:Y:S07]  /*18f90*/  BRA `(.L_x_12368) ;  /* 0x0000003000007947 */ /* 0x000fee0003800000 */
.L_x_12365:
[----:B------:R3:W4:Y:S01]  /*18fa0*/  DMUL R2, R12, 9.00719925474099200000e+15 ;  /* 0x434000000c027828 */ /* 0x0007220000000000 */
[----:B------:R-:W-:-:S03]  /*18fb0*/  PLOP3.LUT P0, PT, PT, PT, PT, 0x80, 0x0 ;  /* 0x000000000000781c */ /* 0x000fc60003f0f070 */
[----:B------:R-:W0:-:S06]  /*18fc0*/  DMUL R4, R4, 9.00719925474099200000e+15 ;  /* 0x4340000004047828 */ /* 0x000e0c0000000000 */
.L_x_12368:
[----:B01-34-:R-:W-:Y:S05]  /*18fd0*/  BSYNC B3 ;  /* 0x0000000000037941 */ /* 0x01bfea0003800000 */
.L_x_12364:
        /* <DEDUP_REMOVED lines=43> */
.L_x_12399:
[----:B------:R0:W1:-:S06]  /*19290*/  DMUL R4, RZ, |R14| ;  /* 0x4000000eff047228 */ /* 0x00004c0000000000 */
.L_x_12400:
[----:B------:R-:W-:Y:S05]  /*192a0*/  BSYNC B0 ;  /* 0x0000000000007941 */ /* 0x000fea0003800000 */
.L_x_12398:
[----:B------:R-:W-:Y:S02]  /*192b0*/  ISETP.GT.AND P0, PT, R7, -0x1, PT ;  /* 0xffffffff0700780c */ /* 0x000fe40003f04270 */
[----:B------:R-:W-:-:S11]  /*192c0*/  ISETP.GT.AND P1, PT, R3, -0x1, PT ;  /* 0xffffffff0300780c */ /* 0x000fd60003f24270 */
[----:B-1----:R-:W1:Y:S02]  /*192d0*/  @!P0 DMUL R4, R4, +INF ;  /* 0x7ff0000004048828 */ /* 0x002e640000000000 */
[----:B------:R-:W-:Y:S05]  /*192e0*/  @P1 BRA `(.L_x_12401) ;  /* 0x0000101000001947 */ /* 0x000fea0003800000 */
[----:B-1----:R-:W1:-:S06]  /*192f0*/  DADD R4, R4, c[0x2][0x100] ;  /* 0x0080400004047629 */ /* 0x002e4c0000000000 */
[----:B-1----:R-:W1:Y:S01]  /*19300*/  DADD R4, -R4, c[0x2][0x108] ;  /* 0x0080420004047629 */ /* 0x002e620000000100 */
[----:B------:R-:W-:Y:S05]  /*19310*/  BRA `(.L_x_12401) ;  /* 0x00000fe000007947 */ /* 0x000fea0003800000 */
.L_x_12397:
        /* <DEDUP_REMOVED lines=23> */
.L_x_12396:
        /* <DEDUP_REMOVED lines=38> */
.L_x_12404:
[----:B------:R0:W1:-:S06]  /*196f0*/  DMUL R4, RZ, |R14| ;  /* 0x4000000eff047228 */ /* 0x00004c0000000000 */
.L_x_12405:
[----:B------:R-:W-:Y:S05]  /*19700*/  BSYNC B0 ;  /* 0x0000000000007941 */ /* 0x000fea0003800000 */
.L_x_12403:
[----:B------:R-:W-:Y:S02]  /*19710*/  ISETP.GT.AND P0, PT, R3, -0x1, PT ;  /* 0xffffffff0300780c */ /* 0x000fe40003f04270 */
[----:B------:R-:W-:-:S11]  /*19720*/  ISETP.GT.AND P1, PT, R15, -0x1, PT ;  /* 0xffffffff0f00780c */ /* 0x000fd60003f24270 */
[----:B-1----:R-:W1:Y:S02]  /*19730*/  @!P0 DMUL R4, R4, +INF ;  /* 0x7ff0000004048828 */ /* 0x002e640000000000 */
[----:B------:R-:W-:Y:S05]  /*19740*/  @P1 BRA `(.L_x_12401) ;  /* 0x00000bb000001947 */ /* 0x000fea0003800000 */
[----:B-1----:R-:W1:-:S06]  /*19750*/  DADD R4, R4, c[0x2][0x100] ;  /* 0x0080400004047629 */ /* 0x002e4c0000000000 */
[----:B-1----:R-:W1:Y:S01]  /*19760*/  DADD R4, -R4, c[0x2][0x108] ;  /* 0x0080420004047629 */ /* 0x002e620000000100 */
[----:B------:R-:W-:Y:S05]  /*19770*/  BRA `(.L_x_12401) ;  /* 0x00000b8000007947 */ /* 0x000fea0003800000 */
.L_x_12402:
        /* <DEDUP_REMOVED lines=23> */
.L_x_12395:
        /* <DEDUP_REMOVED lines=30> */
.L_x_12408:
[----:B------:R-:W-:Y:S05]  /*19ad0*/  BSYNC B4 ;  /* 0x0000000000047941 */ /* 0x000fea0003800000 */
.L_x_12407:
        /* <DEDUP_REMOVED lines=43> */
.L_x_12410:
[----:B------:R-:W-:Y:S02]  /*19d90*/  FSEL R6, RZ, 3.37028055040000000000e+12, P1 ;  /* 0x54442d18ff067808 */ /* 0x000fe40000800000 */
[----:B------:R-:W-:Y:S02]  /*19da0*/  FSEL R7, RZ, 2.1426990032196044922, P1 ;  /* 0x400921fbff077808 */ /* 0x000fe40000800000 */
.L_x_12411:
[----:B------:R-:W-:Y:S05]  /*19db0*/  BSYNC B0 ;  /* 0x0000000000007941 */ /* 0x000fea0003800000 */
.L_x_12409:
[----:B------:R0:W1:Y:S02]  /*19dc0*/  DADD R4, |R2|, |R4| ;  /* 0x0000000002047229 */ /* 0x0000640000000604 */
[----:B0-----:R-:W-:-:S04]  /*19dd0*/  LOP3.LUT R3, R7, 0x80000000, R3, 0xb8, !PT ;  /* 0x8000000007037812 */ /* 0x001fc800078eb803 */
[----:B-1----:R-:W0:-:S06]  /*19de0*/  DSETP.GTU.AND P0, PT, |R4|, +INF , PT ;  /* 0x7ff000000400742a */ /* 0x002e0c0003f0c200 */
[----:B0-----:R-:W-:Y:S02]  /*19df0*/  FSEL R4, R4, R6, P0 ;  /* 0x0000000604047208 */ /* 0x001fe40000000000 */
[----:B------:R-:W-:Y:S01]  /*19e00*/  FSEL R5, R5, R3, P0 ;  /* 0x0000000305057208 */ /* 0x000fe20000000000 */
[----:B------:R-:W-:Y:S05]  /*19e10*/  BRA `(.L_x_12401) ;  /* 0x000004e000007947 */ /* 0x000fea0003800000 */
.L_x_12406:
        /* <DEDUP_REMOVED lines=26> */
.L_x_12413:
[----:B------:R-:W-:Y:S05]  /*19fc0*/  BSYNC B4 ;  /* 0x0000000000047941 */ /* 0x000fea0003800000 */
.L_x_12412:
        /* <DEDUP_REMOVED lines=43> */
.L_x_12415:
[----:B------:R-:W-:Y:S02]  /*1a280*/  FSEL R6, RZ, 3.37028055040000000000e+12, P1 ;  /* 0x54442d18ff067808 */ /* 0x000fe40000800000 */
[----:B------:R-:W-:Y:S02]  /*1a290*/  FSEL R7, RZ, 2.1426990032196044922, P1 ;  /* 0x400921fbff077808 */ /* 0x000fe40000800000 */
.L_x_12416:
[----:B------:R-:W-:Y:S05]  /*1a2a0*/  BSYNC B0 ;  /* 0x0000000000007941 */ /* 0x000fea0003800000 */
.L_x_12414:
[----:B------:R0:W1:Y:S02]  /*1a2b0*/  DADD R4, |R2|, |R4| ;  /* 0x0000000002047229 */ /* 0x0000640000000604 */
[----:B0-----:R-:W-:-:S04]  /*1a2c0*/  LOP3.LUT R3, R7, 0x80000000, R3, 0xb8, !PT ;  /* 0x8000000007037812 */ /* 0x001fc800078eb803 */
[----:B-1----:R-:W0:-:S06]  /*1a2d0*/  DSETP.GTU.AND P0, PT, |R4|, +INF , PT ;  /* 0x7ff000000400742a */ /* 0x002e0c0003f0c200 */
[----:B0-----:R-:W-:Y:S02]  /*1a2e0*/  FSEL R4, R4, R6, P0 ;  /* 0x0000000604047208 */ /* 0x001fe40000000000 */
[----:B------:R-:W-:Y:S02]  /*1a2f0*/  FSEL R5, R5, R3, P0 ;  /* 0x0000000305057208 */ /* 0x000fe40000000000 */
.L_x_12401:
[----:B01----:R-:W-:Y:S05]  /*1a300*/  BSYNC B3 ;  /* 0x0000000000037941 */ /* 0x003fea0003800000 */
.L_x_12394:
[----:B--2---:R-:W0:Y:S01]  /*1a310*/  DADD R2, -RZ, -R16 ;  /* 0x00000000ff027229 */ /* 0x004e220000000910 */
[----:B------:R-:W-:-:S09]  /*1a320*/  ISETP.NE.AND P0, PT, R54, RZ, PT ;  /* 0x000000ff3600720c */ /* 0x000fd20003f05270 */
[----:B0-----:R-:W-:Y:S02]  /*1a330*/  FSEL R24, R2, R16, !P0 ;  /* 0x0000001002187208 */ /* 0x001fe40004000000 */
[----:B------:R-:W-:Y:S01]  /*1a340*/  FSEL R25, R3, R17, !P0 ;  /* 0x0000001103197208 */ /* 0x000fe20004000000 */
[----:B------:R-:W-:Y:S05]  /*1a350*/  BRA `(.L_x_12417) ;  /* 0x000024d000007947 */ /* 0x000fea0003800000 */
.L_x_12329:
[----:B------:R-:W2:Y:S01]  /*1a360*/  LDL.64 R4, [R1+0x8] ;  /* 0x0000080001047983 */ /* 0x000ea20000100a00 */
[----:B------:R-:W-:-:S04]  /*1a370*/  DADD R24, -RZ, -R10 ;  /* 0x00000000ff187229 */ /* 0x000fc8000000090a */
[----:B--2---:R-:W0:-:S06]  /*1a380*/  DADD R4, R4, -R8 ;  /* 0x0000000004047229 */ /* 0x004e0c0000000808 */
[----:B0-----:R-:W0:Y:S01]  /*1a390*/  DADD R4, R4, c[0x2][0x178] ;  /* 0x00805e0004047629 */ /* 0x001e220000000000 */
[----:B------:R-:W-:Y:S05]  /*1a3a0*/  BRA `(.L_x_12417) ;  /* 0x0000248000007947 */ /* 0x000fea0003800000 */
.L_x_12328:
[----:B------:R0:W1:Y:S01]  /*1a3b0*/  DADD R24, -RZ, -R10 ;  /* 0x00000000ff187229 */ /* 0x000062000000090a */
[----:B------:R-:W-:Y:S01]  /*1a3c0*/  CS2R R4, SRZ ;  /* 0x0000000000047805 */ /* 0x000fe2000001ff00 */
[----:B------:R-:W-:Y:S05]  /*1a3d0*/  BRA `(.L_x_12417) ;  /* 0x0000245000007947 */ /* 0x000fea0003800000 */
.L_x_12327:
        /* <DEDUP_REMOVED lines=86> */
.L_x_12422:
[----:B------:R-:W-:Y:S05]  /*1a940*/  BSYNC B0 ;  /* 0x0000000000007941 */ /* 0x000fea0003800000 */
.L_x_12421:
        /* <DEDUP_REMOVED lines=8> */
.L_x_12424:
[----:B------:R-:W-:Y:S05]  /*1a9d0*/  BSYNC B4 ;  /* 0x0000000000047941 */ /* 0x000fea0003800000 */
.L_x_12423:
        /* <DEDUP_REMOVED lines=43> */
.L_x_12426:
[----:B------:R-:W-:-:S04]  /*1ac90*/  ISETP.GE.AND P0, PT, R9, RZ, PT ;  /* 0x000000ff0900720c */ /* 0x000fc80003f06270 */
[----:B------:R-:W-:Y:S02]  /*1aca0*/  FSEL R6, RZ, 3.37028055040000000000e+12, P0 ;  /* 0x54442d18ff067808 */ /* 0x000fe40000000000 */
[----:B------:R-:W-:Y:S02]  /*1acb0*/  FSEL R7, RZ, 2.1426990032196044922, P0 ;  /* 0x400921fbff077808 */ /* 0x000fe40000000000 */
.L_x_12427:
[----:B------:R-:W-:Y:S05]  /*1acc0*/  BSYNC B0 ;  /* 0x0000000000007941 */ /* 0x000fea0003800000 */
.L_x_12425:
[----:B------:R2:W3:Y:S02]  /*1acd0*/  DADD R2, R4, R2 ;  /* 0x0000000004027229 */ /* 0x0004e40000000002 */
[----:B--2---:R-:W-:Y:S02]  /*1ace0*/  LOP3.LUT R5, R7, 0x80000000, R11, 0xb8, !PT ;  /* 0x8000000007057812 */ /* 0x004fe400078eb80b */
[----:B-1----:R-:W-:-:S04]  /*1acf0*/  DMUL R16, R16, 0.5 ;  /* 0x3fe0000010107828 */ /* 0x002fc80000000000 */
[----:B---3--:R-:W1:-:S06]  /*1ad00*/  DSETP.GTU.AND P0, PT, |R2|, +INF , PT ;  /* 0x7ff000000200742a */ /* 0x008e4c0003f0c200 */
[----:B-1----:R-:W-:Y:S02]  /*1ad10*/  FSEL R4, R2, R6, P0 ;  /* 0x0000000602047208 */ /* 0x002fe40000000000 */
[----:B------:R-:W-:Y:S01]  /*1ad20*/  FSEL R5, R3, R5, P0 ;  /* 0x0000000503057208 */ /* 0x000fe20000000000 */
[----:B------:R-:W-:Y:S05]  /*1ad30*/  BRA `(.L_x_12428) ;  /* 0x0000194000007947 */ /* 0x000fea0003800000 */
.L_x_12420:
        /* <DEDUP_REMOVED lines=111> */
.L_x_12430:
[----:B------:R-:W-:Y:S05]  /*1b430*/  BSYNC B0 ;  /* 0x0000000000007941 */ /* 0x000fea0003800000 */
.L_x_12429:
        /* <DEDUP_REMOVED lines=10> */
.L_x_12432:
[----:B------:R-:W-:Y:S05]  /*1b4e0*/  BSYNC B4 ;  /* 0x0000000000047941 */ /* 0x000fea0003800000 */
.L_x_12431:
        /* <DEDUP_REMOVED lines=43> */
.L_x_12434:
[----:B------:R-:W-:-:S04]  /*1b7a0*/  ISETP.GE.AND P0, PT, R9, RZ, PT ;  /* 0x000000ff0900720c */ /* 0x000fc80003f06270 */
[----:B------:R-:W-:Y:S02]  /*1b7b0*/  FSEL R6, RZ, 3.37028055040000000000e+12, P0 ;  /* 0x54442d18ff067808 */ /* 0x000fe40000000000 */
[----:B------:R-:W-:Y:S02]  /*1b7c0*/  FSEL R7, RZ, 2.1426990032196044922, P0 ;  /* 0x400921fbff077808 */ /* 0x000fe40000000000 */
.L_x_12435:
[----:B------:R-:W-:Y:S05]  /*1b7d0*/  BSYNC B0 ;  /* 0x0000000000007941 */ /* 0x000fea0003800000 */
.L_x_12433:
[----:B------:R2:W3:Y:S02]  /*1b7e0*/  DADD R2, R4, R2 ;  /* 0x0000000004027229 */ /* 0x0004e40000000002 */
[----:B--2---:R-:W-:-:S04]  /*1b7f0*/  LOP3.LUT R5, R7, 0x80000000, R11, 0xb8, !PT ;  /* 0x8000000007057812 */ /* 0x004fc800078eb80b */
[----:B---3--:R-:W2:-:S06]  /*1b800*/  DSETP.GTU.AND P0, PT, |R2|, +INF , PT ;  /* 0x7ff000000200742a */ /* 0x008e8c0003f0c200 */
[----:B--2---:R-:W-:Y:S02]  /*1b810*/  FSEL R4, R2, R6, P0 ;  /* 0x0000000602047208 */ /* 0x004fe40000000000 */
[----:B------:R-:W-:Y:S01]  /*1b820*/  FSEL R5, R3, R5, P0 ;  /* 0x0000000503057208 */ /* 0x000fe20000000000 */
[----:B------:R-:W-:Y:S05]  /*1b830*/  BRA `(.L_x_12428) ;  /* 0x00000e4000007947 */ /* 0x000fea0003800000 */
.L_x_12419:
        /* <DEDUP_REMOVED lines=23> */
.L_x_12437:
[----:B------:R-:W-:Y:S05]  /*1b9b0*/  BSYNC B4 ;  /* 0x0000000000047941 */ /* 0x000fea0003800000 */
.L_x_12436:
        /* <DEDUP_REMOVED lines=26> */
.L_x_12439:
[----:B-12---:R-:W-:Y:S05]  /*1bb60*/  BSYNC B4 ;  /* 0x0000000000047941 */ /* 0x006fea0003800000 */
.L_x_12438:
        /* <DEDUP_REMOVED lines=112> */
.L_x_12441:
[----:B------:R-:W-:Y:S05]  /*1c270*/  BSYNC B0 ;  /* 0x0000000000007941 */ /* 0x000fea0003800000 */
.L_x_12440:
        /* <DEDUP_REMOVED lines=10> */
.L_x_12443:
[----:B------:R-:W-:Y:S05]  /*1c320*/  BSYNC B4 ;  /* 0x0000000000047941 */ /* 0x000fea0003800000 */
.L_x_12442:
        /* <DEDUP_REMOVED lines=43> */
.L_x_12445:
[----:B------:R-:W-:-:S04]  /*1c5e0*/  ISETP.GE.AND P0, PT, R9, RZ, PT ;  /* 0x000000ff0900720c */ /* 0x000fc80003f06270 */
[----:B------:R-:W-:Y:S02]  /*1c5f0*/  FSEL R6, RZ, 3.37028055040000000000e+12, P0 ;  /* 0x54442d18ff067808 */ /* 0x000fe40000000000 */
[----:B------:R-:W-:Y:S02]  /*1c600*/  FSEL R7, RZ, 2.1426990032196044922, P0 ;  /* 0x400921fbff077808 */ /* 0x000fe40000000000 */
.L_x_12446:
[----:B------:R-:W-:Y:S05]  /*1c610*/  BSYNC B0 ;  /* 0x0000000000007941 */ /* 0x000fea0003800000 */
.L_x_12444:
[----:B------:R2:W3:Y:S02]  /*1c620*/  DADD R2, R4, R2 ;  /* 0x0000000004027229 */ /* 0x0004e40000000002 */
[----:B--2---:R-:W-:Y:S02]  /*1c630*/  LOP3.LUT R5, R7, 0x80000000, R11, 0xb8, !PT ;  /* 0x8000000007057812 */ /* 0x004fe400078eb80b */
[----:B-1----:R-:W-:-:S04]  /*1c640*/  DADD R16, R16, 1 ;  /* 0x3ff0000010107429 */ /* 0x002fc80000000000 */
[----:B---3--:R-:W1:-:S06]  /*1c650*/  DSETP.GTU.AND P0, PT, |R2|, +INF , PT ;  /* 0x7ff000000200742a */ /* 0x008e4c0003f0c200 */
[----:B-1----:R-:W-:Y:S02]  /*1c660*/  FSEL R4, R2, R6, P0 ;  /* 0x0000000602047208 */ /* 0x002fe40000000000 */
[----:B------:R-:W-:Y:S02]  /*1c670*/  FSEL R5, R3, R5, P0 ;  /* 0x0000000503057208 */ /* 0x000fe40000000000 */
.L_x_12428:
[----:B------:R-:W-:Y:S05]  /*1c680*/  BSYNC B3 ;  /* 0x0000000000037941 */ /* 0x000fea0003800000 */
.L_x_12418:
[----:B-1----:R-:W1:Y:S01]  /*1c690*/  DADD R16, R16, c[0x2][0x50] ;  /* 0x0080140010107629 */ /* 0x002e620000000000 */
[----:B------:R-:W-:-:S03]  /*1c6a0*/  ISETP.NE.AND P0, PT, R54, RZ, PT ;  /* 0x000000ff3600720c */ /* 0x000fc60003f05270 */
[----:B------:R-:W-:-:S04]  /*1c6b0*/  DADD R4, -RZ, |R4| ;  /* 0x00000000ff047229 */ /* 0x000fc80000000504 */
[----:B-1----:R-:W1:-:S10]  /*1c6c0*/  DADD R2, -RZ, -R16 ;  /* 0x00000000ff027229 */ /* 0x002e540000000910 */
[----:B-1----:R-:W-:Y:S02]  /*1c6d0*/  FSEL R24, R2, R16, !P0 ;  /* 0x0000001002187208 */ /* 0x002fe40004000000 */
[----:B------:R-:W-:Y:S01]  /*1c6e0*/  FSEL R25, R3, R17, !P0 ;  /* 0x0000001103197208 */ /* 0x000fe20004000000 */
[----:B------:R-:W-:Y:S05]  /*1c6f0*/  BRA `(.L_x_12417) ;  /* 0x0000013000007947 */ /* 0x000fea0003800000 */
.L_x_12326:
        /* <DEDUP_REMOVED lines=19> */
.L_x_12417:
[----:B01-3--:R-:W-:Y:S05]  /*1c830*/  BSYNC B1 ;  /* 0x0000000000017941 */ /* 0x00bfea0003800000 */
.L_x_12325:
        /* <DEDUP_REMOVED lines=10> */
.L_x_12447:
[----:B------:R-:W0:Y:S01]  /*1c8e0*/  DSETP.GTU.AND P0, PT, |R24|, +INF , PT ;  /* 0x7ff000001800742a */ /* 0x000e220003f0c200 */
[----:B------:R-:W-:Y:S02]  /*1c8f0*/  IMAD.MOV.U32 R26, RZ, RZ, R4 ;  /* 0x000000ffff1a7224 */ /* 0x000fe400078e0004 */
[----:B------:R-:W-:-:S11]  /*1c900*/  IMAD.MOV.U32 R27, RZ, RZ, R5 ;  /* 0x000000ffff1b7224 */ /* 0x000fd600078e0005 */
[----:B0-----:R-:W0:-:S06]  /*1c910*/  @!P0 DADD R24, -RZ, |R24| ;  /* 0x00000000ff188229 */ /* 0x001e0c0000000518 */
.L_x_12324:
[----:B0-----:R-:W-:Y:S05]  /*1c920*/  BSYNC B2 ;  /* 0x0000000000027941 */ /* 0x001fea0003800000 */
.L_x_12323:
[----:B------:R-:W0:Y:S01]  /*1c930*/  S2R R2, SR_TID.X ;  /* 0x0000000000027919 */ /* 0x000e220000002100 */
[----:B------:R-:W-:Y:S01]  /*1c940*/  BSSY B0, `(.L_x_12448) ;  /* 0x0000016000007945 */ /* 0x000fe20003800000 */
[----:B0-----:R-:W-:Y:S01]  /*1c950*/  ISETP.GE.AND P1, PT, R2, R57, PT ;  /* 0x000000390200720c */ /* 0x001fe20003f26270 */
[----:B------:R-:W-:-:S12]  /*1c960*/  IMAD.MOV.U32 R0, RZ, RZ, R2 ;  /* 0x000000ffff007224 */ /* 0x000fd800078e0002 */
[----:B------:R-:W0:Y:S01]  /*1c970*/  @!P1 S2R R3, SR_CTAID.X ;  /* 0x0000000000039919 */ /* 0x000e220000002500 */
[----:B------:R-:W-:Y:S01]  /*1c980*/  @!P1 IADD3 R0, R2, 0x80, RZ ;  /* 0x0000008002009810 */ /* 0x000fe20007ffe0ff */
[----:B------:R-:W-:-:S03]  /*1c990*/  @!P1 IMAD.MOV.U32 R5, RZ, RZ, 0x10 ;  /* 0x00000010ff059424 */ /* 0x000fc600078e00ff */
[----:B------:R-:W-:Y:S01]  /*1c9a0*/  ISETP.GE.AND P0, PT, R0, R57, PT ;  /* 0x000000390000720c */ /* 0x000fe20003f06270 */
[----:B0-----:R-:W-:-:S04]  /*1c9b0*/  @!P1 IMAD R2, R3, 0x200, R2 ;  /* 0x0000020003029824 */ /* 0x001fc800078e0202 */
[----:B------:R-:W-:-:S05]  /*1c9c0*/  @!P1 IMAD.WIDE.U32 R2, R2, R5, c[0x0][0x168] ;  /* 0x00005a0002029625 */ /* 0x000fca00078e0005 */
[----:B------:R0:W-:Y:S03]  /*1c9d0*/  @!P1 STG.E.128 [R2.64], R48 ;  /* 0x0000003002009986 */ /* 0x0001e6000c101d04 */
[----:B------:R-:W-:Y:S05]  /*1c9e0*/  @P0 BRA `(.L_x_12449) ;  /* 0x000000b000000947 */ /* 0x000fea0003800000 */
[----:B0-----:R-:W0:Y:S01]  /*1c9f0*/  S2R R3, SR_CTAID.X ;  /* 0x0000000000037919 */ /* 0x001e220000002500 */
[----:B------:R-:W-:Y:S02]  /*1ca00*/  IMAD.MOV.U32 R5, RZ, RZ, 0x10 ;  /* 0x00000010ff057424 */ /* 0x000fe400078e00ff */
[----:B0-----:R-:W-:Y:S01]  /*1ca10*/  IMAD R2, R3, 0x200, R0 ;  /* 0x0000020003027824 */ /* 0x001fe200078e0200 */
[----:B------:R-:W-:-:S04]  /*1ca20*/  IADD3 R0, R0, 0x80, RZ ;  /* 0x0000008000007810 */ /* 0x000fc80007ffe0ff */
[----:B------:R-:W-:-:S13]  /*1ca30*/  ISETP.GE.AND P0, PT, R0, R57, PT ;  /* 0x000000390000720c */ /* 0x000fda0003f06270 */
[----:B------:R-:W-:Y:S01]  /*1ca40*/  @!P0 IMAD R4, R3, 0x200, R0 ;  /* 0x0000020003048824 */ /* 0x000fe200078e0200 */
[----:B------:R-:W-:Y:S01]  /*1ca50*/  @!P0 IADD3 R0, R0, 0x80, RZ ;  /* 0x0000008000008810 */ /* 0x000fe20007ffe0ff */
[----:B------:R-:W-:-:S04]  /*1ca60*/  IMAD.WIDE.U32 R2, R2, R5, c[0x0][0x168] ;  /* 0x00005a0002027625 */ /* 0x000fc800078e0005 */
[----:B------:R-:W-:Y:S01]  /*1ca70*/  @!P0 IMAD.WIDE.U32 R4, R4, R5, c[0x0][0x168] ;  /* 0x00005a0004048625 */ /* 0x000fe200078e0005 */
[----:B------:R0:W-:Y:S04]  /*1ca80*/  STG.E.128 [R2.64], R40 ;  /* 0x0000002802007986 */ /* 0x0001e8000c101d04 */
[----:B------:R0:W-:Y:S02]  /*1ca90*/  @!P0 STG.E.128 [R4.64], R36 ;  /* 0x0000002404008986 */ /* 0x0001e4000c101d04 */
.L_x_12449:
[----:B------:R-:W-:Y:S05]  /*1caa0*/  BSYNC B0 ;  /* 0x0000000000007941 */ /* 0x000fea0003800000 */
.L_x_12448:
[----:B------:R-:W-:-:S13]  /*1cab0*/  ISETP.GE.AND P0, PT, R0, R57, PT ;  /* 0x000000390000720c */ /* 0x000fda0003f06270 */
[----:B------:R-:W-:Y:S05]  /*1cac0*/  @P0 EXIT ;  /* 0x000000000000094d */ /* 0x000fea0003800000 */
[----:B0-----:R-:W0:Y:S01]  /*1cad0*/  S2R R3, SR_CTAID.X ;  /* 0x0000000000037919 */ /* 0x001e220000002500 */
[----:B------:R-:W-:Y:S02]  /*1cae0*/  IMAD.MOV.U32 R5, RZ, RZ, 0x10 ;  /* 0x00000010ff057424 */ /* 0x000fe400078e00ff */
[----:B0-----:R-:W-:-:S04]  /*1caf0*/  IMAD R2, R3, 0x200, R0 ;  /* 0x0000020003027824 */ /* 0x001fc800078e0200 */
[----:B------:R-:W-:-:S05]  /*1cb00*/  IMAD.WIDE.U32 R2, R2, R5, c[0x0][0x168] ;  /* 0x00005a0002027625 */ /* 0x000fca00078e0005 */
[----:B------:R-:W-:Y:S01]  /*1cb10*/  STG.E.128 [R2.64], R24 ;  /* 0x0000001802007986 */ /* 0x000fe2000c101d04 */
[----:B------:R-:W-:Y:S05]  /*1cb20*/  EXIT ;  /* 0x000000000000794d */ /* 0x000fea0003800000 */
        .weak           $__internal_24_$__cuda_sm20_div_rn_f64_full
        .type           $__internal_24_$__cuda_sm20_div_rn_f64_full,@function
        .size           $__internal_24_$__cuda_sm20_div_rn_f64_full,($__internal_25_$__cuda_sm20_dsqrt_rn_f64_mediumpath_v1 - $__internal_24_$__cuda_sm20_div_rn_f64_full)
$__internal_24_$__cuda_sm20_div_rn_f64_full:
[----:B------:R-:W-:Y:S01]  /*1cb30*/  FSETP.GEU.AND P0, PT, |R29|, 1.469367938527859385e-39, PT ;  /* 0x001000001d00780b */ /* 0x000fe20003f0e200 */
[--C-:B------:R-:W-:Y:S01]  /*1cb40*/  IMAD.MOV.U32 R20, RZ, RZ, R6.reuse ;  /* 0x000000ffff147224 */ /* 0x100fe200078e0006 */
[C---:B------:R-:W-:Y:S01]  /*1cb50*/  FSETP.GEU.AND P1, PT, |R7|.reuse, 1.469367938527859385e-39, PT ;  /* 0x001000000700780b */ /* 0x040fe20003f2e200 */
[----:B------:R-:W-:Y:S01]  /*1cb60*/  IMAD.MOV.U32 R21, RZ, RZ, R7 ;  /* 0x000000ffff157224 */ /* 0x000fe200078e0007 */
[----:B------:R-:W-:Y:S01]  /*1cb70*/  LOP3.LUT R22, R7, 0x800fffff, RZ, 0xc0, !PT ;  /* 0x800fffff07167812 */ /* 0x000fe200078ec0ff */
[----:B------:R-:W-:Y:S01]  /*1cb80*/  IMAD.MOV.U32 R58, RZ, RZ, 0x1ca00000 ;  /* 0x1ca00000ff3a7424 */ /* 0x000fe200078e00ff */
[----:B------:R-:W-:Y:S01]  /*1cb90*/  LOP3.LUT R45, R29, 0x7ff00000, RZ, 0xc0, !PT ;  /* 0x7ff000001d2d7812 */ /* 0x000fe200078ec0ff */
[----:B------:R-:W-:Y:S01]  /*1cba0*/  BSSY B0, `(.L_x_12450) ;  /* 0x0000059000007945 */ /* 0x000fe20003800000 */
[----:B------:R-:W-:Y:S01]  /*1cbb0*/  LOP3.LUT R23, R22, 0x3ff00000, RZ, 0xfc, !PT ;  /* 0x3ff0000016177812 */ /* 0x000fe200078efcff */
[----:B------:R-:W-:Y:S01]  /*1cbc0*/  IMAD.MOV.U32 R22, RZ, RZ, R6 ;  /* 0x000000ffff167224 */ /* 0x000fe200078e0006 */
[----:B------:R-:W-:-:S03]  /*1cbd0*/  LOP3.LUT R44, R7, 0x7ff00000, RZ, 0xc0, !PT ;  /* 0x7ff00000072c7812 */ /* 0x000fc600078ec0ff */
[----:B------:R-:W-:Y:S02]  /*1cbe0*/  @!P0 LOP3.LUT R30, R21, 0x7ff00000, RZ, 0xc0, !PT ;  /* 0x7ff00000151e8812 */ /* 0x000fe400078ec0ff */
[----:B------:R-:W0:Y:S01]  /*1cbf0*/  @!P1 DMUL R22, R20, 8.98846567431157953865e+307 ;  /* 0x7fe0000014169828 */ /* 0x000e220000000000 */
[C---:B------:R-:W-:Y:S02]  /*1cc00*/  ISETP.GE.U32.AND P3, PT, R45.reuse, R44, PT ;  /* 0x0000002c2d00720c */ /* 0x040fe40003f66070 */
[----:B------:R-:W-:Y:S01]  /*1cc10*/  @!P0 ISETP.GE.U32.AND P2, PT, R45, R30, PT ;  /* 0x0000001e2d00820c */ /* 0x000fe20003f46070 */
[----:B------:R-:W-:Y:S01]  /*1cc20*/  @!P0 IMAD.MOV.U32 R30, RZ, RZ, RZ ;  /* 0x000000ffff1e8224 */ /* 0x000fe200078e00ff */
        /* <DEDUP_REMOVED lines=56> */
.L_x_12451:
        /* <DEDUP_REMOVED lines=17> */
.L_x_12454:
[----:B------:R-:W-:-:S05]  /*1d0c0*/  LOP3.LUT R30, R21, 0x80000, RZ, 0xfc, !PT ;  /* 0x00080000151e7812 */ /* 0x000fca00078efcff */
[----:B------:R-:W-:Y:S02]  /*1d0d0*/  IMAD.MOV.U32 R31, RZ, RZ, R30 ;  /* 0x000000ffff1f7224 */ /* 0x000fe400078e001e */
[----:B------:R-:W-:Y:S01]  /*1d0e0*/  IMAD.MOV.U32 R30, RZ, RZ, R20 ;  /* 0x000000ffff1e7224 */ /* 0x000fe200078e0014 */
[----:B------:R-:W-:Y:S05]  /*1d0f0*/  BRA `(.L_x_12452) ;  /* 0x0000003000007947 */ /* 0x000fea0003800000 */
.L_x_12453:
[----:B------:R-:W-:-:S05]  /*1d100*/  LOP3.LUT R30, R29, 0x80000, RZ, 0xfc, !PT ;  /* 0x000800001d1e7812 */ /* 0x000fca00078efcff */
[----:B------:R-:W-:Y:S02]  /*1d110*/  IMAD.MOV.U32 R31, RZ, RZ, R30 ;  /* 0x000000ffff1f7224 */ /* 0x000fe400078e001e */
[----:B------:R-:W-:Y:S02]  /*1d120*/  IMAD.MOV.U32 R30, RZ, RZ, R28 ;  /* 0x000000ffff1e7224 */ /* 0x000fe400078e001c */
.L_x_12452:
[----:B------:R-:W-:Y:S05]  /*1d130*/  BSYNC B0 ;  /* 0x0000000000007941 */ /* 0x000fea0003800000 */
.L_x_12450:
[----:B------:R-:W-:Y:S02]  /*1d140*/  IMAD.MOV.U32 R20, RZ, RZ, R0 ;  /* 0x000000ffff147224 */ /* 0x000fe400078e0000 */
[----:B------:R-:W-:Y:S02]  /*1d150*/  IMAD.MOV.U32 R21, RZ, RZ, 0x0 ;  /* 0x00000000ff157424 */ /* 0x000fe400078e00ff */
[----:B------:R-:W-:Y:S02]  /*1d160*/  IMAD.MOV.U32 R6, RZ, RZ, R30 ;  /* 0x000000ffff067224 */ /* 0x000fe400078e001e */
[----:B------:R-:W-:Y:S01]  /*1d170*/  IMAD.MOV.U32 R7, RZ, RZ, R31 ;  /* 0x000000ffff077224 */ /* 0x000fe200078e001f */
[----:B------:R-:W-:Y:S06]  /*1d180*/  RET.REL.NODEC R20 `(_ZN2at6native27unrolled_elementwise_kernelIZZZNS0_17acosh_kernel_cudaERNS_18TensorIteratorBaseEENKUlvE_clEvENKUlvE_clEvEUlN3c107complexIdEEE_St5arrayIPcLm2EELi4E23TrivialOffsetCalculatorILi1EjESE_NS0_6memory15LoadWithoutCastENSF_16StoreWithoutCastEEEviT_T0_T2_T3_T4_T5_) ;  /* 0xfffe2e7014007950 */ /* 0x000fec0003c3ffff */
        .weak           $__internal_25_$__cuda_sm20_dsqrt_rn_f64_mediumpath_v1
        .type           $__internal_25_$__cuda_sm20_dsqrt_rn_f64_mediumpath_v1,@function
        .size           $__internal_25_$__cuda_sm20_dsqrt_rn_f64_mediumpath_v1,(.L_x_16522 - $__internal_25_$__cuda_sm20_dsqrt_rn_f64_mediumpath_v1)
$__internal_25_$__cuda_sm20_dsqrt_rn_f64_mediumpath_v1:
        /* <DEDUP_REMOVED lines=12> */
.L_x_12456:
        /* <DEDUP_REMOVED lines=23> */
[----:B------:R-:W-:Y:S01]  /*1d3c0*/  IMAD.MOV.U32 R20, RZ, RZ, R6 ;  /* 0x000000ffff147224 */ /* 0x000fe200078e0006 */
[----:B------:R-:W-:Y:S05]  /*1d3d0*/  BRA `(.L_x_12457) ;  /* 0x0000001000007947 */ /* 0x000fea0003800000 */
.L_x_12458:
[----:B------:R0:W1:-:S06]  /*1d3e0*/  DADD R20, R6, R6 ;  /* 0x0000000006147229 */ /* 0x00004c0000000006 */
.L_x_12457:
[----:B------:R-:W-:Y:S05]  /*1d3f0*/  BSYNC B0 ;  /* 0x0000000000007941 */ /* 0x000fea0003800000 */
.L_x_12455:
[----:B01----:R-:W-:Y:S02]  /*1d400*/  IMAD.MOV.U32 R6, RZ, RZ, R20 ;  /* 0x000000ffff067224 */ /* 0x003fe400078e0014 */
[----:B------:R-:W-:Y:S02]  /*1d410*/  IMAD.MOV.U32 R7, RZ, RZ, R21 ;  /* 0x000000ffff077224 */ /* 0x000fe400078e0015 */
[----:B------:R-:W-:Y:S02]  /*1d420*/  IMAD.MOV.U32 R20, RZ, RZ, R0 ;  /* 0x000000ffff147224 */ /* 0x000fe400078e0000 */
[----:B------:R-:W-:-:S04]  /*1d430*/  IMAD.MOV.U32 R21, RZ, RZ, 0x0 ;  /* 0x00000000ff157424 */ /* 0x000fc800078e00ff */
[----:B------:R-:W-:Y:S05]  /*1d440*/  RET.REL.NODEC R20 `(_ZN2at6native27unrolled_elementwise_kernelIZZZNS0_17acosh_kernel_cudaERNS_18TensorIteratorBaseEENKUlvE_clEvENKUlvE_clEvEUlN3c107complexIdEEE_St5arrayIPcLm2EELi4E23TrivialOffsetCalculatorILi1EjESE_NS0_6memory15LoadWithoutCastENSF_16StoreWithoutCastEEEviT_T0_T2_T3_T4_T5_) ;  /* 0xfffe2bb014007950 */ /* 0x000fea0003c3ffff */
.L_x_12459:
        /* <DEDUP_REMOVED lines=11> */
.L_x_16522:


//--------------------- .text._ZN2at6native29vectorized_elementwise_kernelILi2EZZZNS0_17acosh_kernel_cudaERNS_18TensorIteratorBaseEENKUlvE_clEvENKUlvE_clEvEUlN3c107complexIdEEE_St5arrayIPcLm2EEEEviT0_T1_ --------------------------
	.section	.text._ZN2at6native29vectorized_elementwise_kernelILi2EZZZNS0_17acosh_kernel_cudaERNS_18TensorIteratorBaseEENKUlvE_clEvENKUlvE_clEvEUlN3c107complexIdEEE_St5arrayIPcLm2EEEEviT0_T1_,"ax",@progbits
	.sectioninfo	@"SHI_REGISTERS=80"
	.align	128
        .global         _ZN2at6native29vectorized_elementwise_kernelILi2EZZZNS0_17acosh_kernel_cudaERNS_18TensorIteratorBaseEENKUlvE_clEvENKUlvE_clEvEUlN3c107complexIdEEE_St5arrayIPcLm2EEEEviT0_T1_
        .type           _ZN2at6native29vectorized_elementwise_kernelILi2EZZZNS0_17acosh_kernel_cudaERNS_18TensorIteratorBaseEENKUlvE_clEvENKUlvE_clEvEUlN3c107complexIdEEE_St5arrayIPcLm2EEEEviT0_T1_,@function
        .size           _ZN2at6native29vectorized_elementwise_kernelILi2EZZZNS0_17acosh_kernel_cudaERNS_18TensorIteratorBaseEENKUlvE_clEvENKUlvE_clEvEUlN3c107complexIdEEE_St5arrayIPcLm2EEEEviT0_T1_,(.L_x_16524 - _ZN2at6native29vectorized_elementwise_kernelILi2EZZZNS0_17acosh_kernel_cudaERNS_18TensorIteratorBaseEENKUlvE_clEvENKUlvE_clEvEUlN3c107complexIdEEE_St5arrayIPcLm2EEEEviT0_T1_)
        .other          _ZN2at6native29vectorized_elementwise_kernelILi2EZZZNS0_17acosh_kernel_cudaERNS_18TensorIteratorBaseEENKUlvE_clEvENKUlvE_clEvEUlN3c107complexIdEEE_St5arrayIPcLm2EEEEviT0_T1_,@"STO_CUDA_ENTRY STV_DEFAULT"
_ZN2at6native29vectorized_elementwise_kernelILi2EZZZNS0_17acosh_kernel_cudaERNS_18TensorIteratorBaseEENKUlvE_clEvENKUlvE_clEvEUlN3c107complexIdEEE_St5arrayIPcLm2EEEEviT0_T1_:
.text._ZN2at6native29vectorized_elementwise_kernelILi2EZZZNS0_17acosh_kernel_cudaERNS_18TensorIteratorBaseEENKUlvE_clEvENKUlvE_clEvEUlN3c107complexIdEEE_St5arrayIPcLm2EEEEviT0_T1_:
[----:B------:R-:W-:-:S03]  /*0000*/  IMAD.MOV.U32 R1, RZ, RZ, c[0x0][0x28] ;  /* 0x00000a00ff017624 */ /* 0x000fc600078e00ff */
[----:B------:R-:W0:Y:S01]  /*0010*/  S2R R0, SR_CTAID.X ;  /* 0x0000000000007919 */ /* 0x000e220000002500 */
[----:B------:R-:W-:Y:S01]  /*0020*/  ULDC.64 UR4, c[0x0][0x118] ;  /* 0x0000460000047ab9 */ /* 0x000fe20000000a00 */
[----:B------:R-:W-:Y:S01]  /*0030*/  IADD3 R1, R1, -0x20, RZ ;  /* 0xffffffe001017810 */ /* 0x000fe20007ffe0ff */
        /* <DEDUP_REMOVED lines=8> */
[----:B------:R-:W2:Y:S04]  /*00c0*/  LDG.E.128 R28, [R8.64] ;  /* 0x00000004081c7981 */ /* 0x000ea8000c1e1d00 */
[----:B------:R0:W5:Y:S04]  /*00d0*/  LDG.E.128 R32, [R8.64+0x10] ;  /* 0x0000100408207981 */ /* 0x000168000c1e1d00 */
[----:B------:R0:W5:Y:S04]  /*00e0*/  LDG.E.128 R36, [R8.64+0x1000] ;  /* 0x0010000408247981 */ /* 0x000168000c1e1d00 */
[----:B------:R0:W5:Y:S04]  /*00f0*/  LDG.E.128 R40, [R8.64+0x1010] ;  /* 0x0010100408287981 */ /* 0x000168000c1e1d00 */
[----:B------:R0:W5:Y:S04]  /*0100*/  LDG.E.128 R44, [R8.64+0x2000] ;  /* 0x00200004082c7981 */ /* 0x000168000c1e1d00 */
[----:B------:R0:W5:Y:S04]  /*0110*/  LDG.E.128 R48, [R8.64+0x2010] ;  /* 0x0020100408307981 */ /* 0x000168000c1e1d00 */
[----:B------:R0:W5:Y:S04]  /*0120*/  LDG.E.128 R52, [R8.64+0x3000] ;  /* 0x0030000408347981 */ /* 0x000168000c1e1d00 */
[----:B------:R0:W5:Y:S01]  /*0130*/  LDG.E.128 R56, [R8.64+0x3010] ;  /* 0x0030100408387981 */ /* 0x000162000c1e1d00 */
        /* <DEDUP_REMOVED lines=9> */
[----:B0-2---:R-:W0:Y:S01]  /*01d0*/  DSETP.GT.AND P0, PT, R4, 4.50359962737049600000e+15, PT ;  /* 0x433000000400742a */ /* 0x005e220003f04000 */
[----:B------:R-:W-:-:S05]  /*01e0*/  SHF.R.U32.HI R72, RZ, 0x1f, R31 ;  /* 0x0000001fff487819 */ /* 0x000fca000001161f */
[----:B0-----:R-:W0:-:S14]  /*01f0*/  DSETP.GT.OR P0, PT, R2, 4.50359962737049600000e+15, P0 ;  /* 0x433000000200742a */ /* 0x001e1c0000704400 */
[----:B0-----:R-:W-:Y:S05]  /*0200*/  @P0 BRA `(.L_x_12463) ;  /* 0x00004bc000000947 */ /* 0x001fea0003800000 */
[----:B------:R-:W-:-:S04]  /*0210*/  DSETP.NEU.AND P0, PT, R30, RZ, PT ;  /* 0x000000ff1e00722a */ /* 0x000fc80003f0d000 */
[----:B------:R-:W0:-:S14]  /*0220*/  DSETP.EQ.AND P1, PT, R28, 1, PT ;  /* 0x3ff000001c00742a */ /* 0x000e1c0003f22000 */
[----:B0-----:R-:W-:Y:S05]  /*0230*/  @!P0 BRA P1, `(.L_x_12464) ;  /* 0x00004b5000008947 */ /* 0x001fea0000800000 */
[----:B------:R-:W-:Y:S01]  /*0240*/  IMAD.MOV.U32 R0, RZ, RZ, 0xd800000 ;  /* 0x0d800000ff007424 */ /* 0x000fe200078e00ff */
[----:B------:R-:W-:-:S04]  /*0250*/  DSETP.GEU.AND P0, PT, R4, c[0x2][0x0], PT ;  /* 0x008000000400762a */ /* 0x000fc80003f0e000 */
[----:B------:R0:W-:Y:S01]  /*0260*/  STL [R1], R0 ;  /* 0x0000000001007387 */ /* 0x0001e20000100800 */
[----:B------:R-:W1:-:S14]  /*0270*/  DSETP.LT.AND P1, PT, R2, c[0x2][0x0], PT ;  /* 0x008000000200762a */ /* 0x000e5c0003f21000 */
[----:B-1----:R-:W-:Y:S05]  /*0280*/  @!P0 BRA P1, `(.L_x_12465) ;  /* 0x00004aa000008947 */ /* 0x002fea0000800000 */
[----:B0-----:R-:W0:Y:S01]  /*0290*/  DADD R62, R2, 1 ;  /* 0x3ff00000023e7429 */ /* 0x001e220000000000 */
[----:B------:R-:W-:Y:S01]  /*02a0*/  IMAD.MOV.U32 R10, RZ, RZ, RZ ;  /* 0x000000ffff0a7224 */ /* 0x000fe200078e00ff */
[----:B------:R-:W-:Y:S01]  /*02b0*/  BSSY B2, `(.L_x_12466) ;  /* 0x0000251000027945 */ /* 0x000fe20003800000 */
[----:B------:R-:W-:Y:S01]  /*02c0*/  IMAD.MOV.U32 R14, RZ, RZ, RZ ;  /* 0x000000ffff0e7224 */ /* 0x000fe200078e00ff */
[----:B------:R-:W-:Y:S01]  /*02d0*/  DADD R16, -RZ, |R4| ;  /* 0x00000000ff107229 */ /* 0x000fe20000000504 */
[----:B------:R-:W-:-:S03]  /*02e0*/  IMAD.MOV.U32 R26, RZ, RZ, RZ ;  /* 0x000000ffff1a7224 */ /* 0x000fc600078e00ff */
        /* <DEDUP_REMOVED lines=106> */
[----:B0-----:R-:W-:Y:S01]  /*0990*/  MOV R6, 0x9e0 ;  /* 0x000009e000067802 */ /* 0x001fe20000000f00 */
[----:B------:R-:W-:Y:S02]  /*09a0*/  IMAD.MOV.U32 R11, RZ, RZ, R15 ;  /* 0x000000ffff0b7224 */ /* 0x000fe400078e000f */
[----:B-1----:R-:W-:Y:S02]  /*09b0*/  IMAD.MOV.U32 R12, RZ, RZ, R18 ;  /* 0x000000ffff0c7224 */ /* 0x002fe400078e0012 */
[----:B------:R-:W-:Y:S02]  /*09c0*/  IMAD.MOV.U32 R13, RZ, RZ, R19 ;  /* 0x000000ffff0d7224 */ /* 0x000fe400078e0013 */
[----:B-----5:R-:W-:Y:S05]  /*09d0*/  CALL.REL.NOINC `($__internal_27_$__cuda_sm20_dsqrt_rn_f64_mediumpath_v1) ;  /* 0x00071f3000007944 */ /* 0x020fea0003c00000 */
[----:B------:R-:W-:Y:S02]  /*09e0*/  IMAD.MOV.U32 R12, RZ, RZ, R0 ;  /* 0x000000ffff0c7224 */ /* 0x000fe400078e0000 */
[----:B------:R-:W-:Y:S02]  /*09f0*/  IMAD.MOV.U32 R13, RZ, RZ, R7 ;  /* 0x000000ffff0d7224 */ /* 0x000fe400078e0007 */
.L_x_12469:
[----:B------:R-:W-:Y:S05]  /*0a00*/  BSYNC B3 ;  /* 0x0000000000037941 */ /* 0x000fea0003800000 */
.L_x_12468:
        /* <DEDUP_REMOVED lines=61> */
.L_x_12467:
        /* <DEDUP_REMOVED lines=33> */
[----:B-----5:R-:W-:Y:S05]  /*0ff0*/  CALL.REL.NOINC `($__internal_26_$__cuda_sm20_div_rn_f64_full) ;  /* 0x0007130000007944 */ /* 0x020fea0003c00000 */
.L_x_12477:
[----:B------:R-:W-:Y:S05]  /*1000*/  BSYNC B4 ;  /* 0x0000000000047941 */ /* 0x000fea0003800000 */
.L_x_12476:
[----:B------:R-:W-:Y:S02]  /*1010*/  IMAD.MOV.U32 R24, RZ, RZ, R20 ;  /* 0x000000ffff187224 */ /* 0x000fe400078e0014 */
[----:B------:R-:W-:Y:S01]  /*1020*/  IMAD.MOV.U32 R25, RZ, RZ, R21 ;  /* 0x000000ffff197224 */ /* 0x000fe200078e0015 */
[----:B------:R-:W-:Y:S05]  /*1030*/  BRA `(.L_x_12475) ;  /* 0x0000001000007947 */ /* 0x000fea0003800000 */
.L_x_12474:
[----:B------:R0:W1:-:S06]  /*1040*/  DADD R24, -R62, R66 ;  /* 0x000000003e187229 */ /* 0x00004c0000000142 */
.L_x_12475:
[----:B------:R-:W-:Y:S05]  /*1050*/  BSYNC B3 ;  /* 0x0000000000037941 */ /* 0x000fea0003800000 */
.L_x_12473:
        /* <DEDUP_REMOVED lines=28> */
[----:B01---5:R-:W-:Y:S05]  /*1220*/  CALL.REL.NOINC `($__internal_26_$__cuda_sm20_div_rn_f64_full) ;  /* 0x000710d000007944 */ /* 0x023fea0003c00000 */
.L_x_12482:
[----:B------:R-:W-:Y:S05]  /*1230*/  BSYNC B4 ;  /* 0x0000000000047941 */ /* 0x000fea0003800000 */
.L_x_12481:
[----:B------:R-:W-:Y:S02]  /*1240*/  IMAD.MOV.U32 R6, RZ, RZ, R20 ;  /* 0x000000ffff067224 */ /* 0x000fe400078e0014 */
[----:B------:R-:W-:Y:S01]  /*1250*/  IMAD.MOV.U32 R7, RZ, RZ, R21 ;  /* 0x000000ffff077224 */ /* 0x000fe200078e0015 */
[----:B------:R-:W-:Y:S05]  /*1260*/  BRA `(.L_x_12480) ;  /* 0x0000001000007947 */ /* 0x000fea0003800000 */
.L_x_12479:
[----:B------:R2:W3:-:S06]  /*1270*/  DADD R6, R68, -R8 ;  /* 0x0000000044067229 */ /* 0x0004cc0000000808 */
.L_x_12480:
[----:B------:R-:W-:Y:S05]  /*1280*/  BSYNC B3 ;  /* 0x0000000000037941 */ /* 0x000fea0003800000 */
.L_x_12478:
        /* <DEDUP_REMOVED lines=22> */
[----:B-1----:R-:W-:Y:S01]  /*13f0*/  MOV R6, 0x1440 ;  /* 0x0000144000067802 */ /* 0x002fe20000000f00 */
[----:B------:R-:W-:Y:S02]  /*1400*/  IMAD.MOV.U32 R11, RZ, RZ, R15 ;  /* 0x000000ffff0b7224 */ /* 0x000fe400078e000f */
[----:B--2---:R-:W-:Y:S02]  /*1410*/  IMAD.MOV.U32 R12, RZ, RZ, R18 ;  /* 0x000000ffff0c7224 */ /* 0x004fe400078e0012 */
[----:B------:R-:W-:Y:S02]  /*1420*/  IMAD.MOV.U32 R13, RZ, RZ, R19 ;  /* 0x000000ffff0d7224 */ /* 0x000fe400078e0013 */
[----:B0----5:R-:W-:Y:S05]  /*1430*/  CALL.REL.NOINC `($__internal_27_$__cuda_sm20_dsqrt_rn_f64_mediumpath_v1) ;  /* 0x000714d000007944 */ /* 0x021fea0003c00000 */
[----:B------:R-:W-:Y:S02]  /*1440*/  IMAD.MOV.U32 R12, RZ, RZ, R0 ;  /* 0x000000ffff0c7224 */ /* 0x000fe400078e0000 */
[----:B------:R-:W-:Y:S02]  /*1450*/  IMAD.MOV.U32 R13, RZ, RZ, R7 ;  /* 0x000000ffff0d7224 */ /* 0x000fe400078e0007 */
.L_x_12484:
[----:B------:R-:W-:Y:S05]  /*1460*/  BSYNC B3 ;  /* 0x0000000000037941 */ /* 0x000fea0003800000 */
.L_x_12483:
        /* <DEDUP_REMOVED lines=65> */
.L_x_12485:
[----:B-1----:R-:W1:Y:S01]  /*1880*/  DADD R8, R24, 2 ;  /* 0x4000000018087429 */ /* 0x002e620000000000 */
[----:B------:R-:W-:Y:S01]  /*1890*/  IMAD.MOV.U32 R6, RZ, RZ, 0x1 ;  /* 0x00000001ff067424 */ /* 0x000fe200078e00ff */
[----:B------:R-:W-:Y:S01]  /*18a0*/  FSETP.GEU.AND P1, PT, |R25|, 6.5827683646048100446e-37, PT ;  /* 0x036000001900780b */ /* 0x000fe20003f2e200 */
[----:B------:R-:W-:Y:S03]  /*18b0*/  BSSY B3, `(.L_x_12486) ;  /* 0x0000011000037945 */ /* 0x000fe60003800000 */
[----:B-1----:R-:W1:Y:S02]  /*18c0*/  MUFU.RCP64H R7, R9 ;  /* 0x0000000900077308 */ /* 0x002e640000001800 */
        /* <DEDUP_REMOVED lines=15> */
.L_x_12487:
[----:B------:R-:W-:Y:S05]  /*19c0*/  BSYNC B3 ;  /* 0x0000000000037941 */ /* 0x000fea0003800000 */
.L_x_12486:
        /* <DEDUP_REMOVED lines=16> */
.L_x_12472:
        /* <DEDUP_REMOVED lines=21> */
[----:B------:R-:W-:Y:S02]  /*1c20*/  IMAD.MOV.U32 R12, RZ, RZ, R16 ;  /* 0x000000ffff0c7224 */ /* 0x000fe400078e0010 */
[----:B------:R-:W-:Y:S02]  /*1c30*/  IMAD.MOV.U32 R13, RZ, RZ, R17 ;  /* 0x000000ffff0d7224 */ /* 0x000fe400078e0011 */
[----:B-1---5:R-:W-:Y:S05]  /*1c40*/  CALL.REL.NOINC `($__internal_27_$__cuda_sm20_dsqrt_rn_f64_mediumpath_v1) ;  /* 0x00070cc000007944 */ /* 0x022fea0003c00000 */
[----:B------:R-:W-:Y:S02]  /*1c50*/  IMAD.MOV.U32 R24, RZ, RZ, R0 ;  /* 0x000000ffff187224 */ /* 0x000fe400078e0000 */
[----:B------:R-:W-:Y:S02]  /*1c60*/  IMAD.MOV.U32 R25, RZ, RZ, R7 ;  /* 0x000000ffff197224 */ /* 0x000fe400078e0007 */
.L_x_12490:
[----:B------:R-:W-:Y:S05]  /*1c70*/  BSYNC B3 ;  /* 0x0000000000037941 */ /* 0x000fea0003800000 */
.L_x_12489:
        /* <DEDUP_REMOVED lines=25> */
.L_x_12493:
[----:B------:R-:W-:Y:S05]  /*1e10*/  BSYNC B3 ;  /* 0x0000000000037941 */ /* 0x000fea0003800000 */
.L_x_12492:
        /* <DEDUP_REMOVED lines=16> */
.L_x_12491:
        /* <DEDUP_REMOVED lines=55> */
.L_x_12494:
[----:B------:R-:W-:Y:S01]  /*2290*/  IMAD.MOV.U32 R8, RZ, RZ, 0x0 ;  /* 0x00000000ff087424 */ /* 0x000fe200078e00ff */
[----:B------:R-:W-:Y:S01]  /*22a0*/  FSETP.NEU.FTZ.AND P0, PT, R7, RZ, PT ;  /* 0x000000ff0700720b */ /* 0x000fe20003f1d000 */
[----:B------:R-:W-:-:S06]  /*22b0*/  IMAD.MOV.U32 R9, RZ, RZ, 0x7ff00000 ;  /* 0x7ff00000ff097424 */ /* 0x000fcc00078e00ff */
[----:B------:R-:W0:-:S10]  /*22c0*/  DFMA R8, R6, R8, +INF ;  /* 0x7ff000000608742b */ /* 0x000e140000000008 */
[----:B0-----:R-:W-:Y:S02]  /*22d0*/  FSEL R60, R8, RZ, P0 ;  /* 0x000000ff083c7208 */ /* 0x001fe40000000000 */
[----:B------:R-:W-:Y:S01]  /*22e0*/  FSEL R61, R9, -QNAN , P0 ;  /* 0xfff00000093d7808 */ /* 0x000fe20000000000 */
[----:B------:R-:W-:Y:S05]  /*22f0*/  BRA `(.L_x_12470) ;  /* 0x000004c000007947 */ /* 0x000fea0003800000 */
.L_x_12488:
        /* <DEDUP_REMOVED lines=22> */
[----:B-1----:R-:W-:Y:S02]  /*2460*/  IMAD.MOV.U32 R8, RZ, RZ, R16 ;  /* 0x000000ffff087224 */ /* 0x002fe400078e0010 */
[----:B------:R-:W-:-:S02]  /*2470*/  IMAD.MOV.U32 R9, RZ, RZ, R17 ;  /* 0x000000ffff097224 */ /* 0x000fc400078e0011 */
[----:B-----5:R-:W-:Y:S05]  /*2480*/  CALL.REL.NOINC `($__internal_27_$__cuda_sm20_dsqrt_rn_f64_mediumpath_v1) ;  /* 0x0007048000007944 */ /* 0x020fea0003c00000 */
[----:B------:R-:W-:Y:S02]  /*2490*/  IMAD.MOV.U32 R8, RZ, RZ, R0 ;  /* 0x000000ffff087224 */ /* 0x000fe400078e0000 */
[----:B------:R-:W-:-:S02]  /*24a0*/  IMAD.MOV.U32 R9, RZ, RZ, R7 ;  /* 0x000000ffff097224 */ /* 0x000fc400078e0007 */
.L_x_12496:
[----:B------:R-:W-:Y:S05]  /*24b0*/  BSYNC B3 ;  /* 0x0000000000037941 */ /* 0x000fea0003800000 */
.L_x_12495:
        /* <DEDUP_REMOVED lines=19> */
.L_x_12498:
[----:B------:R-:W-:Y:S05]  /*25f0*/  BSYNC B3 ;  /* 0x0000000000037941 */ /* 0x000fea0003800000 */
.L_x_12497:
[----:B------:R-:W-:Y:S02]  /*2600*/  IMAD.MOV.U32 R60, RZ, RZ, R20 ;  /* 0x000000ffff3c7224 */ /* 0x000fe400078e0014 */
[----:B------:R-:W-:Y:S01]  /*2610*/  IMAD.MOV.U32 R61, RZ, RZ, R21 ;  /* 0x000000ffff3d7224 */ /* 0x000fe200078e0015 */
[----:B------:R-:W-:Y:S05]  /*2620*/  BRA `(.L_x_12470) ;  /* 0x0000019000007947 */ /* 0x000fea0003800000 */
.L_x_12471:
        /* <DEDUP_REMOVED lines=20> */
[----:B------:R-:W-:Y:S02]  /*2770*/  IMAD.MOV.U32 R11, RZ, RZ, R5 ;  /* 0x000000ffff0b7224 */ /* 0x000fe400078e0005 */
[----:B-1---5:R-:W-:Y:S05]  /*2780*/  CALL.REL.NOINC `($__internal_27_$__cuda_sm20_dsqrt_rn_f64_mediumpath_v1) ;  /* 0x0007018000007944 */ /* 0x022fea0003c00000 */
[----:B------:R-:W-:Y:S02]  /*2790*/  IMAD.MOV.U32 R60, RZ, RZ, R0 ;  /* 0x000000ffff3c7224 */ /* 0x000fe400078e0000 */
[----:B------:R-:W-:-:S02]  /*27a0*/  IMAD.MOV.U32 R61, RZ, RZ, R7 ;  /* 0x000000ffff3d7224 */ /* 0x000fc400078e0007 */
.L_x_12499:
[----:B------:R-:W-:Y:S05]  /*27b0*/  BSYNC B3 ;  /* 0x0000000000037941 */ /* 0x000fea0003800000 */
.L_x_12470:
[----:B------:R-:W-:Y:S05]  /*27c0*/  BSYNC B2 ;  /* 0x0000000000027941 */ /* 0x000fea0003800000 */
.L_x_12466:
        /* <DEDUP_REMOVED lines=23> */
[----:B-1---5:R-:W-:Y:S05]  /*2940*/  CALL.REL.NOINC `($__internal_26_$__cuda_sm20_div_rn_f64_full) ;  /* 0x0006f9b000007944 */ /* 0x022fea0003c00000 */
[----:B------:R-:W-:Y:S02]  /*2950*/  IMAD.MOV.U32 R24, RZ, RZ, R20 ;  /* 0x000000ffff187224 */ /* 0x000fe400078e0014 */
[----:B------:R-:W-:Y:S02]  /*2960*/  IMAD.MOV.U32 R25, RZ, RZ, R21 ;  /* 0x000000ffff197224 */ /* 0x000fe400078e0015 */
.L_x_12503:
[----:B------:R-:W-:Y:S05]  /*2970*/  BSYNC B3 ;  /* 0x0000000000037941 */ /* 0x000fea0003800000 */
.L_x_12502:
        /* <DEDUP_REMOVED lines=36> */
[----:B-1---5:R-:W-:Y:S05]  /*2bc0*/  CALL.REL.NOINC `($__internal_26_$__cuda_sm20_div_rn_f64_full) ;  /* 0x0006f73000007944 */ /* 0x022fea0003c00000 */
.L_x_12511:
[----:B------:R-:W-:Y:S05]  /*2bd0*/  BSYNC B4 ;  /* 0x0000000000047941 */ /* 0x000fea0003800000 */
.L_x_12510:
[----:B------:R-:W-:Y:S02]  /*2be0*/  IMAD.MOV.U32 R70, RZ, RZ, R20 ;  /* 0x000000ffff467224 */ /* 0x000fe400078e0014 */
[----:B------:R-:W-:Y:S01]  /*2bf0*/  IMAD.MOV.U32 R71, RZ, RZ, R21 ;  /* 0x000000ffff477224 */ /* 0x000fe200078e0015 */
[----:B------:R-:W-:Y:S05]  /*2c00*/  BRA `(.L_x_12509) ;  /* 0x0000001000007947 */ /* 0x000fea0003800000 */
.L_x_12508:
[----:B------:R0:W2:-:S06]  /*2c10*/  DADD R70, -R62, R66 ;  /* 0x000000003e467229 */ /* 0x00008c0000000142 */
.L_x_12509:
[----:B------:R-:W-:Y:S05]  /*2c20*/  BSYNC B3 ;  /* 0x0000000000037941 */ /* 0x000fea0003800000 */
.L_x_12507:
        /* <DEDUP_REMOVED lines=25> */
[----:B012--5:R-:W-:Y:S05]  /*2dc0*/  CALL.REL.NOINC `($__internal_26_$__cuda_sm20_div_rn_f64_full) ;  /* 0x0006f53000007944 */ /* 0x027fea0003c00000 */
.L_x_12516:
[----:B------:R-:W-:Y:S05]  /*2dd0*/  BSYNC B4 ;  /* 0x0000000000047941 */ /* 0x000fea0003800000 */
.L_x_12515:
[----:B------:R-:W-:Y:S02]  /*2de0*/  IMAD.MOV.U32 R4, RZ, RZ, R20 ;  /* 0x000000ffff047224 */ /* 0x000fe400078e0014 */
[----:B------:R-:W-:Y:S01]  /*2df0*/  IMAD.MOV.U32 R5, RZ, RZ, R21 ;  /* 0x000000ffff057224 */ /* 0x000fe200078e0015 */
[----:B------:R-:W-:Y:S05]  /*2e00*/  BRA `(.L_x_12514) ;  /* 0x0000001000007947 */ /* 0x000fea0003800000 */
.L_x_12513:
[----:B------:R3:W4:-:S06]  /*2e10*/  DADD R4, -R64, R68 ;  /* 0x0000000040047229 */ /* 0x00070c0000000144 */
.L_x_12514:
[----:B------:R-:W-:Y:S05]  /*2e20*/  BSYNC B3 ;  /* 0x0000000000037941 */ /* 0x000fea0003800000 */
.L_x_12512:
        /* <DEDUP_REMOVED lines=21> */
[----:B------:R-:W-:Y:S01]  /*2f80*/  IMAD.MOV.U32 R0, RZ, RZ, R8 ;  /* 0x000000ffff007224 */ /* 0x000fe200078e0008 */
[----:B--2---:R-:W-:Y:S01]  /*2f90*/  MOV R6, 0x2fe0 ;  /* 0x00002fe000067802 */ /* 0x004fe20000000f00 */
[----:B------:R-:W-:Y:S02]  /*2fa0*/  IMAD.MOV.U32 R11, RZ, RZ, R15 ;  /* 0x000000ffff0b7224 */ /* 0x000fe400078e000f */
[----:B------:R-:W-:Y:S02]  /*2fb0*/  IMAD.MOV.U32 R8, RZ, RZ, R16 ;  /* 0x000000ffff087224 */ /* 0x000fe400078e0010 */
[----:B------:R-:W-:Y:S02]  /*2fc0*/  IMAD.MOV.U32 R9, RZ, RZ, R17 ;  /* 0x000000ffff097224 */ /* 0x000fe400078e0011 */
[----:B01-345:R-:W-:Y:S05]  /*2fd0*/  CALL.REL.NOINC `($__internal_27_$__cuda_sm20_dsqrt_rn_f64_mediumpath_v1) ;  /* 0x0006f93000007944 */ /* 0x03bfea0003c00000 */
[----:B------:R-:W-:Y:S02]  /*2fe0*/  IMAD.MOV.U32 R4, RZ, RZ, R0 ;  /* 0x000000ffff047224 */ /* 0x000fe400078e0000 */
[----:B------:R-:W-:Y:S02]  /*2ff0*/  IMAD.MOV.U32 R5, RZ, RZ, R7 ;  /* 0x000000ffff057224 */ /* 0x000fe400078e0007 */
.L_x_12518:
[----:B------:R-:W-:Y:S05]  /*3000*/  BSYNC B3 ;  /* 0x0000000000037941 */ /* 0x000fea0003800000 */
.L_x_12517:
[----:B------:R-:W-:Y:S01]  /*3010*/  PLOP3.LUT P0, PT, PT, PT, PT, 0x80, 0x0 ;  /* 0x000000000000781c */ /* 0x000fe20003f0f070 */
[----:B------:R-:W-:Y:S07]  /*3020*/  BRA `(.L_x_12504) ;  /* 0x0000095000007947 */ /* 0x000fee0003800000 */
.L_x_12506:
        /* <DEDUP_REMOVED lines=22> */
[----:B0-----:R-:W-:Y:S01]  /*3190*/  MOV R6, 0x31e0 ;  /* 0x000031e000067802 */ /* 0x001fe20000000f00 */
[----:B------:R-:W-:Y:S02]  /*31a0*/  IMAD.MOV.U32 R11, RZ, RZ, R15 ;  /* 0x000000ffff0b7224 */ /* 0x000fe400078e000f */
[----:B------:R-:W-:Y:S02]  /*31b0*/  IMAD.MOV.U32 R8, RZ, RZ, R16 ;  /* 0x000000ffff087224 */ /* 0x000fe400078e0010 */
[----:B------:R-:W-:Y:S02]  /*31c0*/  IMAD.MOV.U32 R9, RZ, RZ, R17 ;  /* 0x000000ffff097224 */ /* 0x000fe400078e0011 */
[----:B-12--5:R-:W-:Y:S05]  /*31d0*/  CALL.REL.NOINC `($__internal_27_$__cuda_sm20_dsqrt_rn_f64_mediumpath_v1) ;  /* 0x0006f73000007944 */ /* 0x026fea0003c00000 */
[----:B------:R-:W-:Y:S02]  /*31e0*/  IMAD.MOV.U32 R4, RZ, RZ, R0 ;  /* 0x000000ffff047224 */ /* 0x000fe400078e0000 */
[----:B------:R-:W-:Y:S02]  /*31f0*/  IMAD.MOV.U32 R5, RZ, RZ, R7 ;  /* 0x000000ffff057224 */ /* 0x000fe400078e0007 */
.L_x_12521:
[----:B------:R-:W-:Y:S05]  /*3200*/  BSYNC B3 ;  /* 0x0000000000037941 */ /* 0x000fea0003800000 */
.L_x_12520:
[----:B------:R-:W-:Y:S01]  /*3210*/  PLOP3.LUT P0, PT, PT, PT, PT, 0x80, 0x0 ;  /* 0x000000000000781c */ /* 0x000fe20003f0f070 */
[----:B------:R-:W-:Y:S07]  /*3220*/  BRA `(.L_x_12504) ;  /* 0x0000075000007947 */ /* 0x000fee0003800000 */
.L_x_12519:
        /* <DEDUP_REMOVED lines=25> */
[----:B--2---:R-:W-:Y:S02]  /*33c0*/  IMAD.MOV.U32 R8, RZ, RZ, R16 ;  /* 0x000000ffff087224 */ /* 0x004fe400078e0010 */
[----:B------:R-:W-:-:S02]  /*33d0*/  IMAD.MOV.U32 R9, RZ, RZ, R17 ;  /* 0x000000ffff097224 */ /* 0x000fc400078e0011 */
[----:B-1---5:R-:W-:Y:S05]  /*33e0*/  CALL.REL.NOINC `($__internal_27_$__cuda_sm20_dsqrt_rn_f64_mediumpath_v1) ;  /* 0x0006f52000007944 */ /* 0x022fea0003c00000 */
[----:B------:R-:W-:Y:S02]  /*33f0*/  IMAD.MOV.U32 R8, RZ, RZ, R0 ;  /* 0x000000ffff087224 */ /* 0x000fe400078e0000 */
[----:B------:R-:W-:-:S02]  /*3400*/  IMAD.MOV.U32 R9, RZ, RZ, R7 ;  /* 0x000000ffff097224 */ /* 0x000fc400078e0007 */
.L_x_12523:
[----:B------:R-:W-:Y:S05]  /*3410*/  BSYNC B3 ;  /* 0x0000000000037941 */ /* 0x000fea0003800000 */
.L_x_12522:
[----:B0-2---:R-:W0:Y:S01]  /*3420*/  MUFU.RCP64H R7, R9 ;  /* 0x0000000900077308 */ /* 0x005e220000001800 */
        /* <DEDUP_REMOVED lines=18> */
.L_x_12525:
[----:B------:R-:W-:Y:S05]  /*3550*/  BSYNC B3 ;  /* 0x0000000000037941 */ /* 0x000fea0003800000 */
.L_x_12524:
[----:B------:R-:W0:Y:S01]  /*3560*/  DMUL R2, R2, 8.11296384146066816958e+31 ;  /* 0x4690000002027828 */ /* 0x000e220000000000 */
[----:B------:R-:W-:Y:S01]  /*3570*/  PLOP3.LUT P0, PT, PT, PT, PT, 0x80, 0x0 ;  /* 0x000000000000781c */ /* 0x000fe20003f0f070 */
[----:B------:R-:W-:Y:S02]  /*3580*/  IMAD.MOV.U32 R4, RZ, RZ, R20 ;  /* 0x000000ffff047224 */ /* 0x000fe400078e0014 */
[----:B------:R-:W-:Y:S01]  /*3590*/  IMAD.MOV.U32 R5, RZ, RZ, R21 ;  /* 0x000000ffff057224 */ /* 0x000fe200078e0015 */
[----:B------:R-:W-:Y:S05]  /*35a0*/  BRA `(.L_x_12504) ;  /* 0x000003d000007947 */ /* 0x000fea0003800000 */
.L_x_12505:
        /* <DEDUP_REMOVED lines=21> */
[----:B-12--5:R-:W-:Y:S05]  /*3700*/  CALL.REL.NOINC `($__internal_27_$__cuda_sm20_dsqrt_rn_f64_mediumpath_v1) ;  /* 0x0006f20000007944 */ /* 0x026fea0003c00000 */
[----:B------:R-:W-:Y:S02]  /*3710*/  IMAD.MOV.U32 R16, RZ, RZ, R0 ;  /* 0x000000ffff107224 */ /* 0x000fe400078e0000 */
[----:B------:R-:W-:Y:S02]  /*3720*/  IMAD.MOV.U32 R17, RZ, RZ, R7 ;  /* 0x000000ffff117224 */ /* 0x000fe400078e0007 */
.L_x_12527:
[----:B------:R-:W-:Y:S05]  /*3730*/  BSYNC B3 ;  /* 0x0000000000037941 */ /* 0x000fea0003800000 */
.L_x_12526:
        /* <DEDUP_REMOVED lines=21> */
[----:B------:R-:W-:Y:S01]  /*3890*/  IMAD.MOV.U32 R0, RZ, RZ, R8 ;  /* 0x000000ffff007224 */ /* 0x000fe200078e0008 */
[----:B---3--:R-:W-:Y:S01]  /*38a0*/  MOV R6, 0x3900 ;  /* 0x0000390000067802 */ /* 0x008fe20000000f00 */
[----:B------:R-:W-:Y:S02]  /*38b0*/  IMAD.MOV.U32 R11, RZ, RZ, R15 ;  /* 0x000000ffff0b7224 */ /* 0x000fe400078e000f */
[----:B------:R-:W-:Y:S02]  /*38c0*/  IMAD.MOV.U32 R8, RZ, RZ, R18 ;  /* 0x000000ffff087224 */ /* 0x000fe400078e0012 */
[----:B------:R-:W-:Y:S02]  /*38d0*/  IMAD.MOV.U32 R9, RZ, RZ, R19 ;  /* 0x000000ffff097224 */ /* 0x000fe400078e0013 */
[----:B------:R-:W-:Y:S02]  /*38e0*/  IMAD.MOV.U32 R7, RZ, RZ, R5 ;  /* 0x000000ffff077224 */ /* 0x000fe400078e0005 */
[----:B012--5:R-:W-:Y:S05]  /*38f0*/  CALL.REL.NOINC `($__internal_27_$__cuda_sm20_dsqrt_rn_f64_mediumpath_v1) ;  /* 0x0006f01000007944 */ /* 0x027fea0003c00000 */
[----:B------:R-:W-:Y:S02]  /*3900*/  IMAD.MOV.U32 R6, RZ, RZ, R0 ;  /* 0x000000ffff067224 */ /* 0x000fe400078e0000 */
.L_x_12529:
[----:B------:R-:W-:Y:S05]  /*3910*/  BSYNC B3 ;  /* 0x0000000000037941 */ /* 0x000fea0003800000 */
.L_x_12528:
[----:B0-23--:R0:W2:Y:S01]  /*3920*/  DMUL R4, R6, R16 ;  /* 0x0000001006047228 */ /* 0x00d0a20000000000 */
[----:B------:R-:W-:Y:S01]  /*3930*/  PLOP3.LUT P0, PT, PT, PT, PT, 0x80, 0x0 ;  /* 0x000000000000781c */ /* 0x000fe20003f0f070 */
[----:B------:R-:W-:Y:S07]  /*3940*/  BRA `(.L_x_12504) ;  /* 0x0000003000007947 */ /* 0x000fee0003800000 */
.L_x_12501:
[----:B------:R2:W3:Y:S01]  /*3950*/  DMUL R4, R26, 9.00719925474099200000e+15 ;  /* 0x434000001a047828 */ /* 0x0004e20000000000 */
[----:B------:R-:W-:-:S03]  /*3960*/  PLOP3.LUT P0, PT, PT, PT, PT, 0x80, 0x0 ;  /* 0x000000000000781c */ /* 0x000fc60003f0f070 */
[----:B------:R-:W4:-:S06]  /*3970*/  DMUL R2, R2, 9.00719925474099200000e+15 ;  /* 0x4340000002027828 */ /* 0x000f0c0000000000 */
.L_x_12504:
[----:B0-23--:R-:W-:Y:S05]  /*3980*/  BSYNC B2 ;  /* 0x0000000000027941 */ /* 0x00dfea0003800000 */
.L_x_12500:
        /* <DEDUP_REMOVED lines=43> */
.L_x_12535:
[----:B------:R0:W2:-:S06]  /*3c40*/  DMUL R2, RZ, |R24| ;  /* 0x40000018ff027228 */ /* 0x00008c0000000000 */
.L_x_12536:
[----:B------:R-:W-:Y:S05]  /*3c50*/  BSYNC B0 ;  /* 0x0000000000007941 */ /* 0x000fea0003800000 */
.L_x_12534:
[----:B------:R-:W-:Y:S02]  /*3c60*/  ISETP.GT.AND P0, PT, R7, -0x1, PT ;  /* 0xffffffff0700780c */ /* 0x000fe40003f04270 */
[----:B------:R-:W-:-:S11]  /*3c70*/  ISETP.GT.AND P1, PT, R5, -0x1, PT ;  /* 0xffffffff0500780c */ /* 0x000fd60003f24270 */
[----:B--2---:R-:W2:Y:S02]  /*3c80*/  @!P0 DMUL R2, R2, +INF ;  /* 0x7ff0000002028828 */ /* 0x004ea40000000000 */
[----:B------:R-:W-:Y:S05]  /*3c90*/  @P1 BRA `(.L_x_12537) ;  /* 0x0000101000001947 */ /* 0x000fea0003800000 */
[----:B--2---:R-:W2:-:S06]  /*3ca0*/  DADD R2, R2, c[0x2][0x100] ;  /* 0x0080400002027629 */ /* 0x004e8c0000000000 */
[----:B--2---:R-:W2:Y:S01]  /*3cb0*/  DADD R2, -R2, c[0x2][0x108] ;  /* 0x0080420002027629 */ /* 0x004ea20000000100 */
[----:B------:R-:W-:Y:S05]  /*3cc0*/  BRA `(.L_x_12537) ;  /* 0x00000fe000007947 */ /* 0x000fea0003800000 */
.L_x_12533:
        /* <DEDUP_REMOVED lines=23> */
.L_x_12532:
        /* <DEDUP_REMOVED lines=38> */
.L_x_12540:
[----:B------:R0:W2:-:S06]  /*40a0*/  DMUL R2, RZ, |R24| ;  /* 0x40000018ff027228 */ /* 0x00008c0000000000 */
.L_x_12541:
[----:B------:R-:W-:Y:S05]  /*40b0*/  BSYNC B0 ;  /* 0x0000000000007941 */ /* 0x000fea0003800000 */
.L_x_12539:
[----:B------:R-:W-:Y:S02]  /*40c0*/  ISETP.GT.AND P0, PT, R5, -0x1, PT ;  /* 0xffffffff0500780c */ /* 0x000fe40003f04270 */
[----:B------:R-:W-:-:S11]  /*40d0*/  ISETP.GT.AND P1, PT, R25, -0x1, PT ;  /* 0xffffffff1900780c */ /* 0x000fd60003f24270 */
[----:B--2---:R-:W2:Y:S02]  /*40e0*/  @!P0 DMUL R2, R2, +INF ;  /* 0x7ff0000002028828 */ /* 0x004ea40000000000 */
[----:B------:R-:W-:Y:S05]  /*40f0*/  @P1 BRA `(.L_x_12537) ;  /* 0x00000bb000001947 */ /* 0x000fea0003800000 */
[----:B--2---:R-:W2:-:S06]  /*4100*/  DADD R2, R2, c[0x2][0x100] ;  /* 0x0080400002027629 */ /* 0x004e8c0000000000 */
[----:B--2---:R-:W2:Y:S01]  /*4110*/  DADD R2, -R2, c[0x2][0x108] ;  /* 0x0080420002027629 */ /* 0x004ea20000000100 */
[----:B------:R-:W-:Y:S05]  /*4120*/  BRA `(.L_x_12537) ;  /* 0x00000b8000007947 */ /* 0x000fea0003800000 */
.L_x_12538:
        /* <DEDUP_REMOVED lines=23> */
.L_x_12531:
[----:B------:R-:W-:-:S13]  /*42a0*/  ISETP.GT.AND P0, PT, R29, -0x1, PT ;  /* 0xffffffff1d00780c */ /* 0x000fda0003f04270 */
[----:B------:R-:W-:Y:S05]  /*42b0*/  @P0 BRA `(.L_x_12542) ;  /* 0x0000051000000947 */ /* 0x000fea0003800000 */
[----:B----4-:R-:W-:Y:S01]  /*42c0*/  DADD R10, -RZ, |R4| ;  /* 0x00000000ff0a7229 */ /* 0x010fe20000000504 */
[----:B------:R-:W-:Y:S01]  /*42d0*/  IMAD.MOV.U32 R6, RZ, RZ, 0x1 ;  /* 0x00000001ff067424 */ /* 0x000fe200078e00ff */
[----:B------:R-:W-:Y:S02]  /*42e0*/  BSSY B3, `(.L_x_12543) ;  /* 0x000001a000037945 */ /* 0x000fe40003800000 */
[----:B------:R-:W-:-:S04]  /*42f0*/  DADD R12, -RZ, |R2| ;  /* 0x00000000ff0c7229 */ /* 0x000fc80000000502 */
[----:B------:R-:W0:-:S04]  /*4300*/  DSETP.GT.AND P4, PT, |R4|, |R2|, PT ;  /* 0x400000020400722a */ /* 0x000e080003f84200 */
[----:B------:R-:W2:Y:S02]  /*4310*/  DADD R26, -RZ, -R2 ;  /* 0x00000000ff1a7229 */ /* 0x000ea40000000902 */
[----:B0-----:R-:W-:Y:S02]  /*4320*/  FSEL R25, R11, R13, P4 ;  /* 0x0000000d0b197208 */ /* 0x001fe40002000000 */
[----:B------:R-:W-:Y:S02]  /*4330*/  FSEL R24, R10, R12, P4 ;  /* 0x0000000c0a187208 */ /* 0x000fe40002000000 */
[----:B------:R-:W0:Y:S01]  /*4340*/  MUFU.RCP64H R7, R25 ;  /* 0x0000001900077308 */ /* 0x000e220000001800 */
[----:B------:R-:W-:Y:S02]  /*4350*/  FSEL R10, R12, R10, P4 ;  /* 0x0000000a0c0a7208 */ /* 0x000fe40002000000 */
[----:B------:R-:W-:Y:S01]  /*4360*/  FSEL R11, R13, R11, P4 ;  /* 0x0000000b0d0b7208 */ /* 0x000fe20002000000 */
[----:B--2---:R-:W-:-:S03]  /*4370*/  IMAD.MOV.U32 R26, RZ, RZ, R27 ;  /* 0x000000ffff1a7224 */ /* 0x004fc600078e001b */
        /* <DEDUP_REMOVED lines=16> */
.L_x_12544:
[----:B------:R-:W-:Y:S05]  /*4480*/  BSYNC B3 ;  /* 0x0000000000037941 */ /* 0x000fea0003800000 */
.L_x_12543:
        /* <DEDUP_REMOVED lines=43> */
.L_x_12546:
[----:B------:R-:W-:Y:S02]  /*4740*/  FSEL R6, RZ, 3.37028055040000000000e+12, P1 ;  /* 0x54442d18ff067808 */ /* 0x000fe40000800000 */
[----:B------:R-:W-:Y:S02]  /*4750*/  FSEL R7, RZ, 2.1426990032196044922, P1 ;  /* 0x400921fbff077808 */ /* 0x000fe40000800000 */
.L_x_12547:
[----:B------:R-:W-:Y:S05]  /*4760*/  BSYNC B0 ;  /* 0x0000000000007941 */ /* 0x000fea0003800000 */
.L_x_12545:
[----:B------:R0:W2:Y:S02]  /*4770*/  DADD R2, |R4|, |R2| ;  /* 0x0000000004027229 */ /* 0x0000a40000000602 */
[----:B0-----:R-:W-:-:S04]  /*4780*/  LOP3.LUT R5, R7, 0x80000000, R5, 0xb8, !PT ;  /* 0x8000000007057812 */ /* 0x001fc800078eb805 */
[----:B--2---:R-:W0:-:S06]  /*4790*/  DSETP.GTU.AND P0, PT, |R2|, +INF , PT ;  /* 0x7ff000000200742a */ /* 0x004e0c0003f0c200 */
[----:B0-----:R-:W-:Y:S02]  /*47a0*/  FSEL R2, R2, R6, P0 ;  /* 0x0000000602027208 */ /* 0x001fe40000000000 */
[----:B------:R-:W-:Y:S01]  /*47b0*/  FSEL R3, R3, R5, P0 ;  /* 0x0000000503037208 */ /* 0x000fe20000000000 */
[----:B------:R-:W-:Y:S05]  /*47c0*/  BRA `(.L_x_12537) ;  /* 0x000004e000007947 */ /* 0x000fea0003800000 */
.L_x_12542:
        /* <DEDUP_REMOVED lines=26> */
.L_x_12549:
[----:B------:R-:W-:Y:S05]  /*4970*/  BSYNC B3 ;  /* 0x0000000000037941 */ /* 0x000fea0003800000 */
.L_x_12548:
        /* <DEDUP_REMOVED lines=43> */
.L_x_12551:
[----:B------:R-:W-:Y:S02]  /*4c30*/  FSEL R6, RZ, 3.37028055040000000000e+12, P1 ;  /* 0x54442d18ff067808 */ /* 0x000fe40000800000 */
[----:B------:R-:W-:Y:S02]  /*4c40*/  FSEL R7, RZ, 2.1426990032196044922, P1 ;  /* 0x400921fbff077808 */ /* 0x000fe40000800000 */
.L_x_12552:
[----:B------:R-:W-:Y:S05]  /*4c50*/  BSYNC B0 ;  /* 0x0000000000007941 */ /* 0x000fea0003800000 */
.L_x_12550:
[----:B------:R0:W2:Y:S02]  /*4c60*/  DADD R2, |R4|, |R2| ;  /* 0x0000000004027229 */ /* 0x0000a40000000602 */
[----:B0-----:R-:W-:-:S04]  /*4c70*/  LOP3.LUT R5, R7, 0x80000000, R5, 0xb8, !PT ;  /* 0x8000000007057812 */ /* 0x001fc800078eb805 */
[----:B--2---:R-:W0:-:S06]  /*4c80*/  DSETP.GTU.AND P0, PT, |R2|, +INF , PT ;  /* 0x7ff000000200742a */ /* 0x004e0c0003f0c200 */
[----:B0-----:R-:W-:Y:S02]  /*4c90*/  FSEL R2, R2, R6, P0 ;  /* 0x0000000602027208 */ /* 0x001fe40000000000 */
[----:B------:R-:W-:Y:S02]  /*4ca0*/  FSEL R3, R3, R5, P0 ;  /* 0x0000000503037208 */ /* 0x000fe40000000000 */
.L_x_12537:
[----:B0-2---:R-:W-:Y:S05]  /*4cb0*/  BSYNC B2 ;  /* 0x0000000000027941 */ /* 0x005fea0003800000 */
.L_x_12530:
[----:B-1----:R-:W0:Y:S01]  /*4cc0*/  DADD R4, -RZ, -R60 ;  /* 0x00000000ff047229 */ /* 0x002e22000000093c */
[----:B------:R-:W-:-:S09]  /*4cd0*/  ISETP.NE.AND P0, PT, R72, RZ, PT ;  /* 0x000000ff4800720c */ /* 0x000fd20003f05270 */
[----:B0-----:R-:W-:Y:S02]  /*4ce0*/  FSEL R0, R4, R60, !P0 ;  /* 0x0000003c04007208 */ /* 0x001fe40004000000 */
[----:B------:R-:W-:-:S03]  /*4cf0*/  FSEL R5, R5, R61, !P0 ;  /* 0x0000003d05057208 */ /* 0x000fc60004000000 */
[----:B------:R-:W-:-:S05]  /*4d00*/  IMAD.MOV.U32 R4, RZ, RZ, R0 ;  /* 0x000000ffff047224 */ /* 0x000fca00078e0000 */
[----:B------:R0:W-:Y:S01]  /*4d10*/  STL.64 [R1+0x10], R4 ;  /* 0x0000100401007387 */ /* 0x0001e20000100a00 */
[----:B------:R-:W-:Y:S05]  /*4d20*/  BRA `(.L_x_12553) ;  /* 0x0000251000007947 */ /* 0x000fea0003800000 */
.L_x_12465:
[----:B0-----:R-:W2:Y:S01]  /*4d30*/  LDL.64 R2, [R1+0x8] ;  /* 0x0000080001027983 */ /* 0x001ea20000100a00 */
[----:B------:R-:W0:-:S07]  /*4d40*/  DADD R4, -RZ, -R30 ;  /* 0x00000000ff047229 */ /* 0x000e0e000000091e */
[----:B0-----:R0:W-:Y:S01]  /*4d50*/  STL.64 [R1+0x10], R4 ;  /* 0x0000100401007387 */ /* 0x0011e20000100a00 */
[----:B--2---:R-:W1:-:S06]  /*4d60*/  DADD R2, -R28, R2 ;  /* 0x000000001c027229 */ /* 0x004e4c0000000102 */
[----:B-1----:R-:W1:Y:S01]  /*4d70*/  DADD R2, R2, c[0x2][0x178] ;  /* 0x00805e0002027629 */ /* 0x002e620000000000 */
[----:B------:R-:W-:Y:S05]  /*4d80*/  BRA `(.L_x_12553) ;  /* 0x000024b000007947 */ /* 0x000fea0003800000 */
.L_x_12464:
[----:B------:R-:W0:Y:S01]  /*4d90*/  DADD R4, -RZ, -R30 ;  /* 0x00000000ff047229 */ /* 0x000e22000000091e */
[----:B------:R-:W-:-:S06]  /*4da0*/  CS2R R2, SRZ ;  /* 0x0000000000027805 */ /* 0x000fcc000001ff00 */
[----:B0-----:R0:W-:Y:S01]  /*4db0*/  STL.64 [R1+0x10], R4 ;  /* 0x0000100401007387 */ /* 0x0011e20000100a00 */
[----:B------:R-:W-:Y:S05]  /*4dc0*/  BRA `(.L_x_12553) ;  /* 0x0000247000007947 */ /* 0x000fea0003800000 */
.L_x_12463:
[----:B------:R-:W0:Y:S01]  /*4dd0*/  DSETP.GEU.AND P4, PT, R2, R4, PT ;  /* 0x000000040200722a */ /* 0x000e220003f8e000 */
[----:B------:R-:W-:Y:S05]  /*4de0*/  BSSY B2, `(.L_x_12554) ;  /* 0x0000225000027945 */ /* 0x000fea0003800000 */
[----:B0-----:R-:W-:Y:S02]  /*4df0*/  FSEL R24, R4, R2, !P4 ;  /* 0x0000000204187208 */ /* 0x001fe40006000000 */
[----:B------:R-:W-:Y:S02]  /*4e00*/  FSEL R25, R5, R3, !P4 ;  /* 0x0000000305197208 */ /* 0x000fe40006000000 */
[----:B------:R-:W-:-:S02]  /*4e10*/  FSEL R26, R2, R4, !P4 ;  /* 0x00000004021a7208 */ /* 0x000fc40006000000 */
        /* <DEDUP_REMOVED lines=81> */
.L_x_12558:
[----:B------:R-:W-:Y:S05]  /*5330*/  BSYNC B0 ;  /* 0x0000000000007941 */ /* 0x000fea0003800000 */
.L_x_12557:
[----:B------:R-:W-:Y:S01]  /*5340*/  BSSY B3, `(.L_x_12559) ;  /* 0x0000008000037945 */ /* 0x000fe20003800000 */
[----:B------:R-:W-:Y:S05]  /*5350*/  @P3 BRA P5, `(.L_x_12560) ;  /* 0x0000006000003947 */ /* 0x000fea0002800000 */
[----:B------:R-:W-:Y:S01]  /*5360*/  IMAD.MOV.U32 R10, RZ, RZ, R26 ;  /* 0x000000ffff0a7224 */ /* 0x000fe200078e001a */
[----:B------:R-:W-:Y:S01]  /*5370*/  MOV R0, 0x53c0 ;  /* 0x000053c000007802 */ /* 0x000fe20000000f00 */
[----:B------:R-:W-:Y:S02]  /*5380*/  IMAD.MOV.U32 R11, RZ, RZ, R27 ;  /* 0x000000ffff0b7224 */ /* 0x000fe400078e001b */
[----:B0-----:R-:W-:Y:S02]  /*5390*/  IMAD.MOV.U32 R8, RZ, RZ, R24 ;  /* 0x000000ffff087224 */ /* 0x001fe400078e0018 */
[----:B------:R-:W-:Y:S02]  /*53a0*/  IMAD.MOV.U32 R9, RZ, RZ, R25 ;  /* 0x000000ffff097224 */ /* 0x000fe400078e0019 */
[----:B-1---5:R-:W-:Y:S05]  /*53b0*/  CALL.REL.NOINC `($__internal_26_$__cuda_sm20_div_rn_f64_full) ;  /* 0x0006cf4000007944 */ /* 0x022fea0003c00000 */
.L_x_12560:
[----:B------:R-:W-:Y:S05]  /*53c0*/  BSYNC B3 ;  /* 0x0000000000037941 */ /* 0x000fea0003800000 */
.L_x_12559:
        /* <DEDUP_REMOVED lines=43> */
.L_x_12562:
[----:B------:R-:W-:-:S04]  /*5680*/  ISETP.GE.AND P0, PT, R29, RZ, PT ;  /* 0x000000ff1d00720c */ /* 0x000fc80003f06270 */
[----:B------:R-:W-:Y:S02]  /*5690*/  FSEL R6, RZ, 3.37028055040000000000e+12, P0 ;  /* 0x54442d18ff067808 */ /* 0x000fe40000000000 */
[----:B------:R-:W-:Y:S02]  /*56a0*/  FSEL R7, RZ, 2.1426990032196044922, P0 ;  /* 0x400921fbff077808 */ /* 0x000fe40000000000 */
.L_x_12563:
[----:B------:R-:W-:Y:S05]  /*56b0*/  BSYNC B0 ;  /* 0x0000000000007941 */ /* 0x000fea0003800000 */
.L_x_12561:
[----:B------:R2:W3:Y:S02]  /*56c0*/  DADD R2, R2, R4 ;  /* 0x0000000002027229 */ /* 0x0004e40000000004 */
[----:B--2---:R-:W-:Y:S02]  /*56d0*/  LOP3.LUT R5, R7, 0x80000000, R31, 0xb8, !PT ;  /* 0x8000000007057812 */ /* 0x004fe400078eb81f */
[----:B-1----:R-:W-:-:S04]  /*56e0*/  DMUL R60, R60, 0.5 ;  /* 0x3fe000003c3c7828 */ /* 0x002fc80000000000 */
[----:B---3--:R-:W1:-:S06]  /*56f0*/  DSETP.GTU.AND P0, PT, |R2|, +INF , PT ;  /* 0x7ff000000200742a */ /* 0x008e4c0003f0c200 */
[----:B-1----:R-:W-:Y:S02]  /*5700*/  FSEL R2, R2, R6, P0 ;  /* 0x0000000602027208 */ /* 0x002fe40000000000 */
[----:B------:R-:W-:Y:S01]  /*5710*/  FSEL R3, R3, R5, P0 ;  /* 0x0000000503037208 */ /* 0x000fe20000000000 */
[----:B------:R-:W-:Y:S05]  /*5720*/  BRA `(.L_x_12564) ;  /* 0x0000190000007947 */ /* 0x000fea0003800000 */
.L_x_12556:
        /* <DEDUP_REMOVED lines=111> */
.L_x_12566:
[----:B------:R-:W-:Y:S05]  /*5e20*/  BSYNC B0 ;  /* 0x0000000000007941 */ /* 0x000fea0003800000 */
.L_x_12565:
        /* <DEDUP_REMOVED lines=8> */
.L_x_12568:
[----:B------:R-:W-:Y:S05]  /*5eb0*/  BSYNC B3 ;  /* 0x0000000000037941 */ /* 0x000fea0003800000 */
.L_x_12567:
        /* <DEDUP_REMOVED lines=43> */
.L_x_12570:
[----:B------:R-:W-:-:S04]  /*6170*/  ISETP.GE.AND P0, PT, R29, RZ, PT ;  /* 0x000000ff1d00720c */ /* 0x000fc80003f06270 */
[----:B------:R-:W-:Y:S02]  /*6180*/  FSEL R6, RZ, 3.37028055040000000000e+12, P0 ;  /* 0x54442d18ff067808 */ /* 0x000fe40000000000 */
[----:B------:R-:W-:Y:S02]  /*6190*/  FSEL R7, RZ, 2.1426990032196044922, P0 ;  /* 0x400921fbff077808 */ /* 0x000fe40000000000 */
.L_x_12571:
[----:B------:R-:W-:Y:S05]  /*61a0*/  BSYNC B0 ;  /* 0x0000000000007941 */ /* 0x000fea0003800000 */
.L_x_12569:
[----:B------:R2:W3:Y:S02]  /*61b0*/  DADD R2, R2, R4 ;  /* 0x0000000002027229 */ /* 0x0004e40000000004 */
[----:B--2---:R-:W-:-:S04]  /*61c0*/  LOP3.LUT R5, R7, 0x80000000, R31, 0xb8, !PT ;  /* 0x8000000007057812 */ /* 0x004fc800078eb81f */
[----:B---3--:R-:W2:-:S06]  /*61d0*/  DSETP.GTU.AND P0, PT, |R2|, +INF , PT ;  /* 0x7ff000000200742a */ /* 0x008e8c0003f0c200 */
[----:B--2---:R-:W-:Y:S02]  /*61e0*/  FSEL R2, R2, R6, P0 ;  /* 0x0000000602027208 */ /* 0x004fe40000000000 */
[----:B------:R-:W-:Y:S01]  /*61f0*/  FSEL R3, R3, R5, P0 ;  /* 0x0000000503037208 */ /* 0x000fe20000000000 */
[----:B------:R-:W-:Y:S05]  /*6200*/  BRA `(.L_x_12564) ;  /* 0x00000e2000007947 */ /* 0x000fea0003800000 */
.L_x_12555:
        /* <DEDUP_REMOVED lines=22> */
[----:B-----5:R-:W-:Y:S05]  /*6370*/  CALL.REL.NOINC `($__internal_26_$__cuda_sm20_div_rn_f64_full) ;  /* 0x0006bf8000007944 */ /* 0x020fea0003c00000 */
.L_x_12573:
[----:B------:R-:W-:Y:S05]  /*6380*/  BSYNC B3 ;  /* 0x0000000000037941 */ /* 0x000fea0003800000 */
.L_x_12572:
        /* <DEDUP_REMOVED lines=24> */
[----:B------:R-:W-:Y:S02]  /*6510*/  IMAD.MOV.U32 R6, RZ, RZ, R20 ;  /* 0x000000ffff067224 */ /* 0x000fe400078e0014 */
[----:B------:R-:W-:Y:S02]  /*6520*/  IMAD.MOV.U32 R7, RZ, RZ, R21 ;  /* 0x000000ffff077224 */ /* 0x000fe400078e0015 */
.L_x_12575:
[----:B------:R-:W-:Y:S05]  /*6530*/  BSYNC B3 ;  /* 0x0000000000037941 */ /* 0x000fea0003800000 */
.L_x_12574:
        /* <DEDUP_REMOVED lines=112> */
.L_x_12577:
[----:B------:R-:W-:Y:S05]  /*6c40*/  BSYNC B0 ;  /* 0x0000000000007941 */ /* 0x000fea0003800000 */
.L_x_12576:
        /* <DEDUP_REMOVED lines=8> */
.L_x_12579:
[----:B------:R-:W-:Y:S05]  /*6cd0*/  BSYNC B3 ;  /* 0x0000000000037941 */ /* 0x000fea0003800000 */
.L_x_12578:
        /* <DEDUP_REMOVED lines=43> */
.L_x_12581:
[----:B------:R-:W-:-:S04]  /*6f90*/  ISETP.GE.AND P0, PT, R29, RZ, PT ;  /* 0x000000ff1d00720c */ /* 0x000fc80003f06270 */
[----:B------:R-:W-:Y:S02]  /*6fa0*/  FSEL R6, RZ, 3.37028055040000000000e+12, P0 ;  /* 0x54442d18ff067808 */ /* 0x000fe40000000000 */
[----:B------:R-:W-:Y:S02]  /*6fb0*/  FSEL R7, RZ, 2.1426990032196044922, P0 ;  /* 0x400921fbff077808 */ /* 0x000fe40000000000 */
.L_x_12582:
[----:B------:R-:W-:Y:S05]  /*6fc0*/  BSYNC B0 ;  /* 0x0000000000007941 */ /* 0x000fea0003800000 */
.L_x_12580:
[----:B------:R2:W3:Y:S02]  /*6fd0*/  DADD R2, R2, R4 ;  /* 0x0000000002027229 */ /* 0x0004e40000000004 */
[----:B--2---:R-:W-:Y:S02]  /*6fe0*/  LOP3.LUT R5, R7, 0x80000000, R31, 0xb8, !PT ;  /* 0x8000000007057812 */ /* 0x004fe400078eb81f */
[----:B-1----:R-:W-:-:S04]  /*6ff0*/  DADD R60, R60, 1 ;  /* 0x3ff000003c3c7429 */ /* 0x002fc80000000000 */
[----:B---3--:R-:W1:-:S06]  /*7000*/  DSETP.GTU.AND P0, PT, |R2|, +INF , PT ;  /* 0x7ff000000200742a */ /* 0x008e4c0003f0c200 */
[----:B-1----:R-:W-:Y:S02]  /*7010*/  FSEL R2, R2, R6, P0 ;  /* 0x0000000602027208 */ /* 0x002fe40000000000 */
[----:B------:R-:W-:Y:S02]  /*7020*/  FSEL R3, R3, R5, P0 ;  /* 0x0000000503037208 */ /* 0x000fe40000000000 */
.L_x_12564:
[----:B------:R-:W-:Y:S05]  /*7030*/  BSYNC B2 ;  /* 0x0000000000027941 */ /* 0x000fea0003800000 */
.L_x_12554:
[----:B-1----:R-:W1:Y:S01]  /*7040*/  DADD R60, R60, c[0x2][0x50] ;  /* 0x008014003c3c7629 */ /* 0x002e620000000000 */
[----:B------:R-:W-:-:S03]  /*7050*/  ISETP.NE.AND P0, PT, R72, RZ, PT ;  /* 0x000000ff4800720c */ /* 0x000fc60003f05270 */
[----:B------:R-:W-:-:S04]  /*7060*/  DADD R2, -RZ, |R2| ;  /* 0x00000000ff027229 */ /* 0x000fc80000000502 */
[----:B-1----:R-:W1:-:S10]  /*7070*/  DADD R4, -RZ, -R60 ;  /* 0x00000000ff047229 */ /* 0x002e54000000093c */
[----:B-1----:R-:W-:Y:S02]  /*7080*/  FSEL R0, R4, R60, !P0 ;  /* 0x0000003c04007208 */ /* 0x002fe40004000000 */
[----:B------:R-:W-:-:S03]  /*7090*/  FSEL R5, R5, R61, !P0 ;  /* 0x0000003d05057208 */ /* 0x000fc60004000000 */
[----:B------:R-:W-:-:S05]  /*70a0*/  IMAD.MOV.U32 R4, RZ, RZ, R0 ;  /* 0x000000ffff047224 */ /* 0x000fca00078e0000 */
[----:B------:R1:W-:Y:S01]  /*70b0*/  STL.64 [R1+0x10], R4 ;  /* 0x0000100401007387 */ /* 0x0003e20000100a00 */
[----:B------:R-:W-:Y:S05]  /*70c0*/  BRA `(.L_x_12553) ;  /* 0x0000017000007947 */ /* 0x000fea0003800000 */
.L_x_12462:
[----:B0-2---:R-:W0:-:S14]  /*70d0*/  DSETP.NEU.AND P0, PT, R2, +INF , PT ;  /* 0x7ff000000200742a */ /* 0x005e1c0003f0d000 */
[----:B0-----:R-:W-:Y:S01]  /*70e0*/  @!P0 IMAD.MOV.U32 R6, RZ, RZ, 0x0 ;  /* 0x00000000ff068424 */ /* 0x001fe200078e00ff */
[----:B------:R0:W1:Y:S01]  /*70f0*/  @!P0 DADD R2, R30, R30 ;  /* 0x000000001e028229 */ /* 0x000062000000001e */
[----:B------:R-:W-:-:S05]  /*7100*/  @!P0 IMAD.MOV.U32 R7, RZ, RZ, -0x100000 ;  /* 0xfff00000ff078424 */ /* 0x000fca00078e00ff */
[----:B------:R0:W-:Y:S01]  /*7110*/  @!P0 STL.64 [R1+0x10], R6 ;  /* 0x0000100601008387 */ /* 0x0001e20000100a00 */
[----:B------:R-:W-:Y:S05]  /*7120*/  @!P0 BRA `(.L_x_12553) ;  /* 0x0000011000008947 */ /* 0x000fea0003800000 */
[----:B-1----:R-:W1:-:S14]  /*7130*/  DSETP.NEU.AND P0, PT, R4, +INF , PT ;  /* 0x7ff000000400742a */ /* 0x002e5c0003f0d000 */
[----:B-1----:R-:W1:-:S04]  /*7140*/  @!P0 DADD R4, -RZ, -R30 ;  /* 0x00000000ff048229 */ /* 0x002e48000000091e */
[----:B------:R2:W3:-:S03]  /*7150*/  @!P0 DADD R2, R28, R28 ;  /* 0x000000001c028229 */ /* 0x0004c6000000001c */
[----:B-1----:R2:W-:Y:S01]  /*7160*/  @!P0 STL.64 [R1+0x10], R4 ;  /* 0x0000100401008387 */ /* 0x0025e20000100a00 */
[----:B------:R-:W-:Y:S05]  /*7170*/  @!P0 BRA `(.L_x_12553) ;  /* 0x000000c000008947 */ /* 0x000fea0003800000 */
[----:B---3--:R-:W1:-:S14]  /*7180*/  DSETP.NEU.AND P0, PT, R28, RZ, PT ;  /* 0x000000ff1c00722a */ /* 0x008e5c0003f0d000 */
[----:B-1----:R-:W-:-:S04]  /*7190*/  @P0 DADD R2, RZ, R28 ;  /* 0x00000000ff020229 */ /* 0x002fc8000000001c */
[----:B--2---:R-:W1:-:S06]  /*71a0*/  @P0 DADD R4, RZ, R30 ;  /* 0x00000000ff040229 */ /* 0x004e4c000000001e */
[----:B-1----:R-:W1:-:S10]  /*71b0*/  @P0 DADD R2, R2, R4 ;  /* 0x0000000002020229 */ /* 0x002e540000000004 */
[----:B-1----:R-:W-:Y:S02]  /*71c0*/  @P0 IMAD.MOV.U32 R4, RZ, RZ, R2 ;  /* 0x000000ffff040224 */ /* 0x002fe400078e0002 */
[----:B------:R-:W-:-:S05]  /*71d0*/  @P0 IMAD.MOV.U32 R5, RZ, RZ, R3 ;  /* 0x000000ffff050224 */ /* 0x000fca00078e0003 */
[----:B------:R1:W-:Y:S01]  /*71e0*/  @P0 STL.64 [R1+0x10], R4 ;  /* 0x0000100401000387 */ /* 0x0003e20000100a00 */
[----:B------:R-:W-:Y:S05]  /*71f0*/  @P0 BRA `(.L_x_12553) ;  /* 0x0000004000000947 */ /* 0x000fea0003800000 */
[----:B------:R-:W2:Y:S01]  /*7200*/  LDL.64 R2, [R1+0x8] ;  /* 0x0000080001027983 */ /* 0x000ea20000100a00 */
[----:B-1----:R-:W1:-:S07]  /*7210*/  DADD R4, R30, R30 ;  /* 0x000000001e047229 */ /* 0x002e4e000000001e */
[----:B-1----:R1:W-:Y:S01]  /*7220*/  STL.64 [R1+0x10], R4 ;  /* 0x0000100401007387 */ /* 0x0023e20000100a00 */
[----:B--2---:R-:W2:-:S06]  /*7230*/  DADD R2, R2, c[0x2][0x178] ;  /* 0x00805e0002027629 */ /* 0x004e8c0000000000 */
.L_x_12553:
[----:B01-3--:R-:W-:Y:S05]  /*7240*/  BSYNC B1 ;  /* 0x0000000000017941 */ /* 0x00bfea0003800000 */
.L_x_12461:
[----:B--2---:R0:W5:Y:S01]  /*7250*/  LDL.64 R4, [R1+0x10] ;  /* 0x0000100001047983 */ /* 0x0041620000100a00 */
[----:B------:R-:W1:Y:S01]  /*7260*/  DSETP.GTU.AND P0, PT, |R2|, +INF , PT ;  /* 0x7ff000000200742a */ /* 0x000e620003f0c200 */
[----:B------:R-:W-:-:S13]  /*7270*/  BSSY B0, `(.L_x_12583) ;  /* 0x000000f000007945 */ /* 0x000fda0003800000 */
[----:B-1----:R-:W-:Y:S05]  /*7280*/  @P0 BRA `(.L_x_12584) ;  /* 0x0000009000000947 */ /* 0x002fea0003800000 */
[----:B0----5:R0:W-:Y:S01]  /*7290*/  STL.64 [R1+0x18], R4 ;  /* 0x0000180401007387 */ /* 0x0211e20000100a00 */
[----:B------:R-:W1:-:S14]  /*72a0*/  DSETP.GTU.AND P0, PT, |R4|, +INF , PT ;  /* 0x7ff000000400742a */ /* 0x000e5c0003f0c200 */
[----:B-1----:R-:W-:Y:S05]  /*72b0*/  @P0 BRA `(.L_x_12585) ;  /* 0x000000a000000947 */ /* 0x002fea0003800000 */
[----:B0-----:R-:W-:Y:S01]  /*72c0*/  LOP3.LUT R31, R3, 0x80000000, R31, 0xb8, !PT ;  /* 0x80000000031f7812 */ /* 0x001fe200078eb81f */
[----:B------:R-:W0:-:S04]  /*72d0*/  DADD R4, -RZ, |R4| ;  /* 0x00000000ff047229 */ /* 0x000e080000000504 */
[----:B------:R-:W-:-:S03]  /*72e0*/  IMAD.MOV.U32 R3, RZ, RZ, R31 ;  /* 0x000000ffff037224 */ /* 0x000fc600078e001f */
[----:B0-----:R0:W-:Y:S04]  /*72f0*/  STL.64 [R1+0x10], R4 ;  /* 0x0000100401007387 */ /* 0x0011e80000100a00 */
[----:B------:R0:W-:Y:S01]  /*7300*/  STL.64 [R1+0x18], R2 ;  /* 0x0000180201007387 */ /* 0x0001e20000100a00 */
[----:B------:R-:W-:Y:S05]  /*7310*/  BRA `(.L_x_12585) ;  /* 0x0000004000007947 */ /* 0x000fea0003800000 */
.L_x_12584:
[----:B0----5:R-:W0:Y:S01]  /*7320*/  DSETP.GTU.AND P0, PT, |R4|, +INF , PT ;  /* 0x7ff000000400742a */ /* 0x021e220003f0c200 */
[----:B------:R1:W-:-:S13]  /*7330*/  STL.64 [R1+0x18], R2 ;  /* 0x0000180201007387 */ /* 0x0003da0000100a00 */
[----:B0-----:R-:W0:-:S07]  /*7340*/  @!P0 DADD R4, -RZ, |R4| ;  /* 0x00000000ff048229 */ /* 0x001e0e0000000504 */
[----:B0-----:R1:W-:Y:S04]  /*7350*/  @!P0 STL.64 [R1+0x10], R4 ;  /* 0x0000100401008387 */ /* 0x0013e80000100a00 */
.L_x_12585:
[----:B0-----:R-:W-:Y:S05]  /*7360*/  BSYNC B0 ;  /* 0x0000000000007941 */ /* 0x001fea0003800000 */
.L_x_12583:
[----:B------:R-:W-:Y:S01]  /*7370*/  IMAD.MOV.U32 R6, RZ, RZ, 0x33145c07 ;  /* 0x33145c07ff067424 */ /* 0x000fe200078e00ff */
[----:B------:R-:W0:Y:S01]  /*7380*/  DSETP.GTU.AND P0, PT, |R34|, +INF , PT ;  /* 0x7ff000002200742a */ /* 0x000e220003f0c200 */
[----:B------:R-:W-:Y:S01]  /*7390*/  IMAD.MOV.U32 R7, RZ, RZ, 0x3c91a626 ;  /* 0x3c91a626ff077424 */ /* 0x000fe200078e00ff */
[----:B------:R-:W-:Y:S02]  /*73a0*/  BSSY B1, `(.L_x_12586) ;  /* 0x0000703000017945 */ /* 0x000fe40003800000 */
[----:B-1----:R-:W-:Y:S02]  /*73b0*/  DADD R2, -RZ, |R32| ;  /* 0x00000000ff027229 */ /* 0x002fe40000000520 */
        /* <DEDUP_REMOVED lines=132> */
[----:B------:R-:W-:Y:S05]  /*7c00*/  CALL.REL.NOINC `($__internal_27_$__cuda_sm20_dsqrt_rn_f64_mediumpath_v1) ;  /* 0x0006ad0000007944 */ /* 0x000fea0003c00000 */
[----:B------:R-:W-:Y:S02]  /*7c10*/  IMAD.MOV.U32 R12, RZ, RZ, R0 ;  /* 0x000000ffff0c7224 */ /* 0x000fe400078e0000 */
[----:B------:R-:W-:Y:S02]  /*7c20*/  IMAD.MOV.U32 R13, RZ, RZ, R7 ;  /* 0x000000ffff0d7224 */ /* 0x000fe400078e0007 */
.L_x_12594:
[----:B------:R-:W-:Y:S05]  /*7c30*/  BSYNC B3 ;  /* 0x0000000000037941 */ /* 0x000fea0003800000 */
.L_x_12593:
        /* <DEDUP_REMOVED lines=61> */
.L_x_12592:
        /* <DEDUP_REMOVED lines=33> */
[----:B------:R-:W-:Y:S05]  /*8220*/  CALL.REL.NOINC `($__internal_26_$__cuda_sm20_div_rn_f64_full) ;  /* 0x0006a0d000007944 */ /* 0x000fea0003c00000 */
.L_x_12602:
[----:B------:R-:W-:Y:S05]  /*8230*/  BSYNC B4 ;  /* 0x0000000000047941 */ /* 0x000fea0003800000 */
.L_x_12601:
[----:B------:R-:W-:Y:S02]  /*8240*/  IMAD.MOV.U32 R24, RZ, RZ, R20 ;  /* 0x000000ffff187224 */ /* 0x000fe400078e0014 */
[----:B------:R-:W-:Y:S01]  /*8250*/  IMAD.MOV.U32 R25, RZ, RZ, R21 ;  /* 0x000000ffff197224 */ /* 0x000fe200078e0015 */
[----:B------:R-:W-:Y:S05]  /*8260*/  BRA `(.L_x_12600) ;  /* 0x0000001000007947 */ /* 0x000fea0003800000 */
.L_x_12599:
[----:B------:R0:W1:-:S06]  /*8270*/  DADD R24, -R30, R62 ;  /* 0x000000001e187229 */ /* 0x00004c000000013e */
.L_x_12600:
[----:B------:R-:W-:Y:S05]  /*8280*/  BSYNC B3 ;  /* 0x0000000000037941 */ /* 0x000fea0003800000 */
.L_x_12598:
        /* <DEDUP_REMOVED lines=28> */
[----:B01----:R-:W-:Y:S05]  /*8450*/  CALL.REL.NOINC `($__internal_26_$__cuda_sm20_div_rn_f64_full) ;  /* 0x00069ea000007944 */ /* 0x003fea0003c00000 */
.L_x_12607:
[----:B------:R-:W-:Y:S05]  /*8460*/  BSYNC B4 ;  /* 0x0000000000047941 */ /* 0x000fea0003800000 */
.L_x_12606:
[----:B------:R-:W-:Y:S02]  /*8470*/  IMAD.MOV.U32 R6, RZ, RZ, R20 ;  /* 0x000000ffff067224 */ /* 0x000fe400078e0014 */
[----:B------:R-:W-:Y:S01]  /*8480*/  IMAD.MOV.U32 R7, RZ, RZ, R21 ;  /* 0x000000ffff077224 */ /* 0x000fe200078e0015 */
[----:B------:R-:W-:Y:S05]  /*8490*/  BRA `(.L_x_12605) ;  /* 0x0000001000007947 */ /* 0x000fea0003800000 */
.L_x_12604:
[----:B------:R2:W3:-:S06]  /*84a0*/  DADD R6, R64, -R8 ;  /* 0x0000000040067229 */ /* 0x0004cc0000000808 */
.L_x_12605:
[----:B------:R-:W-:Y:S05]  /*84b0*/  BSYNC B3 ;  /* 0x0000000000037941 */ /* 0x000fea0003800000 */
.L_x_12603:
        /* <DEDUP_REMOVED lines=26> */
[----:B0-----:R-:W-:Y:S05]  /*8660*/  CALL.REL.NOINC `($__internal_27_$__cuda_sm20_dsqrt_rn_f64_mediumpath_v1) ;  /* 0x0006a2a000007944 */ /* 0x001fea0003c00000 */
[----:B------:R-:W-:Y:S02]  /*8670*/  IMAD.MOV.U32 R12, RZ, RZ, R0 ;  /* 0x000000ffff0c7224 */ /* 0x000fe400078e0000 */
[----:B------:R-:W-:Y:S02]  /*8680*/  IMAD.MOV.U32 R13, RZ, RZ, R7 ;  /* 0x000000ffff0d7224 */ /* 0x000fe400078e0007 */
.L_x_12609:
[----:B------:R-:W-:Y:S05]  /*8690*/  BSYNC B3 ;  /* 0x0000000000037941 */ /* 0x000fea0003800000 */
.L_x_12608:
        /* <DEDUP_REMOVED lines=65> */
.L_x_12610:
        /* <DEDUP_REMOVED lines=20> */
.L_x_12612:
[----:B------:R-:W-:Y:S05]  /*8bf0*/  BSYNC B3 ;  /* 0x0000000000037941 */ /* 0x000fea0003800000 */
.L_x_12611:
        /* <DEDUP_REMOVED lines=16> */
.L_x_12597:
        /* <DEDUP_REMOVED lines=23> */
[----:B-1----:R-:W-:Y:S05]  /*8e70*/  CALL.REL.NOINC `($__internal_27_$__cuda_sm20_dsqrt_rn_f64_mediumpath_v1) ;  /* 0x00069a9000007944 */ /* 0x002fea0003c00000 */
[----:B------:R-:W-:Y:S02]  /*8e80*/  IMAD.MOV.U32 R24, RZ, RZ, R0 ;  /* 0x000000ffff187224 */ /* 0x000fe400078e0000 */
[----:B------:R-:W-:Y:S02]  /*8e90*/  IMAD.MOV.U32 R25, RZ, RZ, R7 ;  /* 0x000000ffff197224 */ /* 0x000fe400078e0007 */
.L_x_12615:
[----:B------:R-:W-:Y:S05]  /*8ea0*/  BSYNC B3 ;  /* 0x0000000000037941 */ /* 0x000fea0003800000 */
.L_x_12614:
        /* <DEDUP_REMOVED lines=25> */
.L_x_12618:
[----:B------:R-:W-:Y:S05]  /*9040*/  BSYNC B3 ;  /* 0x0000000000037941 */ /* 0x000fea0003800000 */
.L_x_12617:
        /* <DEDUP_REMOVED lines=16> */
.L_x_12616:
        /* <DEDUP_REMOVED lines=55> */
.L_x_12619:
[----:B------:R-:W-:Y:S01]  /*94c0*/  IMAD.MOV.U32 R8, RZ, RZ, 0x0 ;  /* 0x00000000ff087424 */ /* 0x000fe200078e00ff */
[----:B------:R-:W-:Y:S01]  /*94d0*/  FSETP.NEU.FTZ.AND P0, PT, R7, RZ, PT ;  /* 0x000000ff0700720b */ /* 0x000fe20003f1d000 */
[----:B------:R-:W-:-:S06]  /*94e0*/  IMAD.MOV.U32 R9, RZ, RZ, 0x7ff00000 ;  /* 0x7ff00000ff097424 */ /* 0x000fcc00078e00ff */
[----:B------:R-:W0:-:S10]  /*94f0*/  DFMA R8, R6, R8, +INF ;  /* 0x7ff000000608742b */ /* 0x000e140000000008 */
[----:B0-----:R-:W-:Y:S02]  /*9500*/  FSEL R28, R8, RZ, P0 ;  /* 0x000000ff081c7208 */ /* 0x001fe40000000000 */
[----:B------:R-:W-:Y:S01]  /*9510*/  FSEL R29, R9, -QNAN , P0 ;  /* 0xfff00000091d7808 */ /* 0x000fe20000000000 */
[----:B------:R-:W-:Y:S05]  /*9520*/  BRA `(.L_x_12595) ;  /* 0x000004c000007947 */ /* 0x000fea0003800000 */
.L_x_12613:
        /* <DEDUP_REMOVED lines=24> */
[----:B------:R-:W-:Y:S05]  /*96b0*/  CALL.REL.NOINC `($__internal_27_$__cuda_sm20_dsqrt_rn_f64_mediumpath_v1) ;  /* 0x0006925000007944 */ /* 0x000fea0003c00000 */
[----:B------:R-:W-:Y:S02]  /*96c0*/  IMAD.MOV.U32 R8, RZ, RZ, R0 ;  /* 0x000000ffff087224 */ /* 0x000fe400078e0000 */
[----:B------:R-:W-:-:S02]  /*96d0*/  IMAD.MOV.U32 R9, RZ, RZ, R7 ;  /* 0x000000ffff097224 */ /* 0x000fc400078e0007 */
.L_x_12621:
[----:B------:R-:W-:Y:S05]  /*96e0*/  BSYNC B3 ;  /* 0x0000000000037941 */ /* 0x000fea0003800000 */
.L_x_12620:
        /* <DEDUP_REMOVED lines=19> */
.L_x_12623:
[----:B------:R-:W-:Y:S05]  /*9820*/  BSYNC B3 ;  /* 0x0000000000037941 */ /* 0x000fea0003800000 */
.L_x_12622:
[----:B------:R-:W-:Y:S02]  /*9830*/  IMAD.MOV.U32 R28, RZ, RZ, R20 ;  /* 0x000000ffff1c7224 */ /* 0x000fe400078e0014 */
[----:B------:R-:W-:Y:S01]  /*9840*/  IMAD.MOV.U32 R29, RZ, RZ, R21 ;  /* 0x000000ffff1d7224 */ /* 0x000fe200078e0015 */
[----:B------:R-:W-:Y:S05]  /*9850*/  BRA `(.L_x_12595) ;  /* 0x0000019000007947 */ /* 0x000fea0003800000 */
.L_x_12596:
        /* <DEDUP_REMOVED lines=21> */
[----:B-1----:R-:W-:Y:S05]  /*99b0*/  CALL.REL.NOINC `($__internal_27_$__cuda_sm20_dsqrt_rn_f64_mediumpath_v1) ;  /* 0x00068f5000007944 */ /* 0x002fea0003c00000 */
[----:B------:R-:W-:Y:S02]  /*99c0*/  IMAD.MOV.U32 R28, RZ, RZ, R0 ;  /* 0x000000ffff1c7224 */ /* 0x000fe400078e0000 */
[----:B------:R-:W-:-:S02]  /*99d0*/  IMAD.MOV.U32 R29, RZ, RZ, R7 ;  /* 0x000000ffff1d7224 */ /* 0x000fc400078e0007 */
.L_x_12624:
[----:B------:R-:W-:Y:S05]  /*99e0*/  BSYNC B3 ;  /* 0x0000000000037941 */ /* 0x000fea0003800000 */
.L_x_12595:
[----:B------:R-:W-:Y:S05]  /*99f0*/  BSYNC B2 ;  /* 0x0000000000027941 */ /* 0x000fea0003800000 */
.L_x_12591:
        /* <DEDUP_REMOVED lines=23> */
[----:B-1----:R-:W-:Y:S05]  /*9b70*/  CALL.REL.NOINC `($__internal_26_$__cuda_sm20_div_rn_f64_full) ;  /* 0x0006878000007944 */ /* 0x002fea0003c00000 */
[----:B------:R-:W-:Y:S02]  /*9b80*/  IMAD.MOV.U32 R24, RZ, RZ, R20 ;  /* 0x000000ffff187224 */ /* 0x000fe400078e0014 */
[----:B------:R-:W-:Y:S02]  /*9b90*/  IMAD.MOV.U32 R25, RZ, RZ, R21 ;  /* 0x000000ffff197224 */ /* 0x000fe400078e0015 */
.L_x_12628:
[----:B------:R-:W-:Y:S05]  /*9ba0*/  BSYNC B3 ;  /* 0x0000000000037941 */ /* 0x000fea0003800000 */
.L_x_12627:
        /* <DEDUP_REMOVED lines=36> */
[----:B-1----:R-:W-:Y:S05]  /*9df0*/  CALL.REL.NOINC `($__internal_26_$__cuda_sm20_div_rn_f64_full) ;  /* 0x0006850000007944 */ /* 0x002fea0003c00000 */
.L_x_12636:
[----:B------:R-:W-:Y:S05]  /*9e00*/  BSYNC B4 ;  /* 0x0000000000047941 */ /* 0x000fea0003800000 */
.L_x_12635:
[----:B------:R-:W-:Y:S02]  /*9e10*/  IMAD.MOV.U32 R66, RZ, RZ, R20 ;  /* 0x000000ffff427224 */ /* 0x000fe400078e0014 */
[----:B------:R-:W-:Y:S01]  /*9e20*/  IMAD.MOV.U32 R67, RZ, RZ, R21 ;  /* 0x000000ffff437224 */ /* 0x000fe200078e0015 */
[----:B------:R-:W-:Y:S05]  /*9e30*/  BRA `(.L_x_12634) ;  /* 0x0000001000007947 */ /* 0x000fea0003800000 */
.L_x_12633:
[----:B------:R0:W2:-:S06]  /*9e40*/  DADD R66, -R30, R62 ;  /* 0x000000001e427229 */ /* 0x00008c000000013e */
.L_x_12634:
[----:B------:R-:W-:Y:S05]  /*9e50*/  BSYNC B3 ;  /* 0x0000000000037941 */ /* 0x000fea0003800000 */
.L_x_12632:
        /* <DEDUP_REMOVED lines=25> */
[----:B012---:R-:W-:Y:S05]  /*9ff0*/  CALL.REL.NOINC `($__internal_26_$__cuda_sm20_div_rn_f64_full) ;  /* 0x0006830000007944 */ /* 0x007fea0003c00000 */
.L_x_12641:
[----:B------:R-:W-:Y:S05]  /*a000*/  BSYNC B4 ;  /* 0x0000000000047941 */ /* 0x000fea0003800000 */
.L_x_12640:
[----:B------:R-:W-:Y:S02]  /*a010*/  IMAD.MOV.U32 R4, RZ, RZ, R20 ;  /* 0x000000ffff047224 */ /* 0x000fe400078e0014 */
[----:B------:R-:W-:Y:S01]  /*a020*/  IMAD.MOV.U32 R5, RZ, RZ, R21 ;  /* 0x000000ffff057224 */ /* 0x000fe200078e0015 */
[----:B------:R-:W-:Y:S05]  /*a030*/  BRA `(.L_x_12639) ;  /* 0x0000001000007947 */ /* 0x000fea0003800000 */
.L_x_12638:
[----:B------:R3:W4:-:S06]  /*a040*/  DADD R4, -R60, R64 ;  /* 0x000000003c047229 */ /* 0x00070c0000000140 */
.L_x_12639:
[----:B------:R-:W-:Y:S05]  /*a050*/  BSYNC B3 ;  /* 0x0000000000037941 */ /* 0x000fea0003800000 */
.L_x_12637:
        /* <DEDUP_REMOVED lines=26> */
[----:B01-34-:R-:W-:Y:S05]  /*a200*/  CALL.REL.NOINC `($__internal_27_$__cuda_sm20_dsqrt_rn_f64_mediumpath_v1) ;  /* 0x0006870000007944 */ /* 0x01bfea0003c00000 */
[----:B------:R-:W-:Y:S02]  /*a210*/  IMAD.MOV.U32 R4, RZ, RZ, R0 ;  /* 0x000000ffff047224 */ /* 0x000fe400078e0000 */
[----:B------:R-:W-:Y:S02]  /*a220*/  IMAD.MOV.U32 R5, RZ, RZ, R7 ;  /* 0x000000ffff057224 */ /* 0x000fe400078e0007 */
.L_x_12643:
[----:B------:R-:W-:Y:S05]  /*a230*/  BSYNC B3 ;  /* 0x0000000000037941 */ /* 0x000fea0003800000 */
.L_x_12642:
[----:B------:R-:W-:Y:S01]  /*a240*/  PLOP3.LUT P0, PT, PT, PT, PT, 0x80, 0x0 ;  /* 0x000000000000781c */ /* 0x000fe20003f0f070 */
[----:B------:R-:W-:Y:S07]  /*a250*/  BRA `(.L_x_12629) ;  /* 0x0000095000007947 */ /* 0x000fee0003800000 */
.L_x_12631:
        /* <DEDUP_REMOVED lines=26> */
[----:B-12---:R-:W-:Y:S05]  /*a400*/  CALL.REL.NOINC `($__internal_27_$__cuda_sm20_dsqrt_rn_f64_mediumpath_v1) ;  /* 0x0006850000007944 */ /* 0x006fea0003c00000 */
[----:B------:R-:W-:Y:S02]  /*a410*/  IMAD.MOV.U32 R4, RZ, RZ, R0 ;  /* 0x000000ffff047224 */ /* 0x000fe400078e0000 */
[----:B------:R-:W-:Y:S02]  /*a420*/  IMAD.MOV.U32 R5, RZ, RZ, R7 ;  /* 0x000000ffff057224 */ /* 0x000fe400078e0007 */
.L_x_12646:
[----:B------:R-:W-:Y:S05]  /*a430*/  BSYNC B3 ;  /* 0x0000000000037941 */ /* 0x000fea0003800000 */
.L_x_12645:
[----:B------:R-:W-:Y:S01]  /*a440*/  PLOP3.LUT P0, PT, PT, PT, PT, 0x80, 0x0 ;  /* 0x000000000000781c */ /* 0x000fe20003f0f070 */
[----:B------:R-:W-:Y:S07]  /*a450*/  BRA `(.L_x_12629) ;  /* 0x0000075000007947 */ /* 0x000fee0003800000 */
.L_x_12644:
        /* <DEDUP_REMOVED lines=27> */
[----:B-1----:R-:W-:Y:S05]  /*a610*/  CALL.REL.NOINC `($__internal_27_$__cuda_sm20_dsqrt_rn_f64_mediumpath_v1) ;  /* 0x000682f000007944 */ /* 0x002fea0003c00000 */
[----:B------:R-:W-:Y:S02]  /*a620*/  IMAD.MOV.U32 R8, RZ, RZ, R0 ;  /* 0x000000ffff087224 */ /* 0x000fe400078e0000 */
[----:B------:R-:W-:-:S02]  /*a630*/  IMAD.MOV.U32 R9, RZ, RZ, R7 ;  /* 0x000000ffff097224 */ /* 0x000fc400078e0007 */
.L_x_12648:
[----:B------:R-:W-:Y:S05]  /*a640*/  BSYNC B3 ;  /* 0x0000000000037941 */ /* 0x000fea0003800000 */
.L_x_12647:
        /* <DEDUP_REMOVED lines=19> */
.L_x_12650:
[----:B------:R-:W-:Y:S05]  /*a780*/  BSYNC B3 ;  /* 0x0000000000037941 */ /* 0x000fea0003800000 */
.L_x_12649:
[----:B------:R-:W0:Y:S01]  /*a790*/  DMUL R2, R2, 8.11296384146066816958e+31 ;  /* 0x4690000002027828 */ /* 0x000e220000000000 */
[----:B------:R-:W-:Y:S01]  /*a7a0*/  PLOP3.LUT P0, PT, PT, PT, PT, 0x80, 0x0 ;  /* 0x000000000000781c */ /* 0x000fe20003f0f070 */
[----:B------:R-:W-:Y:S02]  /*a7b0*/  IMAD.MOV.U32 R4, RZ, RZ, R20 ;  /* 0x000000ffff047224 */ /* 0x000fe400078e0014 */
[----:B------:R-:W-:Y:S01]  /*a7c0*/  IMAD.MOV.U32 R5, RZ, RZ, R21 ;  /* 0x000000ffff057224 */ /* 0x000fe200078e0015 */
[----:B------:R-:W-:Y:S05]  /*a7d0*/  BRA `(.L_x_12629) ;  /* 0x000003d000007947 */ /* 0x000fea0003800000 */
.L_x_12630:
        /* <DEDUP_REMOVED lines=21> */
[----:B-12---:R-:W-:Y:S05]  /*a930*/  CALL.REL.NOINC `($__internal_27_$__cuda_sm20_dsqrt_rn_f64_mediumpath_v1) ;  /* 0x00067fd000007944 */ /* 0x006fea0003c00000 */
[----:B------:R-:W-:Y:S02]  /*a940*/  IMAD.MOV.U32 R16, RZ, RZ, R0 ;  /* 0x000000ffff107224 */ /* 0x000fe400078e0000 */
[----:B------:R-:W-:Y:S02]  /*a950*/  IMAD.MOV.U32 R17, RZ, RZ, R7 ;  /* 0x000000ffff117224 */ /* 0x000fe400078e0007 */
.L_x_12652:
[----:B------:R-:W-:Y:S05]  /*a960*/  BSYNC B3 ;  /* 0x0000000000037941 */ /* 0x000fea0003800000 */
.L_x_12651:
        /* <DEDUP_REMOVED lines=27> */
[----:B012---:R-:W-:Y:S05]  /*ab20*/  CALL.REL.NOINC `($__internal_27_$__cuda_sm20_dsqrt_rn_f64_mediumpath_v1) ;  /* 0x00067de000007944 */ /* 0x007fea0003c00000 */
[----:B------:R-:W-:Y:S02]  /*ab30*/  IMAD.MOV.U32 R6, RZ, RZ, R0 ;  /* 0x000000ffff067224 */ /* 0x000fe400078e0000 */
.L_x_12654:
[----:B------:R-:W-:Y:S05]  /*ab40*/  BSYNC B3 ;  /* 0x0000000000037941 */ /* 0x000fea0003800000 */
.L_x_12653:
[----:B0-23--:R0:W2:Y:S01]  /*ab50*/  DMUL R4, R6, R16 ;  /* 0x0000001006047228 */ /* 0x00d0a20000000000 */
[----:B------:R-:W-:Y:S01]  /*ab60*/  PLOP3.LUT P0, PT, PT, PT, PT, 0x80, 0x0 ;  /* 0x000000000000781c */ /* 0x000fe20003f0f070 */
[----:B------:R-:W-:Y:S07]  /*ab70*/  BRA `(.L_x_12629) ;  /* 0x0000003000007947 */ /* 0x000fee0003800000 */
.L_x_12626:
[----:B------:R2:W3:Y:S01]  /*ab80*/  DMUL R4, R26, 9.00719925474099200000e+15 ;  /* 0x434000001a047828 */ /* 0x0004e20000000000 */
[----:B------:R-:W-:-:S03]  /*ab90*/  PLOP3.LUT P0, PT, PT, PT, PT, 0x80, 0x0 ;  /* 0x000000000000781c */ /* 0x000fc60003f0f070 */
[----:B------:R-:W4:-:S06]  /*aba0*/  DMUL R2, R2, 9.00719925474099200000e+15 ;  /* 0x4340000002027828 */ /* 0x000f0c0000000000 */
.L_x_12629:
[----:B0-23--:R-:W-:Y:S05]  /*abb0*/  BSYNC B2 ;  /* 0x0000000000027941 */ /* 0x00dfea0003800000 */
.L_x_12625:
        /* <DEDUP_REMOVED lines=43> */
.L_x_12660:
[----:B------:R0:W2:-:S06]  /*ae70*/  DMUL R2, RZ, |R24| ;  /* 0x40000018ff027228 */ /* 0x00008c0000000000 */
.L_x_12661:
[----:B------:R-:W-:Y:S05]  /*ae80*/  BSYNC B0 ;  /* 0x0000000000007941 */ /* 0x000fea0003800000 */
.L_x_12659:
[----:B------:R-:W-:Y:S02]  /*ae90*/  ISETP.GT.AND P0, PT, R7, -0x1, PT ;  /* 0xffffffff0700780c */ /* 0x000fe40003f04270 */
[----:B------:R-:W-:-:S11]  /*aea0*/  ISETP.GT.AND P1, PT, R5, -0x1, PT ;  /* 0xffffffff0500780c */ /* 0x000fd60003f24270 */
[----:B--2---:R-:W2:Y:S02]  /*aeb0*/  @!P0 DMUL R2, R2, +INF ;  /* 0x7ff0000002028828 */ /* 0x004ea40000000000 */
[----:B------:R-:W-:Y:S05]  /*aec0*/  @P1 BRA `(.L_x_12662) ;  /* 0x0000101000001947 */ /* 0x000fea0003800000 */
[----:B--2---:R-:W2:-:S06]  /*aed0*/  DADD R2, R2, c[0x2][0x100] ;  /* 0x0080400002027629 */ /* 0x004e8c0000000000 */
[----:B--2---:R-:W2:Y:S01]  /*aee0*/  DADD R2, -R2, c[0x2][0x108] ;  /* 0x0080420002027629 */ /* 0x004ea20000000100 */
[----:B------:R-:W-:Y:S05]  /*aef0*/  BRA `(.L_x_12662) ;  /* 0x00000fe000007947 */ /* 0x000fea0003800000 */
.L_x_12658:
        /* <DEDUP_REMOVED lines=23> */
.L_x_12657:
        /* <DEDUP_REMOVED lines=38> */
.L_x_12665:
[----:B------:R0:W2:-:S06]  /*b2d0*/  DMUL R2, RZ, |R24| ;  /* 0x40000018ff027228 */ /* 0x00008c0000000000 */
.L_x_12666:
[----:B------:R-:W-:Y:S05]  /*b2e0*/  BSYNC B0 ;  /* 0x0000000000007941 */ /* 0x000fea0003800000 */
.L_x_12664:
[----:B------:R-:W-:Y:S02]  /*b2f0*/  ISETP.GT.AND P0, PT, R5, -0x1, PT ;  /* 0xffffffff0500780c */ /* 0x000fe40003f04270 */
[----:B------:R-:W-:-:S11]  /*b300*/  ISETP.GT.AND P1, PT, R25, -0x1, PT ;  /* 0xffffffff1900780c */ /* 0x000fd60003f24270 */
[----:B--2---:R-:W2:Y:S02]  /*b310*/  @!P0 DMUL R2, R2, +INF ;  /* 0x7ff0000002028828 */ /* 0x004ea40000000000 */
[----:B------:R-:W-:Y:S05]  /*b320*/  @P1 BRA `(.L_x_12662) ;  /* 0x00000bb000001947 */ /* 0x000fea0003800000 */
[----:B--2---:R-:W2:-:S06]  /*b330*/  DADD R2, R2, c[0x2][0x100] ;  /* 0x0080400002027629 */ /* 0x004e8c0000000000 */
[----:B--2---:R-:W2:Y:S01]  /*b340*/  DADD R2, -R2, c[0x2][0x108] ;  /* 0x0080420002027629 */ /* 0x004ea20000000100 */
[----:B------:R-:W-:Y:S05]  /*b350*/  BRA `(.L_x_12662) ;  /* 0x00000b8000007947 */ /* 0x000fea0003800000 */
.L_x_12663:
        /* <DEDUP_REMOVED lines=23> */
.L_x_12656:
        /* <DEDUP_REMOVED lines=30> */
.L_x_12669:
[----:B------:R-:W-:Y:S05]  /*b6b0*/  BSYNC B3 ;  /* 0x0000000000037941 */ /* 0x000fea0003800000 */
.L_x_12668:
        /* <DEDUP_REMOVED lines=43> */
.L_x_12671:
[----:B------:R-:W-:Y:S02]  /*b970*/  FSEL R6, RZ, 3.37028055040000000000e+12, P1 ;  /* 0x54442d18ff067808 */ /* 0x000fe40000800000 */
[----:B------:R-:W-:Y:S02]  /*b980*/  FSEL R7, RZ, 2.1426990032196044922, P1 ;  /* 0x400921fbff077808 */ /* 0x000fe40000800000 */
.L_x_12672:
[----:B------:R-:W-:Y:S05]  /*b990*/  BSYNC B0 ;  /* 0x0000000000007941 */ /* 0x000fea0003800000 */
.L_x_12670:
[----:B------:R0:W2:Y:S02]  /*b9a0*/  DADD R2, |R4|, |R2| ;  /* 0x0000000004027229 */ /* 0x0000a40000000602 */
[----:B0-----:R-:W-:-:S04]  /*b9b0*/  LOP3.LUT R5, R7, 0x80000000, R5, 0xb8, !PT ;  /* 0x8000000007057812 */ /* 0x001fc800078eb805 */
[----:B--2---:R-:W0:-:S06]  /*b9c0*/  DSETP.GTU.AND P0, PT, |R2|, +INF , PT ;  /* 0x7ff000000200742a */ /* 0x004e0c0003f0c200 */
[----:B0-----:R-:W-:Y:S02]  /*b9d0*/  FSEL R2, R2, R6, P0 ;  /* 0x0000000602027208 */ /* 0x001fe40000000000 */
[----:B------:R-:W-:Y:S01]  /*b9e0*/  FSEL R3, R3, R5, P0 ;  /* 0x0000000503037208 */ /* 0x000fe20000000000 */
[----:B------:R-:W-:Y:S05]  /*b9f0*/  BRA `(.L_x_12662) ;  /* 0x000004e000007947 */ /* 0x000fea0003800000 */
.L_x_12667:
        /* <DEDUP_REMOVED lines=26> */
.L_x_12674:
[----:B------:R-:W-:Y:S05]  /*bba0*/  BSYNC B3 ;  /* 0x0000000000037941 */ /* 0x000fea0003800000 */
.L_x_12673:
        /* <DEDUP_REMOVED lines=43> */
.L_x_12676:
[----:B------:R-:W-:Y:S02]  /*be60*/  FSEL R6, RZ, 3.37028055040000000000e+12, P1 ;  /* 0x54442d18ff067808 */ /* 0x000fe40000800000 */
[----:B------:R-:W-:Y:S02]  /*be70*/  FSEL R7, RZ, 2.1426990032196044922, P1 ;  /* 0x400921fbff077808 */ /* 0x000fe40000800000 */
.L_x_12677:
[----:B------:R-:W-:Y:S05]  /*be80*/  BSYNC B0 ;  /* 0x0000000000007941 */ /* 0x000fea0003800000 */
.L_x_12675:
[----:B------:R0:W2:Y:S02]  /*be90*/  DADD R2, |R4|, |R2| ;  /* 0x0000000004027229 */ /* 0x0000a40000000602 */
[----:B0-----:R-:W-:-:S04]  /*bea0*/  LOP3.LUT R5, R7, 0x80000000, R5, 0xb8, !PT ;  /* 0x8000000007057812 */ /* 0x001fc800078eb805 */
[----:B--2---:R-:W0:-:S06]  /*beb0*/  DSETP.GTU.AND P0, PT, |R2|, +INF , PT ;  /* 0x7ff000000200742a */ /* 0x004e0c0003f0c200 */
[----:B0-----:R-:W-:Y:S02]  /*bec0*/  FSEL R2, R2, R6, P0 ;  /* 0x0000000602027208 */ /* 0x001fe40000000000 */
[----:B------:R-:W-:Y:S02]  /*bed0*/  FSEL R3, R3, R5, P0 ;  /* 0x0000000503037208 */ /* 0x000fe40000000000 */
.L_x_12662:
[----:B0-2---:R-:W-:Y:S05]  /*bee0*/  BSYNC B2 ;  /* 0x0000000000027941 */ /* 0x005fea0003800000 */
.L_x_12655:
[----:B-1----:R-:W0:Y:S01]  /*bef0*/  DADD R4, -RZ, -R28 ;  /* 0x00000000ff047229 */ /* 0x002e22000000091c */
[----:B------:R-:W-:-:S09]  /*bf00*/  ISETP.NE.AND P0, PT, R68, RZ, PT ;  /* 0x000000ff4400720c */ /* 0x000fd20003f05270 */
[----:B0-----:R-:W-:Y:S02]  /*bf10*/  FSEL R72, R4, R28, !P0 ;  /* 0x0000001c04487208 */ /* 0x001fe40004000000 */
[----:B------:R-:W-:Y:S01]  /*bf20*/  FSEL R73, R5, R29, !P0 ;  /* 0x0000001d05497208 */ /* 0x000fe20004000000 */
[----:B------:R-:W-:Y:S05]  /*bf30*/  BRA `(.L_x_12678) ;  /* 0x0000249000007947 */ /* 0x000fea0003800000 */
.L_x_12590:
[----:B0-----:R-:W2:Y:S01]  /*bf40*/  LDL.64 R2, [R1+0x8] ;  /* 0x0000080001027983 */ /* 0x001ea20000100a00 */
[----:B------:R-:W-:-:S04]  /*bf50*/  DADD R72, -RZ, -R34 ;  /* 0x00000000ff487229 */ /* 0x000fc80000000922 */
[----:B--2---:R-:W0:-:S06]  /*bf60*/  DADD R2, -R32, R2 ;  /* 0x0000000020027229 */ /* 0x004e0c0000000102 */
[----:B0-----:R-:W0:Y:S01]  /*bf70*/  DADD R2, R2, c[0x2][0x178] ;  /* 0x00805e0002027629 */ /* 0x001e220000000000 */
[----:B------:R-:W-:Y:S05]  /*bf80*/  BRA `(.L_x_12678) ;  /* 0x0000244000007947 */ /* 0x000fea0003800000 */
.L_x_12589:
[----:B------:R0:W1:Y:S01]  /*bf90*/  DADD R72, -RZ, -R34 ;  /* 0x00000000ff487229 */ /* 0x0000620000000922 */
[----:B------:R-:W-:Y:S01]  /*bfa0*/  CS2R R2, SRZ ;  /* 0x0000000000027805 */ /* 0x000fe2000001ff00 */
[----:B------:R-:W-:Y:S05]  /*bfb0*/  BRA `(.L_x_12678) ;  /* 0x0000241000007947 */ /* 0x000fea0003800000 */
.L_x_12588:
        /* <DEDUP_REMOVED lines=86> */
.L_x_12683:
[----:B------:R-:W-:Y:S05]  /*c520*/  BSYNC B0 ;  /* 0x0000000000007941 */ /* 0x000fea0003800000 */
.L_x_12682:
[----:B------:R-:W-:Y:S01]  /*c530*/  BSSY B3, `(.L_x_12684) ;  /* 0x0000008000037945 */ /* 0x000fe20003800000 */
[----:B------:R-:W-:Y:S05]  /*c540*/  @P3 BRA P5, `(.L_x_12685) ;  /* 0x0000006000003947 */ /* 0x000fea0002800000 */
[----:B------:R-:W-:Y:S01]  /*c550*/  IMAD.MOV.U32 R10, RZ, RZ, R26 ;  /* 0x000000ffff0a7224 */ /* 0x000fe200078e001a */
[----:B------:R-:W-:Y:S01]  /*c560*/  MOV R0, 0xc5b0 ;  /* 0x0000c5b000007802 */ /* 0x000fe20000000f00 */
[----:B------:R-:W-:Y:S02]  /*c570*/  IMAD.MOV.U32 R11, RZ, RZ, R27 ;  /* 0x000000ffff0b7224 */ /* 0x000fe400078e001b */
[----:B0-----:R-:W-:Y:S02]  /*c580*/  IMAD.MOV.U32 R8, RZ, RZ, R24 ;  /* 0x000000ffff087224 */ /* 0x001fe400078e0018 */
[----:B------:R-:W-:Y:S02]  /*c590*/  IMAD.MOV.U32 R9, RZ, RZ, R25 ;  /* 0x000000ffff097224 */ /* 0x000fe400078e0019 */
[----:B-1----:R-:W-:Y:S05]  /*c5a0*/  CALL.REL.NOINC `($__internal_26_$__cuda_sm20_div_rn_f64_full) ;  /* 0x00065d5000007944 */ /* 0x002fea0003c00000 */
.L_x_12685:
[----:B------:R-:W-:Y:S05]  /*c5b0*/  BSYNC B3 ;  /* 0x0000000000037941 */ /* 0x000fea0003800000 */
.L_x_12684:
        /* <DEDUP_REMOVED lines=43> */
.L_x_12687:
[----:B------:R-:W-:-:S04]  /*c870*/  ISETP.GE.AND P0, PT, R33, RZ, PT ;  /* 0x000000ff2100720c */ /* 0x000fc80003f06270 */
[----:B------:R-:W-:Y:S02]  /*c880*/  FSEL R6, RZ, 3.37028055040000000000e+12, P0 ;  /* 0x54442d18ff067808 */ /* 0x000fe40000000000 */
[----:B------:R-:W-:Y:S02]  /*c890*/  FSEL R7, RZ, 2.1426990032196044922, P0 ;  /* 0x400921fbff077808 */ /* 0x000fe40000000000 */
.L_x_12688:
[----:B------:R-:W-:Y:S05]  /*c8a0*/  BSYNC B0 ;  /* 0x0000000000007941 */ /* 0x000fea0003800000 */
.L_x_12686:
[----:B------:R2:W3:Y:S02]  /*c8b0*/  DADD R2, R2, R4 ;  /* 0x0000000002027229 */ /* 0x0004e40000000004 */
[----:B--2---:R-:W-:Y:S02]  /*c8c0*/  LOP3.LUT R5, R7, 0x80000000, R35, 0xb8, !PT ;  /* 0x8000000007057812 */ /* 0x004fe400078eb823 */
[----:B-1----:R-:W-:-:S04]  /*c8d0*/  DMUL R28, R28, 0.5 ;  /* 0x3fe000001c1c7828 */ /* 0x002fc80000000000 */
[----:B---3--:R-:W1:-:S06]  /*c8e0*/  DSETP.GTU.AND P0, PT, |R2|, +INF , PT ;  /* 0x7ff000000200742a */ /* 0x008e4c0003f0c200 */
[----:B-1----:R-:W-:Y:S02]  /*c8f0*/  FSEL R2, R2, R6, P0 ;  /* 0x0000000602027208 */ /* 0x002fe40000000000 */
[----:B------:R-:W-:Y:S01]  /*c900*/  FSEL R3, R3, R5, P0 ;  /* 0x0000000503037208 */ /* 0x000fe20000000000 */
[----:B------:R-:W-:Y:S05]  /*c910*/  BRA `(.L_x_12689) ;  /* 0x0000190000007947 */ /* 0x000fea0003800000 */
.L_x_12681:
        /* <DEDUP_REMOVED lines=111> */
.L_x_12691:
[----:B------:R-:W-:Y:S05]  /*d010*/  BSYNC B0 ;  /* 0x0000000000007941 */ /* 0x000fea0003800000 */
.L_x_12690:
        /* <DEDUP_REMOVED lines=8> */
.L_x_12693:
[----:B------:R-:W-:Y:S05]  /*d0a0*/  BSYNC B3 ;  /* 0x0000000000037941 */ /* 0x000fea0003800000 */
.L_x_12692:
        /* <DEDUP_REMOVED lines=43> */
.L_x_12695:
[----:B------:R-:W-:-:S04]  /*d360*/  ISETP.GE.AND P0, PT, R33, RZ, PT ;  /* 0x000000ff2100720c */ /* 0x000fc80003f06270 */
[----:B------:R-:W-:Y:S02]  /*d370*/  FSEL R6, RZ, 3.37028055040000000000e+12, P0 ;  /* 0x54442d18ff067808 */ /* 0x000fe40000000000 */
[----:B------:R-:W-:Y:S02]  /*d380*/  FSEL R7, RZ, 2.1426990032196044922, P0 ;  /* 0x400921fbff077808 */ /* 0x000fe40000000000 */
.L_x_12696:
[----:B------:R-:W-:Y:S05]  /*d390*/  BSYNC B0 ;  /* 0x0000000000007941 */ /* 0x000fea0003800000 */
.L_x_12694:
[----:B------:R2:W3:Y:S02]  /*d3a0*/  DADD R2, R2, R4 ;  /* 0x0000000002027229 */ /* 0x0004e40000000004 */
[----:B--2---:R-:W-:-:S04]  /*d3b0*/  LOP3.LUT R5, R7, 0x80000000, R35, 0xb8, !PT ;  /* 0x8000000007057812 */ /* 0x004fc800078eb823 */
[----:B---3--:R-:W2:-:S06]  /*d3c0*/  DSETP.GTU.AND P0, PT, |R2|, +INF , PT ;  /* 0x7ff000000200742a */ /* 0x008e8c0003f0c200 */
[----:B--2---:R-:W-:Y:S02]  /*d3d0*/  FSEL R2, R2, R6, P0 ;  /* 0x0000000602027208 */ /* 0x004fe40000000000 */
[----:B------:R-:W-:Y:S01]  /*d3e0*/  FSEL R3, R3, R5, P0 ;  /* 0x0000000503037208 */ /* 0x000fe20000000000 */
[----:B------:R-:W-:Y:S05]  /*d3f0*/  BRA `(.L_x_12689) ;  /* 0x00000e2000007947 */ /* 0x000fea0003800000 */
.L_x_12680:
        /* <DEDUP_REMOVED lines=22> */
[----:B------:R-:W-:Y:S05]  /*d560*/  CALL.REL.NOINC `($__internal_26_$__cuda_sm20_div_rn_f64_full) ;  /* 0x00064d9000007944 */ /* 0x000fea0003c00000 */
.L_x_12698:
[----:B------:R-:W-:Y:S05]  /*d570*/  BSYNC B3 ;  /* 0x0000000000037941 */ /* 0x000fea0003800000 */
.L_x_12697:
        /* <DEDUP_REMOVED lines=24> */
[----:B------:R-:W-:Y:S02]  /*d700*/  IMAD.MOV.U32 R6, RZ, RZ, R20 ;  /* 0x000000ffff067224 */ /* 0x000fe400078e0014 */
[----:B------:R-:W-:Y:S02]  /*d710*/  IMAD.MOV.U32 R7, RZ, RZ, R21 ;  /* 0x000000ffff077224 */ /* 0x000fe400078e0015 */
.L_x_12700:
[----:B------:R-:W-:Y:S05]  /*d720*/  BSYNC B3 ;  /* 0x0000000000037941 */ /* 0x000fea0003800000 */
.L_x_12699:
        /* <DEDUP_REMOVED lines=112> */
.L_x_12702:
[----:B------:R-:W-:Y:S05]  /*de30*/  BSYNC B0 ;  /* 0x0000000000007941 */ /* 0x000fea0003800000 */
.L_x_12701:
        /* <DEDUP_REMOVED lines=8> */
.L_x_12704:
[----:B------:R-:W-:Y:S05]  /*dec0*/  BSYNC B3 ;  /* 0x0000000000037941 */ /* 0x000fea0003800000 */
.L_x_12703:
        /* <DEDUP_REMOVED lines=43> */
.L_x_12706:
[----:B------:R-:W-:-:S04]  /*e180*/  ISETP.GE.AND P0, PT, R33, RZ, PT ;  /* 0x000000ff2100720c */ /* 0x000fc80003f06270 */
[----:B------:R-:W-:Y:S02]  /*e190*/  FSEL R6, RZ, 3.37028055040000000000e+12, P0 ;  /* 0x54442d18ff067808 */ /* 0x000fe40000000000 */
[----:B------:R-:W-:Y:S02]  /*e1a0*/  FSEL R7, RZ, 2.1426990032196044922, P0 ;  /* 0x400921fbff077808 */ /* 0x000fe40000000000 */
.L_x_12707:
[----:B------:R-:W-:Y:S05]  /*e1b0*/  BSYNC B0 ;  /* 0x0000000000007941 */ /* 0x000fea0003800000 */
.L_x_12705:
[----:B------:R2:W3:Y:S02]  /*e1c0*/  DADD R2, R2, R4 ;  /* 0x0000000002027229 */ /* 0x0004e40000000004 */
[----:B--2---:R-:W-:Y:S02]  /*e1d0*/  LOP3.LUT R5, R7, 0x80000000, R35, 0xb8, !PT ;  /* 0x8000000007057812 */ /* 0x004fe400078eb823 */
[----:B-1----:R-:W-:-:S04]  /*e1e0*/  DADD R28, R28, 1 ;  /* 0x3ff000001c1c7429 */ /* 0x002fc80000000000 */
[----:B---3--:R-:W1:-:S06]  /*e1f0*/  DSETP.GTU.AND P0, PT, |R2|, +INF , PT ;  /* 0x7ff000000200742a */ /* 0x008e4c0003f0c200 */
[----:B-1----:R-:W-:Y:S02]  /*e200*/  FSEL R2, R2, R6, P0 ;  /* 0x0000000602027208 */ /* 0x002fe40000000000 */
[----:B------:R-:W-:Y:S02]  /*e210*/  FSEL R3, R3, R5, P0 ;  /* 0x0000000503037208 */ /* 0x000fe40000000000 */
.L_x_12689:
[----:B------:R-:W-:Y:S05]  /*e220*/  BSYNC B2 ;  /* 0x0000000000027941 */ /* 0x000fea0003800000 */
.L_x_12679:
[----:B-1----:R-:W1:Y:S01]  /*e230*/  DADD R28, R28, c[0x2][0x50] ;  /* 0x008014001c1c7629 */ /* 0x002e620000000000 */
[----:B------:R-:W-:-:S03]  /*e240*/  ISETP.NE.AND P0, PT, R68, RZ, PT ;  /* 0x000000ff4400720c */ /* 0x000fc60003f05270 */
[----:B------:R-:W-:-:S04]  /*e250*/  DADD R2, -RZ, |R2| ;  /* 0x00000000ff027229 */ /* 0x000fc80000000502 */
[----:B-1----:R-:W1:-:S10]  /*e260*/  DADD R4, -RZ, -R28 ;  /* 0x00000000ff047229 */ /* 0x002e54000000091c */
[----:B-1----:R-:W-:Y:S02]  /*e270*/  FSEL R72, R4, R28, !P0 ;  /* 0x0000001c04487208 */ /* 0x002fe40004000000 */
[----:B------:R-:W-:Y:S01]  /*e280*/  FSEL R73, R5, R29, !P0 ;  /* 0x0000001d05497208 */ /* 0x000fe20004000000 */
[----:B------:R-:W-:Y:S05]  /*e290*/  BRA `(.L_x_12678) ;  /* 0x0000013000007947 */ /* 0x000fea0003800000 */
.L_x_12587:
        /* <DEDUP_REMOVED lines=19> */
.L_x_12678:
[----:B01-3--:R-:W-:Y:S05]  /*e3d0*/  BSYNC B1 ;  /* 0x0000000000017941 */ /* 0x00bfea0003800000 */
.L_x_12586:
        /* <DEDUP_REMOVED lines=11> */
.L_x_12709:
[----:B------:R-:W0:Y:S01]  /*e490*/  DSETP.GTU.AND P0, PT, |R72|, +INF , PT ;  /* 0x7ff000004800742a */ /* 0x000e220003f0c200 */
[----:B------:R-:W-:Y:S02]  /*e4a0*/  IMAD.MOV.U32 R74, RZ, RZ, R2 ;  /* 0x000000ffff4a7224 */ /* 0x000fe400078e0002 */
[----:B------:R-:W-:-:S11]  /*e4b0*/  IMAD.MOV.U32 R75, RZ, RZ, R3 ;  /* 0x000000ffff4b7224 */ /* 0x000fd600078e0003 */
[----:B0-----:R-:W0:-:S06]  /*e4c0*/  @!P0 DADD R72, -RZ, |R72| ;  /* 0x00000000ff488229 */ /* 0x001e0c0000000548 */
.L_x_12710:
[----:B0-----:R-:W-:Y:S05]  /*e4d0*/  BSYNC B0 ;  /* 0x0000000000007941 */ /* 0x001fea0003800000 */
.L_x_12708:
        /* <DEDUP_REMOVED lines=140> */
.L_x_12719:
[----:B------:R-:W-:Y:S05]  /*eda0*/  BSYNC B3 ;  /* 0x0000000000037941 */ /* 0x000fea0003800000 */
.L_x_12718:
        /* <DEDUP_REMOVED lines=61> */
.L_x_12717:
        /* <DEDUP_REMOVED lines=34> */
.L_x_12727:
[----:B------:R-:W-:Y:S05]  /*f3a0*/  BSYNC B4 ;  /* 0x0000000000047941 */ /* 0x000fea0003800000 */
.L_x_12726:
[----:B------:R-:W-:Y:S02]  /*f3b0*/  IMAD.MOV.U32 R24, RZ, RZ, R20 ;  /* 0x000000ffff187224 */ /* 0x000fe400078e0014 */
[----:B------:R-:W-:Y:S01]  /*f3c0*/  IMAD.MOV.U32 R25, RZ, RZ, R21 ;  /* 0x000000ffff197224 */ /* 0x000fe200078e0015 */
[----:B------:R-:W-:Y:S05]  /*f3d0*/  BRA `(.L_x_12725) ;  /* 0x0000001000007947 */ /* 0x000fea0003800000 */
.L_x_12724:
[----:B------:R0:W1:-:S06]  /*f3e0*/  DADD R24, -R30, R34 ;  /* 0x000000001e187229 */ /* 0x00004c0000000122 */
.L_x_12725:
[----:B------:R-:W-:Y:S05]  /*f3f0*/  BSYNC B3 ;  /* 0x0000000000037941 */ /* 0x000fea0003800000 */
.L_x_12723:
        /* <DEDUP_REMOVED lines=29> */
.L_x_12732:
[----:B------:R-:W-:Y:S05]  /*f5d0*/  BSYNC B4 ;  /* 0x0000000000047941 */ /* 0x000fea0003800000 */
.L_x_12731:
[----:B------:R-:W-:Y:S02]  /*f5e0*/  IMAD.MOV.U32 R6, RZ, RZ, R20 ;  /* 0x000000ffff067224 */ /* 0x000fe400078e0014 */
[----:B------:R-:W-:Y:S01]  /*f5f0*/  IMAD.MOV.U32 R7, RZ, RZ, R21 ;  /* 0x000000ffff077224 */ /* 0x000fe200078e0015 */
[----:B------:R-:W-:Y:S05]  /*f600*/  BRA `(.L_x_12730) ;  /* 0x0000001000007947 */ /* 0x000fea0003800000 */
.L_x_12729:
[----:B------:R2:W3:-:S06]  /*f610*/  DADD R6, R60, -R8 ;  /* 0x000000003c067229 */ /* 0x0004cc0000000808 */
.L_x_12730:
[----:B------:R-:W-:Y:S05]  /*f620*/  BSYNC B3 ;  /* 0x0000000000037941 */ /* 0x000fea0003800000 */
.L_x_12728:
        /* <DEDUP_REMOVED lines=29> */
.L_x_12734:
[----:B------:R-:W-:Y:S05]  /*f800*/  BSYNC B3 ;  /* 0x0000000000037941 */ /* 0x000fea0003800000 */
.L_x_12733:
        /* <DEDUP_REMOVED lines=65> */
.L_x_12735:
        /* <DEDUP_REMOVED lines=20> */
.L_x_12737:
[----:B------:R-:W-:Y:S05]  /*fd60*/  BSYNC B3 ;  /* 0x0000000000037941 */ /* 0x000fea0003800000 */
.L_x_12736:
        /* <DEDUP_REMOVED lines=16> */
.L_x_12722:
        /* <DEDUP_REMOVED lines=26> */
.L_x_12740:
[----:B------:R-:W-:Y:S05]  /*10010*/  BSYNC B3 ;  /* 0x0000000000037941 */ /* 0x000fea0003800000 */
.L_x_12739:
        /* <DEDUP_REMOVED lines=25> */
.L_x_12743:
[----:B------:R-:W-:Y:S05]  /*101b0*/  BSYNC B3 ;  /* 0x0000000000037941 */ /* 0x000fea0003800000 */
.L_x_12742:
        /* <DEDUP_REMOVED lines=16> */
.L_x_12741:
        /* <DEDUP_REMOVED lines=55> */
.L_x_12744:
[----:B------:R-:W-:Y:S01]  /*10630*/  IMAD.MOV.U32 R8, RZ, RZ, 0x0 ;  /* 0x00000000ff087424 */ /* 0x000fe200078e00ff */
[----:B------:R-:W-:Y:S01]  /*10640*/  FSETP.NEU.FTZ.AND P0, PT, R7, RZ, PT ;  /* 0x000000ff0700720b */ /* 0x000fe20003f1d000 */
[----:B------:R-:W-:-:S06]  /*10650*/  IMAD.MOV.U32 R9, RZ, RZ, 0x7ff00000 ;  /* 0x7ff00000ff097424 */ /* 0x000fcc00078e00ff */
[----:B------:R-:W0:-:S10]  /*10660*/  DFMA R8, R6, R8, +INF ;  /* 0x7ff000000608742b */ /* 0x000e140000000008 */
[----:B0-----:R-:W-:Y:S02]  /*10670*/  FSEL R28, R8, RZ, P0 ;  /* 0x000000ff081c7208 */ /* 0x001fe40000000000 */
[----:B------:R-:W-:Y:S01]  /*10680*/  FSEL R29, R9, -QNAN , P0 ;  /* 0xfff00000091d7808 */ /* 0x000fe20000000000 */
[----:B------:R-:W-:Y:S05]  /*10690*/  BRA `(.L_x_12720) ;  /* 0x000004c000007947 */ /* 0x000fea0003800000 */
.L_x_12738:
        /* <DEDUP_REMOVED lines=27> */
.L_x_12746:
[----:B------:R-:W-:Y:S05]  /*10850*/  BSYNC B3 ;  /* 0x0000000000037941 */ /* 0x000fea0003800000 */
.L_x_12745:
        /* <DEDUP_REMOVED lines=19> */
.L_x_12748:
[----:B------:R-:W-:Y:S05]  /*10990*/  BSYNC B3 ;  /* 0x0000000000037941 */ /* 0x000fea0003800000 */
.L_x_12747:
[----:B------:R-:W-:Y:S02]  /*109a0*/  IMAD.MOV.U32 R28, RZ, RZ, R20 ;  /* 0x000000ffff1c7224 */ /* 0x000fe400078e0014 */
[----:B------:R-:W-:Y:S01]  /*109b0*/  IMAD.MOV.U32 R29, RZ, RZ, R21 ;  /* 0x000000ffff1d7224 */ /* 0x000fe200078e0015 */
[----:B------:R-:W-:Y:S05]  /*109c0*/  BRA `(.L_x_12720) ;  /* 0x0000019000007947 */ /* 0x000fea0003800000 */
.L_x_12721:
        /* <DEDUP_REMOVED lines=24> */
.L_x_12749:
[----:B------:R-:W-:Y:S05]  /*10b50*/  BSYNC B3 ;  /* 0x0000000000037941 */ /* 0x000fea0003800000 */
.L_x_12720:
[----:B------:R-:W-:Y:S05]  /*10b60*/  BSYNC B2 ;  /* 0x0000000000027941 */ /* 0x000fea0003800000 */
.L_x_12716:
        /* <DEDUP_REMOVED lines=26> */
.L_x_12753:
[----:B------:R-:W-:Y:S05]  /*10d10*/  BSYNC B3 ;  /* 0x0000000000037941 */ /* 0x000fea0003800000 */
.L_x_12752:
        /* <DEDUP_REMOVED lines=37> */
.L_x_12761:
[----:B------:R-:W-:Y:S05]  /*10f70*/  BSYNC B4 ;  /* 0x0000000000047941 */ /* 0x000fea0003800000 */
.L_x_12760:
[----:B------:R-:W-:Y:S02]  /*10f80*/  IMAD.MOV.U32 R62, RZ, RZ, R20 ;  /* 0x000000ffff3e7224 */ /* 0x000fe400078e0014 */
[----:B------:R-:W-:Y:S01]  /*10f90*/  IMAD.MOV.U32 R63, RZ, RZ, R21 ;  /* 0x000000ffff3f7224 */ /* 0x000fe200078e0015 */
[----:B------:R-:W-:Y:S05]  /*10fa0*/  BRA `(.L_x_12759) ;  /* 0x0000001000007947 */ /* 0x000fea0003800000 */
.L_x_12758:
[----:B------:R0:W2:-:S06]  /*10fb0*/  DADD R62, -R30, R34 ;  /* 0x000000001e3e7229 */ /* 0x00008c0000000122 */
.L_x_12759:
[----:B------:R-:W-:Y:S05]  /*10fc0*/  BSYNC B3 ;  /* 0x0000000000037941 */ /* 0x000fea0003800000 */
.L_x_12757:
        /* <DEDUP_REMOVED lines=26> */
.L_x_12766:
[----:B------:R-:W-:Y:S05]  /*11170*/  BSYNC B4 ;  /* 0x0000000000047941 */ /* 0x000fea0003800000 */
.L_x_12765:
[----:B------:R-:W-:Y:S02]  /*11180*/  IMAD.MOV.U32 R4, RZ, RZ, R20 ;  /* 0x000000ffff047224 */ /* 0x000fe400078e0014 */
[----:B------:R-:W-:Y:S01]  /*11190*/  IMAD.MOV.U32 R5, RZ, RZ, R21 ;  /* 0x000000ffff057224 */ /* 0x000fe200078e0015 */
[----:B------:R-:W-:Y:S05]  /*111a0*/  BRA `(.L_x_12764) ;  /* 0x0000001000007947 */ /* 0x000fea0003800000 */
.L_x_12763:
[----:B------:R3:W4:-:S06]  /*111b0*/  DADD R4, -R32, R60 ;  /* 0x0000000020047229 */ /* 0x00070c000000013c */
.L_x_12764:
[----:B------:R-:W-:Y:S05]  /*111c0*/  BSYNC B3 ;  /* 0x0000000000037941 */ /* 0x000fea0003800000 */
.L_x_12762:
        /* <DEDUP_REMOVED lines=29> */
.L_x_12768:
[----:B------:R-:W-:Y:S05]  /*113a0*/  BSYNC B3 ;  /* 0x0000000000037941 */ /* 0x000fea0003800000 */
.L_x_12767:
[----:B------:R-:W-:Y:S01]  /*113b0*/  PLOP3.LUT P0, PT, PT, PT, PT, 0x80, 0x0 ;  /* 0x000000000000781c */ /* 0x000fe20003f0f070 */
[----:B------:R-:W-:Y:S07]  /*113c0*/  BRA `(.L_x_12754) ;  /* 0x0000095000007947 */ /* 0x000fee0003800000 */
.L_x_12756:
        /* <DEDUP_REMOVED lines=29> */
.L_x_12771:
[----:B------:R-:W-:Y:S05]  /*115a0*/  BSYNC B3 ;  /* 0x0000000000037941 */ /* 0x000fea0003800000 */
.L_x_12770:
[----:B------:R-:W-:Y:S01]  /*115b0*/  PLOP3.LUT P0, PT, PT, PT, PT, 0x80, 0x0 ;  /* 0x000000000000781c */ /* 0x000fe20003f0f070 */
[----:B------:R-:W-:Y:S07]  /*115c0*/  BRA `(.L_x_12754) ;  /* 0x0000075000007947 */ /* 0x000fee0003800000 */
.L_x_12769:
        /* <DEDUP_REMOVED lines=30> */
.L_x_12773:
[----:B------:R-:W-:Y:S05]  /*117b0*/  BSYNC B3 ;  /* 0x0000000000037941 */ /* 0x000fea0003800000 */
.L_x_12772:
        /* <DEDUP_REMOVED lines=19> */
.L_x_12775:
[----:B------:R-:W-:Y:S05]  /*118f0*/  BSYNC B3 ;  /* 0x0000000000037941 */ /* 0x000fea0003800000 */
.L_x_12774:
[----:B------:R-:W0:Y:S01]  /*11900*/  DMUL R2, R2, 8.11296384146066816958e+31 ;  /* 0x4690000002027828 */ /* 0x000e220000000000 */
[----:B------:R-:W-:Y:S01]  /*11910*/  PLOP3.LUT P0, PT, PT, PT, PT, 0x80, 0x0 ;  /* 0x000000000000781c */ /* 0x000fe20003f0f070 */
[----:B------:R-:W-:Y:S02]  /*11920*/  IMAD.MOV.U32 R4, RZ, RZ, R20 ;  /* 0x000000ffff047224 */ /* 0x000fe400078e0014 */
[----:B------:R-:W-:Y:S01]  /*11930*/  IMAD.MOV.U32 R5, RZ, RZ, R21 ;  /* 0x000000ffff057224 */ /* 0x000fe200078e0015 */
[----:B------:R-:W-:Y:S05]  /*11940*/  BRA `(.L_x_12754) ;  /* 0x000003d000007947 */ /* 0x000fea0003800000 */
.L_x_12755:
        /* <DEDUP_REMOVED lines=24> */
.L_x_12777:
[----:B------:R-:W-:Y:S05]  /*11ad0*/  BSYNC B3 ;  /* 0x0000000000037941 */ /* 0x000fea0003800000 */
.L_x_12776:
        /* <DEDUP_REMOVED lines=29> */
.L_x_12779:
[----:B------:R-:W-:Y:S05]  /*11cb0*/  BSYNC B3 ;  /* 0x0000000000037941 */ /* 0x000fea0003800000 */
.L_x_12778:
[----:B0-23--:R0:W2:Y:S01]  /*11cc0*/  DMUL R4, R6, R16 ;  /* 0x0000001006047228 */ /* 0x00d0a20000000000 */
[----:B------:R-:W-:Y:S01]  /*11cd0*/  PLOP3.LUT P0, PT, PT, PT, PT, 0x80, 0x0 ;  /* 0x000000000000781c */ /* 0x000fe20003f0f070 */
[----:B------:R-:W-:Y:S07]  /*11ce0*/  BRA `(.L_x_12754) ;  /* 0x0000003000007947 */ /* 0x000fee0003800000 */
.L_x_12751:
[----:B------:R2:W3:Y:S01]  /*11cf0*/  DMUL R4, R26, 9.00719925474099200000e+15 ;  /* 0x434000001a047828 */ /* 0x0004e20000000000 */
[----:B------:R-:W-:-:S03]  /*11d00*/  PLOP3.LUT P0, PT, PT, PT, PT, 0x80, 0x0 ;  /* 0x000000000000781c */ /* 0x000fc60003f0f070 */
[----:B------:R-:W4:-:S06]  /*11d10*/  DMUL R2, R2, 9.00719925474099200000e+15 ;  /* 0x4340000002027828 */ /* 0x000f0c0000000000 */
.L_x_12754:
[----:B0-23--:R-:W-:Y:S05]  /*11d20*/  BSYNC B2 ;  /* 0x0000000000027941 */ /* 0x00dfea0003800000 */
.L_x_12750:
        /* <DEDUP_REMOVED lines=43> */
.L_x_12785:
[----:B------:R0:W2:-:S06]  /*11fe0*/  DMUL R2, RZ, |R24| ;  /* 0x40000018ff027228 */ /* 0x00008c0000000000 */
.L_x_12786:
[----:B------:R-:W-:Y:S05]  /*11ff0*/  BSYNC B0 ;  /* 0x0000000000007941 */ /* 0x000fea0003800000 */
.L_x_12784:
[----:B------:R-:W-:Y:S02]  /*12000*/  ISETP.GT.AND P0, PT, R7, -0x1, PT ;  /* 0xffffffff0700780c */ /* 0x000fe40003f04270 */
[----:B------:R-:W-:-:S11]  /*12010*/  ISETP.GT.AND P1, PT, R5, -0x1, PT ;  /* 0xffffffff0500780c */ /* 0x000fd60003f24270 */
[----:B--2---:R-:W2:Y:S02]  /*12020*/  @!P0 DMUL R2, R2, +INF ;  /* 0x7ff0000002028828 */ /* 0x004ea40000000000 */
[----:B------:R-:W-:Y:S05]  /*12030*/  @P1 BRA `(.L_x_12787) ;  /* 0x0000101000001947 */ /* 0x000fea0003800000 */
[----:B--2---:R-:W2:-:S06]  /*12040*/  DADD R2, R2, c[0x2][0x100] ;  /* 0x0080400002027629 */ /* 0x004e8c0000000000 */
[----:B--2---:R-:W2:Y:S01]  /*12050*/  DADD R2, -R2, c[0x2][0x108] ;  /* 0x0080420002027629 */ /* 0x004ea20000000100 */
[----:B------:R-:W-:Y:S05]  /*12060*/  BRA `(.L_x_12787) ;  /* 0x00000fe000007947 */ /* 0x000fea0003800000 */
.L_x_12783:
        /* <DEDUP_REMOVED lines=23> */
.L_x_12782:
        /* <DEDUP_REMOVED lines=38> */
.L_x_12790:
[----:B------:R0:W2:-:S06]  /*12440*/  DMUL R2, RZ, |R24| ;  /* 0x40000018ff027228 */ /* 0x00008c0000000000 */
.L_x_12791:
[----:B------:R-:W-:Y:S05]  /*12450*/  BSYNC B0 ;  /* 0x0000000000007941 */ /* 0x000fea0003800000 */
.L_x_12789:
[----:B------:R-:W-:Y:S02]  /*12460*/  ISETP.GT.AND P0, PT, R5, -0x1, PT ;  /* 0xffffffff0500780c */ /* 0x000fe40003f04270 */
[----:B------:R-:W-:-:S11]  /*12470*/  ISETP.GT.AND P1, PT, R25, -0x1, PT ;  /* 0xffffffff1900780c */ /* 0x000fd60003f24270 */
[----:B--2---:R-:W2:Y:S02]  /*12480*/  @!P0 DMUL R2, R2, +INF ;  /* 0x7ff0000002028828 */ /* 0x004ea40000000000 */
[----:B------:R-:W-:Y:S05]  /*12490*/  @P1 BRA `(.L_x_12787) ;  /* 0x00000bb000001947 */ /* 0x000fea0003800000 */
[----:B--2---:R-:W2:-:S06]  /*124a0*/  DADD R2, R2, c[0x2][0x100] ;  /* 0x0080400002027629 */ /* 0x004e8c0000000000 */
[----:B--2---:R-:W2:Y:S01]  /*124b0*/  DADD R2, -R2, c[0x2][0x108] ;  /* 0x0080420002027629 */ /* 0x004ea20000000100 */
[----:B------:R-:W-:Y:S05]  /*124c0*/  BRA `(.L_x_12787) ;  /* 0x00000b8000007947 */ /* 0x000fea0003800000 */
.L_x_12788:
        /* <DEDUP_REMOVED lines=23> */
.L_x_12781:
        /* <DEDUP_REMOVED lines=30> */
.L_x_12794:
[----:B------:R-:W-:Y:S05]  /*12820*/  BSYNC B3 ;  /* 0x0000000000037941 */ /* 0x000fea0003800000 */
.L_x_12793:
        /* <DEDUP_REMOVED lines=43> */
.L_x_12796:
[----:B------:R-:W-:Y:S02]  /*12ae0*/  FSEL R6, RZ, 3.37028055040000000000e+12, P1 ;  /* 0x54442d18ff067808 */ /* 0x000fe40000800000 */
[----:B------:R-:W-:Y:S02]  /*12af0*/  FSEL R7, RZ, 2.1426990032196044922, P1 ;  /* 0x400921fbff077808 */ /* 0x000fe40000800000 */
.L_x_12797:
[----:B------:R-:W-:Y:S05]  /*12b00*/  BSYNC B0 ;  /* 0x0000000000007941 */ /* 0x000fea0003800000 */
.L_x_12795:
[----:B------:R0:W2:Y:S02]  /*12b10*/  DADD R2, |R4|, |R2| ;  /* 0x0000000004027229 */ /* 0x0000a40000000602 */
[----:B0-----:R-:W-:-:S04]  /*12b20*/  LOP3.LUT R5, R7, 0x80000000, R5, 0xb8, !PT ;  /* 0x8000000007057812 */ /* 0x001fc800078eb805 */
[----:B--2---:R-:W0:-:S06]  /*12b30*/  DSETP.GTU.AND P0, PT, |R2|, +INF , PT ;  /* 0x7ff000000200742a */ /* 0x004e0c0003f0c200 */
[----:B0-----:R-:W-:Y:S02]  /*12b40*/  FSEL R2, R2, R6, P0 ;  /* 0x0000000602027208 */ /* 0x001fe40000000000 */
[----:B------:R-:W-:Y:S01]  /*12b50*/  FSEL R3, R3, R5, P0 ;  /* 0x0000000503037208 */ /* 0x000fe20000000000 */
[----:B------:R-:W-:Y:S05]  /*12b60*/  BRA `(.L_x_12787) ;  /* 0x000004e000007947 */ /* 0x000fea0003800000 */
.L_x_12792:
        /* <DEDUP_REMOVED lines=26> */
.L_x_12799:
[----:B------:R-:W-:Y:S05]  /*12d10*/  BSYNC B3 ;  /* 0x0000000000037941 */ /* 0x000fea0003800000 */
.L_x_12798:
        /* <DEDUP_REMOVED lines=43> */
.L_x_12801:
[----:B------:R-:W-:Y:S02]  /*12fd0*/  FSEL R6, RZ, 3.37028055040000000000e+12, P1 ;  /* 0x54442d18ff067808 */ /* 0x000fe40000800000 */
[----:B------:R-:W-:Y:S02]  /*12fe0*/  FSEL R7, RZ, 2.1426990032196044922, P1 ;  /* 0x400921fbff077808 */ /* 0x000fe40000800000 */
.L_x_12802:
[----:B------:R-:W-:Y:S05]  /*12ff0*/  BSYNC B0 ;  /* 0x0000000000007941 */ /* 0x000fea0003800000 */
.L_x_12800:
[----:B------:R0:W2:Y:S02]  /*13000*/  DADD R2, |R4|, |R2| ;  /* 0x0000000004027229 */ /* 0x0000a40000000602 */
[----:B0-----:R-:W-:-:S04]  /*13010*/  LOP3.LUT R5, R7, 0x80000000, R5, 0xb8, !PT ;  /* 0x8000000007057812 */ /* 0x001fc800078eb805 */
[----:B--2---:R-:W0:-:S06]  /*13020*/  DSETP.GTU.AND P0, PT, |R2|, +INF , PT ;  /* 0x7ff000000200742a */ /* 0x004e0c0003f0c200 */
[----:B0-----:R-:W-:Y:S02]  /*13030*/  FSEL R2, R2, R6, P0 ;  /* 0x0000000602027208 */ /* 0x001fe40000000000 */
[----:B------:R-:W-:Y:S02]  /*13040*/  FSEL R3, R3, R5, P0 ;  /* 0x0000000503037208 */ /* 0x000fe40000000000 */
.L_x_12787:
[----:B0-2---:R-:W-:Y:S05]  /*13050*/  BSYNC B2 ;  /* 0x0000000000027941 */ /* 0x005fea0003800000 */
.L_x_12780:
[----:B-1----:R-:W0:Y:S01]  /*13060*/  DADD R4, -RZ, -R28 ;  /* 0x00000000ff047229 */ /* 0x002e22000000091c */
[----:B------:R-:W-:-:S09]  /*13070*/  ISETP.NE.AND P0, PT, R64, RZ, PT ;  /* 0x000000ff4000720c */ /* 0x000fd20003f05270 */
[----:B0-----:R-:W-:Y:S02]  /*13080*/  FSEL R68, R4, R28, !P0 ;  /* 0x0000001c04447208 */ /* 0x001fe40004000000 */
[----:B------:R-:W-:Y:S01]  /*13090*/  FSEL R69, R5, R29, !P0 ;  /* 0x0000001d05457208 */ /* 0x000fe20004000000 */
[----:B------:R-:W-:Y:S05]  /*130a0*/  BRA `(.L_x_12803) ;  /* 0x0000249000007947 */ /* 0x000fea0003800000 */
.L_x_12715:
[----:B0-----:R-:W2:Y:S01]  /*130b0*/  LDL.64 R2, [R1+0x8] ;  /* 0x0000080001027983 */ /* 0x001ea20000100a00 */
[----:B------:R-:W-:-:S04]  /*130c0*/  DADD R68, -RZ, -R38 ;  /* 0x00000000ff447229 */ /* 0x000fc80000000926 */
[----:B--2---:R-:W0:-:S06]  /*130d0*/  DADD R2, -R36, R2 ;  /* 0x0000000024027229 */ /* 0x004e0c0000000102 */
[----:B0-----:R-:W0:Y:S01]  /*130e0*/  DADD R2, R2, c[0x2][0x178] ;  /* 0x00805e0002027629 */ /* 0x001e220000000000 */
[----:B------:R-:W-:Y:S05]  /*130f0*/  BRA `(.L_x_12803) ;  /* 0x0000244000007947 */ /* 0x000fea0003800000 */
.L_x_12714:
[----:B------:R0:W1:Y:S01]  /*13100*/  DADD R68, -RZ, -R38 ;  /* 0x00000000ff447229 */ /* 0x0000620000000926 */
[----:B------:R-:W-:Y:S01]  /*13110*/  CS2R R2, SRZ ;  /* 0x0000000000027805 */ /* 0x000fe2000001ff00 */
[----:B------:R-:W-:Y:S05]  /*13120*/  BRA `(.L_x_12803) ;  /* 0x0000241000007947 */ /* 0x000fea0003800000 */
.L_x_12713:
        /* <DEDUP_REMOVED lines=86> */
.L_x_12808:
[----:B------:R-:W-:Y:S05]  /*13690*/  BSYNC B0 ;  /* 0x0000000000007941 */ /* 0x000fea0003800000 */
.L_x_12807:
        /* <DEDUP_REMOVED lines=8> */
.L_x_12810:
[----:B------:R-:W-:Y:S05]  /*13720*/  BSYNC B3 ;  /* 0x0000000000037941 */ /* 0x000fea0003800000 */
.L_x_12809:
        /* <DEDUP_REMOVED lines=43> */
.L_x_12812:
[----:B------:R-:W-:-:S04]  /*139e0*/  ISETP.GE.AND P0, PT, R37, RZ, PT ;  /* 0x000000ff2500720c */ /* 0x000fc80003f06270 */
[----:B------:R-:W-:Y:S02]  /*139f0*/  FSEL R6, RZ, 3.37028055040000000000e+12, P0 ;  /* 0x54442d18ff067808 */ /* 0x000fe40000000000 */
[----:B------:R-:W-:Y:S02]  /*13a00*/  FSEL R7, RZ, 2.1426990032196044922, P0 ;  /* 0x400921fbff077808 */ /* 0x000fe40000000000 */
.L_x_12813:
[----:B------:R-:W-:Y:S05]  /*13a10*/  BSYNC B0 ;  /* 0x0000000000007941 */ /* 0x000fea0003800000 */
.L_x_12811:
[----:B------:R2:W3:Y:S02]  /*13a20*/  DADD R2, R2, R4 ;  /* 0x0000000002027229 */ /* 0x0004e40000000004 */
[----:B--2---:R-:W-:Y:S02]  /*13a30*/  LOP3.LUT R5, R7, 0x80000000, R39, 0xb8, !PT ;  /* 0x8000000007057812 */ /* 0x004fe400078eb827 */
[----:B-1----:R-:W-:-:S04]  /*13a40*/  DMUL R28, R28, 0.5 ;  /* 0x3fe000001c1c7828 */ /* 0x002fc80000000000 */
[----:B---3--:R-:W1:-:S06]  /*13a50*/  DSETP.GTU.AND P0, PT, |R2|, +INF , PT ;  /* 0x7ff000000200742a */ /* 0x008e4c0003f0c200 */
[----:B-1----:R-:W-:Y:S02]  /*13a60*/  FSEL R2, R2, R6, P0 ;  /* 0x0000000602027208 */ /* 0x002fe40000000000 */
[----:B------:R-:W-:Y:S01]  /*13a70*/  FSEL R3, R3, R5, P0 ;  /* 0x0000000503037208 */ /* 0x000fe20000000000 */
[----:B------:R-:W-:Y:S05]  /*13a80*/  BRA `(.L_x_12814) ;  /* 0x0000190000007947 */ /* 0x000fea0003800000 */
.L_x_12806:
        /* <DEDUP_REMOVED lines=111> */
.L_x_12816:
[----:B------:R-:W-:Y:S05]  /*14180*/  BSYNC B0 ;  /* 0x0000000000007941 */ /* 0x000fea0003800000 */
.L_x_12815:
        /* <DEDUP_REMOVED lines=8> */
.L_x_12818:
[----:B------:R-:W-:Y:S05]  /*14210*/  BSYNC B3 ;  /* 0x0000000000037941 */ /* 0x000fea0003800000 */
.L_x_12817:
        /* <DEDUP_REMOVED lines=43> */
.L_x_12820:
[----:B------:R-:W-:-:S04]  /*144d0*/  ISETP.GE.AND P0, PT, R37, RZ, PT ;  /* 0x000000ff2500720c */ /* 0x000fc80003f06270 */
[----:B------:R-:W-:Y:S02]  /*144e0*/  FSEL R6, RZ, 3.37028055040000000000e+12, P0 ;  /* 0x54442d18ff067808 */ /* 0x000fe40000000000 */
[----:B------:R-:W-:Y:S02]  /*144f0*/  FSEL R7, RZ, 2.1426990032196044922, P0 ;  /* 0x400921fbff077808 */ /* 0x000fe40000000000 */
.L_x_12821:
[----:B------:R-:W-:Y:S05]  /*14500*/  BSYNC B0 ;  /* 0x0000000000007941 */ /* 0x000fea0003800000 */
.L_x_12819:
[----:B------:R2:W3:Y:S02]  /*14510*/  DADD R2, R2, R4 ;  /* 0x0000000002027229 */ /* 0x0004e40000000004 */
[----:B--2---:R-:W-:-:S04]  /*14520*/  LOP3.LUT R5, R7, 0x80000000, R39, 0xb8, !PT ;  /* 0x8000000007057812 */ /* 0x004fc800078eb827 */
[----:B---3--:R-:W2:-:S06]  /*14530*/  DSETP.GTU.AND P0, PT, |R2|, +INF , PT ;  /* 0x7ff000000200742a */ /* 0x008e8c0003f0c200 */
[----:B--2---:R-:W-:Y:S02]  /*14540*/  FSEL R2, R2, R6, P0 ;  /* 0x0000000602027208 */ /* 0x004fe40000000000 */
[----:B------:R-:W-:Y:S01]  /*14550*/  FSEL R3, R3, R5, P0 ;  /* 0x0000000503037208 */ /* 0x000fe20000000000 */
[----:B------:R-:W-:Y:S05]  /*14560*/  BRA `(.L_x_12814) ;  /* 0x00000e2000007947 */ /* 0x000fea0003800000 */
.L_x_12805:
        /* <DEDUP_REMOVED lines=23> */
.L_x_12823:
[----:B------:R-:W-:Y:S05]  /*146e0*/  BSYNC B3 ;  /* 0x0000000000037941 */ /* 0x000fea0003800000 */
.L_x_12822:
        /* <DEDUP_REMOVED lines=26> */
.L_x_12825:
[----:B------:R-:W-:Y:S05]  /*14890*/  BSYNC B3 ;  /* 0x0000000000037941 */ /* 0x000fea0003800000 */
.L_x_12824:
        /* <DEDUP_REMOVED lines=112> */
.L_x_12827:
[----:B------:R-:W-:Y:S05]  /*14fa0*/  BSYNC B0 ;  /* 0x0000000000007941 */ /* 0x000fea0003800000 */
.L_x_12826:
        /* <DEDUP_REMOVED lines=8> */
.L_x_12829:
[----:B------:R-:W-:Y:S05]  /*15030*/  BSYNC B3 ;  /* 0x0000000000037941 */ /* 0x000fea0003800000 */
.L_x_12828:
        /* <DEDUP_REMOVED lines=43> */
.L_x_12831:
[----:B------:R-:W-:-:S04]  /*152f0*/  ISETP.GE.AND P0, PT, R37, RZ, PT ;  /* 0x000000ff2500720c */ /* 0x000fc80003f06270 */
[----:B------:R-:W-:Y:S02]  /*15300*/  FSEL R6, RZ, 3.37028055040000000000e+12, P0 ;  /* 0x54442d18ff067808 */ /* 0x000fe40000000000 */
[----:B------:R-:W-:Y:S02]  /*15310*/  FSEL R7, RZ, 2.1426990032196044922, P0 ;  /* 0x400921fbff077808 */ /* 0x000fe40000000000 */
.L_x_12832:
[----:B------:R-:W-:Y:S05]  /*15320*/  BSYNC B0 ;  /* 0x0000000000007941 */ /* 0x000fea0003800000 */
.L_x_12830:
[----:B------:R2:W3:Y:S02]  /*15330*/  DADD R2, R2, R4 ;  /* 0x0000000002027229 */ /* 0x0004e40000000004 */
[----:B--2---:R-:W-:Y:S02]  /*15340*/  LOP3.LUT R5, R7, 0x80000000, R39, 0xb8, !PT ;  /* 0x8000000007057812 */ /* 0x004fe400078eb827 */
[----:B-1----:R-:W-:-:S04]  /*15350*/  DADD R28, R28, 1 ;  /* 0x3ff000001c1c7429 */ /* 0x002fc80000000000 */
[----:B---3--:R-:W1:-:S06]  /*15360*/  DSETP.GTU.AND P0, PT, |R2|, +INF , PT ;  /* 0x7ff000000200742a */ /* 0x008e4c0003f0c200 */
[----:B-1----:R-:W-:Y:S02]  /*15370*/  FSEL R2, R2, R6, P0 ;  /* 0x0000000602027208 */ /* 0x002fe40000000000 */
[----:B------:R-:W-:Y:S02]  /*15380*/  FSEL R3, R3, R5, P0 ;  /* 0x0000000503037208 */ /* 0x000fe40000000000 */
.L_x_12814:
[----:B------:R-:W-:Y:S05]  /*15390*/  BSYNC B2 ;  /* 0x0000000000027941 */ /* 0x000fea0003800000 */
.L_x_12804:
[----:B-1----:R-:W1:Y:S01]  /*153a0*/  DADD R28, R28, c[0x2][0x50] ;  /* 0x008014001c1c7629 */ /* 0x002e620000000000 */
[----:B------:R-:W-:-:S03]  /*153b0*/  ISETP.NE.AND P0, PT, R64, RZ, PT ;  /* 0x000000ff4000720c */ /* 0x000fc60003f05270 */
[----:B------:R-:W-:-:S04]  /*153c0*/  DADD R2, -RZ, |R2| ;  /* 0x00000000ff027229 */ /* 0x000fc80000000502 */
[----:B-1----:R-:W1:-:S10]  /*153d0*/  DADD R4, -RZ, -R28 ;  /* 0x00000000ff047229 */ /* 0x002e54000000091c */
[----:B-1----:R-:W-:Y:S02]  /*153e0*/  FSEL R68, R4, R28, !P0 ;  /* 0x0000001c04447208 */ /* 0x002fe40004000000 */
[----:B------:R-:W-:Y:S01]  /*153f0*/  FSEL R69, R5, R29, !P0 ;  /* 0x0000001d05457208 */ /* 0x000fe20004000000 */
[----:B------:R-:W-:Y:S05]  /*15400*/  BRA `(.L_x_12803) ;  /* 0x0000013000007947 */ /* 0x000fea0003800000 */
.L_x_12712:
        /* <DEDUP_REMOVED lines=19> */
.L_x_12803:
[----:B01-3--:R-:W-:Y:S05]  /*15540*/  BSYNC B1 ;  /* 0x0000000000017941 */ /* 0x00bfea0003800000 */
.L_x_12711:
        /* <DEDUP_REMOVED lines=11> */
.L_x_12834:
[----:B------:R-:W0:Y:S01]  /*15600*/  DSETP.GTU.AND P0, PT, |R68|, +INF , PT ;  /* 0x7ff000004400742a */ /* 0x000e220003f0c200 */
[----:B------:R-:W-:Y:S02]  /*15610*/  IMAD.MOV.U32 R70, RZ, RZ, R2 ;  /* 0x000000ffff467224 */ /* 0x000fe400078e0002 */
[----:B------:R-:W-:-:S11]  /*15620*/  IMAD.MOV.U32 R71, RZ, RZ, R3 ;  /* 0x000000ffff477224 */ /* 0x000fd600078e0003 */
[----:B0-----:R-:W0:-:S06]  /*15630*/  @!P0 DADD R68, -RZ, |R68| ;  /* 0x00000000ff448229 */ /* 0x001e0c0000000544 */
.L_x_12835:
[----:B0-----:R-:W-:Y:S05]  /*15640*/  BSYNC B0 ;  /* 0x0000000000007941 */ /* 0x001fea0003800000 */
.L_x_12833:
        /* <DEDUP_REMOVED lines=140> */
.L_x_12844:
[----:B------:R-:W-:Y:S05]  /*15f10*/  BSYNC B3 ;  /* 0x0000000000037941 */ /* 0x000fea0003800000 */
.L_x_12843:
        /* <DEDUP_REMOVED lines=61> */
.L_x_12842:
        /* <DEDUP_REMOVED lines=34> */
.L_x_12852:
[----:B------:R-:W-:Y:S05]  /*16510*/  BSYNC B4 ;  /* 0x0000000000047941 */ /* 0x000fea0003800000 */
.L_x_12851:
[----:B------:R-:W-:Y:S02]  /*16520*/  IMAD.MOV.U32 R24, RZ, RZ, R20 ;  /* 0x000000ffff187224 */ /* 0x000fe400078e0014 */
[----:B------:R-:W-:Y:S01]  /*16530*/  IMAD.MOV.U32 R25, RZ, RZ, R21 ;  /* 0x000000ffff197224 */ /* 0x000fe200078e0015 */
[----:B------:R-:W-:Y:S05]  /*16540*/  BRA `(.L_x_12850) ;  /* 0x0000001000007947 */ /* 0x000fea0003800000 */
.L_x_12849:
[----:B------:R0:W1:-:S06]  /*16550*/  DADD R24, -R30, R34 ;  /* 0x000000001e187229 */ /* 0x00004c0000000122 */
.L_x_12850:
[----:B------:R-:W-:Y:S05]  /*16560*/  BSYNC B3 ;  /* 0x0000000000037941 */ /* 0x000fea0003800000 */
.L_x_12848:
        /* <DEDUP_REMOVED lines=29> */
.L_x_12857:
[----:B------:R-:W-:Y:S05]  /*16740*/  BSYNC B4 ;  /* 0x0000000000047941 */ /* 0x000fea0003800000 */
.L_x_12856:
[----:B------:R-:W-:Y:S02]  /*16750*/  IMAD.MOV.U32 R6, RZ, RZ, R20 ;  /* 0x000000ffff067224 */ /* 0x000fe400078e0014 */
[----:B------:R-:W-:Y:S01]  /*16760*/  IMAD.MOV.U32 R7, RZ, RZ, R21 ;  /* 0x000000ffff077224 */ /* 0x000fe200078e0015 */
[----:B------:R-:W-:Y:S05]  /*16770*/  BRA `(.L_x_12855) ;  /* 0x0000001000007947 */ /* 0x000fea0003800000 */
.L_x_12854:
[----:B------:R2:W3:-:S06]  /*16780*/  DADD R6, R36, -R8 ;  /* 0x0000000024067229 */ /* 0x0004cc0000000808 */
.L_x_12855:
[----:B------:R-:W-:Y:S05]  /*16790*/  BSYNC B3 ;  /* 0x0000000000037941 */ /* 0x000fea0003800000 */
.L_x_12853:
        /* <DEDUP_REMOVED lines=29> */
.L_x_12859:
[----:B------:R-:W-:Y:S05]  /*16970*/  BSYNC B3 ;  /* 0x0000000000037941 */ /* 0x000fea0003800000 */
.L_x_12858:
        /* <DEDUP_REMOVED lines=65> */
.L_x_12860:
        /* <DEDUP_REMOVED lines=20> */
.L_x_12862:
[----:B------:R-:W-:Y:S05]  /*16ed0*/  BSYNC B3 ;  /* 0x0000000000037941 */ /* 0x000fea0003800000 */
.L_x_12861:
        /* <DEDUP_REMOVED lines=16> */
.L_x_12847:
        /* <DEDUP_REMOVED lines=26> */
.L_x_12865:
[----:B------:R-:W-:Y:S05]  /*17180*/  BSYNC B3 ;  /* 0x0000000000037941 */ /* 0x000fea0003800000 */
.L_x_12864:
        /* <DEDUP_REMOVED lines=25> */
.L_x_12868:
[----:B------:R-:W-:Y:S05]  /*17320*/  BSYNC B3 ;  /* 0x0000000000037941 */ /* 0x000fea0003800000 */
.L_x_12867:
        /* <DEDUP_REMOVED lines=16> */
.L_x_12866:
        /* <DEDUP_REMOVED lines=55> */
.L_x_12869:
[----:B------:R-:W-:Y:S01]  /*177a0*/  IMAD.MOV.U32 R8, RZ, RZ, 0x0 ;  /* 0x00000000ff087424 */ /* 0x000fe200078e00ff */
[----:B------:R-:W-:Y:S01]  /*177b0*/  FSETP.NEU.FTZ.AND P0, PT, R7, RZ, PT ;  /* 0x000000ff0700720b */ /* 0x000fe20003f1d000 */
[----:B------:R-:W-:-:S06]  /*177c0*/  IMAD.MOV.U32 R9, RZ, RZ, 0x7ff00000 ;  /* 0x7ff00000ff097424 */ /* 0x000fcc00078e00ff */
[----:B------:R-:W0:-:S10]  /*177d0*/  DFMA R8, R6, R8, +INF ;  /* 0x7ff000000608742b */ /* 0x000e140000000008 */
[----:B0-----:R-:W-:Y:S02]  /*177e0*/  FSEL R28, R8, RZ, P0 ;  /* 0x000000ff081c7208 */ /* 0x001fe40000000000 */
[----:B------:R-:W-:Y:S01]  /*177f0*/  FSEL R29, R9, -QNAN , P0 ;  /* 0xfff00000091d7808 */ /* 0x000fe20000000000 */
[----:B------:R-:W-:Y:S05]  /*17800*/  BRA `(.L_x_12845) ;  /* 0x000004c000007947 */ /* 0x000fea0003800000 */
.L_x_12863:
        /* <DEDUP_REMOVED lines=27> */
.L_x_12871:
[----:B------:R-:W-:Y:S05]  /*179c0*/  BSYNC B3 ;  /* 0x0000000000037941 */ /* 0x000fea0003800000 */
.L_x_12870:
        /* <DEDUP_REMOVED lines=19> */
.L_x_12873:
[----:B------:R-:W-:Y:S05]  /*17b00*/  BSYNC B3 ;  /* 0x0000000000037941 */ /* 0x000fea0003800000 */
.L_x_12872:
[----:B------:R-:W-:Y:S02]  /*17b10*/  IMAD.MOV.U32 R28, RZ, RZ, R20 ;  /* 0x000000ffff1c7224 */ /* 0x000fe400078e0014 */
[----:B------:R-:W-:Y:S01]  /*17b20*/  IMAD.MOV.U32 R29, RZ, RZ, R21 ;  /* 0x000000ffff1d7224 */ /* 0x000fe200078e0015 */
[----:B------:R-:W-:Y:S05]  /*17b30*/  BRA `(.L_x_12845) ;  /* 0x0000019000007947 */ /* 0x000fea0003800000 */
.L_x_12846:
        /* <DEDUP_REMOVED lines=24> */
.L_x_12874:
[----:B------:R-:W-:Y:S05]  /*17cc0*/  BSYNC B3 ;  /* 0x0000000000037941 */ /* 0x000fea0003800000 */
.L_x_12845:
[----:B------:R-:W-:Y:S05]  /*17cd0*/  BSYNC B2 ;  /* 0x0000000000027941 */ /* 0x000fea0003800000 */
.L_x_12841:
        /* <DEDUP_REMOVED lines=26> */
.L_x_12878:
[----:B------:R-:W-:Y:S05]  /*17e80*/  BSYNC B3 ;  /* 0x0000000000037941 */ /* 0x000fea0003800000 */
.L_x_12877:
        /* <DEDUP_REMOVED lines=37> */
.L_x_12886:
[----:B------:R-:W-:Y:S05]  /*180e0*/  BSYNC B4 ;  /* 0x0000000000047941 */ /* 0x000fea0003800000 */
.L_x_12885:
[----:B------:R-:W-:Y:S02]  /*180f0*/  IMAD.MOV.U32 R38, RZ, RZ, R20 ;  /* 0x000000ffff267224 */ /* 0x000fe400078e0014 */
[----:B------:R-:W-:Y:S01]  /*18100*/  IMAD.MOV.U32 R39, RZ, RZ, R21 ;  /* 0x000000ffff277224 */ /* 0x000fe200078e0015 */
[----:B------:R-:W-:Y:S05]  /*18110*/  BRA `(.L_x_12884) ;  /* 0x0000001000007947 */ /* 0x000fea0003800000 */
.L_x_12883:
[----:B------:R0:W2:-:S06]  /*18120*/  DADD R38, -R30, R34 ;  /* 0x000000001e267229 */ /* 0x00008c0000000122 */
.L_x_12884:
[----:B------:R-:W-:Y:S05]  /*18130*/  BSYNC B3 ;  /* 0x0000000000037941 */ /* 0x000fea0003800000 */
.L_x_12882:
        /* <DEDUP_REMOVED lines=26> */
.L_x_12891:
[----:B------:R-:W-:Y:S05]  /*182e0*/  BSYNC B4 ;  /* 0x0000000000047941 */ /* 0x000fea0003800000 */
.L_x_12890:
[----:B------:R-:W-:Y:S02]  /*182f0*/  IMAD.MOV.U32 R4, RZ, RZ, R20 ;  /* 0x000000ffff047224 */ /* 0x000fe400078e0014 */
[----:B------:R-:W-:Y:S01]  /*18300*/  IMAD.MOV.U32 R5, RZ, RZ, R21 ;  /* 0x000000ffff057224 */ /* 0x000fe200078e0015 */
[----:B------:R-:W-:Y:S05]  /*18310*/  BRA `(.L_x_12889) ;  /* 0x0000001000007947 */ /* 0x000fea0003800000 */
.L_x_12888:
[----:B------:R3:W4:-:S06]  /*18320*/  DADD R4, -R32, R36 ;  /* 0x0000000020047229 */ /* 0x00070c0000000124 */
.L_x_12889:
[----:B------:R-:W-:Y:S05]  /*18330*/  BSYNC B3 ;  /* 0x0000000000037941 */ /* 0x000fea0003800000 */
.L_x_12887:
        /* <DEDUP_REMOVED lines=29> */
.L_x_12893:
[----:B------:R-:W-:Y:S05]  /*18510*/  BSYNC B3 ;  /* 0x0000000000037941 */ /* 0x000fea0003800000 */
.L_x_12892:
[----:B------:R-:W-:Y:S01]  /*18520*/  PLOP3.LUT P0, PT, PT, PT, PT, 0x80, 0x0 ;  /* 0x000000000000781c */ /* 0x000fe20003f0f070 */
[----:B------:R-:W-:Y:S07]  /*18530*/  BRA `(.L_x_12879) ;  /* 0x0000095000007947 */ /* 0x000fee0003800000 */
.L_x_12881:
        /* <DEDUP_REMOVED lines=29> */
.L_x_12896:
[----:B------:R-:W-:Y:S05]  /*18710*/  BSYNC B3 ;  /* 0x0000000000037941 */ /* 0x000fea0003800000 */
.L_x_12895:
[----:B------:R-:W-:Y:S01]  /*18720*/  PLOP3.LUT P0, PT, PT, PT, PT, 0x80, 0x0 ;  /* 0x000000000000781c */ /* 0x000fe20003f0f070 */
[----:B------:R-:W-:Y:S07]  /*18730*/  BRA `(.L_x_12879) ;  /* 0x0000075000007947 */ /* 0x000fee0003800000 */
.L_x_12894:
        /* <DEDUP_REMOVED lines=30> */
.L_x_12898:
[----:B------:R-:W-:Y:S05]  /*18920*/  BSYNC B3 ;  /* 0x0000000000037941 */ /* 0x000fea0003800000 */
.L_x_12897:
        /* <DEDUP_REMOVED lines=19> */
.L_x_12900:
[----:B------:R-:W-:Y:S05]  /*18a60*/  BSYNC B3 ;  /* 0x0000000000037941 */ /* 0x000fea0003800000 */
.L_x_12899:
[----:B------:R-:W0:Y:S01]  /*18a70*/  DMUL R2, R2, 8.11296384146066816958e+31 ;  /* 0x4690000002027828 */ /* 0x000e220000000000 */
[----:B------:R-:W-:Y:S01]  /*18a80*/  PLOP3.LUT P0, PT, PT, PT, PT, 0x80, 0x0 ;  /* 0x000000000000781c */ /* 0x000fe20003f0f070 */
[----:B------:R-:W-:Y:S02]  /*18a90*/  IMAD.MOV.U32 R4, RZ, RZ, R20 ;  /* 0x000000ffff047224 */ /* 0x000fe400078e0014 */
[----:B------:R-:W-:Y:S01]  /*18aa0*/  IMAD.MOV.U32 R5, RZ, RZ, R21 ;  /* 0x000000ffff057224 */ /* 0x000fe200078e0015 */
[----:B------:R-:W-:Y:S05]  /*18ab0*/  BRA `(.L_x_12879) ;  /* 0x000003d000007947 */ /* 0x000fea0003800000 */
.L_x_12880:
        /* <DEDUP_REMOVED lines=24> */
.L_x_12902:
[----:B------:R-:W-:Y:S05]  /*18c40*/  BSYNC B3 ;  /* 0x0000000000037941 */ /* 0x000fea0003800000 */
.L_x_12901:
        /* <DEDUP_REMOVED lines=29> */
.L_x_12904:
[----:B------:R-:W-:Y:S05]  /*18e20*/  BSYNC B3 ;  /* 0x0000000000037941 */ /* 0x000fea0003800000 */
.L_x_12903:
[----:B0-23--:R0:W2:Y:S01]  /*18e30*/  DMUL R4, R6, R16 ;  /* 0x0000001006047228 */ /* 0x00d0a20000000000 */
[----:B------:R-:W-:Y:S01]  /*18e40*/  PLOP3.LUT P0, PT, PT, PT, PT, 0x80, 0x0 ;  /* 0x000000000000781c */ /* 0x000fe20003f0f070 */
[----:B------:R-:W-:Y:S07]  /*18e50*/  BRA `(.L_x_12879) ;  /* 0x0000003000007947 */ /* 0x000fee0003800000 */
.L_x_12876:
[----:B------:R2:W3:Y:S01]  /*18e60*/  DMUL R4, R26, 9.00719925474099200000e+15 ;  /* 0x434000001a047828 */ /* 0x0004e20000000000 */
[----:B------:R-:W-:-:S03]  /*18e70*/  PLOP3.LUT P0, PT, PT, PT, PT, 0x80, 0x0 ;  /* 0x000000000000781c */ /* 0x000fc60003f0f070 */
[----:B------:R-:W4:-:S06]  /*18e80*/  DMUL R2, R2, 9.00719925474099200000e+15 ;  /* 0x4340000002027828 */ /* 0x000f0c0000000000 */
.L_x_12879:
[----:B0-23--:R-:W-:Y:S05]  /*18e90*/  BSYNC B2 ;  /* 0x0000000000027941 */ /* 0x00dfea0003800000 */
.L_x_12875:
        /* <DEDUP_REMOVED lines=43> */
.L_x_12910:
[----:B------:R0:W2:-:S06]  /*19150*/  DMUL R2, RZ, |R24| ;  /* 0x40000018ff027228 */ /* 0x00008c0000000000 */
.L_x_12911:
[----:B------:R-:W-:Y:S05]  /*19160*/  BSYNC B0 ;  /* 0x0000000000007941 */ /* 0x000fea0003800000 */
.L_x_12909:
[----:B------:R-:W-:Y:S02]  /*19170*/  ISETP.GT.AND P0, PT, R7, -0x1, PT ;  /* 0xffffffff0700780c */ /* 0x000fe40003f04270 */
[----:B------:R-:W-:-:S11]  /*19180*/  ISETP.GT.AND P1, PT, R5, -0x1, PT ;  /* 0xffffffff0500780c */ /* 0x000fd60003f24270 */
[----:B--2---:R-:W2:Y:S02]  /*19190*/  @!P0 DMUL R2, R2, +INF ;  /* 0x7ff0000002028828 */ /* 0x004ea40000000000 */
[----:B------:R-:W-:Y:S05]  /*191a0*/  @P1 BRA `(.L_x_12912) ;  /* 0x0000101000001947 */ /* 0x000fea0003800000 */
[----:B--2---:R-:W2:-:S06]  /*191b0*/  DADD R2, R2, c[0x2][0x100] ;  /* 0x0080400002027629 */ /* 0x004e8c0000000000 */
[----:B--2---:R-:W2:Y:S01]  /*191c0*/  DADD R2, -R2, c[0x2][0x108] ;  /* 0x0080420002027629 */ /* 0x004ea20000000100 */
[----:B------:R-:W-:Y:S05]  /*191d0*/  BRA `(.L_x_12912) ;  /* 0x00000fe000007947 */ /* 0x000fea0003800000 */
.L_x_12908:
        /* <DEDUP_REMOVED lines=23> */
.L_x_12907:
        /* <DEDUP_REMOVED lines=38> */
.L_x_12915:
[----:B------:R0:W2:-:S06]  /*195b0*/  DMUL R2, RZ, |R24| ;  /* 0x40000018ff027228 */ /* 0x00008c0000000000 */
.L_x_12916:
[----:B------:R-:W-:Y:S05]  /*195c0*/  BSYNC B0 ;  /* 0x0000000000007941 */ /* 0x000fea0003800000 */
.L_x_12914:
[----:B------:R-:W-:Y:S02]  /*195d0*/  ISETP.GT.AND P0, PT, R5, -0x1, PT ;  /* 0xffffffff0500780c */ /* 0x000fe40003f04270 */
[----:B------:R-:W-:-:S11]  /*195e0*/  ISETP.GT.AND P1, PT, R25, -0x1, PT ;  /* 0xffffffff1900780c */ /* 0x000fd60003f24270 */
[----:B--2---:R-:W2:Y:S02]  /*195f0*/  @!P0 DMUL R2, R2, +INF ;  /* 0x7ff0000002028828 */ /* 0x004ea40000000000 */
[----:B------:R-:W-:Y:S05]  /*19600*/  @P1 BRA `(.L_x_12912) ;  /* 0x00000bb000001947 */ /* 0x000fea0003800000 */
[----:B--2---:R-:W2:-:S06]  /*19610*/  DADD R2, R2, c[0x2][0x100] ;  /* 0x0080400002027629 */ /* 0x004e8c0000000000 */
[----:B--2---:R-:W2:Y:S01]  /*19620*/  DADD R2, -R2, c[0x2][0x108] ;  /* 0x0080420002027629 */ /* 0x004ea20000000100 */
[----:B------:R-:W-:Y:S05]  /*19630*/  BRA `(.L_x_12912) ;  /* 0x00000b8000007947 */ /* 0x000fea0003800000 */
.L_x_12913:
        /* <DEDUP_REMOVED lines=23> */
.L_x_12906:
        /* <DEDUP_REMOVED lines=30> */
.L_x_12919:
[----:B------:R-:W-:Y:S05]  /*19990*/  BSYNC B3 ;  /* 0x0000000000037941 */ /* 0x000fea0003800000 */
.L_x_12918:
        /* <DEDUP_REMOVED lines=43> */
.L_x_12921:
[----:B------:R-:W-:Y:S02]  /*19c50*/  FSEL R6, RZ, 3.37028055040000000000e+12, P1 ;  /* 0x54442d18ff067808 */ /* 0x000fe40000800000 */
[----:B------:R-:W-:Y:S02]  /*19c60*/  FSEL R7, RZ, 2.1426990032196044922, P1 ;  /* 0x400921fbff077808 */ /* 0x000fe40000800000 */
.L_x_12922:
[----:B------:R-:W-:Y:S05]  /*19c70*/  BSYNC B0 ;  /* 0x0000000000007941 */ /* 0x000fea0003800000 */
.L_x_12920:
[----:B------:R0:W2:Y:S02]  /*19c80*/  DADD R2, |R4|, |R2| ;  /* 0x0000000004027229 */ /* 0x0000a40000000602 */
[----:B0-----:R-:W-:-:S04]  /*19c90*/  LOP3.LUT R5, R7, 0x80000000, R5, 0xb8, !PT ;  /* 0x8000000007057812 */ /* 0x001fc800078eb805 */
[----:B--2---:R-:W0:-:S06]  /*19ca0*/  DSETP.GTU.AND P0, PT, |R2|, +INF , PT ;  /* 0x7ff000000200742a */ /* 0x004e0c0003f0c200 */
[----:B0-----:R-:W-:Y:S02]  /*19cb0*/  FSEL R2, R2, R6, P0 ;  /* 0x0000000602027208 */ /* 0x001fe40000000000 */
[----:B------:R-:W-:Y:S01]  /*19cc0*/  FSEL R3, R3, R5, P0 ;  /* 0x0000000503037208 */ /* 0x000fe20000000000 */
[----:B------:R-:W-:Y:S05]  /*19cd0*/  BRA `(.L_x_12912) ;  /* 0x000004e000007947 */ /* 0x000fea0003800000 */
.L_x_12917:
        /* <DEDUP_REMOVED lines=26> */
.L_x_12924:
[----:B------:R-:W-:Y:S05]  /*19e80*/  BSYNC B3 ;  /* 0x0000000000037941 */ /* 0x000fea0003800000 */
.L_x_12923:
        /* <DEDUP_REMOVED lines=43> */
.L_x_12926:
[----:B------:R-:W-:Y:S02]  /*1a140*/  FSEL R6, RZ, 3.37028055040000000000e+12, P1 ;  /* 0x54442d18ff067808 */ /* 0x000fe40000800000 */
[----:B------:R-:W-:Y:S02]  /*1a150*/  FSEL R7, RZ, 2.1426990032196044922, P1 ;  /* 0x400921fbff077808 */ /* 0x000fe40000800000 */
.L_x_12927:
[----:B------:R-:W-:Y:S05]  /*1a160*/  BSYNC B0 ;  /* 0x0000000000007941 */ /* 0x000fea0003800000 */
.L_x_12925:
[----:B------:R0:W2:Y:S02]  /*1a170*/  DADD R2, |R4|, |R2| ;  /* 0x0000000004027229 */ /* 0x0000a40000000602 */
[----:B0-----:R-:W-:-:S04]  /*1a180*/  LOP3.LUT R5, R7, 0x80000000, R5, 0xb8, !PT ;  /* 0x8000000007057812 */ /* 0x001fc800078eb805 */
[----:B--2---:R-:W0:-:S06]  /*1a190*/  DSETP.GTU.AND P0, PT, |R2|, +INF , PT ;  /* 0x7ff000000200742a */ /* 0x004e0c0003f0c200 */
[----:B0-----:R-:W-:Y:S02]  /*1a1a0*/  FSEL R2, R2, R6, P0 ;  /* 0x0000000602027208 */ /* 0x001fe40000000000 */
[----:B------:R-:W-:Y:S02]  /*1a1b0*/  FSEL R3, R3, R5, P0 ;  /* 0x0000000503037208 */ /* 0x000fe40000000000 */
.L_x_12912:
[----:B0-2---:R-:W-:Y:S05]  /*1a1c0*/  BSYNC B2 ;  /* 0x0000000000027941 */ /* 0x005fea0003800000 */
.L_x_12905:
[----:B-1----:R-:W0:Y:S01]  /*1a1d0*/  DADD R4, -RZ, -R28 ;  /* 0x00000000ff047229 */ /* 0x002e22000000091c */
[----:B------:R-:W-:-:S09]  /*1a1e0*/  ISETP.NE.AND P0, PT, R60, RZ, PT ;  /* 0x000000ff3c00720c */ /* 0x000fd20003f05270 */
[----:B0-----:R-:W-:Y:S02]  /*1a1f0*/  FSEL R64, R4, R28, !P0 ;  /* 0x0000001c04407208 */ /* 0x001fe40004000000 */
[----:B------:R-:W-:Y:S01]  /*1a200*/  FSEL R65, R5, R29, !P0 ;  /* 0x0000001d05417208 */ /* 0x000fe20004000000 */
[----:B------:R-:W-:Y:S05]  /*1a210*/  BRA `(.L_x_12928) ;  /* 0x0000249000007947 */ /* 0x000fea0003800000 */
.L_x_12840:
[----:B0-----:R-:W2:Y:S01]  /*1a220*/  LDL.64 R2, [R1+0x8] ;  /* 0x0000080001027983 */ /* 0x001ea20000100a00 */
[----:B------:R-:W-:-:S04]  /*1a230*/  DADD R64, -RZ, -R42 ;  /* 0x00000000ff407229 */ /* 0x000fc8000000092a */
[----:B--2---:R-:W0:-:S06]  /*1a240*/  DADD R2, -R40, R2 ;  /* 0x0000000028027229 */ /* 0x004e0c0000000102 */
[----:B0-----:R-:W0:Y:S01]  /*1a250*/  DADD R2, R2, c[0x2][0x178] ;  /* 0x00805e0002027629 */ /* 0x001e220000000000 */
[----:B------:R-:W-:Y:S05]  /*1a260*/  BRA `(.L_x_12928) ;  /* 0x0000244000007947 */ /* 0x000fea0003800000 */
.L_x_12839:
[----:B------:R0:W1:Y:S01]  /*1a270*/  DADD R64, -RZ, -R42 ;  /* 0x00000000ff407229 */ /* 0x000062000000092a */
[----:B------:R-:W-:Y:S01]  /*1a280*/  CS2R R2, SRZ ;  /* 0x0000000000027805 */ /* 0x000fe2000001ff00 */
[----:B------:R-:W-:Y:S05]  /*1a290*/  BRA `(.L_x_12928) ;  /* 0x0000241000007947 */ /* 0x000fea0003800000 */
.L_x_12838:
        /* <DEDUP_REMOVED lines=86> */
.L_x_12933:
[----:B------:R-:W-:Y:S05]  /*1a800*/  BSYNC B0 ;  /* 0x0000000000007941 */ /* 0x000fea0003800000 */
.L_x_12932:
        /* <DEDUP_REMOVED lines=8> */
.L_x_12935:
[----:B------:R-:W-:Y:S05]  /*1a890*/  BSYNC B3 ;  /* 0x0000000000037941 */ /* 0x000fea0003800000 */
.L_x_12934:
        /* <DEDUP_REMOVED lines=43> */
.L_x_12937:
[----:B------:R-:W-:-:S04]  /*1ab50*/  ISETP.GE.AND P0, PT, R41, RZ, PT ;  /* 0x000000ff2900720c */ /* 0x000fc80003f06270 */
[----:B------:R-:W-:Y:S02]  /*1ab60*/  FSEL R6, RZ, 3.37028055040000000000e+12, P0 ;  /* 0x54442d18ff067808 */ /* 0x000fe40000000000 */
[----:B------:R-:W-:Y:S02]  /*1ab70*/  FSEL R7, RZ, 2.1426990032196044922, P0 ;  /* 0x400921fbff077808 */ /* 0x000fe40000000000 */
.L_x_12938:
[----:B------:R-:W-:Y:S05]  /*1ab80*/  BSYNC B0 ;  /* 0x0000000000007941 */ /* 0x000fea0003800000 */
.L_x_12936:
[----:B------:R2:W3:Y:S02]  /*1ab90*/  DADD R2, R2, R4 ;  /* 0x0000000002027229 */ /* 0x0004e40000000004 */
[----:B--2---:R-:W-:Y:S02]  /*1aba0*/  LOP3.LUT R5, R7, 0x80000000, R43, 0xb8, !PT ;  /* 0x8000000007057812 */ /* 0x004fe400078eb82b */
[----:B-1----:R-:W-:-:S04]  /*1abb0*/  DMUL R28, R28, 0.5 ;  /* 0x3fe000001c1c7828 */ /* 0x002fc80000000000 */
[----:B---3--:R-:W1:-:S06]  /*1abc0*/  DSETP.GTU.AND P0, PT, |R2|, +INF , PT ;  /* 0x7ff000000200742a */ /* 0x008e4c0003f0c200 */
[----:B-1----:R-:W-:Y:S02]  /*1abd0*/  FSEL R2, R2, R6, P0 ;  /* 0x0000000602027208 */ /* 0x002fe40000000000 */
[----:B------:R-:W-:Y:S01]  /*1abe0*/  FSEL R3, R3, R5, P0 ;  /* 0x0000000503037208 */ /* 0x000fe20000000000 */
[----:B------:R-:W-:Y:S05]  /*1abf0*/  BRA `(.L_x_12939) ;  /* 0x0000190000007947 */ /* 0x000fea0003800000 */
.L_x_12931:
        /* <DEDUP_REMOVED lines=111> */
.L_x_12941:
[----:B------:R-:W-:Y:S05]  /*1b2f0*/  BSYNC B0 ;  /* 0x0000000000007941 */ /* 0x000fea0003800000 */
.L_x_12940:
        /* <DEDUP_REMOVED lines=8> */
.L_x_12943:
[----:B------:R-:W-:Y:S05]  /*1b380*/  BSYNC B3 ;  /* 0x0000000000037941 */ /* 0x000fea0003800000 */
.L_x_12942:
        /* <DEDUP_REMOVED lines=43> */
.L_x_12945:
[----:B------:R-:W-:-:S04]  /*1b640*/  ISETP.GE.AND P0, PT, R41, RZ, PT ;  /* 0x000000ff2900720c */ /* 0x000fc80003f06270 */
[----:B------:R-:W-:Y:S02]  /*1b650*/  FSEL R6, RZ, 3.37028055040000000000e+12, P0 ;  /* 0x54442d18ff067808 */ /* 0x000fe40000000000 */
[----:B------:R-:W-:Y:S02]  /*1b660*/  FSEL R7, RZ, 2.1426990032196044922, P0 ;  /* 0x400921fbff077808 */ /* 0x000fe40000000000 */
.L_x_12946:
[----:B------:R-:W-:Y:S05]  /*1b670*/  BSYNC B0 ;  /* 0x0000000000007941 */ /* 0x000fea0003800000 */
.L_x_12944:
[----:B------:R2:W3:Y:S02]  /*1b680*/  DADD R2, R2, R4 ;  /* 0x0000000002027229 */ /* 0x0004e40000000004 */
[----:B--2---:R-:W-:-:S04]  /*1b690*/  LOP3.LUT R5, R7, 0x80000000, R43, 0xb8, !PT ;  /* 0x8000000007057812 */ /* 0x004fc800078eb82b */
[----:B---3--:R-:W2:-:S06]  /*1b6a0*/  DSETP.GTU.AND P0, PT, |R2|, +INF , PT ;  /* 0x7ff000000200742a */ /* 0x008e8c0003f0c200 */
[----:B--2---:R-:W-:Y:S02]  /*1b6b0*/  FSEL R2, R2, R6, P0 ;  /* 0x0000000602027208 */ /* 0x004fe40000000000 */
[----:B------:R-:W-:Y:S01]  /*1b6c0*/  FSEL R3, R3, R5, P0 ;  /* 0x0000000503037208 */ /* 0x000fe20000000000 */
[----:B------:R-:W-:Y:S05]  /*1b6d0*/  BRA `(.L_x_12939) ;  /* 0x00000e2000007947 */ /* 0x000fea0003800000 */
.L_x_12930:
        /* <DEDUP_REMOVED lines=23> */
.L_x_12948:
[----:B------:R-:W-:Y:S05]  /*1b850*/  BSYNC B3 ;  /* 0x0000000000037941 */ /* 0x000fea0003800000 */
.L_x_12947:
        /* <DEDUP_REMOVED lines=26> */
.L_x_12950:
[----:B------:R-:W-:Y:S05]  /*1ba00*/  BSYNC B3 ;  /* 0x0000000000037941 */ /* 0x000fea0003800000 */
.L_x_12949:
        /* <DEDUP_REMOVED lines=112> */
.L_x_12952:
[----:B------:R-:W-:Y:S05]  /*1c110*/  BSYNC B0 ;  /* 0x0000000000007941 */ /* 0x000fea0003800000 */
.L_x_12951:
        /* <DEDUP_REMOVED lines=8> */
.L_x_12954:
[----:B------:R-:W-:Y:S05]  /*1c1a0*/  BSYNC B3 ;  /* 0x0000000000037941 */ /* 0x000fea0003800000 */
.L_x_12953:
        /* <DEDUP_REMOVED lines=43> */
.L_x_12956:
[----:B------:R-:W-:-:S04]  /*1c460*/  ISETP.GE.AND P0, PT, R41, RZ, PT ;  /* 0x000000ff2900720c */ /* 0x000fc80003f06270 */
[----:B------:R-:W-:Y:S02]  /*1c470*/  FSEL R6, RZ, 3.37028055040000000000e+12, P0 ;  /* 0x54442d18ff067808 */ /* 0x000fe40000000000 */
[----:B------:R-:W-:Y:S02]  /*1c480*/  FSEL R7, RZ, 2.1426990032196044922, P0 ;  /* 0x400921fbff077808 */ /* 0x000fe40000000000 */
.L_x_12957:
[----:B------:R-:W-:Y:S05]  /*1c490*/  BSYNC B0 ;  /* 0x0000000000007941 */ /* 0x000fea0003800000 */
.L_x_12955:
[----:B------:R2:W3:Y:S02]  /*1c4a0*/  DADD R2, R2, R4 ;  /* 0x0000000002027229 */ /* 0x0004e40000000004 */
[----:B--2---:R-:W-:Y:S02]  /*1c4b0*/  LOP3.LUT R5, R7, 0x80000000, R43, 0xb8, !PT ;  /* 0x8000000007057812 */ /* 0x004fe400078eb82b */
[----:B-1----:R-:W-:-:S04]  /*1c4c0*/  DADD R28, R28, 1 ;  /* 0x3ff000001c1c7429 */ /* 0x002fc80000000000 */
[----:B---3--:R-:W1:-:S06]  /*1c4d0*/  DSETP.GTU.AND P0, PT, |R2|, +INF , PT ;  /* 0x7ff000000200742a */ /* 0x008e4c0003f0c200 */
[----:B-1----:R-:W-:Y:S02]  /*1c4e0*/  FSEL R2, R2, R6, P0 ;  /* 0x0000000602027208 */ /* 0x002fe40000000000 */
[----:B------:R-:W-:Y:S02]  /*1c4f0*/  FSEL R3, R3, R5, P0 ;  /* 0x0000000503037208 */ /* 0x000fe40000000000 */
.L_x_12939:
[----:B------:R-:W-:Y:S05]  /*1c500*/  BSYNC B2 ;  /* 0x0000000000027941 */ /* 0x000fea0003800000 */
.L_x_12929:
[----:B-1----:R-:W1:Y:S01]  /*1c510*/  DADD R28, R28, c[0x2][0x50] ;  /* 0x008014001c1c7629 */ /* 0x002e620000000000 */
[----:B------:R-:W-:-:S03]  /*1c520*/  ISETP.NE.AND P0, PT, R60, RZ, PT ;  /* 0x000000ff3c00720c */ /* 0x000fc60003f05270 */
[----:B------:R-:W-:-:S04]  /*1c530*/  DADD R2, -RZ, |R2| ;  /* 0x00000000ff027229 */ /* 0x000fc80000000502 */
[----:B-1----:R-:W1:-:S10]  /*1c540*/  DADD R4, -RZ, -R28 ;  /* 0x00000000ff047229 */ /* 0x002e54000000091c */
[----:B-1----:R-:W-:Y:S02]  /*1c550*/  FSEL R64, R4, R28, !P0 ;  /* 0x0000001c04407208 */ /* 0x002fe40004000000 */
[----:B------:R-:W-:Y:S01]  /*1c560*/  FSEL R65, R5, R29, !P0 ;  /* 0x0000001d05417208 */ /* 0x000fe20004000000 */
[----:B------:R-:W-:Y:S05]  /*1c570*/  BRA `(.L_x_12928) ;  /* 0x0000013000007947 */ /* 0x000fea0003800000 */
.L_x_12837:
        /* <DEDUP_REMOVED lines=19> */
.L_x_12928:
[----:B01-3--:R-:W-:Y:S05]  /*1c6b0*/  BSYNC B1 ;  /* 0x0000000000017941 */ /* 0x00bfea0003800000 */
.L_x_12836:
        /* <DEDUP_REMOVED lines=11> */
.L_x_12959:
[----:B------:R-:W0:Y:S01]  /*1c770*/  DSETP.GTU.AND P0, PT, |R64|, +INF , PT ;  /* 0x7ff000004000742a */ /* 0x000e220003f0c200 */
[----:B------:R-:W-:Y:S02]  /*1c780*/  IMAD.MOV.U32 R66, RZ, RZ, R2 ;  /* 0x000000ffff427224 */ /* 0x000fe400078e0002 */
[----:B------:R-:W-:-:S11]  /*1c790*/  IMAD.MOV.U32 R67, RZ, RZ, R3 ;  /* 0x000000ffff437224 */ /* 0x000fd600078e0003 */
[----:B0-----:R-:W0:-:S06]  /*1c7a0*/  @!P0 DADD R64, -RZ, |R64| ;  /* 0x00000000ff408229 */ /* 0x001e0c0000000540 */
.L_x_12960:
[----:B0-----:R-:W-:Y:S05]  /*1c7b0*/  BSYNC B0 ;  /* 0x0000000000007941 */ /* 0x001fea0003800000 */
.L_x_12958:
        /* <DEDUP_REMOVED lines=140> */
.L_x_12969:
[----:B------:R-:W-:Y:S05]  /*1d080*/  BSYNC B3 ;  /* 0x0000000000037941 */ /* 0x000fea0003800000 */
.L_x_12968:
        /* <DEDUP_REMOVED lines=61> */
.L_x_12967:
        /* <DEDUP_REMOVED lines=34> */
.L_x_12977:
[----:B------:R-:W-:Y:S05]  /*1d680*/  BSYNC B4 ;  /* 0x0000000000047941 */ /* 0x000fea0003800000 */
.L_x_12976:
[----:B------:R-:W-:Y:S02]  /*1d690*/  IMAD.MOV.U32 R24, RZ, RZ, R20 ;  /* 0x000000ffff187224 */ /* 0x000fe400078e0014 */
[----:B------:R-:W-:Y:S01]  /*1d6a0*/  IMAD.MOV.U32 R25, RZ, RZ, R21 ;  /* 0x000000ffff197224 */ /* 0x000fe200078e0015 */
[----:B------:R-:W-:Y:S05]  /*1d6b0*/  BRA `(.L_x_12975) ;  /* 0x0000001000007947 */ /* 0x000fea0003800000 */
.L_x_12974:
[----:B------:R0:W1:-:S06]  /*1d6c0*/  DADD R24, -R30, R34 ;  /* 0x000000001e187229 */ /* 0x00004c0000000122 */
.L_x_12975:
[----:B------:R-:W-:Y:S05]  /*1d6d0*/  BSYNC B3 ;  /* 0x0000000000037941 */ /* 0x000fea0003800000 */
.L_x_12973:
        /* <DEDUP_REMOVED lines=29> */
.L_x_12982:
[----:B------:R-:W-:Y:S05]  /*1d8b0*/  BSYNC B4 ;  /* 0x0000000000047941 */ /* 0x000fea0003800000 */
.L_x_12981:
[----:B------:R-:W-:Y:S02]  /*1d8c0*/  IMAD.MOV.U32 R6, RZ, RZ, R20 ;  /* 0x000000ffff067224 */ /* 0x000fe400078e0014 */
[----:B------:R-:W-:Y:S01]  /*1d8d0*/  IMAD.MOV.U32 R7, RZ, RZ, R21 ;  /* 0x000000ffff077224 */ /* 0x000fe200078e0015 */
[----:B------:R-:W-:Y:S05]  /*1d8e0*/  BRA `(.L_x_12980) ;  /* 0x0000001000007947 */ /* 0x000fea0003800000 */
.L_x_12979:
[----:B------:R2:W3:-:S06]  /*1d8f0*/  DADD R6, R36, -R8 ;  /* 0x0000000024067229 */ /* 0x0004cc0000000808 */
.L_x_12980:
[----:B------:R-:W-:Y:S05]  /*1d900*/  BSYNC B3 ;  /* 0x0000000000037941 */ /* 0x000fea0003800000 */
.L_x_12978:
        /* <DEDUP_REMOVED lines=29> */
.L_x_12984:
[----:B------:R-:W-:Y:S05]  /*1dae0*/  BSYNC B3 ;  /* 0x0000000000037941 */ /* 0x000fea0003800000 */
.L_x_12983:
        /* <DEDUP_REMOVED lines=65> */
.L_x_12985:
        /* <DEDUP_REMOVED lines=20> */
.L_x_12987:
[----:B------:R-:W-:Y:S05]  /*1e040*/  BSYNC B3 ;  /* 0x0000000000037941 */ /* 0x000fea0003800000 */
.L_x_12986:
        /* <DEDUP_REMOVED lines=16> */
.L_x_12972:
        /* <DEDUP_REMOVED lines=26> */
.L_x_12990:
[----:B------:R-:W-:Y:S05]  /*1e2f0*/  BSYNC B3 ;  /* 0x0000000000037941 */ /* 0x000fea0003800000 */
.L_x_12989:
        /* <DEDUP_REMOVED lines=25> */
.L_x_12993:
[----:B------:R-:W-:Y:S05]  /*1e490*/  BSYNC B3 ;  /* 0x0000000000037941 */ /* 0x000fea0003800000 */
.L_x_12992:
        /* <DEDUP_REMOVED lines=16> */
.L_x_12991:
        /* <DEDUP_REMOVED lines=55> */
.L_x_12994:
[----:B------:R-:W-:Y:S01]  /*1e910*/  IMAD.MOV.U32 R8, RZ, RZ, 0x0 ;  /* 0x00000000ff087424 */ /* 0x000fe200078e00ff */
[----:B------:R-:W-:Y:S01]  /*1e920*/  FSETP.NEU.FTZ.AND P0, PT, R7, RZ, PT ;  /* 0x000000ff0700720b */ /* 0x000fe20003f1d000 */
[----:B------:R-:W-:-:S06]  /*1e930*/  IMAD.MOV.U32 R9, RZ, RZ, 0x7ff00000 ;  /* 0x7ff00000ff097424 */ /* 0x000fcc00078e00ff */
[----:B------:R-:W0:-:S10]  /*1e940*/  DFMA R8, R6, R8, +INF ;  /* 0x7ff000000608742b */ /* 0x000e140000000008 */
[----:B0-----:R-:W-:Y:S02]  /*1e950*/  FSEL R28, R8, RZ, P0 ;  /* 0x000000ff081c7208 */ /* 0x001fe40000000000 */
[----:B------:R-:W-:Y:S01]  /*1e960*/  FSEL R29, R9, -QNAN , P0 ;  /* 0xfff00000091d7808 */ /* 0x000fe20000000000 */
[----:B------:R-:W-:Y:S05]  /*1e970*/  BRA `(.L_x_12970) ;  /* 0x000004c000007947 */ /* 0x000fea0003800000 */
.L_x_12988:
        /* <DEDUP_REMOVED lines=27> */
.L_x_12996:
[----:B------:R-:W-:Y:S05]  /*1eb30*/  BSYNC B3 ;  /* 0x0000000000037941 */ /* 0x000fea0003800000 */
.L_x_12995:
        /* <DEDUP_REMOVED lines=19> */
.L_x_12998:
[----:B------:R-:W-:Y:S05]  /*1ec70*/  BSYNC B3 ;  /* 0x0000000000037941 */ /* 0x000fea0003800000 */
.L_x_12997:
[----:B------:R-:W-:Y:S02]  /*1ec80*/  IMAD.MOV.U32 R28, RZ, RZ, R20 ;  /* 0x000000ffff1c7224 */ /* 0x000fe400078e0014 */
[----:B------:R-:W-:Y:S01]  /*1ec90*/  IMAD.MOV.U32 R29, RZ, RZ, R21 ;  /* 0x000000ffff1d7224 */ /* 0x000fe200078e0015 */
[----:B------:R-:W-:Y:S05]  /*1eca0*/  BRA `(.L_x_12970) ;  /* 0x0000019000007947 */ /* 0x000fea0003800000 */
.L_x_12971:
        /* <DEDUP_REMOVED lines=24> */
.L_x_12999:
[----:B------:R-:W-:Y:S05]  /*1ee30*/  BSYNC B3 ;  /* 0x0000000000037941 */ /* 0x000fea0003800000 */
.L_x_12970:
[----:B------:R-:W-:Y:S05]  /*1ee40*/  BSYNC B2 ;  /* 0x0000000000027941 */ /* 0x000fea0003800000 */
.L_x_12966:
        /* <DEDUP_REMOVED lines=26> */
.L_x_13003:
[----:B------:R-:W-:Y:S05]  /*1eff0*/  BSYNC B3 ;  /* 0x0000000000037941 */ /* 0x000fea0003800000 */
.L_x_13002:
        /* <DEDUP_REMOVED lines=37> */
.L_x_13011:
[----:B------:R-:W-:Y:S05]  /*1f250*/  BSYNC B4 ;  /* 0x0000000000047941 */ /* 0x000fea0003800000 */
.L_x_13010:
[----:B------:R-:W-:Y:S02]  /*1f260*/  IMAD.MOV.U32 R38, RZ, RZ, R20 ;  /* 0x000000ffff267224 */ /* 0x000fe400078e0014 */
[----:B------:R-:W-:Y:S01]  /*1f270*/  IMAD.MOV.U32 R39, RZ, RZ, R21 ;  /* 0x000000ffff277224 */ /* 0x000fe200078e0015 */
[----:B------:R-:W-:Y:S05]  /*1f280*/  BRA `(.L_x_13009) ;  /* 0x0000001000007947 */ /* 0x000fea0003800000 */
.L_x_13008:
[----:B------:R0:W2:-:S06]  /*1f290*/  DADD R38, -R30, R34 ;  /* 0x000000001e267229 */ /* 0x00008c0000000122 */
.L_x_13009:
[----:B------:R-:W-:Y:S05]  /*1f2a0*/  BSYNC B3 ;  /* 0x0000000000037941 */ /* 0x000fea0003800000 */
.L_x_13007:
        /* <DEDUP_REMOVED lines=26> */
.L_x_13016:
[----:B------:R-:W-:Y:S05]  /*1f450*/  BSYNC B4 ;  /* 0x0000000000047941 */ /* 0x000fea0003800000 */
.L_x_13015:
[----:B------:R-:W-:Y:S02]  /*1f460*/  IMAD.MOV.U32 R4, RZ, RZ, R20 ;  /* 0x000000ffff047224 */ /* 0x000fe400078e0014 */
[----:B------:R-:W-:Y:S01]  /*1f470*/  IMAD.MOV.U32 R5, RZ, RZ, R21 ;  /* 0x000000ffff057224 */ /* 0x000fe200078e0015 */
[----:B------:R-:W-:Y:S05]  /*1f480*/  BRA `(.L_x_13014) ;  /* 0x0000001000007947 */ /* 0x000fea0003800000 */
.L_x_13013:
[----:B------:R3:W4:-:S06]  /*1f490*/  DADD R4, -R32, R36 ;  /* 0x0000000020047229 */ /* 0x00070c0000000124 */
.L_x_13014:
[----:B------:R-:W-:Y:S05]  /*1f4a0*/  BSYNC B3 ;  /* 0x0000000000037941 */ /* 0x000fea0003800000 */
.L_x_13012:
        /* <DEDUP_REMOVED lines=29> */
.L_x_13018:
[----:B------:R-:W-:Y:S05]  /*1f680*/  BSYNC B3 ;  /* 0x0000000000037941 */ /* 0x000fea0003800000 */
.L_x_13017:
[----:B------:R-:W-:Y:S01]  /*1f690*/  PLOP3.LUT P0, PT, PT, PT, PT, 0x80, 0x0 ;  /* 0x000000000000781c */ /* 0x000fe20003f0f070 */
[----:B------:R-:W-:Y:S07]  /*1f6a0*/  BRA `(.L_x_13004) ;  /* 0x0000095000007947 */ /* 0x000fee0003800000 */
.L_x_13006:
        /* <DEDUP_REMOVED lines=29> */
.L_x_13021:
[----:B------:R-:W-:Y:S05]  /*1f880*/  BSYNC B3 ;  /* 0x0000000000037941 */ /* 0x000fea0003800000 */
.L_x_13020:
[----:B------:R-:W-:Y:S01]  /*1f890*/  PLOP3.LUT P0, PT, PT, PT, PT, 0x80, 0x0 ;  /* 0x000000000000781c */ /* 0x000fe20003f0f070 */
[----:B------:R-:W-:Y:S07]  /*1f8a0*/  BRA `(.L_x_13004) ;  /* 0x0000075000007947 */ /* 0x000fee0003800000 */
.L_x_13019:
        /* <DEDUP_REMOVED lines=30> */
.L_x_13023:
[----:B------:R-:W-:Y:S05]  /*1fa90*/  BSYNC B3 ;  /* 0x0000000000037941 */ /* 0x000fea0003800000 */
.L_x_13022:
        /* <DEDUP_REMOVED lines=19> */
.L_x_13025:
[----:B------:R-:W-:Y:S05]  /*1fbd0*/  BSYNC B3 ;  /* 0x0000000000037941 */ /* 0x000fea0003800000 */
.L_x_13024:
[----:B------:R-:W0:Y:S01]  /*1fbe0*/  DMUL R2, R2, 8.11296384146066816958e+31 ;  /* 0x4690000002027828 */ /* 0x000e220000000000 */
[----:B------:R-:W-:Y:S01]  /*1fbf0*/  PLOP3.LUT P0, PT, PT, PT, PT, 0x80, 0x0 ;  /* 0x000000000000781c */ /* 0x000fe20003f0f070 */
[----:B------:R-:W-:Y:S02]  /*1fc00*/  IMAD.MOV.U32 R4, RZ, RZ, R20 ;  /* 0x000000ffff047224 */ /* 0x000fe400078e0014 */
[----:B------:R-:W-:Y:S01]  /*1fc10*/  IMAD.MOV.U32 R5, RZ, RZ, R21 ;  /* 0x000000ffff057224 */ /* 0x000fe200078e0015 */
[----:B------:R-:W-:Y:S05]  /*1fc20*/  BRA `(.L_x_13004) ;  /* 0x000003d000007947 */ /* 0x000fea0003800000 */
.L_x_13005:
        /* <DEDUP_REMOVED lines=24> */
.L_x_13027:
[----:B------:R-:W-:Y:S05]  /*1fdb0*/  BSYNC B3 ;  /* 0x0000000000037941 */ /* 0x000fea0003800000 */
.L_x_13026:
        /* <DEDUP_REMOVED lines=29> */
.L_x_13029:
[----:B------:R-:W-:Y:S05]  /*1ff90*/  BSYNC B3 ;  /* 0x0000000000037941 */ /* 0x000fea0003800000 */
.L_x_13028:
[----:B0-23--:R0:W2:Y:S01]  /*1ffa0*/  DMUL R4, R6, R16 ;  /* 0x0000001006047228 */ /* 0x00d0a20000000000 */
[----:B------:R-:W-:Y:S01]  /*1ffb0*/  PLOP3.LUT P0, PT, PT, PT, PT, 0x80, 0x0 ;  /* 0x000000000000781c */ /* 0x000fe20003f0f070 */
[----:B------:R-:W-:Y:S07]  /*1ffc0*/  BRA `(.L_x_13004) ;  /* 0x0000003000007947 */ /* 0x000fee0003800000 */
.L_x_13001:
[----:B------:R2:W3:Y:S01]  /*1ffd0*/  DMUL R4, R26, 9.00719925474099200000e+15 ;  /* 0x434000001a047828 */ /* 0x0004e20000000000 */
[----:B------:R-:W-:-:S03]  /*1ffe0*/  PLOP3.LUT P0, PT, PT, PT, PT, 0x80, 0x0 ;  /* 0x000000000000781c */ /* 0x000fc60003f0f070 */
[----:B------:R-:W4:-:S06]  /*1fff0*/  DMUL R2, R2, 9.00719925474099200000e+15 ;  /* 0x4340000002027828 */ /* 0x000f0c0000000000 */
.L_x_13004:
[----:B0-23--:R-:W-:Y:S05]  /*20000*/  BSYNC B2 ;  /* 0x0000000000027941 */ /* 0x00dfea0003800000 */
.L_x_13000:
        /* <DEDUP_REMOVED lines=43> */
.L_x_13035:
[----:B------:R0:W2:-:S06]  /*202c0*/  DMUL R2, RZ, |R24| ;  /* 0x40000018ff027228 */ /* 0x00008c0000000000 */
.L_x_13036:
[----:B------:R-:W-:Y:S05]  /*202d0*/  BSYNC B0 ;  /* 0x0000000000007941 */ /* 0x000fea0003800000 */
.L_x_13034:
[----:B------:R-:W-:Y:S02]  /*202e0*/  ISETP.GT.AND P0, PT, R7, -0x1, PT ;  /* 0xffffffff0700780c */ /* 0x000fe40003f04270 */
[----:B------:R-:W-:-:S11]  /*202f0*/  ISETP.GT.AND P1, PT, R5, -0x1, PT ;  /* 0xffffffff0500780c */ /* 0x000fd60003f24270 */
[----:B--2---:R-:W2:Y:S02]  /*20300*/  @!P0 DMUL R2, R2, +INF ;  /* 0x7ff0000002028828 */ /* 0x004ea40000000000 */
[----:B------:R-:W-:Y:S05]  /*20310*/  @P1 BRA `(.L_x_13037) ;  /* 0x0000101000001947 */ /* 0x000fea0003800000 */
[----:B--2---:R-:W2:-:S06]  /*20320*/  DADD R2, R2, c[0x2][0x100] ;  /* 0x0080400002027629 */ /* 0x004e8c0000000000 */
[----:B--2---:R-:W2:Y:S01]  /*20330*/  DADD R2, -R2, c[0x2][0x108] ;  /* 0x0080420002027629 */ /* 0x004ea20000000100 */
[----:B------:R-:W-:Y:S05]  /*20340*/  BRA `(.L_x_13037) ;  /* 0x00000fe000007947 */ /* 0x000fea0003800000 */
.L_x_13033:
        /* <DEDUP_REMOVED lines=23> */
.L_x_13032:
        /* <DEDUP_REMOVED lines=38> */
.L_x_13040:
[----:B------:R0:W2:-:S06]  /*20720*/  DMUL R2, RZ, |R24| ;  /* 0x40000018ff027228 */ /* 0x00008c0000000000 */
.L_x_13041:
[----:B------:R-:W-:Y:S05]  /*20730*/  BSYNC B0 ;  /* 0x0000000000007941 */ /* 0x000fea0003800000 */
.L_x_13039:
[----:B------:R-:W-:Y:S02]  /*20740*/  ISETP.GT.AND P0, PT, R5, -0x1, PT ;  /* 0xffffffff0500780c */ /* 0x000fe40003f04270 */
[----:B------:R-:W-:-:S11]  /*20750*/  ISETP.GT.AND P1, PT, R25, -0x1, PT ;  /* 0xffffffff1900780c */ /* 0x000fd60003f24270 */
[----:B--2---:R-:W2:Y:S02]  /*20760*/  @!P0 DMUL R2, R2, +INF ;  /* 0x7ff0000002028828 */ /* 0x004ea40000000000 */
[----:B------:R-:W-:Y:S05]  /*20770*/  @P1 BRA `(.L_x_13037) ;  /* 0x00000bb000001947 */ /* 0x000fea0003800000 */
[----:B--2---:R-:W2:-:S06]  /*20780*/  DADD R2, R2, c[0x2][0x100] ;  /* 0x0080400002027629 */ /* 0x004e8c0000000000 */
[----:B--2---:R-:W2:Y:S01]  /*20790*/  DADD R2, -R2, c[0x2][0x108] ;  /* 0x0080420002027629 */ /* 0x004ea20000000100 */
[----:B------:R-:W-:Y:S05]  /*207a0*/  BRA `(.L_x_13037) ;  /* 0x00000b8000007947 */ /* 0x000fea0003800000 */
.L_x_13038:
        /* <DEDUP_REMOVED lines=23> */
.L_x_13031:
        /* <DEDUP_REMOVED lines=30> */
.L_x_13044:
[----:B------:R-:W-:Y:S05]  /*20b00*/  BSYNC B3 ;  /* 0x0000000000037941 */ /* 0x000fea0003800000 */
.L_x_13043:
        /* <DEDUP_REMOVED lines=43> */
.L_x_13046:
[----:B------:R-:W-:Y:S02]  /*20dc0*/  FSEL R6, RZ, 3.37028055040000000000e+12, P1 ;  /* 0x54442d18ff067808 */ /* 0x000fe40000800000 */
[----:B------:R-:W-:Y:S02]  /*20dd0*/  FSEL R7, RZ, 2.1426990032196044922, P1 ;  /* 0x400921fbff077808 */ /* 0x000fe40000800000 */
.L_x_13047:
[----:B------:R-:W-:Y:S05]  /*20de0*/  BSYNC B0 ;  /* 0x0000000000007941 */ /* 0x000fea0003800000 */
.L_x_13045:
[----:B------:R0:W2:Y:S02]  /*20df0*/  DADD R2, |R4|, |R2| ;  /* 0x0000000004027229 */ /* 0x0000a40000000602 */
[----:B0-----:R-:W-:-:S04]  /*20e00*/  LOP3.LUT R5, R7, 0x80000000, R5, 0xb8, !PT ;  /* 0x8000000007057812 */ /* 0x001fc800078eb805 */
[----:B--2---:R-:W0:-:S06]  /*20e10*/  DSETP.GTU.AND P0, PT, |R2|, +INF , PT ;  /* 0x7ff000000200742a */ /* 0x004e0c0003f0c200 */
[----:B0-----:R-:W-:Y:S02]  /*20e20*/  FSEL R2, R2, R6, P0 ;  /* 0x0000000602027208 */ /* 0x001fe40000000000 */
[----:B------:R-:W-:Y:S01]  /*20e30*/  FSEL R3, R3, R5, P0 ;  /* 0x0000000503037208 */ /* 0x000fe20000000000 */
[----:B------:R-:W-:Y:S05]  /*20e40*/  BRA `(.L_x_13037) ;  /* 0x000004e000007947 */ /* 0x000fea0003800000 */
.L_x_13042:
        /* <DEDUP_REMOVED lines=26> */
.L_x_13049:
[----:B------:R-:W-:Y:S05]  /*20ff0*/  BSYNC B3 ;  /* 0x0000000000037941 */ /* 0x000fea0003800000 */
.L_x_13048:
        /* <DEDUP_REMOVED lines=43> */
.L_x_13051:
[----:B------:R-:W-:Y:S02]  /*212b0*/  FSEL R6, RZ, 3.37028055040000000000e+12, P1 ;  /* 0x54442d18ff067808 */ /* 0x000fe40000800000 */
[----:B------:R-:W-:Y:S02]  /*212c0*/  FSEL R7, RZ, 2.1426990032196044922, P1 ;  /* 0x400921fbff077808 */ /* 0x000fe40000800000 */
.L_x_13052:
[----:B------:R-:W-:Y:S05]  /*212d0*/  BSYNC B0 ;  /* 0x0000000000007941 */ /* 0x000fea0003800000 */
.L_x_13050:
[----:B------:R0:W2:Y:S02]  /*212e0*/  DADD R2, |R4|, |R2| ;  /* 0x0000000004027229 */ /* 0x0000a40000000602 */
[----:B0-----:R-:W-:-:S04]  /*212f0*/  LOP3.LUT R5, R7, 0x80000000, R5, 0xb8, !PT ;  /* 0x8000000007057812 */ /* 0x001fc800078eb805 */
[----:B--2---:R-:W0:-:S06]  /*21300*/  DSETP.GTU.AND P0, PT, |R2|, +INF , PT ;  /* 0x7ff000000200742a */ /* 0x004e0c0003f0c200 */
[----:B0-----:R-:W-:Y:S02]  /*21310*/  FSEL R2, R2, R6, P0 ;  /* 0x0000000602027208 */ /* 0x001fe40000000000 */
[----:B------:R-:W-:Y:S02]  /*21320*/  FSEL R3, R3, R5, P0 ;  /* 0x0000000503037208 */ /* 0x000fe40000000000 */
.L_x_13037:
[----:B0-2---:R-:W-:Y:S05]  /*21330*/  BSYNC B2 ;  /* 0x0000000000027941 */ /* 0x005fea0003800000 */
.L_x_13030:
[----:B-1----:R-:W0:Y:S01]  /*21340*/  DADD R4, -RZ, -R28 ;  /* 0x00000000ff047229 */ /* 0x002e22000000091c */
[----:B------:R-:W-:-:S09]  /*21350*/  ISETP.NE.AND P0, PT, R40, RZ, PT ;  /* 0x000000ff2800720c */ /* 0x000fd20003f05270 */
[----:B0-----:R-:W-:Y:S02]  /*21360*/  FSEL R60, R4, R28, !P0 ;  /* 0x0000001c043c7208 */ /* 0x001fe40004000000 */
[----:B------:R-:W-:Y:S01]  /*21370*/  FSEL R61, R5, R29, !P0 ;  /* 0x0000001d053d7208 */ /* 0x000fe20004000000 */
[----:B------:R-:W-:Y:S05]  /*21380*/  BRA `(.L_x_13053) ;  /* 0x0000249000007947 */ /* 0x000fea0003800000 */
.L_x_12965:
[----:B0-----:R-:W2:Y:S01]  /*21390*/  LDL.64 R2, [R1+0x8] ;  /* 0x0000080001027983 */ /* 0x001ea20000100a00 */
[----:B------:R-:W-:-:S04]  /*213a0*/  DADD R60, -RZ, -R46 ;  /* 0x00000000ff3c7229 */ /* 0x000fc8000000092e */
[----:B--2---:R-:W0:-:S06]  /*213b0*/  DADD R2, -R44, R2 ;  /* 0x000000002c027229 */ /* 0x004e0c0000000102 */
[----:B0-----:R-:W0:Y:S01]  /*213c0*/  DADD R2, R2, c[0x2][0x178] ;  /* 0x00805e0002027629 */ /* 0x001e220000000000 */
[----:B------:R-:W-:Y:S05]  /*213d0*/  BRA `(.L_x_13053) ;  /* 0x0000244000007947 */ /* 0x000fea0003800000 */
.L_x_12964:
[----:B------:R0:W1:Y:S01]  /*213e0*/  DADD R60, -RZ, -R46 ;  /* 0x00000000ff3c7229 */ /* 0x000062000000092e */
[----:B------:R-:W-:Y:S01]  /*213f0*/  CS2R R2, SRZ ;  /* 0x0000000000027805 */ /* 0x000fe2000001ff00 */
[----:B------:R-:W-:Y:S05]  /*21400*/  BRA `(.L_x_13053) ;  /* 0x0000241000007947 */ /* 0x000fea0003800000 */
.L_x_12963:
        /* <DEDUP_REMOVED lines=86> */
.L_x_13058:
[----:B------:R-:W-:Y:S05]  /*21970*/  BSYNC B0 ;  /* 0x0000000000007941 */ /* 0x000fea0003800000 */
.L_x_13057:
        /* <DEDUP_REMOVED lines=8> */
.L_x_13060:
[----:B------:R-:W-:Y:S05]  /*21a00*/  BSYNC B3 ;  /* 0x0000000000037941 */ /* 0x000fea0003800000 */
.L_x_13059:
        /* <DEDUP_REMOVED lines=43> */
.L_x_13062:
[----:B------:R-:W-:-:S04]  /*21cc0*/  ISETP.GE.AND P0, PT, R45, RZ, PT ;  /* 0x000000ff2d00720c */ /* 0x000fc80003f06270 */
[----:B------:R-:W-:Y:S02]  /*21cd0*/  FSEL R6, RZ, 3.37028055040000000000e+12, P0 ;  /* 0x54442d18ff067808 */ /* 0x000fe40000000000 */
[----:B------:R-:W-:Y:S02]  /*21ce0*/  FSEL R7, RZ, 2.1426990032196044922, P0 ;  /* 0x400921fbff077808 */ /* 0x000fe40000000000 */
.L_x_13063:
[----:B------:R-:W-:Y:S05]  /*21cf0*/  BSYNC B0 ;  /* 0x0000000000007941 */ /* 0x000fea0003800000 */
.L_x_13061:
[----:B------:R2:W3:Y:S02]  /*21d00*/  DADD R2, R2, R4 ;  /* 0x0000000002027229 */ /* 0x0004e40000000004 */
[----:B--2---:R-:W-:Y:S02]  /*21d10*/  LOP3.LUT R5, R7, 0x80000000, R47, 0xb8, !PT ;  /* 0x8000000007057812 */ /* 0x004fe400078eb82f */
[----:B-1----:R-:W-:-:S04]  /*21d20*/  DMUL R28, R28, 0.5 ;  /* 0x3fe000001c1c7828 */ /* 0x002fc80000000000 */
[----:B---3--:R-:W1:-:S06]  /*21d30*/  DSETP.GTU.AND P0, PT, |R2|, +INF , PT ;  /* 0x7ff000000200742a */ /* 0x008e4c0003f0c200 */
[----:B-1----:R-:W-:Y:S02]  /*21d40*/  FSEL R2, R2, R6, P0 ;  /* 0x0000000602027208 */ /* 0x002fe40000000000 */
[----:B------:R-:W-:Y:S01]  /*21d50*/  FSEL R3, R3, R5, P0 ;  /* 0x0000000503037208 */ /* 0x000fe20000000000 */
[----:B------:R-:W-:Y:S05]  /*21d60*/  BRA `(.L_x_13064) ;  /* 0x0000190000007947 */ /* 0x000fea0003800000 */
.L_x_13056:
        /* <DEDUP_REMOVED lines=111> */
.L_x_13066:
[----:B------:R-:W-:Y:S05]  /*22460*/  BSYNC B0 ;  /* 0x0000000000007941 */ /* 0x000fea0003800000 */
.L_x_13065:
        /* <DEDUP_REMOVED lines=8> */
.L_x_13068:
[----:B------:R-:W-:Y:S05]  /*224f0*/  BSYNC B3 ;  /* 0x0000000000037941 */ /* 0x000fea0003800000 */
.L_x_13067:
        /* <DEDUP_REMOVED lines=43> */
.L_x_13070:
[----:B------:R-:W-:-:S04]  /*227b0*/  ISETP.GE.AND P0, PT, R45, RZ, PT ;  /* 0x000000ff2d00720c */ /* 0x000fc80003f06270 */
[----:B------:R-:W-:Y:S02]  /*227c0*/  FSEL R6, RZ, 3.37028055040000000000e+12, P0 ;  /* 0x54442d18ff067808 */ /* 0x000fe40000000000 */
[----:B------:R-:W-:Y:S02]  /*227d0*/  FSEL R7, RZ, 2.1426990032196044922, P0 ;  /* 0x400921fbff077808 */ /* 0x000fe40000000000 */
.L_x_13071:
[----:B------:R-:W-:Y:S05]  /*227e0*/  BSYNC B0 ;  /* 0x0000000000007941 */ /* 0x000fea0003800000 */
.L_x_13069:
[----:B------:R2:W3:Y:S02]  /*227f0*/  DADD R2, R2, R4 ;  /* 0x0000000002027229 */ /* 0x0004e40000000004 */
[----:B--2---:R-:W-:-:S04]  /*22800*/  LOP3.LUT R5, R7, 0x80000000, R47, 0xb8, !PT ;  /* 0x8000000007057812 */ /* 0x004fc800078eb82f */
[----:B---3--:R-:W2:-:S06]  /*22810*/  DSETP.GTU.AND P0, PT, |R2|, +INF , PT ;  /* 0x7ff000000200742a */ /* 0x008e8c0003f0c200 */
[----:B--2---:R-:W-:Y:S02]  /*22820*/  FSEL R2, R2, R6, P0 ;  /* 0x0000000602027208 */ /* 0x004fe40000000000 */
[----:B------:R-:W-:Y:S01]  /*22830*/  FSEL R3, R3, R5, P0 ;  /* 0x0000000503037208 */ /* 0x000fe20000000000 */
[----:B------:R-:W-:Y:S05]  /*22840*/  BRA `(.L_x_13064) ;  /* 0x00000e2000007947 */ /* 0x000fea0003800000 */
.L_x_13055:
        /* <DEDUP_REMOVED lines=23> */
.L_x_13073:
[----:B------:R-:W-:Y:S05]  /*229c0*/  BSYNC B3 ;  /* 0x0000000000037941 */ /* 0x000fea0003800000 */
.L_x_13072:
        /* <DEDUP_REMOVED lines=26> */
.L_x_13075:
[----:B------:R-:W-:Y:S05]  /*22b70*/  BSYNC B3 ;  /* 0x0000000000037941 */ /* 0x000fea0003800000 */
.L_x_13074:
        /* <DEDUP_REMOVED lines=112> */
.L_x_13077:
[----:B------:R-:W-:Y:S05]  /*23280*/  BSYNC B0 ;  /* 0x0000000000007941 */ /* 0x000fea0003800000 */
.L_x_13076:
        /* <DEDUP_REMOVED lines=8> */
.L_x_13079:
[----:B------:R-:W-:Y:S05]  /*23310*/  BSYNC B3 ;  /* 0x0000000000037941 */ /* 0x000fea0003800000 */
.L_x_13078:
        /* <DEDUP_REMOVED lines=43> */
.L_x_13081:
[----:B------:R-:W-:-:S04]  /*235d0*/  ISETP.GE.AND P0, PT, R45, RZ, PT ;  /* 0x000000ff2d00720c */ /* 0x000fc80003f06270 */
[----:B------:R-:W-:Y:S02]  /*235e0*/  FSEL R6, RZ, 3.37028055040000000000e+12, P0 ;  /* 0x54442d18ff067808 */ /* 0x000fe40000000000 */
[----:B------:R-:W-:Y:S02]  /*235f0*/  FSEL R7, RZ, 2.1426990032196044922, P0 ;  /* 0x400921fbff077808 */ /* 0x000fe40000000000 */
.L_x_13082:
[----:B------:R-:W-:Y:S05]  /*23600*/  BSYNC B0 ;  /* 0x0000000000007941 */ /* 0x000fea0003800000 */
.L_x_13080:
[----:B------:R2:W3:Y:S02]  /*23610*/  DADD R2, R2, R4 ;  /* 0x0000000002027229 */ /* 0x0004e40000000004 */
[----:B--2---:R-:W-:Y:S02]  /*23620*/  LOP3.LUT R5, R7, 0x80000000, R47, 0xb8, !PT ;  /* 0x8000000007057812 */ /* 0x004fe400078eb82f */
[----:B-1----:R-:W-:-:S04]  /*23630*/  DADD R28, R28, 1 ;  /* 0x3ff000001c1c7429 */ /* 0x002fc80000000000 */
[----:B---3--:R-:W1:-:S06]  /*23640*/  DSETP.GTU.AND P0, PT, |R2|, +INF , PT ;  /* 0x7ff000000200742a */ /* 0x008e4c0003f0c200 */
[----:B-1----:R-:W-:Y:S02]  /*23650*/  FSEL R2, R2, R6, P0 ;  /* 0x0000000602027208 */ /* 0x002fe40000000000 */
[----:B------:R-:W-:Y:S02]  /*23660*/  FSEL R3, R3, R5, P0 ;  /* 0x0000000503037208 */ /* 0x000fe40000000000 */
.L_x_13064:
[----:B------:R-:W-:Y:S05]  /*23670*/  BSYNC B2 ;  /* 0x0000000000027941 */ /* 0x000fea0003800000 */
.L_x_13054:
[----:B-1----:R-:W1:Y:S01]  /*23680*/  DADD R28, R28, c[0x2][0x50] ;  /* 0x008014001c1c7629 */ /* 0x002e620000000000 */
[----:B------:R-:W-:-:S03]  /*23690*/  ISETP.NE.AND P0, PT, R40, RZ, PT ;  /* 0x000000ff2800720c */ /* 0x000fc60003f05270 */
[----:B------:R-:W-:-:S04]  /*236a0*/  DADD R2, -RZ, |R2| ;  /* 0x00000000ff027229 */ /* 0x000fc80000000502 */
[----:B-1----:R-:W1:-:S10]  /*236b0*/  DADD R4, -RZ, -R28 ;  /* 0x00000000ff047229 */ /* 0x002e54000000091c */
[----:B-1----:R-:W-:Y:S02]  /*236c0*/  FSEL R60, R4, R28, !P0 ;  /* 0x0000001c043c7208 */ /* 0x002fe40004000000 */
[----:B------:R-:W-:Y:S01]  /*236d0*/  FSEL R61, R5, R29, !P0 ;  /* 0x0000001d053d7208 */ /* 0x000fe20004000000 */
[----:B------:R-:W-:Y:S05]  /*236e0*/  BRA `(.L_x_13053) ;  /* 0x0000013000007947 */ /* 0x000fea0003800000 */
.L_x_12962:
        /* <DEDUP_REMOVED lines=19> */
.L_x_13053:
[----:B01-3--:R-:W-:Y:S05]  /*23820*/  BSYNC B1 ;  /* 0x0000000000017941 */ /* 0x00bfea0003800000 */
.L_x_12961:
        /* <DEDUP_REMOVED lines=11> */
.L_x_13084:
[----:B------:R-:W0:Y:S01]  /*238e0*/  DSETP.GTU.AND P0, PT, |R60|, +INF , PT ;  /* 0x7ff000003c00742a */ /* 0x000e220003f0c200 */
[----:B------:R-:W-:Y:S02]  /*238f0*/  IMAD.MOV.U32 R62, RZ, RZ, R2 ;  /* 0x000000ffff3e7224 */ /* 0x000fe400078e0002 */
[----:B------:R-:W-:-:S11]  /*23900*/  IMAD.MOV.U32 R63, RZ, RZ, R3 ;  /* 0x000000ffff3f7224 */ /* 0x000fd600078e0003 */
[----:B0-----:R-:W0:-:S06]  /*23910*/  @!P0 DADD R60, -RZ, |R60| ;  /* 0x00000000ff3c8229 */ /* 0x001e0c000000053c */
.L_x_13085:
[----:B0-----:R-:W-:Y:S05]  /*23920*/  BSYNC B0 ;  /* 0x0000000000007941 */ /* 0x001fea0003800000 */
.L_x_13083:
        /* <DEDUP_REMOVED lines=140> */
.L_x_13094:
[----:B------:R-:W-:Y:S05]  /*241f0*/  BSYNC B3 ;  /* 0x0000000000037941 */ /* 0x000fea0003800000 */
.L_x_13093:
        /* <DEDUP_REMOVED lines=61> */
.L_x_13092:
        /* <DEDUP_REMOVED lines=34> */
.L_x_13102:
[----:B------:R-:W-:Y:S05]  /*247f0*/  BSYNC B4 ;  /* 0x0000000000047941 */ /* 0x000fea0003800000 */
.L_x_13101:
[----:B------:R-:W-:Y:S02]  /*24800*/  IMAD.MOV.U32 R24, RZ, RZ, R20 ;  /* 0x000000ffff187224 */ /* 0x000fe400078e0014 */
[----:B------:R-:W-:Y:S01]  /*24810*/  IMAD.MOV.U32 R25, RZ, RZ, R21 ;  /* 0x000000ffff197224 */ /* 0x000fe200078e0015 */
[----:B------:R-:W-:Y:S05]  /*24820*/  BRA `(.L_x_13100) ;  /* 0x0000001000007947 */ /* 0x000fea0003800000 */
.L_x_13099:
[----:B------:R0:W1:-:S06]  /*24830*/  DADD R24, -R30, R34 ;  /* 0x000000001e187229 */ /* 0x00004c0000000122 */
.L_x_13100:
[----:B------:R-:W-:Y:S05]  /*24840*/  BSYNC B3 ;  /* 0x0000000000037941 */ /* 0x000fea0003800000 */
.L_x_13098:
        /* <DEDUP_REMOVED lines=29> */
.L_x_13107:
[----:B------:R-:W-:Y:S05]  /*24a20*/  BSYNC B4 ;  /* 0x0000000000047941 */ /* 0x000fea0003800000 */
.L_x_13106:
[----:B------:R-:W-:Y:S02]  /*24a30*/  IMAD.MOV.U32 R6, RZ, RZ, R20 ;  /* 0x000000ffff067224 */ /* 0x000fe400078e0014 */
[----:B------:R-:W-:Y:S01]  /*24a40*/  IMAD.MOV.U32 R7, RZ, RZ, R21 ;  /* 0x000000ffff077224 */ /* 0x000fe200078e0015 */
[----:B------:R-:W-:Y:S05]  /*24a50*/  BRA `(.L_x_13105) ;  /* 0x0000001000007947 */ /* 0x000fea0003800000 */
.L_x_13104:
[----:B------:R2:W3:-:S06]  /*24a60*/  DADD R6, R36, -R8 ;  /* 0x0000000024067229 */ /* 0x0004cc0000000808 */
.L_x_13105:
[----:B------:R-:W-:Y:S05]  /*24a70*/  BSYNC B3 ;  /* 0x0000000000037941 */ /* 0x000fea0003800000 */
.L_x_13103:
        /* <DEDUP_REMOVED lines=29> */
.L_x_13109:
[----:B------:R-:W-:Y:S05]  /*24c50*/  BSYNC B3 ;  /* 0x0000000000037941 */ /* 0x000fea0003800000 */
.L_x_13108:
        /* <DEDUP_REMOVED lines=65> */
.L_x_13110:
        /* <DEDUP_REMOVED lines=20> */
.L_x_13112:
[----:B------:R-:W-:Y:S05]  /*251b0*/  BSYNC B3 ;  /* 0x0000000000037941 */ /* 0x000fea0003800000 */
.L_x_13111:
        /* <DEDUP_REMOVED lines=16> */
.L_x_13097:
        /* <DEDUP_REMOVED lines=26> */
.L_x_13115:
[----:B------:R-:W-:Y:S05]  /*25460*/  BSYNC B3 ;  /* 0x0000000000037941 */ /* 0x000fea0003800000 */
.L_x_13114:
        /* <DEDUP_REMOVED lines=25> */
.L_x_13118:
[----:B------:R-:W-:Y:S05]  /*25600*/  BSYNC B3 ;  /* 0x0000000000037941 */ /* 0x000fea0003800000 */
.L_x_13117:
        /* <DEDUP_REMOVED lines=16> */
.L_x_13116:
        /* <DEDUP_REMOVED lines=55> */
.L_x_13119:
[----:B------:R-:W-:Y:S01]  /*25a80*/  IMAD.MOV.U32 R8, RZ, RZ, 0x0 ;  /* 0x00000000ff087424 */ /* 0x000fe200078e00ff */
[----:B------:R-:W-:Y:S01]  /*25a90*/  FSETP.NEU.FTZ.AND P0, PT, R7, RZ, PT ;  /* 0x000000ff0700720b */ /* 0x000fe20003f1d000 */
[----:B------:R-:W-:-:S06]  /*25aa0*/  IMAD.MOV.U32 R9, RZ, RZ, 0x7ff00000 ;  /* 0x7ff00000ff097424 */ /* 0x000fcc00078e00ff */
[----:B------:R-:W0:-:S10]  /*25ab0*/  DFMA R8, R6, R8, +INF ;  /* 0x7ff000000608742b */ /* 0x000e140000000008 */
[----:B0-----:R-:W-:Y:S02]  /*25ac0*/  FSEL R28, R8, RZ, P0 ;  /* 0x000000ff081c7208 */ /* 0x001fe40000000000 */
[----:B------:R-:W-:Y:S01]  /*25ad0*/  FSEL R29, R9, -QNAN , P0 ;  /* 0xfff00000091d7808 */ /* 0x000fe20000000000 */
[----:B------:R-:W-:Y:S05]  /*25ae0*/  BRA `(.L_x_13095) ;  /* 0x000004c000007947 */ /* 0x000fea0003800000 */
.L_x_13113:
        /* <DEDUP_REMOVED lines=27> */
.L_x_13121:
[----:B------:R-:W-:Y:S05]  /*25ca0*/  BSYNC B3 ;  /* 0x0000000000037941 */ /* 0x000fea0003800000 */
.L_x_13120:
        /* <DEDUP_REMOVED lines=19> */
.L_x_13123:
[----:B------:R-:W-:Y:S05]  /*25de0*/  BSYNC B3 ;  /* 0x0000000000037941 */ /* 0x000fea0003800000 */
.L_x_13122:
[----:B------:R-:W-:Y:S02]  /*25df0*/  IMAD.MOV.U32 R28, RZ, RZ, R20 ;  /* 0x000000ffff1c7224 */ /* 0x000fe400078e0014 */
[----:B------:R-:W-:Y:S01]  /*25e00*/  IMAD.MOV.U32 R29, RZ, RZ, R21 ;  /* 0x000000ffff1d7224 */ /* 0x000fe200078e0015 */
[----:B------:R-:W-:Y:S05]  /*25e10*/  BRA `(.L_x_13095) ;  /* 0x0000019000007947 */ /* 0x000fea0003800000 */
.L_x_13096:
        /* <DEDUP_REMOVED lines=24> */
.L_x_13124:
[----:B------:R-:W-:Y:S05]  /*25fa0*/  BSYNC B3 ;  /* 0x0000000000037941 */ /* 0x000fea0003800000 */
.L_x_13095:
[----:B------:R-:W-:Y:S05]  /*25fb0*/  BSYNC B2 ;  /* 0x0000000000027941 */ /* 0x000fea0003800000 */
.L_x_13091:
        /* <DEDUP_REMOVED lines=26> */
.L_x_13128:
[----:B------:R-:W-:Y:S05]  /*26160*/  BSYNC B3 ;  /* 0x0000000000037941 */ /* 0x000fea0003800000 */
.L_x_13127:
        /* <DEDUP_REMOVED lines=37> */
.L_x_13136:
[----:B------:R-:W-:Y:S05]  /*263c0*/  BSYNC B4 ;  /* 0x0000000000047941 */ /* 0x000fea0003800000 */
.L_x_13135:
[----:B------:R-:W-:Y:S02]  /*263d0*/  IMAD.MOV.U32 R38, RZ, RZ, R20 ;  /* 0x000000ffff267224 */ /* 0x000fe400078e0014 */
[----:B------:R-:W-:Y:S01]  /*263e0*/  IMAD.MOV.U32 R39, RZ, RZ, R21 ;  /* 0x000000ffff277224 */ /* 0x000fe200078e0015 */
[----:B------:R-:W-:Y:S05]  /*263f0*/  BRA `(.L_x_13134) ;  /* 0x0000001000007947 */ /* 0x000fea0003800000 */
.L_x_13133:
[----:B------:R0:W2:-:S06]  /*26400*/  DADD R38, -R30, R34 ;  /* 0x000000001e267229 */ /* 0x00008c0000000122 */
.L_x_13134:
[----:B------:R-:W-:Y:S05]  /*26410*/  BSYNC B3 ;  /* 0x0000000000037941 */ /* 0x000fea0003800000 */
.L_x_13132:
        /* <DEDUP_REMOVED lines=26> */
.L_x_13141:
[----:B------:R-:W-:Y:S05]  /*265c0*/  BSYNC B4 ;  /* 0x0000000000047941 */ /* 0x000fea0003800000 */
.L_x_13140:
[----:B------:R-:W-:Y:S02]  /*265d0*/  IMAD.MOV.U32 R4, RZ, RZ, R20 ;  /* 0x000000ffff047224 */ /* 0x000fe400078e0014 */
[----:B------:R-:W-:Y:S01]  /*265e0*/  IMAD.MOV.U32 R5, RZ, RZ, R21 ;  /* 0x000000ffff057224 */ /* 0x000fe200078e0015 */
[----:B------:R-:W-:Y:S05]  /*265f0*/  BRA `(.L_x_13139) ;  /* 0x0000001000007947 */ /* 0x000fea0003800000 */
.L_x_13138:
[----:B------:R3:W4:-:S06]  /*26600*/  DADD R4, -R32, R36 ;  /* 0x0000000020047229 */ /* 0x00070c0000000124 */
.L_x_13139:
[----:B------:R-:W-:Y:S05]  /*26610*/  BSYNC B3 ;  /* 0x0000000000037941 */ /* 0x000fea0003800000 */
.L_x_13137:
        /* <DEDUP_REMOVED lines=29> */
.L_x_13143:
[----:B------:R-:W-:Y:S05]  /*267f0*/  BSYNC B3 ;  /* 0x0000000000037941 */ /* 0x000fea0003800000 */
.L_x_13142:
[----:B------:R-:W-:Y:S01]  /*26800*/  PLOP3.LUT P0, PT, PT, PT, PT, 0x80, 0x0 ;  /* 0x000000000000781c */ /* 0x000fe20003f0f070 */
[----:B------:R-:W-:Y:S07]  /*26810*/  BRA `(.L_x_13129) ;  /* 0x0000095000007947 */ /* 0x000fee0003800000 */
.L_x_13131:
        /* <DEDUP_REMOVED lines=29> */
.L_x_13146:
[----:B------:R-:W-:Y:S05]  /*269f0*/  BSYNC B3 ;  /* 0x0000000000037941 */ /* 0x000fea0003800000 */
.L_x_13145:
[----:B------:R-:W-:Y:S01]  /*26a00*/  PLOP3.LUT P0, PT, PT, PT, PT, 0x80, 0x0 ;  /* 0x000000000000781c */ /* 0x000fe20003f0f070 */
[----:B------:R-:W-:Y:S07]  /*26a10*/  BRA `(.L_x_13129) ;  /* 0x0000075000007947 */ /* 0x000fee0003800000 */
.L_x_13144:
        /* <DEDUP_REMOVED lines=30> */
.L_x_13148:
[----:B------:R-:W-:Y:S05]  /*26c00*/  BSYNC B3 ;  /* 0x0000000000037941 */ /* 0x000fea0003800000 */
.L_x_13147:
        /* <DEDUP_REMOVED lines=19> */
.L_x_13150:
[----:B------:R-:W-:Y:S05]  /*26d40*/  BSYNC B3 ;  /* 0x0000000000037941 */ /* 0x000fea0003800000 */
.L_x_13149:
[----:B------:R-:W0:Y:S01]  /*26d50*/  DMUL R2, R2, 8.11296384146066816958e+31 ;  /* 0x4690000002027828 */ /* 0x000e220000000000 */
[----:B------:R-:W-:Y:S01]  /*26d60*/  PLOP3.LUT P0, PT, PT, PT, PT, 0x80, 0x0 ;  /* 0x000000000000781c */ /* 0x000fe20003f0f070 */
[----:B------:R-:W-:Y:S02]  /*26d70*/  IMAD.MOV.U32 R4, RZ, RZ, R20 ;  /* 0x000000ffff047224 */ /* 0x000fe400078e0014 */
[----:B------:R-:W-:Y:S01]  /*26d80*/  IMAD.MOV.U32 R5, RZ, RZ, R21 ;  /* 0x000000ffff057224 */ /* 0x000fe200078e0015 */
[----:B------:R-:W-:Y:S05]  /*26d90*/  BRA `(.L_x_13129) ;  /* 0x000003d000007947 */ /* 0x000fea0003800000 */
.L_x_13130:
        /* <DEDUP_REMOVED lines=24> */
.L_x_13152:
[----:B------:R-:W-:Y:S05]  /*26f20*/  BSYNC B3 ;  /* 0x0000000000037941 */ /* 0x000fea0003800000 */
.L_x_13151:
        /* <DEDUP_REMOVED lines=29> */
.L_x_13154:
[----:B------:R-:W-:Y:S05]  /*27100*/  BSYNC B3 ;  /* 0x0000000000037941 */ /* 0x000fea0003800000 */
.L_x_13153:
[----:B0-23--:R0:W2:Y:S01]  /*27110*/  DMUL R4, R6, R16 ;  /* 0x0000001006047228 */ /* 0x00d0a20000000000 */
[----:B------:R-:W-:Y:S01]  /*27120*/  PLOP3.LUT P0, PT, PT, PT, PT, 0x80, 0x0 ;  /* 0x000000000000781c */ /* 0x000fe20003f0f070 */
[----:B------:R-:W-:Y:S07]  /*27130*/  BRA `(.L_x_13129) ;  /* 0x0000003000007947 */ /* 0x000fee0003800000 */
.L_x_13126:
[----:B------:R2:W3:Y:S01]  /*27140*/  DMUL R4, R26, 9.00719925474099200000e+15 ;  /* 0x434000001a047828 */ /* 0x0004e20000000000 */
[----:B------:R-:W-:-:S03]  /*27150*/  PLOP3.LUT P0, PT, PT, PT, PT, 0x80, 0x0 ;  /* 0x000000000000781c */ /* 0x000fc60003f0f070 */
[----:B------:R-:W4:-:S06]  /*27160*/  DMUL R2, R2, 9.00719925474099200000e+15 ;  /* 0x4340000002027828 */ /* 0x000f0c0000000000 */
.L_x_13129:
[----:B0-23--:R-:W-:Y:S05]  /*27170*/  BSYNC B2 ;  /* 0x0000000000027941 */ /* 0x00dfea0003800000 */
.L_x_13125:
        /* <DEDUP_REMOVED lines=43> */
.L_x_13160:
[----:B------:R0:W2:-:S06]  /*27430*/  DMUL R2, RZ, |R24| ;  /* 0x40000018ff027228 */ /* 0x00008c0000000000 */
.L_x_13161:
[----:B------:R-:W-:Y:S05]  /*27440*/  BSYNC B0 ;  /* 0x0000000000007941 */ /* 0x000fea0003800000 */
.L_x_13159:
[----:B------:R-:W-:Y:S02]  /*27450*/  ISETP.GT.AND P0, PT, R7, -0x1, PT ;  /* 0xffffffff0700780c */ /* 0x000fe40003f04270 */
[----:B------:R-:W-:-:S11]  /*27460*/  ISETP.GT.AND P1, PT, R5, -0x1, PT ;  /* 0xffffffff0500780c */ /* 0x000fd60003f24270 */
[----:B--2---:R-:W2:Y:S02]  /*27470*/  @!P0 DMUL R2, R2, +INF ;  /* 0x7ff0000002028828 */ /* 0x004ea40000000000 */
[----:B------:R-:W-:Y:S05]  /*27480*/  @P1 BRA `(.L_x_13162) ;  /* 0x0000101000001947 */ /* 0x000fea0003800000 */
[----:B--2---:R-:W2:-:S06]  /*27490*/  DADD R2, R2, c[0x2][0x100] ;  /* 0x0080400002027629 */ /* 0x004e8c0000000000 */
[----:B--2---:R-:W2:Y:S01]  /*274a0*/  DADD R2, -R2, c[0x2][0x108] ;  /* 0x0080420002027629 */ /* 0x004ea20000000100 */
[----:B------:R-:W-:Y:S05]  /*274b0*/  BRA `(.L_x_13162) ;  /* 0x00000fe000007947 */ /* 0x000fea0003800000 */
.L_x_13158:
        /* <DEDUP_REMOVED lines=23> */
.L_x_13157:
        /* <DEDUP_REMOVED lines=38> */
.L_x_13165:
[----:B------:R0:W2:-:S06]  /*27890*/  DMUL R2, RZ, |R24| ;  /* 0x40000018ff027228 */ /* 0x00008c0000000000 */
.L_x_13166:
[----:B------:R-:W-:Y:S05]  /*278a0*/  BSYNC B0 ;  /* 0x0000000000007941 */ /* 0x000fea0003800000 */
.L_x_13164:
[----:B------:R-:W-:Y:S02]  /*278b0*/  ISETP.GT.AND P0, PT, R5, -0x1, PT ;  /* 0xffffffff0500780c */ /* 0x000fe40003f04270 */
[----:B------:R-:W-:-:S11]  /*278c0*/  ISETP.GT.AND P1, PT, R25, -0x1, PT ;  /* 0xffffffff1900780c */ /* 0x000fd60003f24270 */
[----:B--2---:R-:W2:Y:S02]  /*278d0*/  @!P0 DMUL R2, R2, +INF ;  /* 0x7ff0000002028828 */ /* 0x004ea40000000000 */
[----:B------:R-:W-:Y:S05]  /*278e0*/  @P1 BRA `(.L_x_13162) ;  /* 0x00000bb000001947 */ /* 0x000fea0003800000 */
[----:B--2---:R-:W2:-:S06]  /*278f0*/  DADD R2, R2, c[0x2][0x100] ;  /* 0x0080400002027629 */ /* 0x004e8c0000000000 */
[----:B--2---:R-:W2:Y:S01]  /*27900*/  DADD R2, -R2, c[0x2][0x108] ;  /* 0x0080420002027629 */ /* 0x004ea20000000100 */
[----:B------:R-:W-:Y:S05]  /*27910*/  BRA `(.L_x_13162) ;  /* 0x00000b8000007947 */ /* 0x000fea0003800000 */
.L_x_13163:
        /* <DEDUP_REMOVED lines=23> */
.L_x_13156:
        /* <DEDUP_REMOVED lines=30> */
.L_x_13169:
[----:B------:R-:W-:Y:S05]  /*27c70*/  BSYNC B3 ;  /* 0x0000000000037941 */ /* 0x000fea0003800000 */
.L_x_13168:
        /* <DEDUP_REMOVED lines=43> */
.L_x_13171:
[----:B------:R-:W-:Y:S02]  /*27f30*/  FSEL R6, RZ, 3.37028055040000000000e+12, P1 ;  /* 0x54442d18ff067808 */ /* 0x000fe40000800000 */
[----:B------:R-:W-:Y:S02]  /*27f40*/  FSEL R7, RZ, 2.1426990032196044922, P1 ;  /* 0x400921fbff077808 */ /* 0x000fe40000800000 */
.L_x_13172:
[----:B------:R-:W-:Y:S05]  /*27f50*/  BSYNC B0 ;  /* 0x0000000000007941 */ /* 0x000fea0003800000 */
.L_x_13170:
[----:B------:R0:W2:Y:S02]  /*27f60*/  DADD R2, |R4|, |R2| ;  /* 0x0000000004027229 */ /* 0x0000a40000000602 */
[----:B0-----:R-:W-:-:S04]  /*27f70*/  LOP3.LUT R5, R7, 0x80000000, R5, 0xb8, !PT ;  /* 0x8000000007057812 */ /* 0x001fc800078eb805 */
[----:B--2---:R-:W0:-:S06]  /*27f80*/  DSETP.GTU.AND P0, PT, |R2|, +INF , PT ;  /* 0x7ff000000200742a */ /* 0x004e0c0003f0c200 */
[----:B0-----:R-:W-:Y:S02]  /*27f90*/  FSEL R2, R2, R6, P0 ;  /* 0x0000000602027208 */ /* 0x001fe40000000000 */
[----:B------:R-:W-:Y:S01]  /*27fa0*/  FSEL R3, R3, R5, P0 ;  /* 0x0000000503037208 */ /* 0x000fe20000000000 */
[----:B------:R-:W-:Y:S05]  /*27fb0*/  BRA `(.L_x_13162) ;  /* 0x000004e000007947 */ /* 0x000fea0003800000 */
.L_x_13167:
        /* <DEDUP_REMOVED lines=26> */
.L_x_13174:
[----:B------:R-:W-:Y:S05]  /*28160*/  BSYNC B3 ;  /* 0x0000000000037941 */ /* 0x000fea0003800000 */
.L_x_13173:
        /* <DEDUP_REMOVED lines=43> */
.L_x_13176:
[----:B------:R-:W-:Y:S02]  /*28420*/  FSEL R6, RZ, 3.37028055040000000000e+12, P1 ;  /* 0x54442d18ff067808 */ /* 0x000fe40000800000 */
[----:B------:R-:W-:Y:S02]  /*28430*/  FSEL R7, RZ, 2.1426990032196044922, P1 ;  /* 0x400921fbff077808 */ /* 0x000fe40000800000 */
.L_x_13177:
[----:B------:R-:W-:Y:S05]  /*28440*/  BSYNC B0 ;  /* 0x0000000000007941 */ /* 0x000fea0003800000 */
.L_x_13175:
[----:B------:R0:W2:Y:S02]  /*28450*/  DADD R2, |R4|, |R2| ;  /* 0x0000000004027229 */ /* 0x0000a40000000602 */
[----:B0-----:R-:W-:-:S04]  /*28460*/  LOP3.LUT R5, R7, 0x80000000, R5, 0xb8, !PT ;  /* 0x8000000007057812 */ /* 0x001fc800078eb805 */
[----:B--2---:R-:W0:-:S06]  /*28470*/  DSETP.GTU.AND P0, PT, |R2|, +INF , PT ;  /* 0x7ff000000200742a */ /* 0x004e0c0003f0c200 */
[----:B0-----:R-:W-:Y:S02]  /*28480*/  FSEL R2, R2, R6, P0 ;  /* 0x0000000602027208 */ /* 0x001fe40000000000 */
[----:B------:R-:W-:Y:S02]  /*28490*/  FSEL R3, R3, R5, P0 ;  /* 0x0000000503037208 */ /* 0x000fe40000000000 */
.L_x_13162:
[----:B0-2---:R-:W-:Y:S05]  /*284a0*/  BSYNC B2 ;  /* 0x0000000000027941 */ /* 0x005fea0003800000 */
.L_x_13155:
[----:B-1----:R-:W0:Y:S01]  /*284b0*/  DADD R4, -RZ, -R28 ;  /* 0x00000000ff047229 */ /* 0x002e22000000091c */
[----:B------:R-:W-:-:S09]  /*284c0*/  ISETP.NE.AND P0, PT, R40, RZ, PT ;  /* 0x000000ff2800720c */ /* 0x000fd20003f05270 */
[----:B0-----:R-:W-:Y:S02]  /*284d0*/  FSEL R36, R4, R28, !P0 ;  /* 0x0000001c04247208 */ /* 0x001fe40004000000 */
[----:B------:R-:W-:Y:S01]  /*284e0*/  FSEL R37, R5, R29, !P0 ;  /* 0x0000001d05257208 */ /* 0x000fe20004000000 */
[----:B------:R-:W-:Y:S05]  /*284f0*/  BRA `(.L_x_13178) ;  /* 0x0000249000007947 */ /* 0x000fea0003800000 */
.L_x_13090:
[----:B0-----:R-:W2:Y:S01]  /*28500*/  LDL.64 R2, [R1+0x8] ;  /* 0x0000080001027983 */ /* 0x001ea20000100a00 */
[----:B------:R-:W-:-:S04]  /*28510*/  DADD R36, -RZ, -R50 ;  /* 0x00000000ff247229 */ /* 0x000fc80000000932 */
[----:B--2---:R-:W0:-:S06]  /*28520*/  DADD R2, -R48, R2 ;  /* 0x0000000030027229 */ /* 0x004e0c0000000102 */
[----:B0-----:R-:W0:Y:S01]  /*28530*/  DADD R2, R2, c[0x2][0x178] ;  /* 0x00805e0002027629 */ /* 0x001e220000000000 */
[----:B------:R-:W-:Y:S05]  /*28540*/  BRA `(.L_x_13178) ;  /* 0x0000244000007947 */ /* 0x000fea0003800000 */
.L_x_13089:
[----:B------:R0:W1:Y:S01]  /*28550*/  DADD R36, -RZ, -R50 ;  /* 0x00000000ff247229 */ /* 0x0000620000000932 */
[----:B------:R-:W-:Y:S01]  /*28560*/  CS2R R2, SRZ ;  /* 0x0000000000027805 */ /* 0x000fe2000001ff00 */
[----:B------:R-:W-:Y:S05]  /*28570*/  BRA `(.L_x_13178) ;  /* 0x0000241000007947 */ /* 0x000fea0003800000 */
.L_x_13088:
        /* <DEDUP_REMOVED lines=86> */
.L_x_13183:
[----:B------:R-:W-:Y:S05]  /*28ae0*/  BSYNC B0 ;  /* 0x0000000000007941 */ /* 0x000fea0003800000 */
.L_x_13182:
        /* <DEDUP_REMOVED lines=8> */
.L_x_13185:
[----:B------:R-:W-:Y:S05]  /*28b70*/  BSYNC B3 ;  /* 0x0000000000037941 */ /* 0x000fea0003800000 */
.L_x_13184:
        /* <DEDUP_REMOVED lines=43> */
.L_x_13187:
[----:B------:R-:W-:-:S04]  /*28e30*/  ISETP.GE.AND P0, PT, R49, RZ, PT ;  /* 0x000000ff3100720c */ /* 0x000fc80003f06270 */
[----:B------:R-:W-:Y:S02]  /*28e40*/  FSEL R6, RZ, 3.37028055040000000000e+12, P0 ;  /* 0x54442d18ff067808 */ /* 0x000fe40000000000 */
[----:B------:R-:W-:Y:S02]  /*28e50*/  FSEL R7, RZ, 2.1426990032196044922, P0 ;  /* 0x400921fbff077808 */ /* 0x000fe40000000000 */
.L_x_13188:
[----:B------:R-:W-:Y:S05]  /*28e60*/  BSYNC B0 ;  /* 0x0000000000007941 */ /* 0x000fea0003800000 */
.L_x_13186:
[----:B------:R2:W3:Y:S02]  /*28e70*/  DADD R2, R2, R4 ;  /* 0x0000000002027229 */ /* 0x0004e40000000004 */
[----:B--2---:R-:W-:Y:S02]  /*28e80*/  LOP3.LUT R5, R7, 0x80000000, R51, 0xb8, !PT ;  /* 0x8000000007057812 */ /* 0x004fe400078eb833 */
[----:B-1----:R-:W-:-:S04]  /*28e90*/  DMUL R28, R28, 0.5 ;  /* 0x3fe000001c1c7828 */ /* 0x002fc80000000000 */
[----:B---3--:R-:W1:-:S06]  /*28ea0*/  DSETP.GTU.AND P0, PT, |R2|, +INF , PT ;  /* 0x7ff000000200742a */ /* 0x008e4c0003f0c200 */
[----:B-1----:R-:W-:Y:S02]  /*28eb0*/  FSEL R2, R2, R6, P0 ;  /* 0x0000000602027208 */ /* 0x002fe40000000000 */
[----:B------:R-:W-:Y:S01]  /*28ec0*/  FSEL R3, R3, R5, P0 ;  /* 0x0000000503037208 */ /* 0x000fe20000000000 */
[----:B------:R-:W-:Y:S05]  /*28ed0*/  BRA `(.L_x_13189) ;  /* 0x0000190000007947 */ /* 0x000fea0003800000 */
.L_x_13181:
        /* <DEDUP_REMOVED lines=111> */
.L_x_13191:
[----:B------:R-:W-:Y:S05]  /*295d0*/  BSYNC B0 ;  /* 0x0000000000007941 */ /* 0x000fea0003800000 */
.L_x_13190:
        /* <DEDUP_REMOVED lines=8> */
.L_x_13193:
[----:B------:R-:W-:Y:S05]  /*29660*/  BSYNC B3 ;  /* 0x0000000000037941 */ /* 0x000fea0003800000 */
.L_x_13192:
        /* <DEDUP_REMOVED lines=43> */
.L_x_13195:
[----:B------:R-:W-:-:S04]  /*29920*/  ISETP.GE.AND P0, PT, R49, RZ, PT ;  /* 0x000000ff3100720c */ /* 0x000fc80003f06270 */
[----:B------:R-:W-:Y:S02]  /*29930*/  FSEL R6, RZ, 3.37028055040000000000e+12, P0 ;  /* 0x54442d18ff067808 */ /* 0x000fe40000000000 */
[----:B------:R-:W-:Y:S02]  /*29940*/  FSEL R7, RZ, 2.1426990032196044922, P0 ;  /* 0x400921fbff077808 */ /* 0x000fe40000000000 */
.L_x_13196:
[----:B------:R-:W-:Y:S05]  /*29950*/  BSYNC B0 ;  /* 0x0000000000007941 */ /* 0x000fea0003800000 */
.L_x_13194:
[----:B------:R2:W3:Y:S02]  /*29960*/  DADD R2, R2, R4 ;  /* 0x0000000002027229 */ /* 0x0004e40000000004 */
[----:B--2---:R-:W-:-:S04]  /*29970*/  LOP3.LUT R5, R7, 0x80000000, R51, 0xb8, !PT ;  /* 0x8000000007057812 */ /* 0x004fc800078eb833 */
[----:B---3--:R-:W2:-:S06]  /*29980*/  DSETP.GTU.AND P0, PT, |R2|, +INF , PT ;  /* 0x7ff000000200742a */ /* 0x008e8c0003f0c200 */
[----:B--2---:R-:W-:Y:S02]  /*29990*/  FSEL R2, R2, R6, P0 ;  /* 0x0000000602027208 */ /* 0x004fe40000000000 */
[----:B------:R-:W-:Y:S01]  /*299a0*/  FSEL R3, R3, R5, P0 ;  /* 0x0000000503037208 */ /* 0x000fe20000000000 */
[----:B------:R-:W-:Y:S05]  /*299b0*/  BRA `(.L_x_13189) ;  /* 0x00000e2000007947 */ /* 0x000fea0003800000 */
.L_x_13180:
        /* <DEDUP_REMOVED lines=23> */
.L_x_13198:
[----:B------:R-:W-:Y:S05]  /*29b30*/  BSYNC B3 ;  /* 0x0000000000037941 */ /* 0x000fea0003800000 */
.L_x_13197:
        /* <DEDUP_REMOVED lines=26> */
.L_x_13200:
[----:B------:R-:W-:Y:S05]  /*29ce0*/  BSYNC B3 ;  /* 0x0000000000037941 */ /* 0x000fea0003800000 */
.L_x_13199:
        /* <DEDUP_REMOVED lines=112> */
.L_x_13202:
[----:B------:R-:W-:Y:S05]  /*2a3f0*/  BSYNC B0 ;  /* 0x0000000000007941 */ /* 0x000fea0003800000 */
.L_x_13201:
        /* <DEDUP_REMOVED lines=8> */
.L_x_13204:
[----:B------:R-:W-:Y:S05]  /*2a480*/  BSYNC B3 ;  /* 0x0000000000037941 */ /* 0x000fea0003800000 */
.L_x_13203:
        /* <DEDUP_REMOVED lines=43> */
.L_x_13206:
[----:B------:R-:W-:-:S04]  /*2a740*/  ISETP.GE.AND P0, PT, R49, RZ, PT ;  /* 0x000000ff3100720c */ /* 0x000fc80003f06270 */
[----:B------:R-:W-:Y:S02]  /*2a750*/  FSEL R6, RZ, 3.37028055040000000000e+12, P0 ;  /* 0x54442d18ff067808 */ /* 0x000fe40000000000 */
[----:B------:R-:W-:Y:S02]  /*2a760*/  FSEL R7, RZ, 2.1426990032196044922, P0 ;  /* 0x400921fbff077808 */ /* 0x000fe40000000000 */
.L_x_13207:
[----:B------:R-:W-:Y:S05]  /*2a770*/  BSYNC B0 ;  /* 0x0000000000007941 */ /* 0x000fea0003800000 */
.L_x_13205:
[----:B------:R2:W3:Y:S02]  /*2a780*/  DADD R2, R2, R4 ;  /* 0x0000000002027229 */ /* 0x0004e40000000004 */
[----:B--2---:R-:W-:Y:S02]  /*2a790*/  LOP3.LUT R5, R7, 0x80000000, R51, 0xb8, !PT ;  /* 0x8000000007057812 */ /* 0x004fe400078eb833 */
[----:B-1----:R-:W-:-:S04]  /*2a7a0*/  DADD R28, R28, 1 ;  /* 0x3ff000001c1c7429 */ /* 0x002fc80000000000 */
[----:B---3--:R-:W1:-:S06]  /*2a7b0*/  DSETP.GTU.AND P0, PT, |R2|, +INF , PT ;  /* 0x7ff000000200742a */ /* 0x008e4c0003f0c200 */
[----:B-1----:R-:W-:Y:S02]  /*2a7c0*/  FSEL R2, R2, R6, P0 ;  /* 0x0000000602027208 */ /* 0x002fe40000000000 */
[----:B------:R-:W-:Y:S02]  /*2a7d0*/  FSEL R3, R3, R5, P0 ;  /* 0x0000000503037208 */ /* 0x000fe40000000000 */
.L_x_13189:
[----:B------:R-:W-:Y:S05]  /*2a7e0*/  BSYNC B2 ;  /* 0x0000000000027941 */ /* 0x000fea0003800000 */
.L_x_13179:
[----:B-1----:R-:W1:Y:S01]  /*2a7f0*/  DADD R28, R28, c[0x2][0x50] ;  /* 0x008014001c1c7629 */ /* 0x002e620000000000 */
[----:B------:R-:W-:-:S03]  /*2a800*/  ISETP.NE.AND P0, PT, R40, RZ, PT ;  /* 0x000000ff2800720c */ /* 0x000fc60003f05270 */
[----:B------:R-:W-:-:S04]  /*2a810*/  DADD R2, -RZ, |R2| ;  /* 0x00000000ff027229 */ /* 0x000fc80000000502 */
[----:B-1----:R-:W1:-:S10]  /*2a820*/  DADD R4, -RZ, -R28 ;  /* 0x00000000ff047229 */ /* 0x002e54000000091c */
[----:B-1----:R-:W-:Y:S02]  /*2a830*/  FSEL R36, R4, R28, !P0 ;  /* 0x0000001c04247208 */ /* 0x002fe40004000000 */
[----:B------:R-:W-:Y:S01]  /*2a840*/  FSEL R37, R5, R29, !P0 ;  /* 0x0000001d05257208 */ /* 0x000fe20004000000 */
[----:B------:R-:W-:Y:S05]  /*2a850*/  BRA `(.L_x_13178) ;  /* 0x0000013000007947 */ /* 0x000fea0003800000 */
.L_x_13087:
        /* <DEDUP_REMOVED lines=19> */
.L_x_13178:
[----:B01-3--:R-:W-:Y:S05]  /*2a990*/  BSYNC B1 ;  /* 0x0000000000017941 */ /* 0x00bfea0003800000 */
.L_x_13086:
        /* <DEDUP_REMOVED lines=11> */
.L_x_13209:
[----:B------:R-:W0:Y:S01]  /*2aa50*/  DSETP.GTU.AND P0, PT, |R36|, +INF , PT ;  /* 0x7ff000002400742a */ /* 0x000e220003f0c200 */
[----:B------:R-:W-:Y:S02]  /*2aa60*/  IMAD.MOV.U32 R38, RZ, RZ, R2 ;  /* 0x000000ffff267224 */ /* 0x000fe400078e0002 */
[----:B------:R-:W-:-:S11]  /*2aa70*/  IMAD.MOV.U32 R39, RZ, RZ, R3 ;  /* 0x000000ffff277224 */ /* 0x000fd600078e0003 */
[----:B0-----:R-:W0:-:S06]  /*2aa80*/  @!P0 DADD R36, -RZ, |R36| ;  /* 0x00000000ff248229 */ /* 0x001e0c0000000524 */
.L_x_13210:
[----:B0-----:R-:W-:Y:S05]  /*2aa90*/  BSYNC B0 ;  /* 0x0000000000007941 */ /* 0x001fea0003800000 */
.L_x_13208:
        /* <DEDUP_REMOVED lines=140> */
.L_x_13219:
[----:B------:R-:W-:Y:S05]  /*2b360*/  BSYNC B3 ;  /* 0x0000000000037941 */ /* 0x000fea0003800000 */
.L_x_13218:
        /* <DEDUP_REMOVED lines=61> */
.L_x_13217:
        /* <DEDUP_REMOVED lines=34> */
.L_x_13227:
[----:B------:R-:W-:Y:S05]  /*2b960*/  BSYNC B4 ;  /* 0x0000000000047941 */ /* 0x000fea0003800000 */
.L_x_13226:
[----:B------:R-:W-:Y:S02]  /*2b970*/  IMAD.MOV.U32 R24, RZ, RZ, R20 ;  /* 0x000000ffff187224 */ /* 0x000fe400078e0014 */
[----:B------:R-:W-:Y:S01]  /*2b980*/  IMAD.MOV.U32 R25, RZ, RZ, R21 ;  /* 0x000000ffff197224 */ /* 0x000fe200078e0015 */
[----:B------:R-:W-:Y:S05]  /*2b990*/  BRA `(.L_x_13225) ;  /* 0x0000001000007947 */ /* 0x000fea0003800000 */
.L_x_13224:
[----:B------:R0:W1:-:S06]  /*2b9a0*/  DADD R24, -R30, R34 ;  /* 0x000000001e187229 */ /* 0x00004c0000000122 */
.L_x_13225:
[----:B------:R-:W-:Y:S05]  /*2b9b0*/  BSYNC B3 ;  /* 0x0000000000037941 */ /* 0x000fea0003800000 */
.L_x_13223:
        /* <DEDUP_REMOVED lines=29> */
.L_x_13232:
[----:B------:R-:W-:Y:S05]  /*2bb90*/  BSYNC B4 ;  /* 0x0000000000047941 */ /* 0x000fea0003800000 */
.L_x_13231:
[----:B------:R-:W-:Y:S02]  /*2bba0*/  IMAD.MOV.U32 R6, RZ, RZ, R20 ;  /* 0x000000ffff067224 */ /* 0x000fe400078e0014 */
[----:B------:R-:W-:Y:S01]  /*2bbb0*/  IMAD.MOV.U32 R7, RZ, RZ, R21 ;  /* 0x000000ffff077224 */ /* 0x000fe200078e0015 */
[----:B------:R-:W-:Y:S05]  /*2bbc0*/  BRA `(.L_x_13230) ;  /* 0x0000001000007947 */ /* 0x000fea0003800000 */
.L_x_13229:
[----:B------:R2:W3:-:S06]  /*2bbd0*/  DADD R6, R40, -R8 ;  /* 0x0000000028067229 */ /* 0x0004cc0000000808 */
.L_x_13230:
[----:B------:R-:W-:Y:S05]  /*2bbe0*/  BSYNC B3 ;  /* 0x0000000000037941 */ /* 0x000fea0003800000 */
.L_x_13228:
        /* <DEDUP_REMOVED lines=29> */
.L_x_13234:
[----:B------:R-:W-:Y:S05]  /*2bdc0*/  BSYNC B3 ;  /* 0x0000000000037941 */ /* 0x000fea0003800000 */
.L_x_13233:
        /* <DEDUP_REMOVED lines=65> */
.L_x_13235:
        /* <DEDUP_REMOVED lines=20> */
.L_x_13237:
[----:B------:R-:W-:Y:S05]  /*2c320*/  BSYNC B3 ;  /* 0x0000000000037941 */ /* 0x000fea0003800000 */
.L_x_13236:
        /* <DEDUP_REMOVED lines=16> */
.L_x_13222:
        /* <DEDUP_REMOVED lines=26> */
.L_x_13240:
[----:B------:R-:W-:Y:S05]  /*2c5d0*/  BSYNC B3 ;  /* 0x0000000000037941 */ /* 0x000fea0003800000 */
.L_x_13239:
        /* <DEDUP_REMOVED lines=25> */
.L_x_13243:
[----:B------:R-:W-:Y:S05]  /*2c770*/  BSYNC B3 ;  /* 0x0000000000037941 */ /* 0x000fea0003800000 */
.L_x_13242:
        /* <DEDUP_REMOVED lines=16> */
.L_x_13241:
        /* <DEDUP_REMOVED lines=55> */
.L_x_13244:
[----:B------:R-:W-:Y:S01]  /*2cbf0*/  IMAD.MOV.U32 R8, RZ, RZ, 0x0 ;  /* 0x00000000ff087424 */ /* 0x000fe200078e00ff */
[----:B------:R-:W-:Y:S01]  /*2cc00*/  FSETP.NEU.FTZ.AND P0, PT, R7, RZ, PT ;  /* 0x000000ff0700720b */ /* 0x000fe20003f1d000 */
[----:B------:R-:W-:-:S06]  /*2cc10*/  IMAD.MOV.U32 R9, RZ, RZ, 0x7ff00000 ;  /* 0x7ff00000ff097424 */ /* 0x000fcc00078e00ff */
[----:B------:R-:W0:-:S10]  /*2cc20*/  DFMA R8, R6, R8, +INF ;  /* 0x7ff000000608742b */ /* 0x000e140000000008 */
[----:B0-----:R-:W-:Y:S02]  /*2cc30*/  FSEL R28, R8, RZ, P0 ;  /* 0x000000ff081c7208 */ /* 0x001fe40000000000 */
[----:B------:R-:W-:Y:S01]  /*2cc40*/  FSEL R29, R9, -QNAN , P0 ;  /* 0xfff00000091d7808 */ /* 0x000fe20000000000 */
[----:B------:R-:W-:Y:S05]  /*2cc50*/  BRA `(.L_x_13220) ;  /* 0x000004c000007947 */ /* 0x000fea0003800000 */
.L_x_13238:
        /* <DEDUP_REMOVED lines=27> */
.L_x_13246:
[----:B------:R-:W-:Y:S05]  /*2ce10*/  BSYNC B3 ;  /* 0x0000000000037941 */ /* 0x000fea0003800000 */
.L_x_13245:
        /* <DEDUP_REMOVED lines=19> */
.L_x_13248:
[----:B------:R-:W-:Y:S05]  /*2cf50*/  BSYNC B3 ;  /* 0x0000000000037941 */ /* 0x000fea0003800000 */
.L_x_13247:
[----:B------:R-:W-:Y:S02]  /*2cf60*/  IMAD.MOV.U32 R28, RZ, RZ, R20 ;  /* 0x000000ffff1c7224 */ /* 0x000fe400078e0014 */
[----:B------:R-:W-:Y:S01]  /*2cf70*/  IMAD.MOV.U32 R29, RZ, RZ, R21 ;  /* 0x000000ffff1d7224 */ /* 0x000fe200078e0015 */
[----:B------:R-:W-:Y:S05]  /*2cf80*/  BRA `(.L_x_13220) ;  /* 0x0000019000007947 */ /* 0x000fea0003800000 */
.L_x_13221:
        /* <DEDUP_REMOVED lines=24> */
.L_x_13249:
[----:B------:R-:W-:Y:S05]  /*2d110*/  BSYNC B3 ;  /* 0x0000000000037941 */ /* 0x000fea0003800000 */
.L_x_13220:
[----:B------:R-:W-:Y:S05]  /*2d120*/  BSYNC B2 ;  /* 0x0000000000027941 */ /* 0x000fea0003800000 */
.L_x_13216:
        /* <DEDUP_REMOVED lines=26> */
.L_x_13253:
[----:B------:R-:W-:Y:S05]  /*2d2d0*/  BSYNC B3 ;  /* 0x0000000000037941 */ /* 0x000fea0003800000 */
.L_x_13252:
        /* <DEDUP_REMOVED lines=37> */
.L_x_13261:
[----:B------:R-:W-:Y:S05]  /*2d530*/  BSYNC B4 ;  /* 0x0000000000047941 */ /* 0x000fea0003800000 */
.L_x_13260:
[----:B------:R-:W-:Y:S02]  /*2d540*/  IMAD.MOV.U32 R42, RZ, RZ, R20 ;  /* 0x000000ffff2a7224 */ /* 0x000fe400078e0014 */
[----:B------:R-:W-:Y:S01]  /*2d550*/  IMAD.MOV.U32 R43, RZ, RZ, R21 ;  /* 0x000000ffff2b7224 */ /* 0x000fe200078e0015 */
[----:B------:R-:W-:Y:S05]  /*2d560*/  BRA `(.L_x_13259) ;  /* 0x0000001000007947 */ /* 0x000fea0003800000 */
.L_x_13258:
[----:B------:R0:W2:-:S06]  /*2d570*/  DADD R42, -R30, R34 ;  /* 0x000000001e2a7229 */ /* 0x00008c0000000122 */
.L_x_13259:
[----:B------:R-:W-:Y:S05]  /*2d580*/  BSYNC B3 ;  /* 0x0000000000037941 */ /* 0x000fea0003800000 */
.L_x_13257:
        /* <DEDUP_REMOVED lines=26> */
.L_x_13266:
[----:B------:R-:W-:Y:S05]  /*2d730*/  BSYNC B4 ;  /* 0x0000000000047941 */ /* 0x000fea0003800000 */
.L_x_13265:
[----:B------:R-:W-:Y:S02]  /*2d740*/  IMAD.MOV.U32 R4, RZ, RZ, R20 ;  /* 0x000000ffff047224 */ /* 0x000fe400078e0014 */
[----:B------:R-:W-:Y:S01]  /*2d750*/  IMAD.MOV.U32 R5, RZ, RZ, R21 ;  /* 0x000000ffff057224 */ /* 0x000fe200078e0015 */
[----:B------:R-:W-:Y:S05]  /*2d760*/  BRA `(.L_x_13264) ;  /* 0x0000001000007947 */ /* 0x000fea0003800000 */
.L_x_13263:
[----:B------:R3:W4:-:S06]  /*2d770*/  DADD R4, -R32, R40 ;  /* 0x0000000020047229 */ /* 0x00070c0000000128 */
.L_x_13264:
[----:B------:R-:W-:Y:S05]  /*2d780*/  BSYNC B3 ;  /* 0x0000000000037941 */ /* 0x000fea0003800000 */
.L_x_13262:
        /* <DEDUP_REMOVED lines=29> */
.L_x_13268:
[----:B------:R-:W-:Y:S05]  /*2d960*/  BSYNC B3 ;  /* 0x0000000000037941 */ /* 0x000fea0003800000 */
.L_x_13267:
[----:B------:R-:W-:Y:S01]  /*2d970*/  PLOP3.LUT P0, PT, PT, PT, PT, 0x80, 0x0 ;  /* 0x000000000000781c */ /* 0x000fe20003f0f070 */
[----:B------:R-:W-:Y:S07]  /*2d980*/  BRA `(.L_x_13254) ;  /* 0x0000095000007947 */ /* 0x000fee0003800000 */
.L_x_13256:
        /* <DEDUP_REMOVED lines=29> */
.L_x_13271:
[----:B------:R-:W-:Y:S05]  /*2db60*/  BSYNC B3 ;  /* 0x0000000000037941 */ /* 0x000fea0003800000 */
.L_x_13270:
[----:B------:R-:W-:Y:S01]  /*2db70*/  PLOP3.LUT P0, PT, PT, PT, PT, 0x80, 0x0 ;  /* 0x000000000000781c */ /* 0x000fe20003f0f070 */
[----:B------:R-:W-:Y:S07]  /*2db80*/  BRA `(.L_x_13254) ;  /* 0x0000075000007947 */ /* 0x000fee0003800000 */
.L_x_13269:
        /* <DEDUP_REMOVED lines=30> */
.L_x_13273:
[----:B------:R-:W-:Y:S05]  /*2dd70*/  BSYNC B3 ;  /* 0x0000000000037941 */ /* 0x000fea0003800000 */
.L_x_13272:
        /* <DEDUP_REMOVED lines=19> */
.L_x_13275:
[----:B------:R-:W-:Y:S05]  /*2deb0*/  BSYNC B3 ;  /* 0x0000000000037941 */ /* 0x000fea0003800000 */
.L_x_13274:
[----:B------:R-:W0:Y:S01]  /*2dec0*/  DMUL R2, R2, 8.11296384146066816958e+31 ;  /* 0x4690000002027828 */ /* 0x000e220000000000 */
[----:B------:R-:W-:Y:S01]  /*2ded0*/  PLOP3.LUT P0, PT, PT, PT, PT, 0x80, 0x0 ;  /* 0x000000000000781c */ /* 0x000fe20003f0f070 */
[----:B------:R-:W-:Y:S02]  /*2dee0*/  IMAD.MOV.U32 R4, RZ, RZ, R20 ;  /* 0x000000ffff047224 */ /* 0x000fe400078e0014 */
[----:B------:R-:W-:Y:S01]  /*2def0*/  IMAD.MOV.U32 R5, RZ, RZ, R21 ;  /* 0x000000ffff057224 */ /* 0x000fe200078e0015 */
[----:B------:R-:W-:Y:S05]  /*2df00*/  BRA `(.L_x_13254) ;  /* 0x000003d000007947 */ /* 0x000fea0003800000 */
.L_x_13255:
        /* <DEDUP_REMOVED lines=24> */
.L_x_13277:
[----:B------:R-:W-:Y:S05]  /*2e090*/  BSYNC B3 ;  /* 0x0000000000037941 */ /* 0x000fea0003800000 */
.L_x_13276:
        /* <DEDUP_REMOVED lines=29> */
.L_x_13279:
[----:B------:R-:W-:Y:S05]  /*2e270*/  BSYNC B3 ;  /* 0x0000000000037941 */ /* 0x000fea0003800000 */
.L_x_13278:
[----:B0-23--:R0:W2:Y:S01]  /*2e280*/  DMUL R4, R6, R16 ;  /* 0x0000001006047228 */ /* 0x00d0a20000000000 */
[----:B------:R-:W-:Y:S01]  /*2e290*/  PLOP3.LUT P0, PT, PT, PT, PT, 0x80, 0x0 ;  /* 0x000000000000781c */ /* 0x000fe20003f0f070 */
[----:B------:R-:W-:Y:S07]  /*2e2a0*/  BRA `(.L_x_13254) ;  /* 0x0000003000007947 */ /* 0x000fee0003800000 */
.L_x_13251:
[----:B------:R2:W3:Y:S01]  /*2e2b0*/  DMUL R4, R26, 9.00719925474099200000e+15 ;  /* 0x434000001a047828 */ /* 0x0004e20000000000 */
[----:B------:R-:W-:-:S03]  /*2e2c0*/  PLOP3.LUT P0, PT, PT, PT, PT, 0x80, 0x0 ;  /* 0x000000000000781c */ /* 0x000fc60003f0f070 */
[----:B------:R-:W4:-:S06]  /*2e2d0*/  DMUL R2, R2, 9.00719925474099200000e+15 ;  /* 0x4340000002027828 */ /* 0x000f0c0000000000 */
.L_x_13254:
[----:B0-23--:R-:W-:Y:S05]  /*2e2e0*/  BSYNC B2 ;  /* 0x0000000000027941 */ /* 0x00dfea0003800000 */
.L_x_13250:
        /* <DEDUP_REMOVED lines=43> */
.L_x_13285:
[----:B------:R0:W2:-:S06]  /*2e5a0*/  DMUL R2, RZ, |R24| ;  /* 0x40000018ff027228 */ /* 0x00008c0000000000 */
.L_x_13286:
[----:B------:R-:W-:Y:S05]  /*2e5b0*/  BSYNC B0 ;  /* 0x0000000000007941 */ /* 0x000fea0003800000 */
.L_x_13284:
[----:B------:R-:W-:Y:S02]  /*2e5c0*/  ISETP.GT.AND P0, PT, R7, -0x1, PT ;  /* 0xffffffff0700780c */ /* 0x000fe40003f04270 */
[----:B------:R-:W-:-:S11]  /*2e5d0*/  ISETP.GT.AND P1, PT, R5, -0x1, PT ;  /* 0xffffffff0500780c */ /* 0x000fd60003f24270 */
[----:B--2---:R-:W2:Y:S02]  /*2e5e0*/  @!P0 DMUL R2, R2, +INF ;  /* 0x7ff0000002028828 */ /* 0x004ea40000000000 */
[----:B------:R-:W-:Y:S05]  /*2e5f0*/  @P1 BRA `(.L_x_13287) ;  /* 0x0000101000001947 */ /* 0x000fea0003800000 */
[----:B--2---:R-:W2:-:S06]  /*2e600*/  DADD R2, R2, c[0x2][0x100] ;  /* 0x0080400002027629 */ /* 0x004e8c0000000000 */
[----:B--2---:R-:W2:Y:S01]  /*2e610*/  DADD R2, -R2, c[0x2][0x108] ;  /* 0x0080420002027629 */ /* 0x004ea20000000100 */
[----:B------:R-:W-:Y:S05]  /*2e620*/  BRA `(.L_x_13287) ;  /* 0x00000fe000007947 */ /* 0x000fea0003800000 */
.L_x_13283:
        /* <DEDUP_REMOVED lines=23> */
.L_x_13282:
        /* <DEDUP_REMOVED lines=38> */
.L_x_13290:
[----:B------:R0:W2:-:S06]  /*2ea00*/  DMUL R2, RZ, |R24| ;  /* 0x40000018ff027228 */ /* 0x00008c0000000000 */
.L_x_13291:
[----:B------:R-:W-:Y:S05]  /*2ea10*/  BSYNC B0 ;  /* 0x0000000000007941 */ /* 0x000fea0003800000 */
.L_x_13289:
[----:B------:R-:W-:Y:S02]  /*2ea20*/  ISETP.GT.AND P0, PT, R5, -0x1, PT ;  /* 0xffffffff0500780c */ /* 0x000fe40003f04270 */
[----:B------:R-:W-:-:S11]  /*2ea30*/  ISETP.GT.AND P1, PT, R25, -0x1, PT ;  /* 0xffffffff1900780c */ /* 0x000fd60003f24270 */
[----:B--2---:R-:W2:Y:S02]  /*2ea40*/  @!P0 DMUL R2, R2, +INF ;  /* 0x7ff0000002028828 */ /* 0x004ea40000000000 */
[----:B------:R-:W-:Y:S05]  /*2ea50*/  @P1 BRA `(.L_x_13287) ;  /* 0x00000bb000001947 */ /* 0x000fea0003800000 */
[----:B--2---:R-:W2:-:S06]  /*2ea60*/  DADD R2, R2, c[0x2][0x100] ;  /* 0x0080400002027629 */ /* 0x004e8c0000000000 */
[----:B--2---:R-:W2:Y:S01]  /*2ea70*/  DADD R2, -R2, c[0x2][0x108] ;  /* 0x0080420002027629 */ /* 0x004ea20000000100 */
[----:B------:R-:W-:Y:S05]  /*2ea80*/  BRA `(.L_x_13287) ;  /* 0x00000b8000007947 */ /* 0x000fea0003800000 */
.L_x_13288:
        /* <DEDUP_REMOVED lines=23> */
.L_x_13281:
        /* <DEDUP_REMOVED lines=30> */
.L_x_13294:
[----:B------:R-:W-:Y:S05]  /*2ede0*/  BSYNC B3 ;  /* 0x0000000000037941 */ /* 0x000fea0003800000 */
.L_x_13293:
        /* <DEDUP_REMOVED lines=43> */
.L_x_13296:
[----:B------:R-:W-:Y:S02]  /*2f0a0*/  FSEL R6, RZ, 3.37028055040000000000e+12, P1 ;  /* 0x54442d18ff067808 */ /* 0x000fe40000800000 */
[----:B------:R-:W-:Y:S02]  /*2f0b0*/  FSEL R7, RZ, 2.1426990032196044922, P1 ;  /* 0x400921fbff077808 */ /* 0x000fe40000800000 */
.L_x_13297:
[----:B------:R-:W-:Y:S05]  /*2f0c0*/  BSYNC B0 ;  /* 0x0000000000007941 */ /* 0x000fea0003800000 */
.L_x_13295:
[----:B------:R0:W2:Y:S02]  /*2f0d0*/  DADD R2, |R4|, |R2| ;  /* 0x0000000004027229 */ /* 0x0000a40000000602 */
[----:B0-----:R-:W-:-:S04]  /*2f0e0*/  LOP3.LUT R5, R7, 0x80000000, R5, 0xb8, !PT ;  /* 0x8000000007057812 */ /* 0x001fc800078eb805 */
[----:B--2---:R-:W0:-:S06]  /*2f0f0*/  DSETP.GTU.AND P0, PT, |R2|, +INF , PT ;  /* 0x7ff000000200742a */ /* 0x004e0c0003f0c200 */
[----:B0-----:R-:W-:Y:S02]  /*2f100*/  FSEL R2, R2, R6, P0 ;  /* 0x0000000602027208 */ /* 0x001fe40000000000 */
[----:B------:R-:W-:Y:S01]  /*2f110*/  FSEL R3, R3, R5, P0 ;  /* 0x0000000503037208 */ /* 0x000fe20000000000 */
[----:B------:R-:W-:Y:S05]  /*2f120*/  BRA `(.L_x_13287) ;  /* 0x000004e000007947 */ /* 0x000fea0003800000 */
.L_x_13292:
        /* <DEDUP_REMOVED lines=26> */
.L_x_13299:
[----:B------:R-:W-:Y:S05]  /*2f2d0*/  BSYNC B3 ;  /* 0x0000000000037941 */ /* 0x000fea0003800000 */
.L_x_13298:
        /* <DEDUP_REMOVED lines=43> */
.L_x_13301:
[----:B------:R-:W-:Y:S02]  /*2f590*/  FSEL R6, RZ, 3.37028055040000000000e+12, P1 ;  /* 0x54442d18ff067808 */ /* 0x000fe40000800000 */
[----:B------:R-:W-:Y:S02]  /*2f5a0*/  FSEL R7, RZ, 2.1426990032196044922, P1 ;  /* 0x400921fbff077808 */ /* 0x000fe40000800000 */
.L_x_13302:
[----:B------:R-:W-:Y:S05]  /*2f5b0*/  BSYNC B0 ;  /* 0x0000000000007941 */ /* 0x000fea0003800000 */
.L_x_13300:
[----:B------:R0:W2:Y:S02]  /*2f5c0*/  DADD R2, |R4|, |R2| ;  /* 0x0000000004027229 */ /* 0x0000a40000000602 */
[----:B0-----:R-:W-:-:S04]  /*2f5d0*/  LOP3.LUT R5, R7, 0x80000000, R5, 0xb8, !PT ;  /* 0x8000000007057812 */ /* 0x001fc800078eb805 */
[----:B--2---:R-:W0:-:S06]  /*2f5e0*/  DSETP.GTU.AND P0, PT, |R2|, +INF , PT ;  /* 0x7ff000000200742a */ /* 0x004e0c0003f0c200 */
[----:B0-----:R-:W-:Y:S02]  /*2f5f0*/  FSEL R2, R2, R6, P0 ;  /* 0x0000000602027208 */ /* 0x001fe40000000000 */
[----:B------:R-:W-:Y:S02]  /*2f600*/  FSEL R3, R3, R5, P0 ;  /* 0x0000000503037208 */ /* 0x000fe40000000000 */
.L_x_13287:
[----:B0-2---:R-:W-:Y:S05]  /*2f610*/  BSYNC B2 ;  /* 0x0000000000027941 */ /* 0x005fea0003800000 */
.L_x_13280:
[----:B-1----:R-:W0:Y:S01]  /*2f620*/  DADD R4, -RZ, -R28 ;  /* 0x00000000ff047229 */ /* 0x002e22000000091c */
[----:B------:R-:W-:-:S09]  /*2f630*/  ISETP.NE.AND P0, PT, R44, RZ, PT ;  /* 0x000000ff2c00720c */ /* 0x000fd20003f05270 */
[----:B0-----:R-:W-:Y:S02]  /*2f640*/  FSEL R32, R4, R28, !P0 ;  /* 0x0000001c04207208 */ /* 0x001fe40004000000 */
[----:B------:R-:W-:Y:S01]  /*2f650*/  FSEL R33, R5, R29, !P0 ;  /* 0x0000001d05217208 */ /* 0x000fe20004000000 */
[----:B------:R-:W-:Y:S05]  /*2f660*/  BRA `(.L_x_13303) ;  /* 0x0000249000007947 */ /* 0x000fea0003800000 */
.L_x_13215:
[----:B0-----:R-:W2:Y:S01]  /*2f670*/  LDL.64 R2, [R1+0x8] ;  /* 0x0000080001027983 */ /* 0x001ea20000100a00 */
[----:B------:R-:W-:-:S04]  /*2f680*/  DADD R32, -RZ, -R54 ;  /* 0x00000000ff207229 */ /* 0x000fc80000000936 */
[----:B--2---:R-:W0:-:S06]  /*2f690*/  DADD R2, -R52, R2 ;  /* 0x0000000034027229 */ /* 0x004e0c0000000102 */
[----:B0-----:R-:W0:Y:S01]  /*2f6a0*/  DADD R2, R2, c[0x2][0x178] ;  /* 0x00805e0002027629 */ /* 0x001e220000000000 */
[----:B------:R-:W-:Y:S05]  /*2f6b0*/  BRA `(.L_x_13303) ;  /* 0x0000244000007947 */ /* 0x000fea0003800000 */
.L_x_13214:
[----:B------:R0:W1:Y:S01]  /*2f6c0*/  DADD R32, -RZ, -R54 ;  /* 0x00000000ff207229 */ /* 0x0000620000000936 */
[----:B------:R-:W-:Y:S01]  /*2f6d0*/  CS2R R2, SRZ ;  /* 0x0000000000027805 */ /* 0x000fe2000001ff00 */
[----:B------:R-:W-:Y:S05]  /*2f6e0*/  BRA `(.L_x_13303) ;  /* 0x0000241000007947 */ /* 0x000fea0003800000 */
.L_x_13213:
        /* <DEDUP_REMOVED lines=86> */
.L_x_13308:
[----:B------:R-:W-:Y:S05]  /*2fc50*/  BSYNC B0 ;  /* 0x0000000000007941 */ /* 0x000fea0003800000 */
.L_x_13307:
        /* <DEDUP_REMOVED lines=8> */
.L_x_13310:
[----:B------:R-:W-:Y:S05]  /*2fce0*/  BSYNC B3 ;  /* 0x0000000000037941 */ /* 0x000fea0003800000 */
.L_x_13309:
        /* <DEDUP_REMOVED lines=43> */
.L_x_13312:
[----:B------:R-:W-:-:S04]  /*2ffa0*/  ISETP.GE.AND P0, PT, R53, RZ, PT ;  /* 0x000000ff3500720c */ /* 0x000fc80003f06270 */
[----:B------:R-:W-:Y:S02]  /*2ffb0*/  FSEL R6, RZ, 3.37028055040000000000e+12, P0 ;  /* 0x54442d18ff067808 */ /* 0x000fe40000000000 */
[----:B------:R-:W-:Y:S02]  /*2ffc0*/  FSEL R7, RZ, 2.1426990032196044922, P0 ;  /* 0x400921fbff077808 */ /* 0x000fe40000000000 */
.L_x_13313:
[----:B------:R-:W-:Y:S05]  /*2ffd0*/  BSYNC B0 ;  /* 0x0000000000007941 */ /* 0x000fea0003800000 */
.L_x_13311:
[----:B------:R2:W3:Y:S02]  /*2ffe0*/  DADD R2, R2, R4 ;  /* 0x0000000002027229 */ /* 0x0004e40000000004 */
[----:B--2---:R-:W-:Y:S02]  /*2fff0*/  LOP3.LUT R5, R7, 0x80000000, R55, 0xb8, !PT ;  /* 0x8000000007057812 */ /* 0x004fe400078eb837 */
[----:B-1----:R-:W-:-:S04]  /*30000*/  DMUL R28, R28, 0.5 ;  /* 0x3fe000001c1c7828 */ /* 0x002fc80000000000 */
[----:B---3--:R-:W1:-:S06]  /*30010*/  DSETP.GTU.AND P0, PT, |R2|, +INF , PT ;  /* 0x7ff000000200742a */ /* 0x008e4c0003f0c200 */
[----:B-1----:R-:W-:Y:S02]  /*30020*/  FSEL R2, R2, R6, P0 ;  /* 0x0000000602027208 */ /* 0x002fe40000000000 */
[----:B------:R-:W-:Y:S01]  /*30030*/  FSEL R3, R3, R5, P0 ;  /* 0x0000000503037208 */ /* 0x000fe20000000000 */
[----:B------:R-:W-:Y:S05]  /*30040*/  BRA `(.L_x_13314) ;  /* 0x0000190000007947 */ /* 0x000fea0003800000 */
.L_x_13306:
        /* <DEDUP_REMOVED lines=111> */
.L_x_13316:
[----:B------:R-:W-:Y:S05]  /*30740*/  BSYNC B0 ;  /* 0x0000000000007941 */ /* 0x000fea0003800000 */
.L_x_13315:
        /* <DEDUP_REMOVED lines=8> */
.L_x_13318:
[----:B------:R-:W-:Y:S05]  /*307d0*/  BSYNC B3 ;  /* 0x0000000000037941 */ /* 0x000fea0003800000 */
.L_x_13317:
        /* <DEDUP_REMOVED lines=43> */
.L_x_13320:
[----:B------:R-:W-:-:S04]  /*30a90*/  ISETP.GE.AND P0, PT, R53, RZ, PT ;  /* 0x000000ff3500720c */ /* 0x000fc80003f06270 */
[----:B------:R-:W-:Y:S02]  /*30aa0*/  FSEL R6, RZ, 3.37028055040000000000e+12, P0 ;  /* 0x54442d18ff067808 */ /* 0x000fe40000000000 */
[----:B------:R-:W-:Y:S02]  /*30ab0*/  FSEL R7, RZ, 2.1426990032196044922, P0 ;  /* 0x400921fbff077808 */ /* 0x000fe40000000000 */
.L_x_13321:
[----:B------:R-:W-:Y:S05]  /*30ac0*/  BSYNC B0 ;  /* 0x0000000000007941 */ /* 0x000fea0003800000 */
.L_x_13319:
[----:B------:R2:W3:Y:S02]  /*30ad0*/  DADD R2, R2, R4 ;  /* 0x0000000002027229 */ /* 0x0004e40000000004 */
[----:B--2---:R-:W-:-:S04]  /*30ae0*/  LOP3.LUT R5, R7, 0x80000000, R55, 0xb8, !PT ;  /* 0x8000000007057812 */ /* 0x004fc800078eb837 */
[----:B---3--:R-:W2:-:S06]  /*30af0*/  DSETP.GTU.AND P0, PT, |R2|, +INF , PT ;  /* 0x7ff000000200742a */ /* 0x008e8c0003f0c200 */
[----:B--2---:R-:W-:Y:S02]  /*30b00*/  FSEL R2, R2, R6, P0 ;  /* 0x0000000602027208 */ /* 0x004fe40000000000 */
[----:B------:R-:W-:Y:S01]  /*30b10*/  FSEL R3, R3, R5, P0 ;  /* 0x0000000503037208 */ /* 0x000fe20000000000 */
[----:B------:R-:W-:Y:S05]  /*30b20*/  BRA `(.L_x_13314) ;  /* 0x00000e2000007947 */ /* 0x000fea0003800000 */
.L_x_13305:
        /* <DEDUP_REMOVED lines=23> */
.L_x_13323:
[----:B------:R-:W-:Y:S05]  /*30ca0*/  BSYNC B3 ;  /* 0x0000000000037941 */ /* 0x000fea0003800000 */
.L_x_13322:
        /* <DEDUP_REMOVED lines=26> */
.L_x_13325:
[----:B------:R-:W-:Y:S05]  /*30e50*/  BSYNC B3 ;  /* 0x0000000000037941 */ /* 0x000fea0003800000 */
.L_x_13324:
        /* <DEDUP_REMOVED lines=112> */
.L_x_13327:
[----:B------:R-:W-:Y:S05]  /*31560*/  BSYNC B0 ;  /* 0x0000000000007941 */ /* 0x000fea0003800000 */
.L_x_13326:
        /* <DEDUP_REMOVED lines=8> */
.L_x_13329:
[----:B------:R-:W-:Y:S05]  /*315f0*/  BSYNC B3 ;  /* 0x0000000000037941 */ /* 0x000fea0003800000 */
.L_x_13328:
        /* <DEDUP_REMOVED lines=43> */
.L_x_13331:
[----:B------:R-:W-:-:S04]  /*318b0*/  ISETP.GE.AND P0, PT, R53, RZ, PT ;  /* 0x000000ff3500720c */ /* 0x000fc80003f06270 */
[----:B------:R-:W-:Y:S02]  /*318c0*/  FSEL R6, RZ, 3.37028055040000000000e+12, P0 ;  /* 0x54442d18ff067808 */ /* 0x000fe40000000000 */
[----:B------:R-:W-:Y:S02]  /*318d0*/  FSEL R7, RZ, 2.1426990032196044922, P0 ;  /* 0x400921fbff077808 */ /* 0x000fe40000000000 */
.L_x_13332:
[----:B------:R-:W-:Y:S05]  /*318e0*/  BSYNC B0 ;  /* 0x0000000000007941 */ /* 0x000fea0003800000 */
.L_x_13330:
[----:B------:R2:W3:Y:S02]  /*318f0*/  DADD R2, R2, R4 ;  /* 0x0000000002027229 */ /* 0x0004e40000000004 */
[----:B--2---:R-:W-:Y:S02]  /*31900*/  LOP3.LUT R5, R7, 0x80000000, R55, 0xb8, !PT ;  /* 0x8000000007057812 */ /* 0x004fe400078eb837 */
[----:B-1----:R-:W-:-:S04]  /*31910*/  DADD R28, R28, 1 ;  /* 0x3ff000001c1c7429 */ /* 0x002fc80000000000 */
[----:B---3--:R-:W1:-:S06]  /*31920*/  DSETP.GTU.AND P0, PT, |R2|, +INF , PT ;  /* 0x7ff000000200742a */ /* 0x008e4c0003f0c200 */
[----:B-1----:R-:W-:Y:S02]  /*31930*/  FSEL R2, R2, R6, P0 ;  /* 0x0000000602027208 */ /* 0x002fe40000000000 */
[----:B------:R-:W-:Y:S02]  /*31940*/  FSEL R3, R3, R5, P0 ;  /* 0x0000000503037208 */ /* 0x000fe40000000000 */
.L_x_13314:
[----:B------:R-:W-:Y:S05]  /*31950*/  BSYNC B2 ;  /* 0x0000000000027941 */ /* 0x000fea0003800000 */
.L_x_13304:
[----:B-1----:R-:W1:Y:S01]  /*31960*/  DADD R28, R28, c[0x2][0x50] ;  /* 0x008014001c1c7629 */ /* 0x002e620000000000 */
[----:B------:R-:W-:-:S03]  /*31970*/  ISETP.NE.AND P0, PT, R44, RZ, PT ;  /* 0x000000ff2c00720c */ /* 0x000fc60003f05270 */
[----:B------:R-:W-:-:S04]  /*31980*/  DADD R2, -RZ, |R2| ;  /* 0x00000000ff027229 */ /* 0x000fc80000000502 */
[----:B-1----:R-:W1:-:S10]  /*31990*/  DADD R4, -RZ, -R28 ;  /* 0x00000000ff047229 */ /* 0x002e54000000091c */
[----:B-1----:R-:W-:Y:S02]  /*319a0*/  FSEL R32, R4, R28, !P0 ;  /* 0x0000001c04207208 */ /* 0x002fe40004000000 */
[----:B------:R-:W-:Y:S01]  /*319b0*/  FSEL R33, R5, R29, !P0 ;  /* 0x0000001d05217208 */ /* 0x000fe20004000000 */
[----:B------:R-:W-:Y:S05]  /*319c0*/  BRA `(.L_x_13303) ;  /* 0x0000013000007947 */ /* 0x000fea0003800000 */
.L_x_13212:
        /* <DEDUP_REMOVED lines=19> */
.L_x_13303:
[----:B01-3--:R-:W-:Y:S05]  /*31b00*/  BSYNC B1 ;  /* 0x0000000000017941 */ /* 0x00bfea0003800000 */
.L_x_13211:
        /* <DEDUP_REMOVED lines=11> */
.L_x_13334:
[----:B------:R-:W0:Y:S01]  /*31bc0*/  DSETP.GTU.AND P0, PT, |R32|, +INF , PT ;  /* 0x7ff000002000742a */ /* 0x000e220003f0c200 */
[----:B------:R-:W-:Y:S02]  /*31bd0*/  IMAD.MOV.U32 R34, RZ, RZ, R2 ;  /* 0x000000ffff227224 */ /* 0x000fe400078e0002 */
[----:B------:R-:W-:-:S11]  /*31be0*/  IMAD.MOV.U32 R35, RZ, RZ, R3 ;  /* 0x000000ffff237224 */ /* 0x000fd600078e0003 */
[----:B0-----:R-:W0:-:S06]  /*31bf0*/  @!P0 DADD R32, -RZ, |R32| ;  /* 0x00000000ff208229 */ /* 0x001e0c0000000520 */
.L_x_13335:
[----:B0-----:R-:W-:Y:S05]  /*31c00*/  BSYNC B0 ;  /* 0x0000000000007941 */ /* 0x001fea0003800000 */
.L_x_13333:
        /* <DEDUP_REMOVED lines=140> */
.L_x_13344:
[----:B------:R-:W-:Y:S05]  /*324d0*/  BSYNC B3 ;  /* 0x0000000000037941 */ /* 0x000fea0003800000 */
.L_x_13343:
        /* <DEDUP_REMOVED lines=61> */
.L_x_13342:
        /* <DEDUP_REMOVED lines=34> */
.L_x_13352:
[----:B------:R-:W-:Y:S05]  /*32ad0*/  BSYNC B4 ;  /* 0x0000000000047941 */ /* 0x000fea0003800000 */
.L_x_13351:
[----:B------:R-:W-:Y:S02]  /*32ae0*/  IMAD.MOV.U32 R24, RZ, RZ, R20 ;  /* 0x000000ffff187224 */ /* 0x000fe400078e0014 */
[----:B------:R-:W-:Y:S01]  /*32af0*/  IMAD.MOV.U32 R25, RZ, RZ, R21 ;  /* 0x000000ffff197224 */ /* 0x000fe200078e0015 */
[----:B------:R-:W-:Y:S05]  /*32b00*/  BRA `(.L_x_13350) ;  /* 0x0000001000007947 */ /* 0x000fea0003800000 */
.L_x_13349:
[----:B------:R0:W1:-:S06]  /*32b10*/  DADD R24, -R30, R42 ;  /* 0x000000001e187229 */ /* 0x00004c000000012a */
.L_x_13350:
[----:B------:R-:W-:Y:S05]  /*32b20*/  BSYNC B3 ;  /* 0x0000000000037941 */ /* 0x000fea0003800000 */
.L_x_13348:
        /* <DEDUP_REMOVED lines=29> */
.L_x_13357:
[----:B------:R-:W-:Y:S05]  /*32d00*/  BSYNC B4 ;  /* 0x0000000000047941 */ /* 0x000fea0003800000 */
.L_x_13356:
[----:B------:R-:W-:Y:S02]  /*32d10*/  IMAD.MOV.U32 R6, RZ, RZ, R20 ;  /* 0x000000ffff067224 */ /* 0x000fe400078e0014 */
[----:B------:R-:W-:Y:S01]  /*32d20*/  IMAD.MOV.U32 R7, RZ, RZ, R21 ;  /* 0x000000ffff077224 */ /* 0x000fe200078e0015 */
[----:B------:R-:W-:Y:S05]  /*32d30*/  BRA `(.L_x_13355) ;  /* 0x0000001000007947 */ /* 0x000fea0003800000 */
.L_x_13354:
[----:B------:R2:W3:-:S06]  /*32d40*/  DADD R6, R44, -R8 ;  /* 0x000000002c067229 */ /* 0x0004cc0000000808 */
.L_x_13355:
[----:B------:R-:W-:Y:S05]  /*32d50*/  BSYNC B3 ;  /* 0x0000000000037941 */ /* 0x000fea0003800000 */
.L_x_13353:
        /* <DEDUP_REMOVED lines=29> */
.L_x_13359:
[----:B------:R-:W-:Y:S05]  /*32f30*/  BSYNC B3 ;  /* 0x0000000000037941 */ /* 0x000fea0003800000 */
.L_x_13358:
        /* <DEDUP_REMOVED lines=65> */
.L_x_13360:
        /* <DEDUP_REMOVED lines=20> */
.L_x_13362:
[----:B------:R-:W-:Y:S05]  /*33490*/  BSYNC B3 ;  /* 0x0000000000037941 */ /* 0x000fea0003800000 */
.L_x_13361:
        /* <DEDUP_REMOVED lines=16> */
.L_x_13347:
        /* <DEDUP_REMOVED lines=26> */
.L_x_13365:
[----:B------:R-:W-:Y:S05]  /*33740*/  BSYNC B3 ;  /* 0x0000000000037941 */ /* 0x000fea0003800000 */
.L_x_13364:
        /* <DEDUP_REMOVED lines=25> */
.L_x_13368:
[----:B------:R-:W-:Y:S05]  /*338e0*/  BSYNC B3 ;  /* 0x0000000000037941 */ /* 0x000fea0003800000 */
.L_x_13367:
        /* <DEDUP_REMOVED lines=16> */
.L_x_13366:
        /* <DEDUP_REMOVED lines=55> */
.L_x_13369:
[----:B------:R-:W-:Y:S01]  /*33d60*/  IMAD.MOV.U32 R8, RZ, RZ, 0x0 ;  /* 0x00000000ff087424 */ /* 0x000fe200078e00ff */
[----:B------:R-:W-:Y:S01]  /*33d70*/  FSETP.NEU.FTZ.AND P0, PT, R7, RZ, PT ;  /* 0x000000ff0700720b */ /* 0x000fe20003f1d000 */
[----:B------:R-:W-:-:S06]  /*33d80*/  IMAD.MOV.U32 R9, RZ, RZ, 0x7ff00000 ;  /* 0x7ff00000ff097424 */ /* 0x000fcc00078e00ff */
[----:B------:R-:W0:-:S10]  /*33d90*/  DFMA R8, R6, R8, +INF ;  /* 0x7ff000000608742b */ /* 0x000e140000000008 */
[----:B0-----:R-:W-:Y:S02]  /*33da0*/  FSEL R28, R8, RZ, P0 ;  /* 0x000000ff081c7208 */ /* 0x001fe40000000000 */
[----:B------:R-:W-:Y:S01]  /*33db0*/  FSEL R29, R9, -QNAN , P0 ;  /* 0xfff00000091d7808 */ /* 0x000fe20000000000 */
[----:B------:R-:W-:Y:S05]  /*33dc0*/  BRA `(.L_x_13345) ;  /* 0x000004c000007947 */ /* 0x000fea0003800000 */
.L_x_13363:
        /* <DEDUP_REMOVED lines=27> */
.L_x_13371:
[----:B------:R-:W-:Y:S05]  /*33f80*/  BSYNC B3 ;  /* 0x0000000000037941 */ /* 0x000fea0003800000 */
.L_x_13370:
        /* <DEDUP_REMOVED lines=19> */
.L_x_13373:
[----:B------:R-:W-:Y:S05]  /*340c0*/  BSYNC B3 ;  /* 0x0000000000037941 */ /* 0x000fea0003800000 */
.L_x_13372:
[----:B------:R-:W-:Y:S02]  /*340d0*/  IMAD.MOV.U32 R28, RZ, RZ, R20 ;  /* 0x000000ffff1c7224 */ /* 0x000fe400078e0014 */
[----:B------:R-:W-:Y:S01]  /*340e0*/  IMAD.MOV.U32 R29, RZ, RZ, R21 ;  /* 0x000000ffff1d7224 */ /* 0x000fe200078e0015 */
[----:B------:R-:W-:Y:S05]  /*340f0*/  BRA `(.L_x_13345) ;  /* 0x0000019000007947 */ /* 0x000fea0003800000 */
.L_x_13346:
        /* <DEDUP_REMOVED lines=24> */
.L_x_13374:
[----:B------:R-:W-:Y:S05]  /*34280*/  BSYNC B3 ;  /* 0x0000000000037941 */ /* 0x000fea0003800000 */
.L_x_13345:
[----:B------:R-:W-:Y:S05]  /*34290*/  BSYNC B2 ;  /* 0x0000000000027941 */ /* 0x000fea0003800000 */
.L_x_13341:
        /* <DEDUP_REMOVED lines=26> */
.L_x_13378:
[----:B------:R-:W-:Y:S05]  /*34440*/  BSYNC B3 ;  /* 0x0000000000037941 */ /* 0x000fea0003800000 */
.L_x_13377:
        /* <DEDUP_REMOVED lines=37> */
.L_x_13386:
[----:B------:R-:W-:Y:S05]  /*346a0*/  BSYNC B4 ;  /* 0x0000000000047941 */ /* 0x000fea0003800000 */
.L_x_13385:
[----:B------:R-:W-:Y:S02]  /*346b0*/  IMAD.MOV.U32 R46, RZ, RZ, R20 ;  /* 0x000000ffff2e7224 */ /* 0x000fe400078e0014 */
[----:B------:R-:W-:Y:S01]  /*346c0*/  IMAD.MOV.U32 R47, RZ, RZ, R21 ;  /* 0x000000ffff2f7224 */ /* 0x000fe200078e0015 */
[----:B------:R-:W-:Y:S05]  /*346d0*/  BRA `(.L_x_13384) ;  /* 0x0000001000007947 */ /* 0x000fea0003800000 */
.L_x_13383:
[----:B------:R0:W2:-:S06]  /*346e0*/  DADD R46, -R30, R42 ;  /* 0x000000001e2e7229 */ /* 0x00008c000000012a */
.L_x_13384:
[----:B------:R-:W-:Y:S05]  /*346f0*/  BSYNC B3 ;  /* 0x0000000000037941 */ /* 0x000fea0003800000 */
.L_x_13382:
        /* <DEDUP_REMOVED lines=26> */
.L_x_13391:
[----:B------:R-:W-:Y:S05]  /*348a0*/  BSYNC B4 ;  /* 0x0000000000047941 */ /* 0x000fea0003800000 */
.L_x_13390:
[----:B------:R-:W-:Y:S02]  /*348b0*/  IMAD.MOV.U32 R4, RZ, RZ, R20 ;  /* 0x000000ffff047224 */ /* 0x000fe400078e0014 */
[----:B------:R-:W-:Y:S01]  /*348c0*/  IMAD.MOV.U32 R5, RZ, RZ, R21 ;  /* 0x000000ffff057224 */ /* 0x000fe200078e0015 */
[----:B------:R-:W-:Y:S05]  /*348d0*/  BRA `(.L_x_13389) ;  /* 0x0000001000007947 */ /* 0x000fea0003800000 */
.L_x_13388:
[----:B------:R3:W4:-:S06]  /*348e0*/  DADD R4, -R40, R44 ;  /* 0x0000000028047229 */ /* 0x00070c000000012c */
.L_x_13389:
[----:B------:R-:W-:Y:S05]  /*348f0*/  BSYNC B3 ;  /* 0x0000000000037941 */ /* 0x000fea0003800000 */
.L_x_13387:
        /* <DEDUP_REMOVED lines=29> */
.L_x_13393:
[----:B------:R-:W-:Y:S05]  /*34ad0*/  BSYNC B3 ;  /* 0x0000000000037941 */ /* 0x000fea0003800000 */
.L_x_13392:
[----:B------:R-:W-:Y:S01]  /*34ae0*/  PLOP3.LUT P0, PT, PT, PT, PT, 0x80, 0x0 ;  /* 0x000000000000781c */ /* 0x000fe20003f0f070 */
[----:B------:R-:W-:Y:S07]  /*34af0*/  BRA `(.L_x_13379) ;  /* 0x0000095000007947 */ /* 0x000fee0003800000 */
.L_x_13381:
        /* <DEDUP_REMOVED lines=29> */
.L_x_13396:
[----:B------:R-:W-:Y:S05]  /*34cd0*/  BSYNC B3 ;  /* 0x0000000000037941 */ /* 0x000fea0003800000 */
.L_x_13395:
[----:B------:R-:W-:Y:S01]  /*34ce0*/  PLOP3.LUT P0, PT, PT, PT, PT, 0x80, 0x0 ;  /* 0x000000000000781c */ /* 0x000fe20003f0f070 */
[----:B------:R-:W-:Y:S07]  /*34cf0*/  BRA `(.L_x_13379) ;  /* 0x0000075000007947 */ /* 0x000fee0003800000 */
.L_x_13394:
        /* <DEDUP_REMOVED lines=30> */
.L_x_13398:
[----:B------:R-:W-:Y:S05]  /*34ee0*/  BSYNC B3 ;  /* 0x0000000000037941 */ /* 0x000fea0003800000 */
.L_x_13397:
        /* <DEDUP_REMOVED lines=19> */
.L_x_13400:
[----:B------:R-:W-:Y:S05]  /*35020*/  BSYNC B3 ;  /* 0x0000000000037941 */ /* 0x000fea0003800000 */
.L_x_13399:
[----:B------:R-:W0:Y:S01]  /*35030*/  DMUL R2, R2, 8.11296384146066816958e+31 ;  /* 0x4690000002027828 */ /* 0x000e220000000000 */
[----:B------:R-:W-:Y:S01]  /*35040*/  PLOP3.LUT P0, PT, PT, PT, PT, 0x80, 0x0 ;  /* 0x000000000000781c */ /* 0x000fe20003f0f070 */
[----:B------:R-:W-:Y:S02]  /*35050*/  IMAD.MOV.U32 R4, RZ, RZ, R20 ;  /* 0x000000ffff047224 */ /* 0x000fe400078e0014 */
[----:B------:R-:W-:Y:S01]  /*35060*/  IMAD.MOV.U32 R5, RZ, RZ, R21 ;  /* 0x000000ffff057224 */ /* 0x000fe200078e0015 */
[----:B------:R-:W-:Y:S05]  /*35070*/  BRA `(.L_x_13379) ;  /* 0x000003d000007947 */ /* 0x000fea0003800000 */
.L_x_13380:
        /* <DEDUP_REMOVED lines=24> */
.L_x_13402:
[----:B------:R-:W-:Y:S05]  /*35200*/  BSYNC B3 ;  /* 0x0000000000037941 */ /* 0x000fea0003800000 */
.L_x_13401:
        /* <DEDUP_REMOVED lines=29> */
.L_x_13404:
[----:B------:R-:W-:Y:S05]  /*353e0*/  BSYNC B3 ;  /* 0x0000000000037941 */ /* 0x000fea0003800000 */
.L_x_13403:
[----:B0-23--:R0:W2:Y:S01]  /*353f0*/  DMUL R4, R6, R16 ;  /* 0x0000001006047228 */ /* 0x00d0a20000000000 */
[----:B------:R-:W-:Y:S01]  /*35400*/  PLOP3.LUT P0, PT, PT, PT, PT, 0x80, 0x0 ;  /* 0x000000000000781c */ /* 0x000fe20003f0f070 */
[----:B------:R-:W-:Y:S07]  /*35410*/  BRA `(.L_x_13379) ;  /* 0x0000003000007947 */ /* 0x000fee0003800000 */
.L_x_13376:
[----:B------:R2:W3:Y:S01]  /*35420*/  DMUL R4, R26, 9.00719925474099200000e+15 ;  /* 0x434000001a047828 */ /* 0x0004e20000000000 */
[----:B------:R-:W-:-:S03]  /*35430*/  PLOP3.LUT P0, PT, PT, PT, PT, 0x80, 0x0 ;  /* 0x000000000000781c */ /* 0x000fc60003f0f070 */
[----:B------:R-:W4:-:S06]  /*35440*/  DMUL R2, R2, 9.00719925474099200000e+15 ;  /* 0x4340000002027828 */ /* 0x000f0c0000000000 */
.L_x_13379:
[----:B0-23--:R-:W-:Y:S05]  /*35450*/  BSYNC B2 ;  /* 0x0000000000027941 */ /* 0x00dfea0003800000 */
.L_x_13375:
        /* <DEDUP_REMOVED lines=43> */
.L_x_13410:
[----:B------:R0:W2:-:S06]  /*35710*/  DMUL R2, RZ, |R24| ;  /* 0x40000018ff027228 */ /* 0x00008c0000000000 */
.L_x_13411:
[----:B------:R-:W-:Y:S05]  /*35720*/  BSYNC B0 ;  /* 0x0000000000007941 */ /* 0x000fea0003800000 */
.L_x_13409:
[----:B------:R-:W-:Y:S02]  /*35730*/  ISETP.GT.AND P0, PT, R7, -0x1, PT ;  /* 0xffffffff0700780c */ /* 0x000fe40003f04270 */
[----:B------:R-:W-:-:S11]  /*35740*/  ISETP.GT.AND P1, PT, R5, -0x1, PT ;  /* 0xffffffff0500780c */ /* 0x000fd60003f24270 */
[----:B--2---:R-:W2:Y:S02]  /*35750*/  @!P0 DMUL R2, R2, +INF ;  /* 0x7ff0000002028828 */ /* 0x004ea40000000000 */
[----:B------:R-:W-:Y:S05]  /*35760*/  @P1 BRA `(.L_x_13412) ;  /* 0x0000101000001947 */ /* 0x000fea0003800000 */
[----:B--2---:R-:W2:-:S06]  /*35770*/  DADD R2, R2, c[0x2][0x100] ;  /* 0x0080400002027629 */ /* 0x004e8c0000000000 */
[----:B--2---:R-:W2:Y:S01]  /*35780*/  DADD R2, -R2, c[0x2][0x108] ;  /* 0x0080420002027629 */ /* 0x004ea20000000100 */
[----:B------:R-:W-:Y:S05]  /*35790*/  BRA `(.L_x_13412) ;  /* 0x00000fe000007947 */ /* 0x000fea0003800000 */
.L_x_13408:
        /* <DEDUP_REMOVED lines=23> */
.L_x_13407:
        /* <DEDUP_REMOVED lines=38> */
.L_x_13415:
[----:B------:R0:W2:-:S06]  /*35b70*/  DMUL R2, RZ, |R24| ;  /* 0x40000018ff027228 */ /* 0x00008c0000000000 */
.L_x_13416:
[----:B------:R-:W-:Y:S05]  /*35b80*/  BSYNC B0 ;  /* 0x0000000000007941 */ /* 0x000fea0003800000 */
.L_x_13414:
[----:B------:R-:W-:Y:S02]  /*35b90*/  ISETP.GT.AND P0, PT, R5, -0x1, PT ;  /* 0xffffffff0500780c */ /* 0x000fe40003f04270 */
[----:B------:R-:W-:-:S11]  /*35ba0*/  ISETP.GT.AND P1, PT, R25, -0x1, PT ;  /* 0xffffffff1900780c */ /* 0x000fd60003f24270 */
[----:B--2---:R-:W2:Y:S02]  /*35bb0*/  @!P0 DMUL R2, R2, +INF ;  /* 0x7ff0000002028828 */ /* 0x004ea40000000000 */
[----:B------:R-:W-:Y:S05]  /*35bc0*/  @P1 BRA `(.L_x_13412) ;  /* 0x00000bb000001947 */ /* 0x000fea0003800000 */
[----:B--2---:R-:W2:-:S06]  /*35bd0*/  DADD R2, R2, c[0x2][0x100] ;  /* 0x0080400002027629 */ /* 0x004e8c0000000000 */
[----:B--2---:R-:W2:Y:S01]  /*35be0*/  DADD R2, -R2, c[0x2][0x108] ;  /* 0x0080420002027629 */ /* 0x004ea20000000100 */
[----:B------:R-:W-:Y:S05]  /*35bf0*/  BRA `(.L_x_13412) ;  /* 0x00000b8000007947 */ /* 0x000fea0003800000 */
.L_x_13413:
        /* <DEDUP_REMOVED lines=23> */
.L_x_13406:
        /* <DEDUP_REMOVED lines=30> */
.L_x_13419:
[----:B------:R-:W-:Y:S05]  /*35f50*/  BSYNC B3 ;  /* 0x0000000000037941 */ /* 0x000fea0003800000 */
.L_x_13418:
        /* <DEDUP_REMOVED lines=43> */
.L_x_13421:
[----:B------:R-:W-:Y:S02]  /*36210*/  FSEL R6, RZ, 3.37028055040000000000e+12, P1 ;  /* 0x54442d18ff067808 */ /* 0x000fe40000800000 */
[----:B------:R-:W-:Y:S02]  /*36220*/  FSEL R7, RZ, 2.1426990032196044922, P1 ;  /* 0x400921fbff077808 */ /* 0x000fe40000800000 */
.L_x_13422:
[----:B------:R-:W-:Y:S05]  /*36230*/  BSYNC B0 ;  /* 0x0000000000007941 */ /* 0x000fea0003800000 */
.L_x_13420:
[----:B------:R0:W2:Y:S02]  /*36240*/  DADD R2, |R4|, |R2| ;  /* 0x0000000004027229 */ /* 0x0000a40000000602 */
[----:B0-----:R-:W-:-:S04]  /*36250*/  LOP3.LUT R5, R7, 0x80000000, R5, 0xb8, !PT ;  /* 0x8000000007057812 */ /* 0x001fc800078eb805 */
[----:B--2---:R-:W0:-:S06]  /*36260*/  DSETP.GTU.AND P0, PT, |R2|, +INF , PT ;  /* 0x7ff000000200742a */ /* 0x004e0c0003f0c200 */
[----:B0-----:R-:W-:Y:S02]  /*36270*/  FSEL R2, R2, R6, P0 ;  /* 0x0000000602027208 */ /* 0x001fe40000000000 */
[----:B------:R-:W-:Y:S01]  /*36280*/  FSEL R3, R3, R5, P0 ;  /* 0x0000000503037208 */ /* 0x000fe20000000000 */
[----:B------:R-:W-:Y:S05]  /*36290*/  BRA `(.L_x_13412) ;  /* 0x000004e000007947 */ /* 0x000fea0003800000 */
.L_x_13417:
        /* <DEDUP_REMOVED lines=26> */
.L_x_13424:
[----:B------:R-:W-:Y:S05]  /*36440*/  BSYNC B3 ;  /* 0x0000000000037941 */ /* 0x000fea0003800000 */
.L_x_13423:
        /* <DEDUP_REMOVED lines=43> */
.L_x_13426:
[----:B------:R-:W-:Y:S02]  /*36700*/  FSEL R6, RZ, 3.37028055040000000000e+12, P1 ;  /* 0x54442d18ff067808 */ /* 0x000fe40000800000 */
[----:B------:R-:W-:Y:S02]  /*36710*/  FSEL R7, RZ, 2.1426990032196044922, P1 ;  /* 0x400921fbff077808 */ /* 0x000fe40000800000 */
.L_x_13427:
[----:B------:R-:W-:Y:S05]  /*36720*/  BSYNC B0 ;  /* 0x0000000000007941 */ /* 0x000fea0003800000 */
.L_x_13425:
[----:B------:R0:W2:Y:S02]  /*36730*/  DADD R2, |R4|, |R2| ;  /* 0x0000000004027229 */ /* 0x0000a40000000602 */
[----:B0-----:R-:W-:-:S04]  /*36740*/  LOP3.LUT R5, R7, 0x80000000, R5, 0xb8, !PT ;  /* 0x8000000007057812 */ /* 0x001fc800078eb805 */
[----:B--2---:R-:W0:-:S06]  /*36750*/  DSETP.GTU.AND P0, PT, |R2|, +INF , PT ;  /* 0x7ff000000200742a */ /* 0x004e0c0003f0c200 */
[----:B0-----:R-:W-:Y:S02]  /*36760*/  FSEL R2, R2, R6, P0 ;  /* 0x0000000602027208 */ /* 0x001fe40000000000 */
[----:B------:R-:W-:Y:S02]  /*36770*/  FSEL R3, R3, R5, P0 ;  /* 0x0000000503037208 */ /* 0x000fe40000000000 */
.L_x_13412:
[----:B0-2---:R-:W-:Y:S05]  /*36780*/  BSYNC B2 ;  /* 0x0000000000027941 */ /* 0x005fea0003800000 */
.L_x_13405:
[----:B-1----:R-:W0:Y:S01]  /*36790*/  DADD R4, -RZ, -R28 ;  /* 0x00000000ff047229 */ /* 0x002e22000000091c */
[----:B------:R-:W-:-:S09]  /*367a0*/  ISETP.NE.AND P0, PT, R48, RZ, PT ;  /* 0x000000ff3000720c */ /* 0x000fd20003f05270 */
[----:B0-----:R-:W-:Y:S02]  /*367b0*/  FSEL R8, R4, R28, !P0 ;  /* 0x0000001c04087208 */ /* 0x001fe40004000000 */
[----:B------:R-:W-:Y:S01]  /*367c0*/  FSEL R9, R5, R29, !P0 ;  /* 0x0000001d05097208 */ /* 0x000fe20004000000 */
[----:B------:R-:W-:Y:S05]  /*367d0*/  BRA `(.L_x_13428) ;  /* 0x0000249000007947 */ /* 0x000fea0003800000 */
.L_x_13340:
[----:B0-----:R-:W2:Y:S01]  /*367e0*/  LDL.64 R2, [R1+0x8] ;  /* 0x0000080001027983 */ /* 0x001ea20000100a00 */
[----:B------:R-:W-:-:S04]  /*367f0*/  DADD R8, -RZ, -R58 ;  /* 0x00000000ff087229 */ /* 0x000fc8000000093a */
[----:B--2---:R-:W0:-:S06]  /*36800*/  DADD R2, -R56, R2 ;  /* 0x0000000038027229 */ /* 0x004e0c0000000102 */
[----:B0-----:R-:W0:Y:S01]  /*36810*/  DADD R2, R2, c[0x2][0x178] ;  /* 0x00805e0002027629 */ /* 0x001e220000000000 */
[----:B------:R-:W-:Y:S05]  /*36820*/  BRA `(.L_x_13428) ;  /* 0x0000244000007947 */ /* 0x000fea0003800000 */
.L_x_13339:
[----:B------:R0:W1:Y:S01]  /*36830*/  DADD R8, -RZ, -R58 ;  /* 0x00000000ff087229 */ /* 0x000062000000093a */
[----:B------:R-:W-:Y:S01]  /*36840*/  CS2R R2, SRZ ;  /* 0x0000000000027805 */ /* 0x000fe2000001ff00 */
[----:B------:R-:W-:Y:S05]  /*36850*/  BRA `(.L_x_13428) ;  /* 0x0000241000007947 */ /* 0x000fea0003800000 */
.L_x_13338:
        /* <DEDUP_REMOVED lines=86> */
.L_x_13433:
[----:B------:R-:W-:Y:S05]  /*36dc0*/  BSYNC B0 ;  /* 0x0000000000007941 */ /* 0x000fea0003800000 */
.L_x_13432:
        /* <DEDUP_REMOVED lines=8> */
.L_x_13435:
[----:B------:R-:W-:Y:S05]  /*36e50*/  BSYNC B3 ;  /* 0x0000000000037941 */ /* 0x000fea0003800000 */
.L_x_13434:
        /* <DEDUP_REMOVED lines=43> */
.L_x_13437:
[----:B------:R-:W-:-:S04]  /*37110*/  ISETP.GE.AND P0, PT, R57, RZ, PT ;  /* 0x000000ff3900720c */ /* 0x000fc80003f06270 */
[----:B------:R-:W-:Y:S02]  /*37120*/  FSEL R6, RZ, 3.37028055040000000000e+12, P0 ;  /* 0x54442d18ff067808 */ /* 0x000fe40000000000 */
[----:B------:R-:W-:Y:S02]  /*37130*/  FSEL R7, RZ, 2.1426990032196044922, P0 ;  /* 0x400921fbff077808 */ /* 0x000fe40000000000 */
.L_x_13438:
[----:B------:R-:W-:Y:S05]  /*37140*/  BSYNC B0 ;  /* 0x0000000000007941 */ /* 0x000fea0003800000 */
.L_x_13436:
[----:B------:R2:W3:Y:S02]  /*37150*/  DADD R2, R2, R4 ;  /* 0x0000000002027229 */ /* 0x0004e40000000004 */
[----:B--2---:R-:W-:Y:S02]  /*37160*/  LOP3.LUT R5, R7, 0x80000000, R59, 0xb8, !PT ;  /* 0x8000000007057812 */ /* 0x004fe400078eb83b */
[----:B-1----:R-:W-:-:S04]  /*37170*/  DMUL R28, R28, 0.5 ;  /* 0x3fe000001c1c7828 */ /* 0x002fc80000000000 */
[----:B---3--:R-:W1:-:S06]  /*37180*/  DSETP.GTU.AND P0, PT, |R2|, +INF , PT ;  /* 0x7ff000000200742a */ /* 0x008e4c0003f0c200 */
[----:B-1----:R-:W-:Y:S02]  /*37190*/  FSEL R2, R2, R6, P0 ;  /* 0x0000000602027208 */ /* 0x002fe40000000000 */
[----:B------:R-:W-:Y:S01]  /*371a0*/  FSEL R3, R3, R5, P0 ;  /* 0x0000000503037208 */ /* 0x000fe20000000000 */
[----:B------:R-:W-:Y:S05]  /*371b0*/  BRA `(.L_x_13439) ;  /* 0x0000190000007947 */ /* 0x000fea0003800000 */
.L_x_13431:
        /* <DEDUP_REMOVED lines=111> */
.L_x_13441:
[----:B------:R-:W-:Y:S05]  /*378b0*/  BSYNC B0 ;  /* 0x0000000000007941 */ /* 0x000fea0003800000 */
.L_x_13440:
        /* <DEDUP_REMOVED lines=8> */
.L_x_13443:
[----:B------:R-:W-:Y:S05]  /*37940*/  BSYNC B3 ;  /* 0x0000000000037941 */ /* 0x000fea0003800000 */
.L_x_13442:
        /* <DEDUP_REMOVED lines=43> */
.L_x_13445:
[----:B------:R-:W-:-:S04]  /*37c00*/  ISETP.GE.AND P0, PT, R57, RZ, PT ;  /* 0x000000ff3900720c */ /* 0x000fc80003f06270 */
[----:B------:R-:W-:Y:S02]  /*37c10*/  FSEL R6, RZ, 3.37028055040000000000e+12, P0 ;  /* 0x54442d18ff067808 */ /* 0x000fe40000000000 */
[----:B------:R-:W-:Y:S02]  /*37c20*/  FSEL R7, RZ, 2.1426990032196044922, P0 ;  /* 0x400921fbff077808 */ /* 0x000fe40000000000 */
.L_x_13446:
[----:B------:R-:W-:Y:S05]  /*37c30*/  BSYNC B0 ;  /* 0x0000000000007941 */ /* 0x000fea0003800000 */
.L_x_13444:
[----:B------:R2:W3:Y:S02]  /*37c40*/  DADD R2, R2, R4 ;  /* 0x0000000002027229 */ /* 0x0004e40000000004 */
[----:B--2---:R-:W-:-:S04]  /*37c50*/  LOP3.LUT R5, R7, 0x80000000, R59, 0xb8, !PT ;  /* 0x8000000007057812 */ /* 0x004fc800078eb83b */
[----:B---3--:R-:W2:-:S06]  /*37c60*/  DSETP.GTU.AND P0, PT, |R2|, +INF , PT ;  /* 0x7ff000000200742a */ /* 0x008e8c0003f0c200 */
[----:B--2---:R-:W-:Y:S02]  /*37c70*/  FSEL R2, R2, R6, P0 ;  /* 0x0000000602027208 */ /* 0x004fe40000000000 */
[----:B------:R-:W-:Y:S01]  /*37c80*/  FSEL R3, R3, R5, P0 ;  /* 0x0000000503037208 */ /* 0x000fe20000000000 */
[----:B------:R-:W-:Y:S05]  /*37c90*/  BRA `(.L_x_13439) ;  /* 0x00000e2000007947 */ /* 0x000fea0003800000 */
.L_x_13430:
        /* <DEDUP_REMOVED lines=23> */
.L_x_13448:
[----:B------:R-:W-:Y:S05]  /*37e10*/  BSYNC B3 ;  /* 0x0000000000037941 */ /* 0x000fea0003800000 */
.L_x_13447:
        /* <DEDUP_REMOVED lines=26> */
.L_x_13450:
[----:B------:R-:W-:Y:S05]  /*37fc0*/  BSYNC B3 ;  /* 0x0000000000037941 */ /* 0x000fea0003800000 */
.L_x_13449:
        /* <DEDUP_REMOVED lines=112> */
.L_x_13452:
[----:B------:R-:W-:Y:S05]  /*386d0*/  BSYNC B0 ;  /* 0x0000000000007941 */ /* 0x000fea0003800000 */
.L_x_13451:
        /* <DEDUP_REMOVED lines=8> */
.L_x_13454:
[----:B------:R-:W-:Y:S05]  /*38760*/  BSYNC B3 ;  /* 0x0000000000037941 */ /* 0x000fea0003800000 */
.L_x_13453:
        /* <DEDUP_REMOVED lines=43> */
.L_x_13456:
[----:B------:R-:W-:-:S04]  /*38a20*/  ISETP.GE.AND P0, PT, R57, RZ, PT ;  /* 0x000000ff3900720c */ /* 0x000fc80003f06270 */
[----:B------:R-:W-:Y:S02]  /*38a30*/  FSEL R6, RZ, 3.37028055040000000000e+12, P0 ;  /* 0x54442d18ff067808 */ /* 0x000fe40000000000 */
[----:B------:R-:W-:Y:S02]  /*38a40*/  FSEL R7, RZ, 2.1426990032196044922, P0 ;  /* 0x400921fbff077808 */ /* 0x000fe40000000000 */
.L_x_13457:
[----:B------:R-:W-:Y:S05]  /*38a50*/  BSYNC B0 ;  /* 0x0000000000007941 */ /* 0x000fea0003800000 */
.L_x_13455:
[----:B------:R2:W3:Y:S02]  /*38a60*/  DADD R2, R2, R4 ;  /* 0x0000000002027229 */ /* 0x0004e40000000004 */
[----:B--2---:R-:W-:Y:S02]  /*38a70*/  LOP3.LUT R5, R7, 0x80000000, R59, 0xb8, !PT ;  /* 0x8000000007057812 */ /* 0x004fe400078eb83b */
[----:B-1----:R-:W-:-:S04]  /*38a80*/  DADD R28, R28, 1 ;  /* 0x3ff000001c1c7429 */ /* 0x002fc80000000000 */
[----:B---3--:R-:W1:-:S06]  /*38a90*/  DSETP.GTU.AND P0, PT, |R2|, +INF , PT ;  /* 0x7ff000000200742a */ /* 0x008e4c0003f0c200 */
[----:B-1----:R-:W-:Y:S02]  /*38aa0*/  FSEL R2, R2, R6, P0 ;  /* 0x0000000602027208 */ /* 0x002fe40000000000 */
[----:B------:R-:W-:Y:S02]  /*38ab0*/  FSEL R3, R3, R5, P0 ;  /* 0x0000000503037208 */ /* 0x000fe40000000000 */
.L_x_13439:
[----:B------:R-:W-:Y:S05]  /*38ac0*/  BSYNC B2 ;  /* 0x0000000000027941 */ /* 0x000fea0003800000 */
.L_x_13429:
[----:B-1----:R-:W1:Y:S01]  /*38ad0*/  DADD R28, R28, c[0x2][0x50] ;  /* 0x008014001c1c7629 */ /* 0x002e620000000000 */
[----:B------:R-:W-:-:S03]  /*38ae0*/  ISETP.NE.AND P0, PT, R48, RZ, PT ;  /* 0x000000ff3000720c */ /* 0x000fc60003f05270 */
[----:B------:R-:W-:-:S04]  /*38af0*/  DADD R2, -RZ, |R2| ;  /* 0x00000000ff027229 */ /* 0x000fc80000000502 */
[----:B-1----:R-:W1:-:S10]  /*38b00*/  DADD R4, -RZ, -R28 ;  /* 0x00000000ff047229 */ /* 0x002e54000000091c */
[----:B01----:R-:W-:Y:S02]  /*38b10*/  FSEL R8, R4, R28, !P0 ;  /* 0x0000001c04087208 */ /* 0x003fe40004000000 */
[----:B------:R-:W-:Y:S01]  /*38b20*/  FSEL R9, R5, R29, !P0 ;  /* 0x0000001d05097208 */ /* 0x000fe20004000000 */
[----:B------:R-:W-:Y:S05]  /*38b30*/  BRA `(.L_x_13428) ;  /* 0x0000013000007947 */ /* 0x000fea0003800000 */
.L_x_13337:
        /* <DEDUP_REMOVED lines=19> */
.L_x_13428:
[----:B01-3--:R-:W-:Y:S05]  /*38c70*/  BSYNC B1 ;  /* 0x0000000000017941 */ /* 0x00bfea0003800000 */
.L_x_13336:
        /* <DEDUP_REMOVED lines=11> */
.L_x_13459:
[----:B------:R-:W0:Y:S01]  /*38d30*/  DSETP.GTU.AND P0, PT, |R8|, +INF , PT ;  /* 0x7ff000000800742a */ /* 0x000e220003f0c200 */
[----:B------:R-:W-:Y:S02]  /*38d40*/  IMAD.MOV.U32 R10, RZ, RZ, R2 ;  /* 0x000000ffff0a7224 */ /* 0x000fe400078e0002 */
[----:B------:R-:W-:-:S11]  /*38d50*/  IMAD.MOV.U32 R11, RZ, RZ, R3 ;  /* 0x000000ffff0b7224 */ /* 0x000fd600078e0003 */
[----:B0-----:R-:W0:-:S06]  /*38d60*/  @!P0 DADD R8, -RZ, |R8| ;  /* 0x00000000ff088229 */ /* 0x001e0c0000000508 */
.L_x_13460:
[----:B0-----:R-:W-:Y:S05]  /*38d70*/  BSYNC B0 ;  /* 0x0000000000007941 */ /* 0x001fea0003800000 */
.L_x_13458:
[----:B------:R-:W2:Y:S04]  /*38d80*/  LDL.LU.64 R4, [R1+0x10] ;  /* 0x0000100001047983 */ /* 0x000ea80000300a00 */
[----:B------:R-:W2:Y:S04]  /*38d90*/  LDL.LU.64 R6, [R1+0x18] ;  /* 0x0000180001067983 */ /* 0x000ea80000300a00 */
[----:B------:R-:W0:Y:S01]  /*38da0*/  S2R R0, SR_CTAID.X ;  /* 0x0000000000007919 */ /* 0x000e220000002500 */
[----:B------:R-:W-:Y:S02]  /*38db0*/  IMAD.MOV.U32 R2, RZ, RZ, 0x10 ;  /* 0x00000010ff027424 */ /* 0x000fe400078e00ff */
[----:B0-----:R-:W-:-:S04]  /*38dc0*/  IMAD.SHL.U32 R0, R0, 0x400, RZ ;  /* 0x0000040000007824 */ /* 0x001fc800078e00ff */
[----:B------:R-:W-:-:S06]  /*38dd0*/  IMAD.WIDE.U32 R2, R0, R2, c[0x0][0x168] ;  /* 0x00005a0000027625 */ /* 0x000fcc00078e0002 */
[----:B------:R-:W-:-:S05]  /*38de0*/  IMAD.WIDE R2, R77, 0x20, R2 ;  /* 0x000000204d027825 */ /* 0x000fca00078e0202 */
[----:B------:R-:W-:Y:S04]  /*38df0*/  STG.E.128 [R2.64+0x10], R72 ;  /* 0x0000104802007986 */ /* 0x000fe8000c101d04 */
[----:B------:R-:W-:Y:S04]  /*38e00*/  STG.E.128 [R2.64+0x1000], R68 ;  /* 0x0010004402007986 */ /* 0x000fe8000c101d04 */
[----:B------:R-:W-:Y:S04]  /*38e10*/  STG.E.128 [R2.64+0x1010], R64 ;  /* 0x0010104002007986 */ /* 0x000fe8000c101d04 */
[----:B------:R-:W-:Y:S04]  /*38e20*/  STG.E.128 [R2.64+0x2000], R60 ;  /* 0x0020003c02007986 */ /* 0x000fe8000c101d04 */
[----:B------:R-:W-:Y:S04]  /*38e30*/  STG.E.128 [R2.64+0x2010], R36 ;  /* 0x0020102402007986 */ /* 0x000fe8000c101d04 */
[----:B------:R-:W-:Y:S04]  /*38e40*/  STG.E.128 [R2.64+0x3000], R32 ;  /* 0x0030002002007986 */ /* 0x000fe8000c101d04 */
[----:B------:R-:W-:Y:S04]  /*38e50*/  STG.E.128 [R2.64+0x3010], R8 ;  /* 0x0030100802007986 */ /* 0x000fe8000c101d04 */
[----:B--2---:R-:W-:Y:S01]  /*38e60*/  STG.E.128 [R2.64], R4 ;  /* 0x0000000402007986 */ /* 0x004fe2000c101d04 */
[----:B------:R-:W-:Y:S05]  /*38e70*/  EXIT ;  /* 0x000000000000794d */ /* 0x000fea0003800000 */
.L_x_12460:
[----:B------:R-:W0:Y:S01]  /*38e80*/  S2R R0, SR_TID.X ;  /* 0x0000000000007919 */ /* 0x000e220000002100 */
[----:B------:R-:W-:Y:S01]  /*38e90*/  CS2R R34, SRZ ;  /* 0x0000000000227805 */ /* 0x000fe2000001ff00 */
[----:B------:R-:W-:Y:S01]  /*38ea0*/  CS2R R32, SRZ ;  /* 0x0000000000207805 */ /* 0x000fe2000001ff00 */
[----:B------:R-:W-:Y:S01]  /*38eb0*/  CS2R R38, SRZ ;  /* 0x0000000000267805 */ /* 0x000fe2000001ff00 */
[----:B------:R-:W1:Y:S01]  /*38ec0*/  S2R R13, SR_CTAID.X ;  /* 0x00000000000d7919 */ /* 0x000e620000002500 */
[----:B------:R-:W-:Y:S01]  /*38ed0*/  CS2R R36, SRZ ;  /* 0x0000000000247805 */ /* 0x000fe2000001ff00 */
[----:B------:R-:W-:Y:S01]  /*38ee0*/  CS2R R30, SRZ ;  /* 0x00000000001e7805 */ /* 0x000fe2000001ff00 */
[----:B------:R-:W-:Y:S01]  /*38ef0*/  CS2R R28, SRZ ;  /* 0x00000000001c7805 */ /* 0x000fe2000001ff00 */
[----:B0-----:R-:W-:Y:S01]  /*38f00*/  ISETP.GE.AND P0, PT, R0, R77, PT ;  /* 0x0000004d0000720c */ /* 0x001fe20003f06270 */
[----:B-1----:R-:W-:-:S12]  /*38f10*/  IMAD.SHL.U32 R13, R13, 0x400, RZ ;  /* 0x000004000d0d7824 */ /* 0x002fd800078e00ff */
[----:B------:R-:W-:Y:S01]  /*38f20*/  @!P0 IMAD.IADD R2, R13, 0x1, R0 ;  /* 0x000000010d028824 */ /* 0x000fe200078e0200 */
[----:B------:R-:W-:Y:S01]  /*38f30*/  @!P0 IADD3 R0, R0, 0x80, RZ ;  /* 0x0000008000008810 */ /* 0x000fe20007ffe0ff */
[----:B------:R-:W-:-:S03]  /*38f40*/  @!P0 IMAD.MOV.U32 R3, RZ, RZ, 0x10 ;  /* 0x00000010ff038424 */ /* 0x000fc600078e00ff */
[----:B------:R-:W-:Y:S01]  /*38f50*/  ISETP.GE.AND P5, PT, R0, R77, PT ;  /* 0x0000004d0000720c */ /* 0x000fe20003fa6270 */
[----:B------:R-:W-:-:S05]  /*38f60*/  @!P0 IMAD.WIDE.U32 R2, R2, R3, c[0x0][0x170] ;  /* 0x00005c0002028625 */ /* 0x000fca00078e0003 */
[----:B------:R0:W5:Y:S07]  /*38f70*/  @!P0 LDG.E.128 R28, [R2.64] ;  /* 0x00000004021c8981 */ /* 0x00016e000c1e1d00 */
        /* <DEDUP_REMOVED lines=24> */
[----:B-1----:R-:W-:Y:S02]  /*39100*/  @!P1 IMAD.MOV.U32 R5, RZ, RZ, 0x10 ;  /* 0x00000010ff059424 */ /* 0x002fe400078e00ff */
[----:B--2---:R-:W-:Y:S02]  /*39110*/  @!P2 IMAD.MOV.U32 R6, RZ, RZ, 0x10 ;  /* 0x00000010ff06a424 */ /* 0x004fe400078e00ff */
[----:B0-----:R-:W-:Y:S02]  /*39120*/  @!P3 IMAD.MOV.U32 R3, RZ, RZ, 0x10 ;  /* 0x00000010ff03b424 */ /* 0x001fe400078e00ff */
[----:B------:R-:W-:Y:S01]  /*39130*/  @!P4 IMAD.MOV.U32 R12, RZ, RZ, 0x10 ;  /* 0x00000010ff0cc424 */ /* 0x000fe200078e00ff */
[----:B------:R-:W-:Y:S01]  /*39140*/  CS2R R42, SRZ ;  /* 0x00000000002a7805 */ /* 0x000fe2000001ff00 */
[----:B------:R-:W-:-:S04]  /*39150*/  @!P1 IMAD.WIDE.U32 R4, R8, R5, c[0x0][0x170] ;  /* 0x00005c0008049625 */ /* 0x000fc800078e0005 */
[----:B------:R-:W-:Y:S02]  /*39160*/  @!P5 IMAD.IADD R2, R13, 0x1, R0 ;  /* 0x000000010d02d824 */ /* 0x000fe400078e0200 */
[----:B------:R-:W-:Y:S01]  /*39170*/  @!P5 IMAD.MOV.U32 R13, RZ, RZ, 0x10 ;  /* 0x00000010ff0dd424 */ /* 0x000fe200078e00ff */
[----:B------:R-:W-:Y:S01]  /*39180*/  CS2R R40, SRZ ;  /* 0x0000000000287805 */ /* 0x000fe2000001ff00 */
[----:B------:R-:W-:Y:S01]  /*39190*/  @!P2 IMAD.WIDE.U32 R6, R9, R6, c[0x0][0x170] ;  /* 0x00005c000906a625 */ /* 0x000fe200078e0006 */
[----:B------:R-:W-:Y:S01]  /*391a0*/  CS2R R46, SRZ ;  /* 0x00000000002e7805 */ /* 0x000fe2000001ff00 */
[----:B------:R-:W-:Y:S01]  /*391b0*/  CS2R R44, SRZ ;  /* 0x00000000002c7805 */ /* 0x000fe2000001ff00 */
[----:B------:R-:W-:Y:S01]  /*391c0*/  CS2R R50, SRZ ;  /* 0x0000000000327805 */ /* 0x000fe2000001ff00 */
[----:B------:R-:W-:Y:S01]  /*391d0*/  CS2R R48, SRZ ;  /* 0x0000000000307805 */ /* 0x000fe2000001ff00 */
[----:B------:R-:W-:Y:S01]  /*391e0*/  CS2R R54, SRZ ;  /* 0x0000000000367805 */ /* 0x000fe2000001ff00 */
[----:B------:R-:W-:Y:S01]  /*391f0*/  CS2R R52, SRZ ;  /* 0x0000000000347805 */ /* 0x000fe2000001ff00 */
[----:B------:R-:W-:Y:S01]  /*39200*/  CS2R R58, SRZ ;  /* 0x00000000003a7805 */ /* 0x000fe2000001ff00 */
[----:B------:R-:W-:Y:S01]  /*39210*/  CS2R R56, SRZ ;  /* 0x0000000000387805 */ /* 0x000fe2000001ff00 */
[----:B------:R-:W-:Y:S01]  /*39220*/  @!P3 IMAD.WIDE.U32 R8, R10, R3, c[0x0][0x170] ;  /* 0x00005c000a08b625 */ /* 0x000fe200078e0003 */
[----:B------:R0:W5:Y:S03]  /*39230*/  @!P1 LDG.E.128 R40, [R4.64] ;  /* 0x0000000404289981 */ /* 0x000166000c1e1d00 */
[----:B------:R-:W-:Y:S01]  /*39240*/  @!P4 IMAD.WIDE.U32 R10, R11, R12, c[0x0][0x170] ;  /* 0x00005c000b0ac625 */ /* 0x000fe200078e000c */
[----:B------:R0:W5:Y:S03]  /*39250*/  @!P2 LDG.E.128 R44, [R6.64] ;  /* 0x00000004062ca981 */ /* 0x000166000c1e1d00 */
[----:B------:R-:W-:Y:S01]  /*39260*/  @!P5 IMAD.WIDE.U32 R2, R2, R13, c[0x0][0x170] ;  /* 0x00005c000202d625 */ /* 0x000fe200078e000d */
[----:B------:R0:W5:Y:S04]  /*39270*/  @!P3 LDG.E.128 R48, [R8.64] ;  /* 0x000000040830b981 */ /* 0x000168000c1e1d00 */
        /* <DEDUP_REMOVED lines=31> */
[----:B------:R-:W-:-:S04]  /*39470*/  DADD R14, -RZ, |R4| ;  /* 0x00000000ff0e7229 */ /* 0x000fc80000000504 */
        /* <DEDUP_REMOVED lines=27> */
[----:B0-----:R-:W-:Y:S01]  /*39630*/  IMAD.MOV.U32 R10, RZ, RZ, R69 ;  /* 0x000000ffff0a7224 */ /* 0x001fe200078e0045 */
[----:B------:R-:W-:Y:S01]  /*39640*/  LOP3.LUT R71, R70, 0x100000, RZ, 0xfc, !PT ;  /* 0x0010000046477812 */ /* 0x000fe200078efcff */
[----:B------:R-:W-:-:S02]  /*39650*/  IMAD.MOV.U32 R11, RZ, RZ, R68 ;  /* 0x000000ffff0b7224 */ /* 0x000fc400078e0044 */
        /* <DEDUP_REMOVED lines=21> */
[----:B------:R-:W-:Y:S01]  /*397b0*/  @P3 LOP3.LUT R61, R14, 0x80000, RZ, 0xfc, !PT ;  /* 0x000800000e3d3812 */ /* 0x000fe200078efcff */
[----:B------:R-:W-:Y:S01]  /*397c0*/  IMAD.MOV.U32 R14, RZ, RZ, RZ ;  /* 0x000000ffff0e7224 */ /* 0x000fe200078e00ff */
[----:B------:R-:W-:Y:S01]  /*397d0*/  SEL R60, R6, c[0x2][0x8], P2 ;  /* 0x00800200063c7a07 */ /* 0x000fe20001000000 */
[----:B------:R-:W-:Y:S01]  /*397e0*/  DSETP.NEU.AND P2, PT, R10, RZ, PT ;  /* 0x000000ff0a00722a */ /* 0x000fe20003f4d000 */
[----:B------:R-:W0:Y:S01]  /*397f0*/  MUFU.RSQ64H R15, R61 ;  /* 0x0000003d000f7308 */ /* 0x000e220000001c00 */
[----:B------:R-:W-:Y:S02]  /*39800*/  ISETP.GE.U32.AND P3, PT, R68, 0x7ff00000, PT ;  /* 0x7ff000004400780c */ /* 0x000fe40003f66070 */
[----:B-1----:R-:W1:-:S06]  /*39810*/  DMUL R6, R26, R26 ;  /* 0x0000001a1a067228 */ /* 0x002e4c0000000000 */
[----:B-1----:R1:W2:Y:S02]  /*39820*/  DFMA R22, R22, -R6, 1 ;  /* 0x3ff000001616742b */ /* 0x0022a40000000806 */
[----:B-1----:R-:W-:Y:S02]  /*39830*/  IMAD.MOV.U32 R6, RZ, RZ, 0x0 ;  /* 0x00000000ff067424 */ /* 0x002fe400078e00ff */
[----:B------:R-:W-:Y:S01]  /*39840*/  IMAD.MOV.U32 R7, RZ, RZ, 0x3fd80000 ;  /* 0x3fd80000ff077424 */ /* 0x000fe200078e00ff */
[----:B0-----:R-:W0:-:S04]  /*39850*/  DMUL R20, R14, R14 ;  /* 0x0000000e0e147228 */ /* 0x001e080000000000 */
        /* <DEDUP_REMOVED lines=52> */
.L_x_13471:
[----:B------:R-:W-:Y:S05]  /*39ba0*/  BSYNC B4 ;  /* 0x0000000000047941 */ /* 0x000fea0003800000 */
.L_x_13470:
        /* <DEDUP_REMOVED lines=61> */
.L_x_13469:
        /* <DEDUP_REMOVED lines=34> */
.L_x_13479:
[----:B------:R-:W-:Y:S05]  /*3a1a0*/  BSYNC B5 ;  /* 0x0000000000057941 */ /* 0x000fea0003800000 */
.L_x_13478:
[----:B------:R-:W-:Y:S02]  /*3a1b0*/  IMAD.MOV.U32 R24, RZ, RZ, R20 ;  /* 0x000000ffff187224 */ /* 0x000fe400078e0014 */
[----:B------:R-:W-:Y:S01]  /*3a1c0*/  IMAD.MOV.U32 R25, RZ, RZ, R21 ;  /* 0x000000ffff197224 */ /* 0x000fe200078e0015 */
[----:B------:R-:W-:Y:S05]  /*3a1d0*/  BRA `(.L_x_13477) ;  /* 0x0000001000007947 */ /* 0x000fea0003800000 */
.L_x_13476:
[----:B------:R0:W1:-:S06]  /*3a1e0*/  DADD R24, -R62, R66 ;  /* 0x000000003e187229 */ /* 0x00004c0000000142 */
.L_x_13477:
[----:B------:R-:W-:Y:S05]  /*3a1f0*/  BSYNC B4 ;  /* 0x0000000000047941 */ /* 0x000fea0003800000 */
.L_x_13475:
        /* <DEDUP_REMOVED lines=29> */
.L_x_13484:
[----:B------:R-:W-:Y:S05]  /*3a3d0*/  BSYNC B5 ;  /* 0x0000000000057941 */ /* 0x000fea0003800000 */
.L_x_13483:
[----:B------:R-:W-:Y:S02]  /*3a3e0*/  IMAD.MOV.U32 R6, RZ, RZ, R20 ;  /* 0x000000ffff067224 */ /* 0x000fe400078e0014 */
[----:B------:R-:W-:Y:S01]  /*3a3f0*/  IMAD.MOV.U32 R7, RZ, RZ, R21 ;  /* 0x000000ffff077224 */ /* 0x000fe200078e0015 */
[----:B------:R-:W-:Y:S05]  /*3a400*/  BRA `(.L_x_13482) ;  /* 0x0000001000007947 */ /* 0x000fea0003800000 */
.L_x_13481:
[----:B------:R2:W3:-:S06]  /*3a410*/  DADD R6, R68, -R8 ;  /* 0x0000000044067229 */ /* 0x0004cc0000000808 */
.L_x_13482:
[----:B------:R-:W-:Y:S05]  /*3a420*/  BSYNC B4 ;  /* 0x0000000000047941 */ /* 0x000fea0003800000 */
.L_x_13480:
        /* <DEDUP_REMOVED lines=29> */
.L_x_13486:
[----:B------:R-:W-:Y:S05]  /*3a600*/  BSYNC B4 ;  /* 0x0000000000047941 */ /* 0x000fea0003800000 */
.L_x_13485:
        /* <DEDUP_REMOVED lines=65> */
.L_x_13487:
[----:B------:R-:W2:Y:S01]  /*3aa20*/  DADD R12, R24, 2 ;  /* 0x40000000180c7429 */ /* 0x000ea20000000000 */
[----:B-1----:R-:W-:Y:S01]  /*3aa30*/  IMAD.MOV.U32 R6, RZ, RZ, 0x1 ;  /* 0x00000001ff067424 */ /* 0x002fe200078e00ff */
[----:B------:R-:W-:Y:S01]  /*3aa40*/  FSETP.GEU.AND P1, PT, |R25|, 6.5827683646048100446e-37, PT ;  /* 0x036000001900780b */ /* 0x000fe20003f2e200 */
[----:B------:R-:W-:Y:S03]  /*3aa50*/  BSSY B4, `(.L_x_13488) ;  /* 0x0000013000047945 */ /* 0x000fe60003800000 */
[----:B--2---:R-:W1:Y:S02]  /*3aa60*/  MUFU.RCP64H R7, R13 ;  /* 0x0000000d00077308 */ /* 0x004e640000001800 */
        /* <DEDUP_REMOVED lines=16> */
[----:B------:R-:W-:Y:S05]  /*3ab70*/  CALL.REL.NOINC `($__internal_26_$__cuda_sm20_div_rn_f64_full) ;  /* 0x0003778000007944 */ /* 0x000fea0003c00000 */
.L_x_13489:
[----:B------:R-:W-:Y:S05]  /*3ab80*/  BSYNC B4 ;  /* 0x0000000000047941 */ /* 0x000fea0003800000 */
.L_x_13488:
        /* <DEDUP_REMOVED lines=16> */
.L_x_13474:
        /* <DEDUP_REMOVED lines=26> */
.L_x_13492:
[----:B------:R-:W-:Y:S05]  /*3ae30*/  BSYNC B4 ;  /* 0x0000000000047941 */ /* 0x000fea0003800000 */
.L_x_13491:
        /* <DEDUP_REMOVED lines=27> */
.L_x_13495:
[----:B------:R-:W-:Y:S05]  /*3aff0*/  BSYNC B4 ;  /* 0x0000000000047941 */ /* 0x000fea0003800000 */
.L_x_13494:
        /* <DEDUP_REMOVED lines=16> */
.L_x_13493:
        /* <DEDUP_REMOVED lines=55> */
.L_x_13496:
[----:B------:R-:W-:Y:S01]  /*3b470*/  IMAD.MOV.U32 R6, RZ, RZ, 0x0 ;  /* 0x00000000ff067424 */ /* 0x000fe200078e00ff */
[----:B------:R-:W-:Y:S01]  /*3b480*/  FSETP.NEU.FTZ.AND P0, PT, R9, RZ, PT ;  /* 0x000000ff0900720b */ /* 0x000fe20003f1d000 */
[----:B------:R-:W-:-:S06]  /*3b490*/  IMAD.MOV.U32 R7, RZ, RZ, 0x7ff00000 ;  /* 0x7ff00000ff077424 */ /* 0x000fcc00078e00ff */
[----:B------:R-:W0:-:S10]  /*3b4a0*/  DFMA R6, R8, R6, +INF ;  /* 0x7ff000000806742b */ /* 0x000e140000000006 */
[----:B0-----:R-:W-:Y:S02]  /*3b4b0*/  FSEL R60, R6, RZ, P0 ;  /* 0x000000ff063c7208 */ /* 0x001fe40000000000 */
[----:B------:R-:W-:Y:S01]  /*3b4c0*/  FSEL R61, R7, -QNAN , P0 ;  /* 0xfff00000073d7808 */ /* 0x000fe20000000000 */
[----:B------:R-:W-:Y:S05]  /*3b4d0*/  BRA `(.L_x_13472) ;  /* 0x000004c000007947 */ /* 0x000fea0003800000 */
.L_x_13490:
        /* <DEDUP_REMOVED lines=27> */
.L_x_13498:
[----:B------:R-:W-:Y:S05]  /*3b690*/  BSYNC B4 ;  /* 0x0000000000047941 */ /* 0x000fea0003800000 */
.L_x_13497:
        /* <DEDUP_REMOVED lines=19> */
.L_x_13500:
[----:B------:R-:W-:Y:S05]  /*3b7d0*/  BSYNC B4 ;  /* 0x0000000000047941 */ /* 0x000fea0003800000 */
.L_x_13499:
[----:B------:R-:W-:Y:S02]  /*3b7e0*/  IMAD.MOV.U32 R60, RZ, RZ, R20 ;  /* 0x000000ffff3c7224 */ /* 0x000fe400078e0014 */
[----:B------:R-:W-:Y:S01]  /*3b7f0*/  IMAD.MOV.U32 R61, RZ, RZ, R21 ;  /* 0x000000ffff3d7224 */ /* 0x000fe200078e0015 */
[----:B------:R-:W-:Y:S05]  /*3b800*/  BRA `(.L_x_13472) ;  /* 0x0000019000007947 */ /* 0x000fea0003800000 */
.L_x_13473:
        /* <DEDUP_REMOVED lines=24> */
.L_x_13501:
[----:B------:R-:W-:Y:S05]  /*3b990*/  BSYNC B4 ;  /* 0x0000000000047941 */ /* 0x000fea0003800000 */
.L_x_13472:
[----:B------:R-:W-:Y:S05]  /*3b9a0*/  BSYNC B3 ;  /* 0x0000000000037941 */ /* 0x000fea0003800000 */
.L_x_13468:
        /* <DEDUP_REMOVED lines=26> */
.L_x_13505:
[----:B------:R-:W-:Y:S05]  /*3bb50*/  BSYNC B4 ;  /* 0x0000000000047941 */ /* 0x000fea0003800000 */
.L_x_13504:
        /* <DEDUP_REMOVED lines=38> */
.L_x_13513:
[----:B------:R-:W-:Y:S05]  /*3bdc0*/  BSYNC B5 ;  /* 0x0000000000057941 */ /* 0x000fea0003800000 */
.L_x_13512:
[----:B------:R-:W-:Y:S02]  /*3bdd0*/  IMAD.MOV.U32 R70, RZ, RZ, R20 ;  /* 0x000000ffff467224 */ /* 0x000fe400078e0014 */
[----:B------:R-:W-:Y:S01]  /*3bde0*/  IMAD.MOV.U32 R71, RZ, RZ, R21 ;  /* 0x000000ffff477224 */ /* 0x000fe200078e0015 */
[----:B------:R-:W-:Y:S05]  /*3bdf0*/  BRA `(.L_x_13511) ;  /* 0x0000001000007947 */ /* 0x000fea0003800000 */
.L_x_13510:
[----:B------:R0:W2:-:S06]  /*3be00*/  DADD R70, -R62, R66 ;  /* 0x000000003e467229 */ /* 0x00008c0000000142 */
.L_x_13511:
[----:B------:R-:W-:Y:S05]  /*3be10*/  BSYNC B4 ;  /* 0x0000000000047941 */ /* 0x000fea0003800000 */
.L_x_13509:
        /* <DEDUP_REMOVED lines=26> */
.L_x_13518:
[----:B------:R-:W-:Y:S05]  /*3bfc0*/  BSYNC B5 ;  /* 0x0000000000057941 */ /* 0x000fea0003800000 */
.L_x_13517:
[----:B------:R-:W-:Y:S02]  /*3bfd0*/  IMAD.MOV.U32 R4, RZ, RZ, R20 ;  /* 0x000000ffff047224 */ /* 0x000fe400078e0014 */
[----:B------:R-:W-:Y:S01]  /*3bfe0*/  IMAD.MOV.U32 R5, RZ, RZ, R21 ;  /* 0x000000ffff057224 */ /* 0x000fe200078e0015 */
[----:B------:R-:W-:Y:S05]  /*3bff0*/  BRA `(.L_x_13516) ;  /* 0x0000001000007947 */ /* 0x000fea0003800000 */
.L_x_13515:
[----:B------:R3:W4:-:S06]  /*3c000*/  DADD R4, -R64, R68 ;  /* 0x0000000040047229 */ /* 0x00070c0000000144 */
.L_x_13516:
[----:B------:R-:W-:Y:S05]  /*3c010*/  BSYNC B4 ;  /* 0x0000000000047941 */ /* 0x000fea0003800000 */
.L_x_13514:
        /* <DEDUP_REMOVED lines=29> */
.L_x_13520:
[----:B------:R-:W-:Y:S05]  /*3c1f0*/  BSYNC B4 ;  /* 0x0000000000047941 */ /* 0x000fea0003800000 */
.L_x_13519:
[----:B------:R-:W-:Y:S01]  /*3c200*/  PLOP3.LUT P0, PT, PT, PT, PT, 0x80, 0x0 ;  /* 0x000000000000781c */ /* 0x000fe20003f0f070 */
[----:B------:R-:W-:Y:S07]  /*3c210*/  BRA `(.L_x_13506) ;  /* 0x0000095000007947 */ /* 0x000fee0003800000 */
.L_x_13508:
        /* <DEDUP_REMOVED lines=29> */
.L_x_13523:
[----:B------:R-:W-:Y:S05]  /*3c3f0*/  BSYNC B4 ;  /* 0x0000000000047941 */ /* 0x000fea0003800000 */
.L_x_13522:
[----:B------:R-:W-:Y:S01]  /*3c400*/  PLOP3.LUT P0, PT, PT, PT, PT, 0x80, 0x0 ;  /* 0x000000000000781c */ /* 0x000fe20003f0f070 */
[----:B------:R-:W-:Y:S07]  /*3c410*/  BRA `(.L_x_13506) ;  /* 0x0000075000007947 */ /* 0x000fee0003800000 */
.L_x_13521:
        /* <DEDUP_REMOVED lines=30> */
.L_x_13525:
[----:B------:R-:W-:Y:S05]  /*3c600*/  BSYNC B4 ;  /* 0x0000000000047941 */ /* 0x000fea0003800000 */
.L_x_13524:
        /* <DEDUP_REMOVED lines=19> */
.L_x_13527:
[----:B------:R-:W-:Y:S05]  /*3c740*/  BSYNC B4 ;  /* 0x0000000000047941 */ /* 0x000fea0003800000 */
.L_x_13526:
[----:B------:R-:W0:Y:S01]  /*3c750*/  DMUL R2, R2, 8.11296384146066816958e+31 ;  /* 0x4690000002027828 */ /* 0x000e220000000000 */
[----:B------:R-:W-:Y:S01]  /*3c760*/  PLOP3.LUT P0, PT, PT, PT, PT, 0x80, 0x0 ;  /* 0x000000000000781c */ /* 0x000fe20003f0f070 */
[----:B------:R-:W-:Y:S02]  /*3c770*/  IMAD.MOV.U32 R4, RZ, RZ, R20 ;  /* 0x000000ffff047224 */ /* 0x000fe400078e0014 */
[----:B------:R-:W-:Y:S01]  /*3c780*/  IMAD.MOV.U32 R5, RZ, RZ, R21 ;  /* 0x000000ffff057224 */ /* 0x000fe200078e0015 */
[----:B------:R-:W-:Y:S05]  /*3c790*/  BRA `(.L_x_13506) ;  /* 0x000003d000007947 */ /* 0x000fea0003800000 */
.L_x_13507:
        /* <DEDUP_REMOVED lines=24> */
.L_x_13529:
[----:B------:R-:W-:Y:S05]  /*3c920*/  BSYNC B4 ;  /* 0x0000000000047941 */ /* 0x000fea0003800000 */
.L_x_13528:
        /* <DEDUP_REMOVED lines=29> */
.L_x_13531:
[----:B------:R-:W-:Y:S05]  /*3cb00*/  BSYNC B4 ;  /* 0x0000000000047941 */ /* 0x000fea0003800000 */
.L_x_13530:
[----:B0-23--:R0:W2:Y:S01]  /*3cb10*/  DMUL R4, R6, R16 ;  /* 0x0000001006047228 */ /* 0x00d0a20000000000 */
[----:B------:R-:W-:Y:S01]  /*3cb20*/  PLOP3.LUT P0, PT, PT, PT, PT, 0x80, 0x0 ;  /* 0x000000000000781c */ /* 0x000fe20003f0f070 */
[----:B------:R-:W-:Y:S07]  /*3cb30*/  BRA `(.L_x_13506) ;  /* 0x0000003000007947 */ /* 0x000fee0003800000 */
.L_x_13503:
[----:B------:R2:W3:Y:S01]  /*3cb40*/  DMUL R4, R26, 9.00719925474099200000e+15 ;  /* 0x434000001a047828 */ /* 0x0004e20000000000 */
[----:B------:R-:W-:-:S03]  /*3cb50*/  PLOP3.LUT P0, PT, PT, PT, PT, 0x80, 0x0 ;  /* 0x000000000000781c */ /* 0x000fc60003f0f070 */
[----:B------:R-:W4:-:S06]  /*3cb60*/  DMUL R2, R2, 9.00719925474099200000e+15 ;  /* 0x4340000002027828 */ /* 0x000f0c0000000000 */
.L_x_13506:
[----:B0-23--:R-:W-:Y:S05]  /*3cb70*/  BSYNC B3 ;  /* 0x0000000000037941 */ /* 0x00dfea0003800000 */
.L_x_13502:
        /* <DEDUP_REMOVED lines=43> */
.L_x_13537:
[----:B------:R0:W2:-:S06]  /*3ce30*/  DMUL R2, RZ, |R24| ;  /* 0x40000018ff027228 */ /* 0x00008c0000000000 */
.L_x_13538:
[----:B------:R-:W-:Y:S05]  /*3ce40*/  BSYNC B0 ;  /* 0x0000000000007941 */ /* 0x000fea0003800000 */
.L_x_13536:
[----:B------:R-:W-:Y:S02]  /*3ce50*/  ISETP.GT.AND P0, PT, R7, -0x1, PT ;  /* 0xffffffff0700780c */ /* 0x000fe40003f04270 */
[----:B------:R-:W-:-:S11]  /*3ce60*/  ISETP.GT.AND P1, PT, R5, -0x1, PT ;  /* 0xffffffff0500780c */ /* 0x000fd60003f24270 */
[----:B--2---:R-:W2:Y:S02]  /*3ce70*/  @!P0 DMUL R2, R2, +INF ;  /* 0x7ff0000002028828 */ /* 0x004ea40000000000 */
[----:B------:R-:W-:Y:S05]  /*3ce80*/  @P1 BRA `(.L_x_13539) ;  /* 0x0000101000001947 */ /* 0x000fea0003800000 */
[----:B--2---:R-:W2:-:S06]  /*3ce90*/  DADD R2, R2, c[0x2][0x100] ;  /* 0x0080400002027629 */ /* 0x004e8c0000000000 */
[----:B--2---:R-:W2:Y:S01]  /*3cea0*/  DADD R2, -R2, c[0x2][0x108] ;  /* 0x0080420002027629 */ /* 0x004ea20000000100 */
[----:B------:R-:W-:Y:S05]  /*3ceb0*/  BRA `(.L_x_13539) ;  /* 0x00000fe000007947 */ /* 0x000fea0003800000 */
.L_x_13535:
        /* <DEDUP_REMOVED lines=23> */
.L_x_13534:
        /* <DEDUP_REMOVED lines=38> */
.L_x_13542:
[----:B------:R0:W2:-:S06]  /*3d290*/  DMUL R2, RZ, |R24| ;  /* 0x40000018ff027228 */ /* 0x00008c0000000000 */
.L_x_13543:
[----:B------:R-:W-:Y:S05]  /*3d2a0*/  BSYNC B0 ;  /* 0x0000000000007941 */ /* 0x000fea0003800000 */
.L_x_13541:
[----:B------:R-:W-:Y:S02]  /*3d2b0*/  ISETP.GT.AND P0, PT, R5, -0x1, PT ;  /* 0xffffffff0500780c */ /* 0x000fe40003f04270 */
[----:B------:R-:W-:-:S11]  /*3d2c0*/  ISETP.GT.AND P1, PT, R25, -0x1, PT ;  /* 0xffffffff1900780c */ /* 0x000fd60003f24270 */
[----:B--2---:R-:W2:Y:S02]  /*3d2d0*/  @!P0 DMUL R2, R2, +INF ;  /* 0x7ff0000002028828 */ /* 0x004ea40000000000 */
[----:B------:R-:W-:Y:S05]  /*3d2e0*/  @P1 BRA `(.L_x_13539) ;  /* 0x00000bb000001947 */ /* 0x000fea0003800000 */
[----:B--2---:R-:W2:-:S06]  /*3d2f0*/  DADD R2, R2, c[0x2][0x100] ;  /* 0x0080400002027629 */ /* 0x004e8c0000000000 */
[----:B--2---:R-:W2:Y:S01]  /*3d300*/  DADD R2, -R2, c[0x2][0x108] ;  /* 0x0080420002027629 */ /* 0x004ea20000000100 */
[----:B------:R-:W-:Y:S05]  /*3d310*/  BRA `(.L_x_13539) ;  /* 0x00000b8000007947 */ /* 0x000fea0003800000 */
.L_x_13540:
        /* <DEDUP_REMOVED lines=23> */
.L_x_13533:
        /* <DEDUP_REMOVED lines=30> */
.L_x_13546:
[----:B------:R-:W-:Y:S05]  /*3d670*/  BSYNC B4 ;  /* 0x0000000000047941 */ /* 0x000fea0003800000 */
.L_x_13545:
        /* <DEDUP_REMOVED lines=43> */
.L_x_13548:
[----:B------:R-:W-:Y:S02]  /*3d930*/  FSEL R6, RZ, 3.37028055040000000000e+12, P1 ;  /* 0x54442d18ff067808 */ /* 0x000fe40000800000 */
[----:B------:R-:W-:Y:S02]  /*3d940*/  FSEL R7, RZ, 2.1426990032196044922, P1 ;  /* 0x400921fbff077808 */ /* 0x000fe40000800000 */
.L_x_13549:
[----:B------:R-:W-:Y:S05]  /*3d950*/  BSYNC B0 ;  /* 0x0000000000007941 */ /* 0x000fea0003800000 */
.L_x_13547:
[----:B------:R0:W2:Y:S02]  /*3d960*/  DADD R2, |R4|, |R2| ;  /* 0x0000000004027229 */ /* 0x0000a40000000602 */
[----:B0-----:R-:W-:-:S04]  /*3d970*/  LOP3.LUT R5, R7, 0x80000000, R5, 0xb8, !PT ;  /* 0x8000000007057812 */ /* 0x001fc800078eb805 */
[----:B--2---:R-:W0:-:S06]  /*3d980*/  DSETP.GTU.AND P0, PT, |R2|, +INF , PT ;  /* 0x7ff000000200742a */ /* 0x004e0c0003f0c200 */
[----:B0-----:R-:W-:Y:S02]  /*3d990*/  FSEL R2, R2, R6, P0 ;  /* 0x0000000602027208 */ /* 0x001fe40000000000 */
[----:B------:R-:W-:Y:S01]  /*3d9a0*/  FSEL R3, R3, R5, P0 ;  /* 0x0000000503037208 */ /* 0x000fe20000000000 */
[----:B------:R-:W-:Y:S05]  /*3d9b0*/  BRA `(.L_x_13539) ;  /* 0x000004e000007947 */ /* 0x000fea0003800000 */
.L_x_13544:
        /* <DEDUP_REMOVED lines=26> */
.L_x_13551:
[----:B------:R-:W-:Y:S05]  /*3db60*/  BSYNC B4 ;  /* 0x0000000000047941 */ /* 0x000fea0003800000 */
.L_x_13550:
        /* <DEDUP_REMOVED lines=43> */
.L_x_13553:
[----:B------:R-:W-:Y:S02]  /*3de20*/  FSEL R6, RZ, 3.37028055040000000000e+12, P0 ;  /* 0x54442d18ff067808 */ /* 0x000fe40000000000 */
[----:B------:R-:W-:Y:S02]  /*3de30*/  FSEL R7, RZ, 2.1426990032196044922, P0 ;  /* 0x400921fbff077808 */ /* 0x000fe40000000000 */
.L_x_13554:
[----:B------:R-:W-:Y:S05]  /*3de40*/  BSYNC B0 ;  /* 0x0000000000007941 */ /* 0x000fea0003800000 */
.L_x_13552:
[----:B------:R0:W2:Y:S02]  /*3de50*/  DADD R2, |R4|, |R2| ;  /* 0x0000000004027229 */ /* 0x0000a40000000602 */
[----:B0-----:R-:W-:-:S04]  /*3de60*/  LOP3.LUT R5, R7, 0x80000000, R5, 0xb8, !PT ;  /* 0x8000000007057812 */ /* 0x001fc800078eb805 */
[----:B--2---:R-:W0:-:S06]  /*3de70*/  DSETP.GTU.AND P0, PT, |R2|, +INF , PT ;  /* 0x7ff000000200742a */ /* 0x004e0c0003f0c200 */
[----:B0-----:R-:W-:Y:S02]  /*3de80*/  FSEL R2, R2, R6, P0 ;  /* 0x0000000602027208 */ /* 0x001fe40000000000 */
[----:B------:R-:W-:Y:S02]  /*3de90*/  FSEL R3, R3, R5, P0 ;  /* 0x0000000503037208 */ /* 0x000fe40000000000 */
.L_x_13539:
[----:B0-2---:R-:W-:Y:S05]  /*3dea0*/  BSYNC B3 ;  /* 0x0000000000037941 */ /* 0x005fea0003800000 */
.L_x_13532:
[----:B-1----:R-:W0:Y:S01]  /*3deb0*/  DADD R4, -RZ, -R60 ;  /* 0x00000000ff047229 */ /* 0x002e22000000093c */
[----:B------:R-:W-:-:S04]  /*3dec0*/  SHF.R.U32.HI R0, RZ, 0x1f, R31 ;  /* 0x0000001fff007819 */ /* 0x000fc8000001161f */
[----:B------:R-:W-:-:S05]  /*3ded0*/  ISETP.NE.AND P0, PT, R0, RZ, PT ;  /* 0x000000ff0000720c */ /* 0x000fca0003f05270 */
[----:B0-----:R-:W-:Y:S02]  /*3dee0*/  FSEL R72, R4, R60, !P0 ;  /* 0x0000003c04487208 */ /* 0x001fe40004000000 */
[----:B------:R-:W-:Y:S01]  /*3def0*/  FSEL R73, R5, R61, !P0 ;  /* 0x0000003d05497208 */ /* 0x000fe20004000000 */
[----:B------:R-:W-:Y:S05]  /*3df00*/  BRA `(.L_x_13555) ;  /* 0x0000249000007947 */ /* 0x000fea0003800000 */
.L_x_13467:
[----:B0-----:R-:W2:Y:S01]  /*3df10*/  LDL.64 R2, [R1+0x8] ;  /* 0x0000080001027983 */ /* 0x001ea20000100a00 */
[----:B------:R-:W-:-:S04]  /*3df20*/  DADD R72, -RZ, -R30 ;  /* 0x00000000ff487229 */ /* 0x000fc8000000091e */
[----:B--2---:R-:W0:-:S06]  /*3df30*/  DADD R2, R2, -R28 ;  /* 0x0000000002027229 */ /* 0x004e0c000000081c */
[----:B0-----:R-:W0:Y:S01]  /*3df40*/  DADD R2, R2, c[0x2][0x178] ;  /* 0x00805e0002027629 */ /* 0x001e220000000000 */
[----:B------:R-:W-:Y:S05]  /*3df50*/  BRA `(.L_x_13555) ;  /* 0x0000244000007947 */ /* 0x000fea0003800000 */
.L_x_13466:
[----:B------:R0:W1:Y:S01]  /*3df60*/  DADD R72, -RZ, -R30 ;  /* 0x00000000ff487229 */ /* 0x000062000000091e */
[----:B------:R-:W-:Y:S01]  /*3df70*/  CS2R R2, SRZ ;  /* 0x0000000000027805 */ /* 0x000fe2000001ff00 */
[----:B------:R-:W-:Y:S05]  /*3df80*/  BRA `(.L_x_13555) ;  /* 0x0000241000007947 */ /* 0x000fea0003800000 */
.L_x_13465:
        /* <DEDUP_REMOVED lines=86> */
.L_x_13560:
[----:B------:R-:W-:Y:S05]  /*3e4f0*/  BSYNC B0 ;  /* 0x0000000000007941 */ /* 0x000fea0003800000 */
.L_x_13559:
        /* <DEDUP_REMOVED lines=8> */
.L_x_13562:
[----:B------:R-:W-:Y:S05]  /*3e580*/  BSYNC B4 ;  /* 0x0000000000047941 */ /* 0x000fea0003800000 */
.L_x_13561:
        /* <DEDUP_REMOVED lines=43> */
.L_x_13564:
[----:B------:R-:W-:-:S04]  /*3e840*/  ISETP.GE.AND P0, PT, R29, RZ, PT ;  /* 0x000000ff1d00720c */ /* 0x000fc80003f06270 */
[----:B------:R-:W-:Y:S02]  /*3e850*/  FSEL R6, RZ, 3.37028055040000000000e+12, P0 ;  /* 0x54442d18ff067808 */ /* 0x000fe40000000000 */
[----:B------:R-:W-:Y:S02]  /*3e860*/  FSEL R7, RZ, 2.1426990032196044922, P0 ;  /* 0x400921fbff077808 */ /* 0x000fe40000000000 */
.L_x_13565:
[----:B------:R-:W-:Y:S05]  /*3e870*/  BSYNC B0 ;  /* 0x0000000000007941 */ /* 0x000fea0003800000 */
.L_x_13563:
[----:B------:R2:W3:Y:S02]  /*3e880*/  DADD R2, R2, R4 ;  /* 0x0000000002027229 */ /* 0x0004e40000000004 */
[----:B--2---:R-:W-:Y:S02]  /*3e890*/  LOP3.LUT R5, R7, 0x80000000, R31, 0xb8, !PT ;  /* 0x8000000007057812 */ /* 0x004fe400078eb81f */
[----:B-1----:R-:W-:-:S04]  /*3e8a0*/  DMUL R60, R60, 0.5 ;  /* 0x3fe000003c3c7828 */ /* 0x002fc80000000000 */
[----:B---3--:R-:W1:-:S06]  /*3e8b0*/  DSETP.GTU.AND P0, PT, |R2|, +INF , PT ;  /* 0x7ff000000200742a */ /* 0x008e4c0003f0c200 */
[----:B-1----:R-:W-:Y:S02]  /*3e8c0*/  FSEL R2, R2, R6, P0 ;  /* 0x0000000602027208 */ /* 0x002fe40000000000 */
[----:B------:R-:W-:Y:S01]  /*3e8d0*/  FSEL R3, R3, R5, P0 ;  /* 0x0000000503037208 */ /* 0x000fe20000000000 */
[----:B------:R-:W-:Y:S05]  /*3e8e0*/  BRA `(.L_x_13566) ;  /* 0x0000190000007947 */ /* 0x000fea0003800000 */
.L_x_13558:
        /* <DEDUP_REMOVED lines=111> */
.L_x_13568:
[----:B------:R-:W-:Y:S05]  /*3efe0*/  BSYNC B0 ;  /* 0x0000000000007941 */ /* 0x000fea0003800000 */
.L_x_13567:
        /* <DEDUP_REMOVED lines=8> */
.L_x_13570:
[----:B------:R-:W-:Y:S05]  /*3f070*/  BSYNC B4 ;  /* 0x0000000000047941 */ /* 0x000fea0003800000 */
.L_x_13569:
        /* <DEDUP_REMOVED lines=43> */
.L_x_13572:
[----:B------:R-:W-:-:S04]  /*3f330*/  ISETP.GE.AND P0, PT, R29, RZ, PT ;  /* 0x000000ff1d00720c */ /* 0x000fc80003f06270 */
[----:B------:R-:W-:Y:S02]  /*3f340*/  FSEL R6, RZ, 3.37028055040000000000e+12, P0 ;  /* 0x54442d18ff067808 */ /* 0x000fe40000000000 */
[----:B------:R-:W-:Y:S02]  /*3f350*/  FSEL R7, RZ, 2.1426990032196044922, P0 ;  /* 0x400921fbff077808 */ /* 0x000fe40000000000 */
.L_x_13573:
[----:B------:R-:W-:Y:S05]  /*3f360*/  BSYNC B0 ;  /* 0x0000000000007941 */ /* 0x000fea0003800000 */
.L_x_13571:
[----:B------:R2:W3:Y:S02]  /*3f370*/  DADD R2, R2, R4 ;  /* 0x0000000002027229 */ /* 0x0004e40000000004 */
[----:B--2---:R-:W-:-:S04]  /*3f380*/  LOP3.LUT R5, R7, 0x80000000, R31, 0xb8, !PT ;  /* 0x8000000007057812 */ /* 0x004fc800078eb81f */
[----:B---3--:R-:W2:-:S06]  /*3f390*/  DSETP.GTU.AND P0, PT, |R2|, +INF , PT ;  /* 0x7ff000000200742a */ /* 0x008e8c0003f0c200 */
[----:B--2---:R-:W-:Y:S02]  /*3f3a0*/  FSEL R2, R2, R6, P0 ;  /* 0x0000000602027208 */ /* 0x004fe40000000000 */
[----:B------:R-:W-:Y:S01]  /*3f3b0*/  FSEL R3, R3, R5, P0 ;  /* 0x0000000503037208 */ /* 0x000fe20000000000 */
[----:B------:R-:W-:Y:S05]  /*3f3c0*/  BRA `(.L_x_13566) ;  /* 0x00000e2000007947 */ /* 0x000fea0003800000 */
.L_x_13557:
        /* <DEDUP_REMOVED lines=23> */
.L_x_13575:
[----:B------:R-:W-:Y:S05]  /*3f540*/  BSYNC B4 ;  /* 0x0000000000047941 */ /* 0x000fea0003800000 */
.L_x_13574:
        /* <DEDUP_REMOVED lines=26> */
.L_x_13577:
[----:B------:R-:W-:Y:S05]  /*3f6f0*/  BSYNC B4 ;  /* 0x0000000000047941 */ /* 0x000fea0003800000 */
.L_x_13576:
        /* <DEDUP_REMOVED lines=112> */
.L_x_13579:
[----:B------:R-:W-:Y:S05]  /*3fe00*/  BSYNC B0 ;  /* 0x0000000000007941 */ /* 0x000fea0003800000 */
.L_x_13578:
        /* <DEDUP_REMOVED lines=8> */
.L_x_13581:
[----:B------:R-:W-:Y:S05]  /*3fe90*/  BSYNC B4 ;  /* 0x0000000000047941 */ /* 0x000fea0003800000 */
.L_x_13580:
        /* <DEDUP_REMOVED lines=43> */
.L_x_13583:
[----:B------:R-:W-:-:S04]  /*40150*/  ISETP.GE.AND P0, PT, R29, RZ, PT ;  /* 0x000000ff1d00720c */ /* 0x000fc80003f06270 */
[----:B------:R-:W-:Y:S02]  /*40160*/  FSEL R6, RZ, 3.37028055040000000000e+12, P0 ;  /* 0x54442d18ff067808 */ /* 0x000fe40000000000 */
[----:B------:R-:W-:Y:S02]  /*40170*/  FSEL R7, RZ, 2.1426990032196044922, P0 ;  /* 0x400921fbff077808 */ /* 0x000fe40000000000 */
.L_x_13584:
[----:B------:R-:W-:Y:S05]  /*40180*/  BSYNC B0 ;  /* 0x0000000000007941 */ /* 0x000fea0003800000 */
.L_x_13582:
[----:B------:R2:W3:Y:S02]  /*40190*/  DADD R2, R2, R4 ;  /* 0x0000000002027229 */ /* 0x0004e40000000004 */
[----:B--2---:R-:W-:Y:S02]  /*401a0*/  LOP3.LUT R5, R7, 0x80000000, R31, 0xb8, !PT ;  /* 0x8000000007057812 */ /* 0x004fe400078eb81f */
[----:B-1----:R-:W-:-:S04]  /*401b0*/  DADD R60, R60, 1 ;  /* 0x3ff000003c3c7429 */ /* 0x002fc80000000000 */
[----:B---3--:R-:W1:-:S06]  /*401c0*/  DSETP.GTU.AND P0, PT, |R2|, +INF , PT ;  /* 0x7ff000000200742a */ /* 0x008e4c0003f0c200 */
[----:B-1----:R-:W-:Y:S02]  /*401d0*/  FSEL R2, R2, R6, P0 ;  /* 0x0000000602027208 */ /* 0x002fe40000000000 */
[----:B------:R-:W-:Y:S02]  /*401e0*/  FSEL R3, R3, R5, P0 ;  /* 0x0000000503037208 */ /* 0x000fe40000000000 */
.L_x_13566:
[----:B------:R-:W-:Y:S05]  /*401f0*/  BSYNC B3 ;  /* 0x0000000000037941 */ /* 0x000fea0003800000 */
.L_x_13556:
[----:B-1----:R-:W1:Y:S01]  /*40200*/  DADD R60, R60, c[0x2][0x50] ;  /* 0x008014003c3c7629 */ /* 0x002e620000000000 */
[----:B------:R-:W-:-:S03]  /*40210*/  ISETP.NE.AND P0, PT, R62, RZ, PT ;  /* 0x000000ff3e00720c */ /* 0x000fc60003f05270 */
[----:B------:R-:W-:-:S04]  /*40220*/  DADD R2, -RZ, |R2| ;  /* 0x00000000ff027229 */ /* 0x000fc80000000502 */
[----:B-1----:R-:W1:-:S10]  /*40230*/  DADD R4, -RZ, -R60 ;  /* 0x00000000ff047229 */ /* 0x002e54000000093c */
[----:B-1----:R-:W-:Y:S02]  /*40240*/  FSEL R72, R4, R60, !P0 ;  /* 0x0000003c04487208 */ /* 0x002fe40004000000 */
[----:B------:R-:W-:Y:S01]  /*40250*/  FSEL R73, R5, R61, !P0 ;  /* 0x0000003d05497208 */ /* 0x000fe20004000000 */
[----:B------:R-:W-:Y:S05]  /*40260*/  BRA `(.L_x_13555) ;  /* 0x0000013000007947 */ /* 0x000fea0003800000 */
.L_x_13464:
        /* <DEDUP_REMOVED lines=19> */
.L_x_13555:
[----:B01-3--:R-:W-:Y:S05]  /*403a0*/  BSYNC B1 ;  /* 0x0000000000017941 */ /* 0x00bfea0003800000 */
.L_x_13463:
        /* <DEDUP_REMOVED lines=10> */
.L_x_13585:
[----:B------:R-:W0:Y:S01]  /*40450*/  DSETP.GTU.AND P0, PT, |R72|, +INF , PT ;  /* 0x7ff000004800742a */ /* 0x000e220003f0c200 */
[----:B------:R-:W-:Y:S02]  /*40460*/  IMAD.MOV.U32 R74, RZ, RZ, R2 ;  /* 0x000000ffff4a7224 */ /* 0x000fe400078e0002 */
[----:B------:R-:W-:-:S11]  /*40470*/  IMAD.MOV.U32 R75, RZ, RZ, R3 ;  /* 0x000000ffff4b7224 */ /* 0x000fd600078e0003 */
[----:B0-----:R-:W0:-:S06]  /*40480*/  @!P0 DADD R72, -RZ, |R72| ;  /* 0x00000000ff488229 */ /* 0x001e0c0000000548 */
.L_x_13462:
[----:B0-----:R-:W-:Y:S05]  /*40490*/  BSYNC B2 ;  /* 0x0000000000027941 */ /* 0x001fea0003800000 */
.L_x_13461:
        /* <DEDUP_REMOVED lines=147> */
.L_x_13596:
[----:B------:R-:W-:Y:S05]  /*40dd0*/  BSYNC B4 ;  /* 0x0000000000047941 */ /* 0x000fea0003800000 */
.L_x_13595:
        /* <DEDUP_REMOVED lines=61> */
.L_x_13594:
        /* <DEDUP_REMOVED lines=34> */
.L_x_13604:
[----:B------:R-:W-:Y:S05]  /*413d0*/  BSYNC B5 ;  /* 0x0000000000057941 */ /* 0x000fea0003800000 */
.L_x_13603:
[----:B------:R-:W-:Y:S02]  /*413e0*/  IMAD.MOV.U32 R24, RZ, RZ, R20 ;  /* 0x000000ffff187224 */ /* 0x000fe400078e0014 */
[----:B------:R-:W-:Y:S01]  /*413f0*/  IMAD.MOV.U32 R25, RZ, RZ, R21 ;  /* 0x000000ffff197224 */ /* 0x000fe200078e0015 */
[----:B------:R-:W-:Y:S05]  /*41400*/  BRA `(.L_x_13602) ;  /* 0x0000001000007947 */ /* 0x000fea0003800000 */
.L_x_13601:
[----:B------:R0:W1:-:S06]  /*41410*/  DADD R24, -R30, R62 ;  /* 0x000000001e187229 */ /* 0x00004c000000013e */
.L_x_13602:
[----:B------:R-:W-:Y:S05]  /*41420*/  BSYNC B4 ;  /* 0x0000000000047941 */ /* 0x000fea0003800000 */
.L_x_13600:
        /* <DEDUP_REMOVED lines=29> */
.L_x_13609:
[----:B------:R-:W-:Y:S05]  /*41600*/  BSYNC B5 ;  /* 0x0000000000057941 */ /* 0x000fea0003800000 */
.L_x_13608:
[----:B------:R-:W-:Y:S02]  /*41610*/  IMAD.MOV.U32 R6, RZ, RZ, R20 ;  /* 0x000000ffff067224 */ /* 0x000fe400078e0014 */
[----:B------:R-:W-:Y:S01]  /*41620*/  IMAD.MOV.U32 R7, RZ, RZ, R21 ;  /* 0x000000ffff077224 */ /* 0x000fe200078e0015 */
[----:B------:R-:W-:Y:S05]  /*41630*/  BRA `(.L_x_13607) ;  /* 0x0000001000007947 */ /* 0x000fea0003800000 */
.L_x_13606:
[----:B------:R2:W3:-:S06]  /*41640*/  DADD R6, R64, -R8 ;  /* 0x0000000040067229 */ /* 0x0004cc0000000808 */
.L_x_13607:
[----:B------:R-:W-:Y:S05]  /*41650*/  BSYNC B4 ;  /* 0x0000000000047941 */ /* 0x000fea0003800000 */
.L_x_13605:
        /* <DEDUP_REMOVED lines=29> */
.L_x_13611:
[----:B------:R-:W-:Y:S05]  /*41830*/  BSYNC B4 ;  /* 0x0000000000047941 */ /* 0x000fea0003800000 */
.L_x_13610:
        /* <DEDUP_REMOVED lines=65> */
.L_x_13612:
        /* <DEDUP_REMOVED lines=22> */
.L_x_13614:
[----:B------:R-:W-:Y:S05]  /*41db0*/  BSYNC B4 ;  /* 0x0000000000047941 */ /* 0x000fea0003800000 */
.L_x_13613:
        /* <DEDUP_REMOVED lines=16> */
.L_x_13599:
        /* <DEDUP_REMOVED lines=26> */
.L_x_13617:
[----:B------:R-:W-:Y:S05]  /*42060*/  BSYNC B4 ;  /* 0x0000000000047941 */ /* 0x000fea0003800000 */
.L_x_13616:
        /* <DEDUP_REMOVED lines=27> */
.L_x_13620:
[----:B------:R-:W-:Y:S05]  /*42220*/  BSYNC B4 ;  /* 0x0000000000047941 */ /* 0x000fea0003800000 */
.L_x_13619:
        /* <DEDUP_REMOVED lines=16> */
.L_x_13618:
        /* <DEDUP_REMOVED lines=55> */
.L_x_13621:
[----:B------:R-:W-:Y:S01]  /*426a0*/  IMAD.MOV.U32 R6, RZ, RZ, 0x0 ;  /* 0x00000000ff067424 */ /* 0x000fe200078e00ff */
[----:B------:R-:W-:Y:S01]  /*426b0*/  FSETP.NEU.FTZ.AND P0, PT, R9, RZ, PT ;  /* 0x000000ff0900720b */ /* 0x000fe20003f1d000 */
[----:B------:R-:W-:-:S06]  /*426c0*/  IMAD.MOV.U32 R7, RZ, RZ, 0x7ff00000 ;  /* 0x7ff00000ff077424 */ /* 0x000fcc00078e00ff */
[----:B------:R-:W0:-:S10]  /*426d0*/  DFMA R6, R8, R6, +INF ;  /* 0x7ff000000806742b */ /* 0x000e140000000006 */
[----:B0-----:R-:W-:Y:S02]  /*426e0*/  FSEL R28, R6, RZ, P0 ;  /* 0x000000ff061c7208 */ /* 0x001fe40000000000 */
[----:B------:R-:W-:Y:S01]  /*426f0*/  FSEL R29, R7, -QNAN , P0 ;  /* 0xfff00000071d7808 */ /* 0x000fe20000000000 */
[----:B------:R-:W-:Y:S05]  /*42700*/  BRA `(.L_x_13597) ;  /* 0x000004c000007947 */ /* 0x000fea0003800000 */
.L_x_13615:
        /* <DEDUP_REMOVED lines=27> */
.L_x_13623:
[----:B------:R-:W-:Y:S05]  /*428c0*/  BSYNC B4 ;  /* 0x0000000000047941 */ /* 0x000fea0003800000 */
.L_x_13622:
        /* <DEDUP_REMOVED lines=19> */
.L_x_13625:
[----:B------:R-:W-:Y:S05]  /*42a00*/  BSYNC B4 ;  /* 0x0000000000047941 */ /* 0x000fea0003800000 */
.L_x_13624:
[----:B------:R-:W-:Y:S02]  /*42a10*/  IMAD.MOV.U32 R28, RZ, RZ, R20 ;  /* 0x000000ffff1c7224 */ /* 0x000fe400078e0014 */
[----:B------:R-:W-:Y:S01]  /*42a20*/  IMAD.MOV.U32 R29, RZ, RZ, R21 ;  /* 0x000000ffff1d7224 */ /* 0x000fe200078e0015 */
[----:B------:R-:W-:Y:S05]  /*42a30*/  BRA `(.L_x_13597) ;  /* 0x0000019000007947 */ /* 0x000fea0003800000 */
.L_x_13598:
        /* <DEDUP_REMOVED lines=24> */
.L_x_13626:
[----:B------:R-:W-:Y:S05]  /*42bc0*/  BSYNC B4 ;  /* 0x0000000000047941 */ /* 0x000fea0003800000 */
.L_x_13597:
[----:B------:R-:W-:Y:S05]  /*42bd0*/  BSYNC B3 ;  /* 0x0000000000037941 */ /* 0x000fea0003800000 */
.L_x_13593:
        /* <DEDUP_REMOVED lines=26> */
.L_x_13630:
[----:B------:R-:W-:Y:S05]  /*42d80*/  BSYNC B4 ;  /* 0x0000000000047941 */ /* 0x000fea0003800000 */
.L_x_13629:
        /* <DEDUP_REMOVED lines=38> */
.L_x_13638:
[----:B------:R-:W-:Y:S05]  /*42ff0*/  BSYNC B5 ;  /* 0x0000000000057941 */ /* 0x000fea0003800000 */
.L_x_13637:
[----:B------:R-:W-:Y:S02]  /*43000*/  IMAD.MOV.U32 R66, RZ, RZ, R20 ;  /* 0x000000ffff427224 */ /* 0x000fe400078e0014 */
[----:B------:R-:W-:Y:S01]  /*43010*/  IMAD.MOV.U32 R67, RZ, RZ, R21 ;  /* 0x000000ffff437224 */ /* 0x000fe200078e0015 */
[----:B------:R-:W-:Y:S05]  /*43020*/  BRA `(.L_x_13636) ;  /* 0x0000001000007947 */ /* 0x000fea0003800000 */
.L_x_13635:
[----:B------:R0:W2:-:S06]  /*43030*/  DADD R66, -R30, R62 ;  /* 0x000000001e427229 */ /* 0x00008c000000013e */
.L_x_13636:
[----:B------:R-:W-:Y:S05]  /*43040*/  BSYNC B4 ;  /* 0x0000000000047941 */ /* 0x000fea0003800000 */
.L_x_13634:
        /* <DEDUP_REMOVED lines=26> */
.L_x_13643:
[----:B------:R-:W-:Y:S05]  /*431f0*/  BSYNC B5 ;  /* 0x0000000000057941 */ /* 0x000fea0003800000 */
.L_x_13642:
[----:B------:R-:W-:Y:S02]  /*43200*/  IMAD.MOV.U32 R4, RZ, RZ, R20 ;  /* 0x000000ffff047224 */ /* 0x000fe400078e0014 */
[----:B------:R-:W-:Y:S01]  /*43210*/  IMAD.MOV.U32 R5, RZ, RZ, R21 ;  /* 0x000000ffff057224 */ /* 0x000fe200078e0015 */
[----:B------:R-:W-:Y:S05]  /*43220*/  BRA `(.L_x_13641) ;  /* 0x0000001000007947 */ /* 0x000fea0003800000 */
.L_x_13640:
[----:B------:R3:W4:-:S06]  /*43230*/  DADD R4, -R60, R64 ;  /* 0x000000003c047229 */ /* 0x00070c0000000140 */
.L_x_13641:
[----:B------:R-:W-:Y:S05]  /*43240*/  BSYNC B4 ;  /* 0x0000000000047941 */ /* 0x000fea0003800000 */
.L_x_13639:
        /* <DEDUP_REMOVED lines=29> */
.L_x_13645:
[----:B------:R-:W-:Y:S05]  /*43420*/  BSYNC B4 ;  /* 0x0000000000047941 */ /* 0x000fea0003800000 */
.L_x_13644:
[----:B------:R-:W-:Y:S01]  /*43430*/  PLOP3.LUT P0, PT, PT, PT, PT, 0x80, 0x0 ;  /* 0x000000000000781c */ /* 0x000fe20003f0f070 */
[----:B------:R-:W-:Y:S07]  /*43440*/  BRA `(.L_x_13631) ;  /* 0x0000095000007947 */ /* 0x000fee0003800000 */
.L_x_13633:
        /* <DEDUP_REMOVED lines=29> */
.L_x_13648:
[----:B------:R-:W-:Y:S05]  /*43620*/  BSYNC B4 ;  /* 0x0000000000047941 */ /* 0x000fea0003800000 */
.L_x_13647:
[----:B------:R-:W-:Y:S01]  /*43630*/  PLOP3.LUT P0, PT, PT, PT, PT, 0x80, 0x0 ;  /* 0x000000000000781c */ /* 0x000fe20003f0f070 */
[----:B------:R-:W-:Y:S07]  /*43640*/  BRA `(.L_x_13631) ;  /* 0x0000075000007947 */ /* 0x000fee0003800000 */
.L_x_13646:
        /* <DEDUP_REMOVED lines=30> */
.L_x_13650:
[----:B------:R-:W-:Y:S05]  /*43830*/  BSYNC B4 ;  /* 0x0000000000047941 */ /* 0x000fea0003800000 */
.L_x_13649:
        /* <DEDUP_REMOVED lines=19> */
.L_x_13652:
[----:B------:R-:W-:Y:S05]  /*43970*/  BSYNC B4 ;  /* 0x0000000000047941 */ /* 0x000fea0003800000 */
.L_x_13651:
[----:B------:R-:W0:Y:S01]  /*43980*/  DMUL R2, R2, 8.11296384146066816958e+31 ;  /* 0x4690000002027828 */ /* 0x000e220000000000 */
[----:B------:R-:W-:Y:S01]  /*43990*/  PLOP3.LUT P0, PT, PT, PT, PT, 0x80, 0x0 ;  /* 0x000000000000781c */ /* 0x000fe20003f0f070 */
[----:B------:R-:W-:Y:S02]  /*439a0*/  IMAD.MOV.U32 R4, RZ, RZ, R20 ;  /* 0x000000ffff047224 */ /* 0x000fe400078e0014 */
[----:B------:R-:W-:Y:S01]  /*439b0*/  IMAD.MOV.U32 R5, RZ, RZ, R21 ;  /* 0x000000ffff057224 */ /* 0x000fe200078e0015 */
[----:B------:R-:W-:Y:S05]  /*439c0*/  BRA `(.L_x_13631) ;  /* 0x000003d000007947 */ /* 0x000fea0003800000 */
.L_x_13632:
        /* <DEDUP_REMOVED lines=24> */
.L_x_13654:
[----:B------:R-:W-:Y:S05]  /*43b50*/  BSYNC B4 ;  /* 0x0000000000047941 */ /* 0x000fea0003800000 */
.L_x_13653:
        /* <DEDUP_REMOVED lines=29> */
.L_x_13656:
[----:B------:R-:W-:Y:S05]  /*43d30*/  BSYNC B4 ;  /* 0x0000000000047941 */ /* 0x000fea0003800000 */
.L_x_13655:
[----:B0-23--:R0:W2:Y:S01]  /*43d40*/  DMUL R4, R6, R16 ;  /* 0x0000001006047228 */ /* 0x00d0a20000000000 */
[----:B------:R-:W-:Y:S01]  /*43d50*/  PLOP3.LUT P0, PT, PT, PT, PT, 0x80, 0x0 ;  /* 0x000000000000781c */ /* 0x000fe20003f0f070 */
[----:B------:R-:W-:Y:S07]  /*43d60*/  BRA `(.L_x_13631) ;  /* 0x0000003000007947 */ /* 0x000fee0003800000 */
.L_x_13628:
[----:B------:R2:W3:Y:S01]  /*43d70*/  DMUL R4, R26, 9.00719925474099200000e+15 ;  /* 0x434000001a047828 */ /* 0x0004e20000000000 */
[----:B------:R-:W-:-:S03]  /*43d80*/  PLOP3.LUT P0, PT, PT, PT, PT, 0x80, 0x0 ;  /* 0x000000000000781c */ /* 0x000fc60003f0f070 */
[----:B------:R-:W4:-:S06]  /*43d90*/  DMUL R2, R2, 9.00719925474099200000e+15 ;  /* 0x4340000002027828 */ /* 0x000f0c0000000000 */
.L_x_13631:
[----:B0-23--:R-:W-:Y:S05]  /*43da0*/  BSYNC B3 ;  /* 0x0000000000037941 */ /* 0x00dfea0003800000 */
.L_x_13627:
        /* <DEDUP_REMOVED lines=43> */
.L_x_13662:
[----:B------:R0:W2:-:S06]  /*44060*/  DMUL R2, RZ, |R24| ;  /* 0x40000018ff027228 */ /* 0x00008c0000000000 */
.L_x_13663:
[----:B------:R-:W-:Y:S05]  /*44070*/  BSYNC B0 ;  /* 0x0000000000007941 */ /* 0x000fea0003800000 */
.L_x_13661:
[----:B------:R-:W-:Y:S02]  /*44080*/  ISETP.GT.AND P0, PT, R7, -0x1, PT ;  /* 0xffffffff0700780c */ /* 0x000fe40003f04270 */
[----:B------:R-:W-:-:S11]  /*44090*/  ISETP.GT.AND P1, PT, R5, -0x1, PT ;  /* 0xffffffff0500780c */ /* 0x000fd60003f24270 */
[----:B--2---:R-:W2:Y:S02]  /*440a0*/  @!P0 DMUL R2, R2, +INF ;  /* 0x7ff0000002028828 */ /* 0x004ea40000000000 */
[----:B------:R-:W-:Y:S05]  /*440b0*/  @P1 BRA `(.L_x_13664) ;  /* 0x0000101000001947 */ /* 0x000fea0003800000 */
[----:B--2---:R-:W2:-:S06]  /*440c0*/  DADD R2, R2, c[0x2][0x100] ;  /* 0x0080400002027629 */ /* 0x004e8c0000000000 */
[----:B--2---:R-:W2:Y:S01]  /*440d0*/  DADD R2, -R2, c[0x2][0x108] ;  /* 0x0080420002027629 */ /* 0x004ea20000000100 */
[----:B------:R-:W-:Y:S05]  /*440e0*/  BRA `(.L_x_13664) ;  /* 0x00000fe000007947 */ /* 0x000fea0003800000 */
.L_x_13660:
        /* <DEDUP_REMOVED lines=23> */
.L_x_13659:
        /* <DEDUP_REMOVED lines=38> */
.L_x_13667:
[----:B------:R0:W2:-:S06]  /*444c0*/  DMUL R2, RZ, |R24| ;  /* 0x40000018ff027228 */ /* 0x00008c0000000000 */
.L_x_13668:
[----:B------:R-:W-:Y:S05]  /*444d0*/  BSYNC B0 ;  /* 0x0000000000007941 */ /* 0x000fea0003800000 */
.L_x_13666:
[----:B------:R-:W-:Y:S02]  /*444e0*/  ISETP.GT.AND P0, PT, R5, -0x1, PT ;  /* 0xffffffff0500780c */ /* 0x000fe40003f04270 */
[----:B------:R-:W-:-:S11]  /*444f0*/  ISETP.GT.AND P1, PT, R25, -0x1, PT ;  /* 0xffffffff1900780c */ /* 0x000fd60003f24270 */
[----:B--2---:R-:W2:Y:S02]  /*44500*/  @!P0 DMUL R2, R2, +INF ;  /* 0x7ff0000002028828 */ /* 0x004ea40000000000 */
[----:B------:R-:W-:Y:S05]  /*44510*/  @P1 BRA `(.L_x_13664) ;  /* 0x00000bb000001947 */ /* 0x000fea0003800000 */
[----:B--2---:R-:W2:-:S06]  /*44520*/  DADD R2, R2, c[0x2][0x100] ;  /* 0x0080400002027629 */ /* 0x004e8c0000000000 */
[----:B--2---:R-:W2:Y:S01]  /*44530*/  DADD R2, -R2, c[0x2][0x108] ;  /* 0x0080420002027629 */ /* 0x004ea20000000100 */
[----:B------:R-:W-:Y:S05]  /*44540*/  BRA `(.L_x_13664) ;  /* 0x00000b8000007947 */ /* 0x000fea0003800000 */
.L_x_13665:
        /* <DEDUP_REMOVED lines=23> */
.L_x_13658:
        /* <DEDUP_REMOVED lines=30> */
.L_x_13671:
[----:B------:R-:W-:Y:S05]  /*448a0*/  BSYNC B4 ;  /* 0x0000000000047941 */ /* 0x000fea0003800000 */
.L_x_13670:
        /* <DEDUP_REMOVED lines=43> */
.L_x_13673:
[----:B------:R-:W-:Y:S02]  /*44b60*/  FSEL R6, RZ, 3.37028055040000000000e+12, P1 ;  /* 0x54442d18ff067808 */ /* 0x000fe40000800000 */
[----:B------:R-:W-:Y:S02]  /*44b70*/  FSEL R7, RZ, 2.1426990032196044922, P1 ;  /* 0x400921fbff077808 */ /* 0x000fe40000800000 */
.L_x_13674:
[----:B------:R-:W-:Y:S05]  /*44b80*/  BSYNC B0 ;  /* 0x0000000000007941 */ /* 0x000fea0003800000 */
.L_x_13672:
[----:B------:R0:W2:Y:S02]  /*44b90*/  DADD R2, |R4|, |R2| ;  /* 0x0000000004027229 */ /* 0x0000a40000000602 */
[----:B0-----:R-:W-:-:S04]  /*44ba0*/  LOP3.LUT R5, R7, 0x80000000, R5, 0xb8, !PT ;  /* 0x8000000007057812 */ /* 0x001fc800078eb805 */
[----:B--2---:R-:W0:-:S06]  /*44bb0*/  DSETP.GTU.AND P0, PT, |R2|, +INF , PT ;  /* 0x7ff000000200742a */ /* 0x004e0c0003f0c200 */
[----:B0-----:R-:W-:Y:S02]  /*44bc0*/  FSEL R2, R2, R6, P0 ;  /* 0x0000000602027208 */ /* 0x001fe40000000000 */
[----:B------:R-:W-:Y:S01]  /*44bd0*/  FSEL R3, R3, R5, P0 ;  /* 0x0000000503037208 */ /* 0x000fe20000000000 */
[----:B------:R-:W-:Y:S05]  /*44be0*/  BRA `(.L_x_13664) ;  /* 0x000004e000007947 */ /* 0x000fea0003800000 */
.L_x_13669:
        /* <DEDUP_REMOVED lines=26> */
.L_x_13676:
[----:B------:R-:W-:Y:S05]  /*44d90*/  BSYNC B4 ;  /* 0x0000000000047941 */ /* 0x000fea0003800000 */
.L_x_13675:
        /* <DEDUP_REMOVED lines=43> */
.L_x_13678:
[----:B------:R-:W-:Y:S02]  /*45050*/  FSEL R6, RZ, 3.37028055040000000000e+12, P1 ;  /* 0x54442d18ff067808 */ /* 0x000fe40000800000 */
[----:B------:R-:W-:Y:S02]  /*45060*/  FSEL R7, RZ, 2.1426990032196044922, P1 ;  /* 0x400921fbff077808 */ /* 0x000fe40000800000 */
.L_x_13679:
[----:B------:R-:W-:Y:S05]  /*45070*/  BSYNC B0 ;  /* 0x0000000000007941 */ /* 0x000fea0003800000 */
.L_x_13677:
[----:B------:R0:W2:Y:S02]  /*45080*/  DADD R2, |R4|, |R2| ;  /* 0x0000000004027229 */ /* 0x0000a40000000602 */
[----:B0-----:R-:W-:-:S04]  /*45090*/  LOP3.LUT R5, R7, 0x80000000, R5, 0xb8, !PT ;  /* 0x8000000007057812 */ /* 0x001fc800078eb805 */
[----:B--2---:R-:W0:-:S06]  /*450a0*/  DSETP.GTU.AND P0, PT, |R2|, +INF , PT ;  /* 0x7ff000000200742a */ /* 0x004e0c0003f0c200 */
[----:B0-----:R-:W-:Y:S02]  /*450b0*/  FSEL R2, R2, R6, P0 ;  /* 0x0000000602027208 */ /* 0x001fe40000000000 */
[----:B------:R-:W-:Y:S02]  /*450c0*/  FSEL R3, R3, R5, P0 ;  /* 0x0000000503037208 */ /* 0x000fe40000000000 */
.L_x_13664:
[----:B0-2---:R-:W-:Y:S05]  /*450d0*/  BSYNC B3 ;  /* 0x0000000000037941 */ /* 0x005fea0003800000 */
.L_x_13657:
[----:B-1----:R-:W0:Y:S01]  /*450e0*/  DADD R4, -RZ, -R28 ;  /* 0x00000000ff047229 */ /* 0x002e22000000091c */
[----:B------:R-:W-:-:S04]  /*450f0*/  SHF.R.U32.HI R0, RZ, 0x1f, R35 ;  /* 0x0000001fff007819 */ /* 0x000fc80000011623 */
[----:B------:R-:W-:-:S05]  /*45100*/  ISETP.NE.AND P0, PT, R0, RZ, PT ;  /* 0x000000ff0000720c */ /* 0x000fca0003f05270 */
[----:B0-----:R-:W-:Y:S02]  /*45110*/  FSEL R68, R4, R28, !P0 ;  /* 0x0000001c04447208 */ /* 0x001fe40004000000 */
[----:B------:R-:W-:Y:S01]  /*45120*/  FSEL R69, R5, R29, !P0 ;  /* 0x0000001d05457208 */ /* 0x000fe20004000000 */
[----:B------:R-:W-:Y:S05]  /*45130*/  BRA `(.L_x_13680) ;  /* 0x0000249000007947 */ /* 0x000fea0003800000 */
.L_x_13592:
[----:B0-----:R-:W2:Y:S01]  /*45140*/  LDL.64 R2, [R1+0x8] ;  /* 0x0000080001027983 */ /* 0x001ea20000100a00 */
[----:B------:R-:W-:-:S04]  /*45150*/  DADD R68, -RZ, -R34 ;  /* 0x00000000ff447229 */ /* 0x000fc80000000922 */
[----:B--2---:R-:W0:-:S06]  /*45160*/  DADD R2, R2, -R32 ;  /* 0x0000000002027229 */ /* 0x004e0c0000000820 */
[----:B0-----:R-:W0:Y:S01]  /*45170*/  DADD R2, R2, c[0x2][0x178] ;  /* 0x00805e0002027629 */ /* 0x001e220000000000 */
[----:B------:R-:W-:Y:S05]  /*45180*/  BRA `(.L_x_13680) ;  /* 0x0000244000007947 */ /* 0x000fea0003800000 */
.L_x_13591:
[----:B------:R0:W1:Y:S01]  /*45190*/  DADD R68, -RZ, -R34 ;  /* 0x00000000ff447229 */ /* 0x0000620000000922 */
[----:B------:R-:W-:Y:S01]  /*451a0*/  CS2R R2, SRZ ;  /* 0x0000000000027805 */ /* 0x000fe2000001ff00 */
[----:B------:R-:W-:Y:S05]  /*451b0*/  BRA `(.L_x_13680) ;  /* 0x0000241000007947 */ /* 0x000fea0003800000 */
.L_x_13590:
        /* <DEDUP_REMOVED lines=86> */
.L_x_13685:
[----:B------:R-:W-:Y:S05]  /*45720*/  BSYNC B0 ;  /* 0x0000000000007941 */ /* 0x000fea0003800000 */
.L_x_13684:
        /* <DEDUP_REMOVED lines=8> */
.L_x_13687:
[----:B------:R-:W-:Y:S05]  /*457b0*/  BSYNC B4 ;  /* 0x0000000000047941 */ /* 0x000fea0003800000 */
.L_x_13686:
        /* <DEDUP_REMOVED lines=43> */
.L_x_13689:
[----:B------:R-:W-:-:S04]  /*45a70*/  ISETP.GE.AND P0, PT, R33, RZ, PT ;  /* 0x000000ff2100720c */ /* 0x000fc80003f06270 */
[----:B------:R-:W-:Y:S02]  /*45a80*/  FSEL R6, RZ, 3.37028055040000000000e+12, P0 ;  /* 0x54442d18ff067808 */ /* 0x000fe40000000000 */
[----:B------:R-:W-:Y:S02]  /*45a90*/  FSEL R7, RZ, 2.1426990032196044922, P0 ;  /* 0x400921fbff077808 */ /* 0x000fe40000000000 */
.L_x_13690:
[----:B------:R-:W-:Y:S05]  /*45aa0*/  BSYNC B0 ;  /* 0x0000000000007941 */ /* 0x000fea0003800000 */
.L_x_13688:
[----:B------:R2:W3:Y:S02]  /*45ab0*/  DADD R2, R2, R4 ;  /* 0x0000000002027229 */ /* 0x0004e40000000004 */
[----:B--2---:R-:W-:Y:S02]  /*45ac0*/  LOP3.LUT R5, R7, 0x80000000, R35, 0xb8, !PT ;  /* 0x8000000007057812 */ /* 0x004fe400078eb823 */
[----:B-1----:R-:W-:-:S04]  /*45ad0*/  DMUL R28, R28, 0.5 ;  /* 0x3fe000001c1c7828 */ /* 0x002fc80000000000 */
[----:B---3--:R-:W1:-:S06]  /*45ae0*/  DSETP.GTU.AND P0, PT, |R2|, +INF , PT ;  /* 0x7ff000000200742a */ /* 0x008e4c0003f0c200 */
[----:B-1----:R-:W-:Y:S02]  /*45af0*/  FSEL R2, R2, R6, P0 ;  /* 0x0000000602027208 */ /* 0x002fe40000000000 */
[----:B------:R-:W-:Y:S01]  /*45b00*/  FSEL R3, R3, R5, P0 ;  /* 0x0000000503037208 */ /* 0x000fe20000000000 */
[----:B------:R-:W-:Y:S05]  /*45b10*/  BRA `(.L_x_13691) ;  /* 0x0000190000007947 */ /* 0x000fea0003800000 */
.L_x_13683:
        /* <DEDUP_REMOVED lines=111> */
.L_x_13693:
[----:B------:R-:W-:Y:S05]  /*46210*/  BSYNC B0 ;  /* 0x0000000000007941 */ /* 0x000fea0003800000 */
.L_x_13692:
        /* <DEDUP_REMOVED lines=8> */
.L_x_13695:
[----:B------:R-:W-:Y:S05]  /*462a0*/  BSYNC B4 ;  /* 0x0000000000047941 */ /* 0x000fea0003800000 */
.L_x_13694:
        /* <DEDUP_REMOVED lines=43> */
.L_x_13697:
[----:B------:R-:W-:-:S04]  /*46560*/  ISETP.GE.AND P0, PT, R33, RZ, PT ;  /* 0x000000ff2100720c */ /* 0x000fc80003f06270 */
[----:B------:R-:W-:Y:S02]  /*46570*/  FSEL R6, RZ, 3.37028055040000000000e+12, P0 ;  /* 0x54442d18ff067808 */ /* 0x000fe40000000000 */
[----:B------:R-:W-:Y:S02]  /*46580*/  FSEL R7, RZ, 2.1426990032196044922, P0 ;  /* 0x400921fbff077808 */ /* 0x000fe40000000000 */
.L_x_13698:
[----:B------:R-:W-:Y:S05]  /*46590*/  BSYNC B0 ;  /* 0x0000000000007941 */ /* 0x000fea0003800000 */
.L_x_13696:
[----:B------:R2:W3:Y:S02]  /*465a0*/  DADD R2, R2, R4 ;  /* 0x0000000002027229 */ /* 0x0004e40000000004 */
[----:B--2---:R-:W-:-:S04]  /*465b0*/  LOP3.LUT R5, R7, 0x80000000, R35, 0xb8, !PT ;  /* 0x8000000007057812 */ /* 0x004fc800078eb823 */
[----:B---3--:R-:W2:-:S06]  /*465c0*/  DSETP.GTU.AND P0, PT, |R2|, +INF , PT ;  /* 0x7ff000000200742a */ /* 0x008e8c0003f0c200 */
[----:B--2---:R-:W-:Y:S02]  /*465d0*/  FSEL R2, R2, R6, P0 ;  /* 0x0000000602027208 */ /* 0x004fe40000000000 */
[----:B------:R-:W-:Y:S01]  /*465e0*/  FSEL R3, R3, R5, P0 ;  /* 0x0000000503037208 */ /* 0x000fe20000000000 */
[----:B------:R-:W-:Y:S05]  /*465f0*/  BRA `(.L_x_13691) ;  /* 0x00000e2000007947 */ /* 0x000fea0003800000 */
.L_x_13682:
        /* <DEDUP_REMOVED lines=23> */
.L_x_13700:
[----:B------:R-:W-:Y:S05]  /*46770*/  BSYNC B4 ;  /* 0x0000000000047941 */ /* 0x000fea0003800000 */
.L_x_13699:
        /* <DEDUP_REMOVED lines=26> */
.L_x_13702:
[----:B------:R-:W-:Y:S05]  /*46920*/  BSYNC B4 ;  /* 0x0000000000047941 */ /* 0x000fea0003800000 */
.L_x_13701:
        /* <DEDUP_REMOVED lines=112> */
.L_x_13704:
[----:B------:R-:W-:Y:S05]  /*47030*/  BSYNC B0 ;  /* 0x0000000000007941 */ /* 0x000fea0003800000 */
.L_x_13703:
        /* <DEDUP_REMOVED lines=8> */
.L_x_13706:
[----:B------:R-:W-:Y:S05]  /*470c0*/  BSYNC B4 ;  /* 0x0000000000047941 */ /* 0x000fea0003800000 */
.L_x_13705:
        /* <DEDUP_REMOVED lines=43> */
.L_x_13708:
[----:B------:R-:W-:-:S04]  /*47380*/  ISETP.GE.AND P0, PT, R33, RZ, PT ;  /* 0x000000ff2100720c */ /* 0x000fc80003f06270 */
[----:B------:R-:W-:Y:S02]  /*47390*/  FSEL R6, RZ, 3.37028055040000000000e+12, P0 ;  /* 0x54442d18ff067808 */ /* 0x000fe40000000000 */
[----:B------:R-:W-:Y:S02]  /*473a0*/  FSEL R7, RZ, 2.1426990032196044922, P0 ;  /* 0x400921fbff077808 */ /* 0x000fe40000000000 */
.L_x_13709:
[----:B------:R-:W-:Y:S05]  /*473b0*/  BSYNC B0 ;  /* 0x0000000000007941 */ /* 0x000fea0003800000 */
.L_x_13707:
[----:B------:R2:W3:Y:S02]  /*473c0*/  DADD R2, R2, R4 ;  /* 0x0000000002027229 */ /* 0x0004e40000000004 */
[----:B--2---:R-:W-:Y:S02]  /*473d0*/  LOP3.LUT R5, R7, 0x80000000, R35, 0xb8, !PT ;  /* 0x8000000007057812 */ /* 0x004fe400078eb823 */
[----:B-1----:R-:W-:-:S04]  /*473e0*/  DADD R28, R28, 1 ;  /* 0x3ff000001c1c7429 */ /* 0x002fc80000000000 */
[----:B---3--:R-:W1:-:S06]  /*473f0*/  DSETP.GTU.AND P0, PT, |R2|, +INF , PT ;  /* 0x7ff000000200742a */ /* 0x008e4c0003f0c200 */
[----:B-1----:R-:W-:Y:S02]  /*47400*/  FSEL R2, R2, R6, P0 ;  /* 0x0000000602027208 */ /* 0x002fe40000000000 */
[----:B------:R-:W-:Y:S02]  /*47410*/  FSEL R3, R3, R5, P0 ;  /* 0x0000000503037208 */ /* 0x000fe40000000000 */
.L_x_13691:
[----:B------:R-:W-:Y:S05]  /*47420*/  BSYNC B3 ;  /* 0x0000000000037941 */ /* 0x000fea0003800000 */
.L_x_13681:
[----:B-1----:R-:W1:Y:S01]  /*47430*/  DADD R28, R28, c[0x2][0x50] ;  /* 0x008014001c1c7629 */ /* 0x002e620000000000 */
[----:B------:R-:W-:-:S03]  /*47440*/  ISETP.NE.AND P0, PT, R30, RZ, PT ;  /* 0x000000ff1e00720c */ /* 0x000fc60003f05270 */
[----:B------:R-:W-:-:S04]  /*47450*/  DADD R2, -RZ, |R2| ;  /* 0x00000000ff027229 */ /* 0x000fc80000000502 */
[----:B-1----:R-:W1:-:S10]  /*47460*/  DADD R4, -RZ, -R28 ;  /* 0x00000000ff047229 */ /* 0x002e54000000091c */
[----:B-1----:R-:W-:Y:S02]  /*47470*/  FSEL R68, R4, R28, !P0 ;  /* 0x0000001c04447208 */ /* 0x002fe40004000000 */
[----:B------:R-:W-:Y:S01]  /*47480*/  FSEL R69, R5, R29, !P0 ;  /* 0x0000001d05457208 */ /* 0x000fe20004000000 */
[----:B------:R-:W-:Y:S05]  /*47490*/  BRA `(.L_x_13680) ;  /* 0x0000013000007947 */ /* 0x000fea0003800000 */
.L_x_13589:
        /* <DEDUP_REMOVED lines=19> */
.L_x_13680:
[----:B01-3--:R-:W-:Y:S05]  /*475d0*/  BSYNC B1 ;  /* 0x0000000000017941 */ /* 0x00bfea0003800000 */
.L_x_13588:
        /* <DEDUP_REMOVED lines=10> */
.L_x_13710:
[----:B------:R-:W0:Y:S01]  /*47680*/  DSETP.GTU.AND P0, PT, |R68|, +INF , PT ;  /* 0x7ff000004400742a */ /* 0x000e220003f0c200 */
[----:B------:R-:W-:Y:S02]  /*47690*/  IMAD.MOV.U32 R70, RZ, RZ, R2 ;  /* 0x000000ffff467224 */ /* 0x000fe400078e0002 */
[----:B------:R-:W-:-:S11]  /*476a0*/  IMAD.MOV.U32 R71, RZ, RZ, R3 ;  /* 0x000000ffff477224 */ /* 0x000fd600078e0003 */
[----:B0-----:R-:W0:-:S06]  /*476b0*/  @!P0 DADD R68, -RZ, |R68| ;  /* 0x00000000ff448229 */ /* 0x001e0c0000000544 */
.L_x_13587:
[----:B0-----:R-:W-:Y:S05]  /*476c0*/  BSYNC B2 ;  /* 0x0000000000027941 */ /* 0x001fea0003800000 */
.L_x_13586:
[----:B------:R-:W0:Y:S01]  /*476d0*/  S2R R0, SR_TID.X ;  /* 0x0000000000007919 */ /* 0x000e220000002100 */
[----:B------:R-:W-:Y:S01]  /*476e0*/  BSSY B2, `(.L_x_13711) ;  /* 0x0000714000027945 */ /* 0x000fe20003800000 */
[----:B------:R-:W-:Y:S01]  /*476f0*/  CS2R R62, SRZ ;  /* 0x00000000003e7805 */ /* 0x000fe2000001ff00 */
        /* <DEDUP_REMOVED lines=43> */
[----:B------:R-:W-:Y:S02]  /*479b0*/  LOP3.LUT R6, R13, 0xffc00000, RZ, 0xc0, !PT ;  /* 0xffc000000d067812 */ /* 0x000fe400078ec0ff */
        /* <DEDUP_REMOVED lines=101> */
.L_x_13721:
[----:B------:R-:W-:Y:S05]  /*48010*/  BSYNC B4 ;  /* 0x0000000000047941 */ /* 0x000fea0003800000 */
.L_x_13720:
        /* <DEDUP_REMOVED lines=61> */
.L_x_13719:
        /* <DEDUP_REMOVED lines=34> */
.L_x_13729:
[----:B------:R-:W-:Y:S05]  /*48610*/  BSYNC B5 ;  /* 0x0000000000057941 */ /* 0x000fea0003800000 */
.L_x_13728:
[----:B------:R-:W-:Y:S02]  /*48620*/  IMAD.MOV.U32 R24, RZ, RZ, R20 ;  /* 0x000000ffff187224 */ /* 0x000fe400078e0014 */
[----:B------:R-:W-:Y:S01]  /*48630*/  IMAD.MOV.U32 R25, RZ, RZ, R21 ;  /* 0x000000ffff197224 */ /* 0x000fe200078e0015 */
[----:B------:R-:W-:Y:S05]  /*48640*/  BRA `(.L_x_13727) ;  /* 0x0000001000007947 */ /* 0x000fea0003800000 */
.L_x_13726:
[----:B------:R0:W1:-:S06]  /*48650*/  DADD R24, -R30, R34 ;  /* 0x000000001e187229 */ /* 0x00004c0000000122 */
.L_x_13727:
[----:B------:R-:W-:Y:S05]  /*48660*/  BSYNC B4 ;  /* 0x0000000000047941 */ /* 0x000fea0003800000 */
.L_x_13725:
        /* <DEDUP_REMOVED lines=29> */
.L_x_13734:
[----:B------:R-:W-:Y:S05]  /*48840*/  BSYNC B5 ;  /* 0x0000000000057941 */ /* 0x000fea0003800000 */
.L_x_13733:
[----:B------:R-:W-:Y:S02]  /*48850*/  IMAD.MOV.U32 R6, RZ, RZ, R20 ;  /* 0x000000ffff067224 */ /* 0x000fe400078e0014 */
[----:B------:R-:W-:Y:S01]  /*48860*/  IMAD.MOV.U32 R7, RZ, RZ, R21 ;  /* 0x000000ffff077224 */ /* 0x000fe200078e0015 */
[----:B------:R-:W-:Y:S05]  /*48870*/  BRA `(.L_x_13732) ;  /* 0x0000001000007947 */ /* 0x000fea0003800000 */
.L_x_13731:
[----:B------:R2:W3:-:S06]  /*48880*/  DADD R6, R60, -R8 ;  /* 0x000000003c067229 */ /* 0x0004cc0000000808 */
.L_x_13732:
[----:B------:R-:W-:Y:S05]  /*48890*/  BSYNC B4 ;  /* 0x0000000000047941 */ /* 0x000fea0003800000 */
.L_x_13730:
        /* <DEDUP_REMOVED lines=23> */
[----:B------:R-:W-:-:S03]  /*48a10*/  IMAD.MOV.U32 R11, RZ, RZ, R15 ;  /* 0x000000ffff0b7224 */ /* 0x000fc600078e000f */
[----:B0-2---:R-:W-:Y:S05]  /*48a20*/  CALL.REL.NOINC `($__internal_27_$__cuda_sm20_dsqrt_rn_f64_mediumpath_v1) ;  /* 0x00029ee000007944 */ /* 0x005fea0003c00000 */
[----:B------:R-:W-:Y:S02]  /*48a30*/  IMAD.MOV.U32 R16, RZ, RZ, R0 ;  /* 0x000000ffff107224 */ /* 0x000fe400078e0000 */
[----:B------:R-:W-:Y:S02]  /*48a40*/  IMAD.MOV.U32 R17, RZ, RZ, R7 ;  /* 0x000000ffff117224 */ /* 0x000fe400078e0007 */
.L_x_13736:
[----:B------:R-:W-:Y:S05]  /*48a50*/  BSYNC B4 ;  /* 0x0000000000047941 */ /* 0x000fea0003800000 */
.L_x_13735:
        /* <DEDUP_REMOVED lines=65> */
.L_x_13737:
        /* <DEDUP_REMOVED lines=20> */
.L_x_13739:
[----:B------:R-:W-:Y:S05]  /*48fb0*/  BSYNC B4 ;  /* 0x0000000000047941 */ /* 0x000fea0003800000 */
.L_x_13738:
        /* <DEDUP_REMOVED lines=16> */
.L_x_13724:
        /* <DEDUP_REMOVED lines=20> */
[----:B------:R-:W-:-:S03]  /*49200*/  IMAD.MOV.U32 R11, RZ, RZ, R15 ;  /* 0x000000ffff0b7224 */ /* 0x000fc600078e000f */
[----:B-1----:R-:W-:Y:S05]  /*49210*/  CALL.REL.NOINC `($__internal_27_$__cuda_sm20_dsqrt_rn_f64_mediumpath_v1) ;  /* 0x000296f000007944 */ /* 0x002fea0003c00000 */
[----:B------:R-:W-:Y:S02]  /*49220*/  IMAD.MOV.U32 R24, RZ, RZ, R0 ;  /* 0x000000ffff187224 */ /* 0x000fe400078e0000 */
[----:B------:R-:W-:Y:S02]  /*49230*/  IMAD.MOV.U32 R25, RZ, RZ, R7 ;  /* 0x000000ffff197224 */ /* 0x000fe400078e0007 */
.L_x_13742:
[----:B------:R-:W-:Y:S05]  /*49240*/  BSYNC B4 ;  /* 0x0000000000047941 */ /* 0x000fea0003800000 */
.L_x_13741:
        /* <DEDUP_REMOVED lines=25> */
.L_x_13745:
[----:B------:R-:W-:Y:S05]  /*493e0*/  BSYNC B4 ;  /* 0x0000000000047941 */ /* 0x000fea0003800000 */
.L_x_13744:
        /* <DEDUP_REMOVED lines=16> */
.L_x_13743:
        /* <DEDUP_REMOVED lines=55> */
.L_x_13746:
[----:B------:R-:W-:Y:S01]  /*49860*/  IMAD.MOV.U32 R8, RZ, RZ, 0x0 ;  /* 0x00000000ff087424 */ /* 0x000fe200078e00ff */
[----:B------:R-:W-:Y:S01]  /*49870*/  FSETP.NEU.FTZ.AND P0, PT, R7, RZ, PT ;  /* 0x000000ff0700720b */ /* 0x000fe20003f1d000 */
[----:B------:R-:W-:-:S06]  /*49880*/  IMAD.MOV.U32 R9, RZ, RZ, 0x7ff00000 ;  /* 0x7ff00000ff097424 */ /* 0x000fcc00078e00ff */
[----:B------:R-:W0:-:S10]  /*49890*/  DFMA R8, R6, R8, +INF ;  /* 0x7ff000000608742b */ /* 0x000e140000000008 */
[----:B0-----:R-:W-:Y:S02]  /*498a0*/  FSEL R28, R8, RZ, P0 ;  /* 0x000000ff081c7208 */ /* 0x001fe40000000000 */
[----:B------:R-:W-:Y:S01]  /*498b0*/  FSEL R29, R9, -QNAN , P0 ;  /* 0xfff00000091d7808 */ /* 0x000fe20000000000 */
[----:B------:R-:W-:Y:S05]  /*498c0*/  BRA `(.L_x_13722) ;  /* 0x0000048000007947 */ /* 0x000fea0003800000 */
.L_x_13740:
        /* <DEDUP_REMOVED lines=25> */
.L_x_13748:
[----:B------:R-:W-:Y:S05]  /*49a60*/  BSYNC B4 ;  /* 0x0000000000047941 */ /* 0x000fea0003800000 */
.L_x_13747:
        /* <DEDUP_REMOVED lines=19> */
.L_x_13750:
[----:B------:R-:W-:Y:S05]  /*49ba0*/  BSYNC B4 ;  /* 0x0000000000047941 */ /* 0x000fea0003800000 */
.L_x_13749:
[----:B------:R-:W-:Y:S02]  /*49bb0*/  IMAD.MOV.U32 R28, RZ, RZ, R20 ;  /* 0x000000ffff1c7224 */ /* 0x000fe400078e0014 */
[----:B------:R-:W-:Y:S01]  /*49bc0*/  IMAD.MOV.U32 R29, RZ, RZ, R21 ;  /* 0x000000ffff1d7224 */ /* 0x000fe200078e0015 */
[----:B------:R-:W-:Y:S05]  /*49bd0*/  BRA `(.L_x_13722) ;  /* 0x0000017000007947 */ /* 0x000fea0003800000 */
.L_x_13723:
        /* <DEDUP_REMOVED lines=19> */
[----:B-1----:R-:W-:Y:S05]  /*49d10*/  CALL.REL.NOINC `($__internal_27_$__cuda_sm20_dsqrt_rn_f64_mediumpath_v1) ;  /* 0x00028bf000007944 */ /* 0x002fea0003c00000 */
[----:B------:R-:W-:Y:S02]  /*49d20*/  IMAD.MOV.U32 R28, RZ, RZ, R0 ;  /* 0x000000ffff1c7224 */ /* 0x000fe400078e0000 */
[----:B------:R-:W-:Y:S02]  /*49d30*/  IMAD.MOV.U32 R29, RZ, RZ, R7 ;  /* 0x000000ffff1d7224 */ /* 0x000fe400078e0007 */
.L_x_13751:
[----:B------:R-:W-:Y:S05]  /*49d40*/  BSYNC B4 ;  /* 0x0000000000047941 */ /* 0x000fea0003800000 */
.L_x_13722:
[----:B------:R-:W-:Y:S05]  /*49d50*/  BSYNC B3 ;  /* 0x0000000000037941 */ /* 0x000fea0003800000 */
.L_x_13718:
        /* <DEDUP_REMOVED lines=26> */
.L_x_13755:
[----:B------:R-:W-:Y:S05]  /*49f00*/  BSYNC B4 ;  /* 0x0000000000047941 */ /* 0x000fea0003800000 */
.L_x_13754:
        /* <DEDUP_REMOVED lines=37> */
.L_x_13763:
[----:B------:R-:W-:Y:S05]  /*4a160*/  BSYNC B5 ;  /* 0x0000000000057941 */ /* 0x000fea0003800000 */
.L_x_13762:
[----:B------:R-:W-:Y:S02]  /*4a170*/  IMAD.MOV.U32 R64, RZ, RZ, R20 ;  /* 0x000000ffff407224 */ /* 0x000fe400078e0014 */
[----:B------:R-:W-:Y:S01]  /*4a180*/  IMAD.MOV.U32 R65, RZ, RZ, R21 ;  /* 0x000000ffff417224 */ /* 0x000fe200078e0015 */
[----:B------:R-:W-:Y:S05]  /*4a190*/  BRA `(.L_x_13761) ;  /* 0x0000001000007947 */ /* 0x000fea0003800000 */
.L_x_13760:
[----:B------:R0:W2:-:S06]  /*4a1a0*/  DADD R64, -R30, R34 ;  /* 0x000000001e407229 */ /* 0x00008c0000000122 */
.L_x_13761:
[----:B------:R-:W-:Y:S05]  /*4a1b0*/  BSYNC B4 ;  /* 0x0000000000047941 */ /* 0x000fea0003800000 */
.L_x_13759:
        /* <DEDUP_REMOVED lines=26> */
.L_x_13768:
[----:B------:R-:W-:Y:S05]  /*4a360*/  BSYNC B5 ;  /* 0x0000000000057941 */ /* 0x000fea0003800000 */
.L_x_13767:
[----:B------:R-:W-:Y:S02]  /*4a370*/  IMAD.MOV.U32 R4, RZ, RZ, R20 ;  /* 0x000000ffff047224 */ /* 0x000fe400078e0014 */
[----:B------:R-:W-:Y:S01]  /*4a380*/  IMAD.MOV.U32 R5, RZ, RZ, R21 ;  /* 0x000000ffff057224 */ /* 0x000fe200078e0015 */
[----:B------:R-:W-:Y:S05]  /*4a390*/  BRA `(.L_x_13766) ;  /* 0x0000001000007947 */ /* 0x000fea0003800000 */
.L_x_13765:
[----:B------:R3:W4:-:S06]  /*4a3a0*/  DADD R4, -R32, R60 ;  /* 0x0000000020047229 */ /* 0x00070c000000013c */
.L_x_13766:
[----:B------:R-:W-:Y:S05]  /*4a3b0*/  BSYNC B4 ;  /* 0x0000000000047941 */ /* 0x000fea0003800000 */
.L_x_13764:
        /* <DEDUP_REMOVED lines=29> */
.L_x_13770:
[----:B------:R-:W-:Y:S05]  /*4a590*/  BSYNC B4 ;  /* 0x0000000000047941 */ /* 0x000fea0003800000 */
.L_x_13769:
[----:B------:R-:W-:Y:S01]  /*4a5a0*/  PLOP3.LUT P0, PT, PT, PT, PT, 0x80, 0x0 ;  /* 0x000000000000781c */ /* 0x000fe20003f0f070 */
[----:B------:R-:W-:Y:S07]  /*4a5b0*/  BRA `(.L_x_13756) ;  /* 0x0000095000007947 */ /* 0x000fee0003800000 */
.L_x_13758:
        /* <DEDUP_REMOVED lines=29> */
.L_x_13773:
[----:B------:R-:W-:Y:S05]  /*4a790*/  BSYNC B4 ;  /* 0x0000000000047941 */ /* 0x000fea0003800000 */
.L_x_13772:
[----:B------:R-:W-:Y:S01]  /*4a7a0*/  PLOP3.LUT P0, PT, PT, PT, PT, 0x80, 0x0 ;  /* 0x000000000000781c */ /* 0x000fe20003f0f070 */
[----:B------:R-:W-:Y:S07]  /*4a7b0*/  BRA `(.L_x_13756) ;  /* 0x0000075000007947 */ /* 0x000fee0003800000 */
.L_x_13771:
        /* <DEDUP_REMOVED lines=30> */
.L_x_13775:
[----:B------:R-:W-:Y:S05]  /*4a9a0*/  BSYNC B4 ;  /* 0x0000000000047941 */ /* 0x000fea0003800000 */
.L_x_13774:
        /* <DEDUP_REMOVED lines=19> */
.L_x_13777:
[----:B------:R-:W-:Y:S05]  /*4aae0*/  BSYNC B4 ;  /* 0x0000000000047941 */ /* 0x000fea0003800000 */
.L_x_13776:
[----:B------:R-:W0:Y:S01]  /*4aaf0*/  DMUL R2, R2, 8.11296384146066816958e+31 ;  /* 0x4690000002027828 */ /* 0x000e220000000000 */
[----:B------:R-:W-:Y:S01]  /*4ab00*/  PLOP3.LUT P0, PT, PT, PT, PT, 0x80, 0x0 ;  /* 0x000000000000781c */ /* 0x000fe20003f0f070 */
[----:B------:R-:W-:Y:S02]  /*4ab10*/  IMAD.MOV.U32 R4, RZ, RZ, R20 ;  /* 0x000000ffff047224 */ /* 0x000fe400078e0014 */
[----:B------:R-:W-:Y:S01]  /*4ab20*/  IMAD.MOV.U32 R5, RZ, RZ, R21 ;  /* 0x000000ffff057224 */ /* 0x000fe200078e0015 */
[----:B------:R-:W-:Y:S05]  /*4ab30*/  BRA `(.L_x_13756) ;  /* 0x000003d000007947 */ /* 0x000fea0003800000 */
.L_x_13757:
        /* <DEDUP_REMOVED lines=24> */
.L_x_13779:
[----:B------:R-:W-:Y:S05]  /*4acc0*/  BSYNC B4 ;  /* 0x0000000000047941 */ /* 0x000fea0003800000 */
.L_x_13778:
        /* <DEDUP_REMOVED lines=22> */
[----:B0-----:R-:W-:Y:S01]  /*4ae30*/  MOV R6, 0x4ae80 ;  /* 0x0004ae8000067802 */ /* 0x001fe20000000f00 */
[----:B------:R-:W-:Y:S02]  /*4ae40*/  IMAD.MOV.U32 R11, RZ, RZ, R15 ;  /* 0x000000ffff0b7224 */ /* 0x000fe400078e000f */
[----:B------:R-:W-:Y:S02]  /*4ae50*/  IMAD.MOV.U32 R8, RZ, RZ, R18 ;  /* 0x000000ffff087224 */ /* 0x000fe400078e0012 */
[----:B------:R-:W-:Y:S02]  /*4ae60*/  IMAD.MOV.U32 R9, RZ, RZ, R19 ;  /* 0x000000ffff097224 */ /* 0x000fe400078e0013 */
[----:B-123--:R-:W-:Y:S05]  /*4ae70*/  CALL.REL.NOINC `($__internal_27_$__cuda_sm20_dsqrt_rn_f64_mediumpath_v1) ;  /* 0x00027a9000007944 */ /* 0x00efea0003c00000 */
[----:B------:R-:W-:Y:S02]  /*4ae80*/  IMAD.MOV.U32 R4, RZ, RZ, R0 ;  /* 0x000000ffff047224 */ /* 0x000fe400078e0000 */
[----:B------:R-:W-:Y:S02]  /*4ae90*/  IMAD.MOV.U32 R5, RZ, RZ, R7 ;  /* 0x000000ffff057224 */ /* 0x000fe400078e0007 */
.L_x_13781:
[----:B------:R-:W-:Y:S05]  /*4aea0*/  BSYNC B4 ;  /* 0x0000000000047941 */ /* 0x000fea0003800000 */
.L_x_13780:
[----:B--23--:R2:W3:Y:S01]  /*4aeb0*/  DMUL R4, R4, R16 ;  /* 0x0000001004047228 */ /* 0x00c4e20000000000 */
[----:B------:R-:W-:Y:S01]  /*4aec0*/  PLOP3.LUT P0, PT, PT, PT, PT, 0x80, 0x0 ;  /* 0x000000000000781c */ /* 0x000fe20003f0f070 */
[----:B------:R-:W-:Y:S07]  /*4aed0*/  BRA `(.L_x_13756) ;  /* 0x0000003000007947 */ /* 0x000fee0003800000 */
.L_x_13753:
[----:B------:R2:W3:Y:S01]  /*4aee0*/  DMUL R4, R26, 9.00719925474099200000e+15 ;  /* 0x434000001a047828 */ /* 0x0004e20000000000 */
[----:B------:R-:W-:-:S03]  /*4aef0*/  PLOP3.LUT P0, PT, PT, PT, PT, 0x80, 0x0 ;  /* 0x000000000000781c */ /* 0x000fc60003f0f070 */
[----:B------:R-:W4:-:S06]  /*4af00*/  DMUL R2, R2, 9.00719925474099200000e+15 ;  /* 0x4340000002027828 */ /* 0x000f0c0000000000 */
.L_x_13756:
[----:B0-23--:R-:W-:Y:S05]  /*4af10*/  BSYNC B3 ;  /* 0x0000000000037941 */ /* 0x00dfea0003800000 */
.L_x_13752:
        /* <DEDUP_REMOVED lines=43> */
.L_x_13787:
[----:B------:R0:W2:-:S06]  /*4b1d0*/  DMUL R2, RZ, |R24| ;  /* 0x40000018ff027228 */ /* 0x00008c0000000000 */
.L_x_13788:
[----:B------:R-:W-:Y:S05]  /*4b1e0*/  BSYNC B0 ;  /* 0x0000000000007941 */ /* 0x000fea0003800000 */
.L_x_13786:
[----:B------:R-:W-:Y:S02]  /*4b1f0*/  ISETP.GT.AND P0, PT, R7, -0x1, PT ;  /* 0xffffffff0700780c */ /* 0x000fe40003f04270 */
[----:B------:R-:W-:-:S11]  /*4b200*/  ISETP.GT.AND P1, PT, R5, -0x1, PT ;  /* 0xffffffff0500780c */ /* 0x000fd60003f24270 */
[----:B--2---:R-:W2:Y:S02]  /*4b210*/  @!P0 DMUL R2, R2, +INF ;  /* 0x7ff0000002028828 */ /* 0x004ea40000000000 */
[----:B------:R-:W-:Y:S05]  /*4b220*/  @P1 BRA `(.L_x_13789) ;  /* 0x0000101000001947 */ /* 0x000fea0003800000 */
[----:B--2---:R-:W2:-:S06]  /*4b230*/  DADD R2, R2, c[0x2][0x100] ;  /* 0x0080400002027629 */ /* 0x004e8c0000000000 */
[----:B--2---:R-:W2:Y:S01]  /*4b240*/  DADD R2, -R2, c[0x2][0x108] ;  /* 0x0080420002027629 */ /* 0x004ea20000000100 */
[----:B------:R-:W-:Y:S05]  /*4b250*/  BRA `(.L_x_13789) ;  /* 0x00000fe000007947 */ /* 0x000fea0003800000 */
.L_x_13785:
        /* <DEDUP_REMOVED lines=23> */
.L_x_13784:
        /* <DEDUP_REMOVED lines=38> */
.L_x_13792:
[----:B------:R0:W2:-:S06]  /*4b630*/  DMUL R2, RZ, |R24| ;  /* 0x40000018ff027228 */ /* 0x00008c0000000000 */
.L_x_13793:
[----:B------:R-:W-:Y:S05]  /*4b640*/  BSYNC B0 ;  /* 0x0000000000007941 */ /* 0x000fea0003800000 */
.L_x_13791:
[----:B------:R-:W-:Y:S02]  /*4b650*/  ISETP.GT.AND P0, PT, R5, -0x1, PT ;  /* 0xffffffff0500780c */ /* 0x000fe40003f04270 */
[----:B------:R-:W-:-:S11]  /*4b660*/  ISETP.GT.AND P1, PT, R25, -0x1, PT ;  /* 0xffffffff1900780c */ /* 0x000fd60003f24270 */
[----:B--2---:R-:W2:Y:S02]  /*4b670*/  @!P0 DMUL R2, R2, +INF ;  /* 0x7ff0000002028828 */ /* 0x004ea40000000000 */
[----:B------:R-:W-:Y:S05]  /*4b680*/  @P1 BRA `(.L_x_13789) ;  /* 0x00000bb000001947 */ /* 0x000fea0003800000 */
[----:B--2---:R-:W2:-:S06]  /*4b690*/  DADD R2, R2, c[0x2][0x100] ;  /* 0x0080400002027629 */ /* 0x004e8c0000000000 */
[----:B--2---:R-:W2:Y:S01]  /*4b6a0*/  DADD R2, -R2, c[0x2][0x108] ;  /* 0x0080420002027629 */ /* 0x004ea20000000100 */
[----:B------:R-:W-:Y:S05]  /*4b6b0*/  BRA `(.L_x_13789) ;  /* 0x00000b8000007947 */ /* 0x000fea0003800000 */
.L_x_13790:
        /* <DEDUP_REMOVED lines=23> */
.L_x_13783:
        /* <DEDUP_REMOVED lines=30> */
.L_x_13796:
[----:B------:R-:W-:Y:S05]  /*4ba10*/  BSYNC B4 ;  /* 0x0000000000047941 */ /* 0x000fea0003800000 */
.L_x_13795:
        /* <DEDUP_REMOVED lines=43> */
.L_x_13798:
[----:B------:R-:W-:Y:S02]  /*4bcd0*/  FSEL R6, RZ, 3.37028055040000000000e+12, P1 ;  /* 0x54442d18ff067808 */ /* 0x000fe40000800000 */
[----:B------:R-:W-:Y:S02]  /*4bce0*/  FSEL R7, RZ, 2.1426990032196044922, P1 ;  /* 0x400921fbff077808 */ /* 0x000fe40000800000 */
.L_x_13799:
[----:B------:R-:W-:Y:S05]  /*4bcf0*/  BSYNC B0 ;  /* 0x0000000000007941 */ /* 0x000fea0003800000 */
.L_x_13797:
[----:B------:R0:W2:Y:S02]  /*4bd00*/  DADD R2, |R4|, |R2| ;  /* 0x0000000004027229 */ /* 0x0000a40000000602 */
[----:B0-----:R-:W-:-:S04]  /*4bd10*/  LOP3.LUT R5, R7, 0x80000000, R5, 0xb8, !PT ;  /* 0x8000000007057812 */ /* 0x001fc800078eb805 */
[----:B--2---:R-:W0:-:S06]  /*4bd20*/  DSETP.GTU.AND P0, PT, |R2|, +INF , PT ;  /* 0x7ff000000200742a */ /* 0x004e0c0003f0c200 */
[----:B0-----:R-:W-:Y:S02]  /*4bd30*/  FSEL R2, R2, R6, P0 ;  /* 0x0000000602027208 */ /* 0x001fe40000000000 */
[----:B------:R-:W-:Y:S01]  /*4bd40*/  FSEL R3, R3, R5, P0 ;  /* 0x0000000503037208 */ /* 0x000fe20000000000 */
[----:B------:R-:W-:Y:S05]  /*4bd50*/  BRA `(.L_x_13789) ;  /* 0x000004e000007947 */ /* 0x000fea0003800000 */
.L_x_13794:
        /* <DEDUP_REMOVED lines=26> */
.L_x_13801:
[----:B------:R-:W-:Y:S05]  /*4bf00*/  BSYNC B4 ;  /* 0x0000000000047941 */ /* 0x000fea0003800000 */
.L_x_13800:
        /* <DEDUP_REMOVED lines=43> */
.L_x_13803:
[----:B------:R-:W-:Y:S02]  /*4c1c0*/  FSEL R6, RZ, 3.37028055040000000000e+12, P1 ;  /* 0x54442d18ff067808 */ /* 0x000fe40000800000 */
[----:B------:R-:W-:Y:S02]  /*4c1d0*/  FSEL R7, RZ, 2.1426990032196044922, P1 ;  /* 0x400921fbff077808 */ /* 0x000fe40000800000 */
.L_x_13804:
[----:B------:R-:W-:Y:S05]  /*4c1e0*/  BSYNC B0 ;  /* 0x0000000000007941 */ /* 0x000fea0003800000 */
.L_x_13802:
[----:B------:R0:W2:Y:S02]  /*4c1f0*/  DADD R2, |R4|, |R2| ;  /* 0x0000000004027229 */ /* 0x0000a40000000602 */
[----:B0-----:R-:W-:-:S04]  /*4c200*/  LOP3.LUT R5, R7, 0x80000000, R5, 0xb8, !PT ;  /* 0x8000000007057812 */ /* 0x001fc800078eb805 */
[----:B--2---:R-:W0:-:S06]  /*4c210*/  DSETP.GTU.AND P0, PT, |R2|, +INF , PT ;  /* 0x7ff000000200742a */ /* 0x004e0c0003f0c200 */
[----:B0-----:R-:W-:Y:S02]  /*4c220*/  FSEL R2, R2, R6, P0 ;  /* 0x0000000602027208 */ /* 0x001fe40000000000 */
[----:B------:R-:W-:Y:S02]  /*4c230*/  FSEL R3, R3, R5, P0 ;  /* 0x0000000503037208 */ /* 0x000fe40000000000 */
.L_x_13789:
[----:B0-2---:R-:W-:Y:S05]  /*4c240*/  BSYNC B3 ;  /* 0x0000000000037941 */ /* 0x005fea0003800000 */
.L_x_13782:
[----:B-1----:R-:W0:Y:S01]  /*4c250*/  DADD R4, -RZ, -R28 ;  /* 0x00000000ff047229 */ /* 0x002e22000000091c */
[----:B------:R-:W-:-:S09]  /*4c260*/  ISETP.NE.AND P0, PT, R66, RZ, PT ;  /* 0x000000ff4200720c */ /* 0x000fd20003f05270 */
[----:B0-----:R-:W-:Y:S02]  /*4c270*/  FSEL R64, R4, R28, !P0 ;  /* 0x0000001c04407208 */ /* 0x001fe40004000000 */
[----:B------:R-:W-:Y:S01]  /*4c280*/  FSEL R65, R5, R29, !P0 ;  /* 0x0000001d05417208 */ /* 0x000fe20004000000 */
[----:B------:R-:W-:Y:S05]  /*4c290*/  BRA `(.L_x_13805) ;  /* 0x0000249000007947 */ /* 0x000fea0003800000 */
.L_x_13717:
[----:B0-----:R-:W2:Y:S01]  /*4c2a0*/  LDL.64 R2, [R1+0x8] ;  /* 0x0000080001027983 */ /* 0x001ea20000100a00 */
[----:B------:R-:W-:-:S04]  /*4c2b0*/  DADD R64, -RZ, -R38 ;  /* 0x00000000ff407229 */ /* 0x000fc80000000926 */
[----:B--2---:R-:W0:-:S06]  /*4c2c0*/  DADD R2, R2, -R36 ;  /* 0x0000000002027229 */ /* 0x004e0c0000000824 */
[----:B0-----:R-:W0:Y:S01]  /*4c2d0*/  DADD R2, R2, c[0x2][0x178] ;  /* 0x00805e0002027629 */ /* 0x001e220000000000 */
[----:B------:R-:W-:Y:S05]  /*4c2e0*/  BRA `(.L_x_13805) ;  /* 0x0000244000007947 */ /* 0x000fea0003800000 */
.L_x_13716:
[----:B------:R0:W1:Y:S01]  /*4c2f0*/  DADD R64, -RZ, -R38 ;  /* 0x00000000ff407229 */ /* 0x0000620000000926 */
[----:B------:R-:W-:Y:S01]  /*4c300*/  CS2R R2, SRZ ;  /* 0x0000000000027805 */ /* 0x000fe2000001ff00 */
[----:B------:R-:W-:Y:S05]  /*4c310*/  BRA `(.L_x_13805) ;  /* 0x0000241000007947 */ /* 0x000fea0003800000 */
.L_x_13715:
        /* <DEDUP_REMOVED lines=86> */
.L_x_13810:
[----:B------:R-:W-:Y:S05]  /*4c880*/  BSYNC B0 ;  /* 0x0000000000007941 */ /* 0x000fea0003800000 */
.L_x_13809:
        /* <DEDUP_REMOVED lines=8> */
.L_x_13812:
[----:B------:R-:W-:Y:S05]  /*4c910*/  BSYNC B4 ;  /* 0x0000000000047941 */ /* 0x000fea0003800000 */
.L_x_13811:
        /* <DEDUP_REMOVED lines=43> */
.L_x_13814:
[----:B------:R-:W-:-:S04]  /*4cbd0*/  ISETP.GE.AND P0, PT, R37, RZ, PT ;  /* 0x000000ff2500720c */ /* 0x000fc80003f06270 */
[----:B------:R-:W-:Y:S02]  /*4cbe0*/  FSEL R6, RZ, 3.37028055040000000000e+12, P0 ;  /* 0x54442d18ff067808 */ /* 0x000fe40000000000 */
[----:B------:R-:W-:Y:S02]  /*4cbf0*/  FSEL R7, RZ, 2.1426990032196044922, P0 ;  /* 0x400921fbff077808 */ /* 0x000fe40000000000 */
.L_x_13815:
[----:B------:R-:W-:Y:S05]  /*4cc00*/  BSYNC B0 ;  /* 0x0000000000007941 */ /* 0x000fea0003800000 */
.L_x_13813:
[----:B------:R2:W3:Y:S02]  /*4cc10*/  DADD R2, R2, R4 ;  /* 0x0000000002027229 */ /* 0x0004e40000000004 */
[----:B--2---:R-:W-:Y:S02]  /*4cc20*/  LOP3.LUT R5, R7, 0x80000000, R39, 0xb8, !PT ;  /* 0x8000000007057812 */ /* 0x004fe400078eb827 */
[----:B-1----:R-:W-:-:S04]  /*4cc30*/  DMUL R28, R28, 0.5 ;  /* 0x3fe000001c1c7828 */ /* 0x002fc80000000000 */
[----:B---3--:R-:W1:-:S06]  /*4cc40*/  DSETP.GTU.AND P0, PT, |R2|, +INF , PT ;  /* 0x7ff000000200742a */ /* 0x008e4c0003f0c200 */
[----:B-1----:R-:W-:Y:S02]  /*4cc50*/  FSEL R2, R2, R6, P0 ;  /* 0x0000000602027208 */ /* 0x002fe40000000000 */
[----:B------:R-:W-:Y:S01]  /*4cc60*/  FSEL R3, R3, R5, P0 ;  /* 0x0000000503037208 */ /* 0x000fe20000000000 */
[----:B------:R-:W-:Y:S05]  /*4cc70*/  BRA `(.L_x_13816) ;  /* 0x0000190000007947 */ /* 0x000fea0003800000 */
.L_x_13808:
        /* <DEDUP_REMOVED lines=111> */
.L_x_13818:
[----:B------:R-:W-:Y:S05]  /*4d370*/  BSYNC B0 ;  /* 0x0000000000007941 */ /* 0x000fea0003800000 */
.L_x_13817:
        /* <DEDUP_REMOVED lines=8> */
.L_x_13820:
[----:B------:R-:W-:Y:S05]  /*4d400*/  BSYNC B4 ;  /* 0x0000000000047941 */ /* 0x000fea0003800000 */
.L_x_13819:
        /* <DEDUP_REMOVED lines=43> */
.L_x_13822:
[----:B------:R-:W-:-:S04]  /*4d6c0*/  ISETP.GE.AND P0, PT, R37, RZ, PT ;  /* 0x000000ff2500720c */ /* 0x000fc80003f06270 */
[----:B------:R-:W-:Y:S02]  /*4d6d0*/  FSEL R6, RZ, 3.37028055040000000000e+12, P0 ;  /* 0x54442d18ff067808 */ /* 0x000fe40000000000 */
[----:B------:R-:W-:Y:S02]  /*4d6e0*/  FSEL R7, RZ, 2.1426990032196044922, P0 ;  /* 0x400921fbff077808 */ /* 0x000fe40000000000 */
.L_x_13823:
[----:B------:R-:W-:Y:S05]  /*4d6f0*/  BSYNC B0 ;  /* 0x0000000000007941 */ /* 0x000fea0003800000 */
.L_x_13821:
[----:B------:R2:W3:Y:S02]  /*4d700*/  DADD R2, R2, R4 ;  /* 0x0000000002027229 */ /* 0x0004e40000000004 */
[----:B--2---:R-:W-:-:S04]  /*4d710*/  LOP3.LUT R5, R7, 0x80000000, R39, 0xb8, !PT ;  /* 0x8000000007057812 */ /* 0x004fc800078eb827 */
[----:B---3--:R-:W2:-:S06]  /*4d720*/  DSETP.GTU.AND P0, PT, |R2|, +INF , PT ;  /* 0x7ff000000200742a */ /* 0x008e8c0003f0c200 */
[----:B--2---:R-:W-:Y:S02]  /*4d730*/  FSEL R2, R2, R6, P0 ;  /* 0x0000000602027208 */ /* 0x004fe40000000000 */
[----:B------:R-:W-:Y:S01]  /*4d740*/  FSEL R3, R3, R5, P0 ;  /* 0x0000000503037208 */ /* 0x000fe20000000000 */
[----:B------:R-:W-:Y:S05]  /*4d750*/  BRA `(.L_x_13816) ;  /* 0x00000e2000007947 */ /* 0x000fea0003800000 */
.L_x_13807:
        /* <DEDUP_REMOVED lines=23> */
.L_x_13825:
[----:B------:R-:W-:Y:S05]  /*4d8d0*/  BSYNC B4 ;  /* 0x0000000000047941 */ /* 0x000fea0003800000 */
.L_x_13824:
        /* <DEDUP_REMOVED lines=26> */
.L_x_13827:
[----:B------:R-:W-:Y:S05]  /*4da80*/  BSYNC B4 ;  /* 0x0000000000047941 */ /* 0x000fea0003800000 */
.L_x_13826:
        /* <DEDUP_REMOVED lines=112> */
.L_x_13829:
[----:B------:R-:W-:Y:S05]  /*4e190*/  BSYNC B0 ;  /* 0x0000000000007941 */ /* 0x000fea0003800000 */
.L_x_13828:
        /* <DEDUP_REMOVED lines=8> */
.L_x_13831:
[----:B------:R-:W-:Y:S05]  /*4e220*/  BSYNC B4 ;  /* 0x0000000000047941 */ /* 0x000fea0003800000 */
.L_x_13830:
        /* <DEDUP_REMOVED lines=43> */
.L_x_13833:
[----:B------:R-:W-:-:S04]  /*4e4e0*/  ISETP.GE.AND P0, PT, R37, RZ, PT ;  /* 0x000000ff2500720c */ /* 0x000fc80003f06270 */
[----:B------:R-:W-:Y:S02]  /*4e4f0*/  FSEL R6, RZ, 3.37028055040000000000e+12, P0 ;  /* 0x54442d18ff067808 */ /* 0x000fe40000000000 */
[----:B------:R-:W-:Y:S02]  /*4e500*/  FSEL R7, RZ, 2.1426990032196044922, P0 ;  /* 0x400921fbff077808 */ /* 0x000fe40000000000 */
.L_x_13834:
[----:B------:R-:W-:Y:S05]  /*4e510*/  BSYNC B0 ;  /* 0x0000000000007941 */ /* 0x000fea0003800000 */
.L_x_13832:
[----:B------:R2:W3:Y:S02]  /*4e520*/  DADD R2, R2, R4 ;  /* 0x0000000002027229 */ /* 0x0004e40000000004 */
[----:B--2---:R-:W-:Y:S02]  /*4e530*/  LOP3.LUT R5, R7, 0x80000000, R39, 0xb8, !PT ;  /* 0x8000000007057812 */ /* 0x004fe400078eb827 */
[----:B-1----:R-:W-:-:S04]  /*4e540*/  DADD R28, R28, 1 ;  /* 0x3ff000001c1c7429 */ /* 0x002fc80000000000 */
[----:B---3--:R-:W1:-:S06]  /*4e550*/  DSETP.GTU.AND P0, PT, |R2|, +INF , PT ;  /* 0x7ff000000200742a */ /* 0x008e4c0003f0c200 */
[----:B-1----:R-:W-:Y:S02]  /*4e560*/  FSEL R2, R2, R6, P0 ;  /* 0x0000000602027208 */ /* 0x002fe40000000000 */
[----:B------:R-:W-:Y:S02]  /*4e570*/  FSEL R3, R3, R5, P0 ;  /* 0x0000000503037208 */ /* 0x000fe40000000000 */
.L_x_13816:
[----:B------:R-:W-:Y:S05]  /*4e580*/  BSYNC B3 ;  /* 0x0000000000037941 */ /* 0x000fea0003800000 */
.L_x_13806:
[----:B-1----:R-:W1:Y:S01]  /*4e590*/  DADD R28, R28, c[0x2][0x50] ;  /* 0x008014001c1c7629 */ /* 0x002e620000000000 */
[----:B------:R-:W-:-:S03]  /*4e5a0*/  ISETP.NE.AND P0, PT, R66, RZ, PT ;  /* 0x000000ff4200720c */ /* 0x000fc60003f05270 */
[----:B------:R-:W-:-:S04]  /*4e5b0*/  DADD R2, -RZ, |R2| ;  /* 0x00000000ff027229 */ /* 0x000fc80000000502 */
[----:B-1----:R-:W1:-:S10]  /*4e5c0*/  DADD R4, -RZ, -R28 ;  /* 0x00000000ff047229 */ /* 0x002e54000000091c */
[----:B-1----:R-:W-:Y:S02]  /*4e5d0*/  FSEL R64, R4, R28, !P0 ;  /* 0x0000001c04407208 */ /* 0x002fe40004000000 */
[----:B------:R-:W-:Y:S01]  /*4e5e0*/  FSEL R65, R5, R29, !P0 ;  /* 0x0000001d05417208 */ /* 0x000fe20004000000 */
[----:B------:R-:W-:Y:S05]  /*4e5f0*/  BRA `(.L_x_13805) ;  /* 0x0000013000007947 */ /* 0x000fea0003800000 */
.L_x_13714:
        /* <DEDUP_REMOVED lines=19> */
.L_x_13805:
[----:B01-3--:R-:W-:Y:S05]  /*4e730*/  BSYNC B1 ;  /* 0x0000000000017941 */ /* 0x00bfea0003800000 */
.L_x_13713:
        /* <DEDUP_REMOVED lines=10> */
.L_x_13835:
[----:B------:R-:W0:Y:S01]  /*4e7e0*/  DSETP.GTU.AND P0, PT, |R64|, +INF , PT ;  /* 0x7ff000004000742a */ /* 0x000e220003f0c200 */
[----:B------:R-:W-:Y:S02]  /*4e7f0*/  IMAD.MOV.U32 R66, RZ, RZ, R2 ;  /* 0x000000ffff427224 */ /* 0x000fe400078e0002 */
[----:B------:R-:W-:-:S11]  /*4e800*/  IMAD.MOV.U32 R67, RZ, RZ, R3 ;  /* 0x000000ffff437224 */ /* 0x000fd600078e0003 */
[----:B0-----:R-:W0:-:S06]  /*4e810*/  @!P0 DADD R64, -RZ, |R64| ;  /* 0x00000000ff408229 */ /* 0x001e0c0000000540 */
.L_x_13712:
[----:B0-----:R-:W-:Y:S05]  /*4e820*/  BSYNC B2 ;  /* 0x0000000000027941 */ /* 0x001fea0003800000 */
.L_x_13711:
[----:B------:R-:W0:Y:S01]  /*4e830*/  S2R R0, SR_TID.X ;  /* 0x0000000000007919 */ /* 0x000e220000002100 */
[----:B------:R-:W-:Y:S01]  /*4e840*/  BSSY B2, `(.L_x_13836) ;  /* 0x0000714000027945 */ /* 0x000fe20003800000 */
        /* <DEDUP_REMOVED lines=144> */
.L_x_13846:
[----:B------:R-:W-:Y:S05]  /*4f150*/  BSYNC B4 ;  /* 0x0000000000047941 */ /* 0x000fea0003800000 */
.L_x_13845:
        /* <DEDUP_REMOVED lines=61> */
.L_x_13844:
        /* <DEDUP_REMOVED lines=34> */
.L_x_13854:
[----:B------:R-:W-:Y:S05]  /*4f750*/  BSYNC B5 ;  /* 0x0000000000057941 */ /* 0x000fea0003800000 */
.L_x_13853:
[----:B------:R-:W-:Y:S02]  /*4f760*/  IMAD.MOV.U32 R24, RZ, RZ, R20 ;  /* 0x000000ffff187224 */ /* 0x000fe400078e0014 */
[----:B------:R-:W-:Y:S01]  /*4f770*/  IMAD.MOV.U32 R25, RZ, RZ, R21 ;  /* 0x000000ffff197224 */ /* 0x000fe200078e0015 */
[----:B------:R-:W-:Y:S05]  /*4f780*/  BRA `(.L_x_13852) ;  /* 0x0000001000007947 */ /* 0x000fea0003800000 */
.L_x_13851:
[----:B------:R0:W1:-:S06]  /*4f790*/  DADD R24, -R30, R34 ;  /* 0x000000001e187229 */ /* 0x00004c0000000122 */
.L_x_13852:
[----:B------:R-:W-:Y:S05]  /*4f7a0*/  BSYNC B4 ;  /* 0x0000000000047941 */ /* 0x000fea0003800000 */
.L_x_13850:
        /* <DEDUP_REMOVED lines=29> */
.L_x_13859:
[----:B------:R-:W-:Y:S05]  /*4f980*/  BSYNC B5 ;  /* 0x0000000000057941 */ /* 0x000fea0003800000 */
.L_x_13858:
[----:B------:R-:W-:Y:S02]  /*4f990*/  IMAD.MOV.U32 R6, RZ, RZ, R20 ;  /* 0x000000ffff067224 */ /* 0x000fe400078e0014 */
[----:B------:R-:W-:Y:S01]  /*4f9a0*/  IMAD.MOV.U32 R7, RZ, RZ, R21 ;  /* 0x000000ffff077224 */ /* 0x000fe200078e0015 */
[----:B------:R-:W-:Y:S05]  /*4f9b0*/  BRA `(.L_x_13857) ;  /* 0x0000001000007947 */ /* 0x000fea0003800000 */
.L_x_13856:
[----:B------:R2:W3:-:S06]  /*4f9c0*/  DADD R6, R36, -R8 ;  /* 0x0000000024067229 */ /* 0x0004cc0000000808 */
.L_x_13857:
[----:B------:R-:W-:Y:S05]  /*4f9d0*/  BSYNC B4 ;  /* 0x0000000000047941 */ /* 0x000fea0003800000 */
.L_x_13855:
        /* <DEDUP_REMOVED lines=29> */
.L_x_13861:
[----:B------:R-:W-:Y:S05]  /*4fbb0*/  BSYNC B4 ;  /* 0x0000000000047941 */ /* 0x000fea0003800000 */
.L_x_13860:
        /* <DEDUP_REMOVED lines=65> */
.L_x_13862:
        /* <DEDUP_REMOVED lines=20> */
.L_x_13864:
[----:B------:R-:W-:Y:S05]  /*50110*/  BSYNC B4 ;  /* 0x0000000000047941 */ /* 0x000fea0003800000 */
.L_x_13863:
        /* <DEDUP_REMOVED lines=16> */
.L_x_13849:
        /* <DEDUP_REMOVED lines=24> */
.L_x_13867:
[----:B------:R-:W-:Y:S05]  /*503a0*/  BSYNC B4 ;  /* 0x0000000000047941 */ /* 0x000fea0003800000 */
.L_x_13866:
        /* <DEDUP_REMOVED lines=25> */
.L_x_13870:
[----:B------:R-:W-:Y:S05]  /*50540*/  BSYNC B4 ;  /* 0x0000000000047941 */ /* 0x000fea0003800000 */
.L_x_13869:
        /* <DEDUP_REMOVED lines=16> */
.L_x_13868:
        /* <DEDUP_REMOVED lines=55> */
.L_x_13871:
[----:B------:R-:W-:Y:S01]  /*509c0*/  IMAD.MOV.U32 R8, RZ, RZ, 0x0 ;  /* 0x00000000ff087424 */ /* 0x000fe200078e00ff */
[----:B------:R-:W-:Y:S01]  /*509d0*/  FSETP.NEU.FTZ.AND P0, PT, R7, RZ, PT ;  /* 0x000000ff0700720b */ /* 0x000fe20003f1d000 */
[----:B------:R-:W-:-:S06]  /*509e0*/  IMAD.MOV.U32 R9, RZ, RZ, 0x7ff00000 ;  /* 0x7ff00000ff097424 */ /* 0x000fcc00078e00ff */
[----:B------:R-:W0:-:S10]  /*509f0*/  DFMA R8, R6, R8, +INF ;  /* 0x7ff000000608742b */ /* 0x000e140000000008 */
[----:B0-----:R-:W-:Y:S02]  /*50a00*/  FSEL R28, R8, RZ, P0 ;  /* 0x000000ff081c7208 */ /* 0x001fe40000000000 */
[----:B------:R-:W-:Y:S01]  /*50a10*/  FSEL R29, R9, -QNAN , P0 ;  /* 0xfff00000091d7808 */ /* 0x000fe20000000000 */
[----:B------:R-:W-:Y:S05]  /*50a20*/  BRA `(.L_x_13847) ;  /* 0x0000048000007947 */ /* 0x000fea0003800000 */
.L_x_13865:
        /* <DEDUP_REMOVED lines=25> */
.L_x_13873:
[----:B------:R-:W-:Y:S05]  /*50bc0*/  BSYNC B4 ;  /* 0x0000000000047941 */ /* 0x000fea0003800000 */
.L_x_13872:
        /* <DEDUP_REMOVED lines=19> */
.L_x_13875:
[----:B------:R-:W-:Y:S05]  /*50d00*/  BSYNC B4 ;  /* 0x0000000000047941 */ /* 0x000fea0003800000 */
.L_x_13874:
[----:B------:R-:W-:Y:S02]  /*50d10*/  IMAD.MOV.U32 R28, RZ, RZ, R20 ;  /* 0x000000ffff1c7224 */ /* 0x000fe400078e0014 */
[----:B------:R-:W-:Y:S01]  /*50d20*/  IMAD.MOV.U32 R29, RZ, RZ, R21 ;  /* 0x000000ffff1d7224 */ /* 0x000fe200078e0015 */
[----:B------:R-:W-:Y:S05]  /*50d30*/  BRA `(.L_x_13847) ;  /* 0x0000017000007947 */ /* 0x000fea0003800000 */
.L_x_13848:
        /* <DEDUP_REMOVED lines=22> */
.L_x_13876:
[----:B------:R-:W-:Y:S05]  /*50ea0*/  BSYNC B4 ;  /* 0x0000000000047941 */ /* 0x000fea0003800000 */
.L_x_13847:
[----:B------:R-:W-:Y:S05]  /*50eb0*/  BSYNC B3 ;  /* 0x0000000000037941 */ /* 0x000fea0003800000 */
.L_x_13843:
        /* <DEDUP_REMOVED lines=26> */
.L_x_13880:
[----:B------:R-:W-:Y:S05]  /*51060*/  BSYNC B4 ;  /* 0x0000000000047941 */ /* 0x000fea0003800000 */
.L_x_13879:
        /* <DEDUP_REMOVED lines=37> */
.L_x_13888:
[----:B------:R-:W-:Y:S05]  /*512c0*/  BSYNC B5 ;  /* 0x0000000000057941 */ /* 0x000fea0003800000 */
.L_x_13887:
[----:B------:R-:W-:Y:S02]  /*512d0*/  IMAD.MOV.U32 R38, RZ, RZ, R20 ;  /* 0x000000ffff267224 */ /* 0x000fe400078e0014 */
[----:B------:R-:W-:Y:S01]  /*512e0*/  IMAD.MOV.U32 R39, RZ, RZ, R21 ;  /* 0x000000ffff277224 */ /* 0x000fe200078e0015 */
[----:B------:R-:W-:Y:S05]  /*512f0*/  BRA `(.L_x_13886) ;  /* 0x0000001000007947 */ /* 0x000fea0003800000 */
.L_x_13885:
[----:B------:R0:W2:-:S06]  /*51300*/  DADD R38, -R30, R34 ;  /* 0x000000001e267229 */ /* 0x00008c0000000122 */
.L_x_13886:
[----:B------:R-:W-:Y:S05]  /*51310*/  BSYNC B4 ;  /* 0x0000000000047941 */ /* 0x000fea0003800000 */
.L_x_13884:
        /* <DEDUP_REMOVED lines=26> */
.L_x_13893:
[----:B------:R-:W-:Y:S05]  /*514c0*/  BSYNC B5 ;  /* 0x0000000000057941 */ /* 0x000fea0003800000 */
.L_x_13892:
[----:B------:R-:W-:Y:S02]  /*514d0*/  IMAD.MOV.U32 R4, RZ, RZ, R20 ;  /* 0x000000ffff047224 */ /* 0x000fe400078e0014 */
[----:B------:R-:W-:Y:S01]  /*514e0*/  IMAD.MOV.U32 R5, RZ, RZ, R21 ;  /* 0x000000ffff057224 */ /* 0x000fe200078e0015 */
[----:B------:R-:W-:Y:S05]  /*514f0*/  BRA `(.L_x_13891) ;  /* 0x0000001000007947 */ /* 0x000fea0003800000 */
.L_x_13890:
[----:B------:R3:W4:-:S06]  /*51500*/  DADD R4, -R32, R36 ;  /* 0x0000000020047229 */ /* 0x00070c0000000124 */
.L_x_13891:
[----:B------:R-:W-:Y:S05]  /*51510*/  BSYNC B4 ;  /* 0x0000000000047941 */ /* 0x000fea0003800000 */
.L_x_13889:
        /* <DEDUP_REMOVED lines=29> */
.L_x_13895:
[----:B------:R-:W-:Y:S05]  /*516f0*/  BSYNC B4 ;  /* 0x0000000000047941 */ /* 0x000fea0003800000 */
.L_x_13894:
[----:B------:R-:W-:Y:S01]  /*51700*/  PLOP3.LUT P0, PT, PT, PT, PT, 0x80, 0x0 ;  /* 0x000000000000781c */ /* 0x000fe20003f0f070 */
[----:B------:R-:W-:Y:S07]  /*51710*/  BRA `(.L_x_13881) ;  /* 0x0000095000007947 */ /* 0x000fee0003800000 */
.L_x_13883:
        /* <DEDUP_REMOVED lines=29> */
.L_x_13898:
[----:B------:R-:W-:Y:S05]  /*518f0*/  BSYNC B4 ;  /* 0x0000000000047941 */ /* 0x000fea0003800000 */
.L_x_13897:
[----:B------:R-:W-:Y:S01]  /*51900*/  PLOP3.LUT P0, PT, PT, PT, PT, 0x80, 0x0 ;  /* 0x000000000000781c */ /* 0x000fe20003f0f070 */
[----:B------:R-:W-:Y:S07]  /*51910*/  BRA `(.L_x_13881) ;  /* 0x0000075000007947 */ /* 0x000fee0003800000 */
.L_x_13896:
        /* <DEDUP_REMOVED lines=30> */
.L_x_13900:
[----:B------:R-:W-:Y:S05]  /*51b00*/  BSYNC B4 ;  /* 0x0000000000047941 */ /* 0x000fea0003800000 */
.L_x_13899:
        /* <DEDUP_REMOVED lines=19> */
.L_x_13902:
[----:B------:R-:W-:Y:S05]  /*51c40*/  BSYNC B4 ;  /* 0x0000000000047941 */ /* 0x000fea0003800000 */
.L_x_13901:
[----:B------:R-:W0:Y:S01]  /*51c50*/  DMUL R2, R2, 8.11296384146066816958e+31 ;  /* 0x4690000002027828 */ /* 0x000e220000000000 */
[----:B------:R-:W-:Y:S01]  /*51c60*/  PLOP3.LUT P0, PT, PT, PT, PT, 0x80, 0x0 ;  /* 0x000000000000781c */ /* 0x000fe20003f0f070 */
[----:B------:R-:W-:Y:S02]  /*51c70*/  IMAD.MOV.U32 R4, RZ, RZ, R20 ;  /* 0x000000ffff047224 */ /* 0x000fe400078e0014 */
[----:B------:R-:W-:Y:S01]  /*51c80*/  IMAD.MOV.U32 R5, RZ, RZ, R21 ;  /* 0x000000ffff057224 */ /* 0x000fe200078e0015 */
[----:B------:R-:W-:Y:S05]  /*51c90*/  BRA `(.L_x_13881) ;  /* 0x000003d000007947 */ /* 0x000fea0003800000 */
.L_x_13882:
        /* <DEDUP_REMOVED lines=24> */
.L_x_13904:
[----:B------:R-:W-:Y:S05]  /*51e20*/  BSYNC B4 ;  /* 0x0000000000047941 */ /* 0x000fea0003800000 */
.L_x_13903:
        /* <DEDUP_REMOVED lines=29> */
.L_x_13906:
[----:B------:R-:W-:Y:S05]  /*52000*/  BSYNC B4 ;  /* 0x0000000000047941 */ /* 0x000fea0003800000 */
.L_x_13905:
[----:B0-23--:R0:W2:Y:S01]  /*52010*/  DMUL R4, R6, R16 ;  /* 0x0000001006047228 */ /* 0x00d0a20000000000 */
[----:B------:R-:W-:Y:S01]  /*52020*/  PLOP3.LUT P0, PT, PT, PT, PT, 0x80, 0x0 ;  /* 0x000000000000781c */ /* 0x000fe20003f0f070 */
[----:B------:R-:W-:Y:S07]  /*52030*/  BRA `(.L_x_13881) ;  /* 0x0000003000007947 */ /* 0x000fee0003800000 */
.L_x_13878:
[----:B------:R2:W3:Y:S01]  /*52040*/  DMUL R4, R26, 9.00719925474099200000e+15 ;  /* 0x434000001a047828 */ /* 0x0004e20000000000 */
[----:B------:R-:W-:-:S03]  /*52050*/  PLOP3.LUT P0, PT, PT, PT, PT, 0x80, 0x0 ;  /* 0x000000000000781c */ /* 0x000fc60003f0f070 */
[----:B------:R-:W4:-:S06]  /*52060*/  DMUL R2, R2, 9.00719925474099200000e+15 ;  /* 0x4340000002027828 */ /* 0x000f0c0000000000 */
.L_x_13881:
[----:B0-23--:R-:W-:Y:S05]  /*52070*/  BSYNC B3 ;  /* 0x0000000000037941 */ /* 0x00dfea0003800000 */
.L_x_13877:
        /* <DEDUP_REMOVED lines=43> */
.L_x_13912:
[----:B------:R0:W2:-:S06]  /*52330*/  DMUL R2, RZ, |R24| ;  /* 0x40000018ff027228 */ /* 0x00008c0000000000 */
.L_x_13913:
[----:B------:R-:W-:Y:S05]  /*52340*/  BSYNC B0 ;  /* 0x0000000000007941 */ /* 0x000fea0003800000 */
.L_x_13911:
[----:B------:R-:W-:Y:S02]  /*52350*/  ISETP.GT.AND P0, PT, R7, -0x1, PT ;  /* 0xffffffff0700780c */ /* 0x000fe40003f04270 */
[----:B------:R-:W-:-:S11]  /*52360*/  ISETP.GT.AND P1, PT, R5, -0x1, PT ;  /* 0xffffffff0500780c */ /* 0x000fd60003f24270 */
[----:B--2---:R-:W2:Y:S02]  /*52370*/  @!P0 DMUL R2, R2, +INF ;  /* 0x7ff0000002028828 */ /* 0x004ea40000000000 */
[----:B------:R-:W-:Y:S05]  /*52380*/  @P1 BRA `(.L_x_13914) ;  /* 0x0000101000001947 */ /* 0x000fea0003800000 */
[----:B--2---:R-:W2:-:S06]  /*52390*/  DADD R2, R2, c[0x2][0x100] ;  /* 0x0080400002027629 */ /* 0x004e8c0000000000 */
[----:B--2---:R-:W2:Y:S01]  /*523a0*/  DADD R2, -R2, c[0x2][0x108] ;  /* 0x0080420002027629 */ /* 0x004ea20000000100 */
[----:B------:R-:W-:Y:S05]  /*523b0*/  BRA `(.L_x_13914) ;  /* 0x00000fe000007947 */ /* 0x000fea0003800000 */
.L_x_13910:
        /* <DEDUP_REMOVED lines=23> */
.L_x_13909:
        /* <DEDUP_REMOVED lines=38> */
.L_x_13917:
[----:B------:R0:W2:-:S06]  /*52790*/  DMUL R2, RZ, |R24| ;  /* 0x40000018ff027228 */ /* 0x00008c0000000000 */
.L_x_13918:
[----:B------:R-:W-:Y:S05]  /*527a0*/  BSYNC B0 ;  /* 0x0000000000007941 */ /* 0x000fea0003800000 */
.L_x_13916:
[----:B------:R-:W-:Y:S02]  /*527b0*/  ISETP.GT.AND P0, PT, R5, -0x1, PT ;  /* 0xffffffff0500780c */ /* 0x000fe40003f04270 */
[----:B------:R-:W-:-:S11]  /*527c0*/  ISETP.GT.AND P1, PT, R25, -0x1, PT ;  /* 0xffffffff1900780c */ /* 0x000fd60003f24270 */
[----:B--2---:R-:W2:Y:S02]  /*527d0*/  @!P0 DMUL R2, R2, +INF ;  /* 0x7ff0000002028828 */ /* 0x004ea40000000000 */
[----:B------:R-:W-:Y:S05]  /*527e0*/  @P1 BRA `(.L_x_13914) ;  /* 0x00000bb000001947 */ /* 0x000fea0003800000 */
[----:B--2---:R-:W2:-:S06]  /*527f0*/  DADD R2, R2, c[0x2][0x100] ;  /* 0x0080400002027629 */ /* 0x004e8c0000000000 */
[----:B--2---:R-:W2:Y:S01]  /*52800*/  DADD R2, -R2, c[0x2][0x108] ;  /* 0x0080420002027629 */ /* 0x004ea20000000100 */
[----:B------:R-:W-:Y:S05]  /*52810*/  BRA `(.L_x_13914) ;  /* 0x00000b8000007947 */ /* 0x000fea0003800000 */
.L_x_13915:
        /* <DEDUP_REMOVED lines=23> */
.L_x_13908:
        /* <DEDUP_REMOVED lines=30> */
.L_x_13921:
[----:B------:R-:W-:Y:S05]  /*52b70*/  BSYNC B4 ;  /* 0x0000000000047941 */ /* 0x000fea0003800000 */
.L_x_13920:
        /* <DEDUP_REMOVED lines=43> */
.L_x_13923:
[----:B------:R-:W-:Y:S02]  /*52e30*/  FSEL R6, RZ, 3.37028055040000000000e+12, P1 ;  /* 0x54442d18ff067808 */ /* 0x000fe40000800000 */
[----:B------:R-:W-:Y:S02]  /*52e40*/  FSEL R7, RZ, 2.1426990032196044922, P1 ;  /* 0x400921fbff077808 */ /* 0x000fe40000800000 */
.L_x_13924:
[----:B------:R-:W-:Y:S05]  /*52e50*/  BSYNC B0 ;  /* 0x0000000000007941 */ /* 0x000fea0003800000 */
.L_x_13922:
[----:B------:R0:W2:Y:S02]  /*52e60*/  DADD R2, |R4|, |R2| ;  /* 0x0000000004027229 */ /* 0x0000a40000000602 */
[----:B0-----:R-:W-:-:S04]  /*52e70*/  LOP3.LUT R5, R7, 0x80000000, R5, 0xb8, !PT ;  /* 0x8000000007057812 */ /* 0x001fc800078eb805 */
[----:B--2---:R-:W0:-:S06]  /*52e80*/  DSETP.GTU.AND P0, PT, |R2|, +INF , PT ;  /* 0x7ff000000200742a */ /* 0x004e0c0003f0c200 */
[----:B0-----:R-:W-:Y:S02]  /*52e90*/  FSEL R2, R2, R6, P0 ;  /* 0x0000000602027208 */ /* 0x001fe40000000000 */
[----:B------:R-:W-:Y:S01]  /*52ea0*/  FSEL R3, R3, R5, P0 ;  /* 0x0000000503037208 */ /* 0x000fe20000000000 */
[----:B------:R-:W-:Y:S05]  /*52eb0*/  BRA `(.L_x_13914) ;  /* 0x000004e000007947 */ /* 0x000fea0003800000 */
.L_x_13919:
        /* <DEDUP_REMOVED lines=26> */
.L_x_13926:
[----:B------:R-:W-:Y:S05]  /*53060*/  BSYNC B4 ;  /* 0x0000000000047941 */ /* 0x000fea0003800000 */
.L_x_13925:
        /* <DEDUP_REMOVED lines=43> */
.L_x_13928:
[----:B------:R-:W-:Y:S02]  /*53320*/  FSEL R6, RZ, 3.37028055040000000000e+12, P1 ;  /* 0x54442d18ff067808 */ /* 0x000fe40000800000 */
[----:B------:R-:W-:Y:S02]  /*53330*/  FSEL R7, RZ, 2.1426990032196044922, P1 ;  /* 0x400921fbff077808 */ /* 0x000fe40000800000 */
.L_x_13929:
[----:B------:R-:W-:Y:S05]  /*53340*/  BSYNC B0 ;  /* 0x0000000000007941 */ /* 0x000fea0003800000 */
.L_x_13927:
[----:B------:R0:W2:Y:S02]  /*53350*/  DADD R2, |R4|, |R2| ;  /* 0x0000000004027229 */ /* 0x0000a40000000602 */
[----:B0-----:R-:W-:-:S04]  /*53360*/  LOP3.LUT R5, R7, 0x80000000, R5, 0xb8, !PT ;  /* 0x8000000007057812 */ /* 0x001fc800078eb805 */
[----:B--2---:R-:W0:-:S06]  /*53370*/  DSETP.GTU.AND P0, PT, |R2|, +INF , PT ;  /* 0x7ff000000200742a */ /* 0x004e0c0003f0c200 */
[----:B0-----:R-:W-:Y:S02]  /*53380*/  FSEL R2, R2, R6, P0 ;  /* 0x0000000602027208 */ /* 0x001fe40000000000 */
[----:B------:R-:W-:Y:S02]  /*53390*/  FSEL R3, R3, R5, P0 ;  /* 0x0000000503037208 */ /* 0x000fe40000000000 */
.L_x_13914:
[----:B0-2---:R-:W-:Y:S05]  /*533a0*/  BSYNC B3 ;  /* 0x0000000000037941 */ /* 0x005fea0003800000 */
.L_x_13907:
[----:B-1----:R-:W0:Y:S01]  /*533b0*/  DADD R4, -RZ, -R28 ;  /* 0x00000000ff047229 */ /* 0x002e22000000091c */
[----:B------:R-:W-:-:S09]  /*533c0*/  ISETP.NE.AND P0, PT, R60, RZ, PT ;  /* 0x000000ff3c00720c */ /* 0x000fd20003f05270 */
[----:B0-----:R-:W-:Y:S02]  /*533d0*/  FSEL R60, R4, R28, !P0 ;  /* 0x0000001c043c7208 */ /* 0x001fe40004000000 */
[----:B------:R-:W-:Y:S01]  /*533e0*/  FSEL R61, R5, R29, !P0 ;  /* 0x0000001d053d7208 */ /* 0x000fe20004000000 */
[----:B------:R-:W-:Y:S05]  /*533f0*/  BRA `(.L_x_13930) ;  /* 0x0000249000007947 */ /* 0x000fea0003800000 */
.L_x_13842:
[----:B0-----:R-:W2:Y:S01]  /*53400*/  LDL.64 R2, [R1+0x8] ;  /* 0x0000080001027983 */ /* 0x001ea20000100a00 */
[----:B------:R-:W-:-:S04]  /*53410*/  DADD R60, -RZ, -R42 ;  /* 0x00000000ff3c7229 */ /* 0x000fc8000000092a */
[----:B--2---:R-:W0:-:S06]  /*53420*/  DADD R2, R2, -R40 ;  /* 0x0000000002027229 */ /* 0x004e0c0000000828 */
[----:B0-----:R-:W0:Y:S01]  /*53430*/  DADD R2, R2, c[0x2][0x178] ;  /* 0x00805e0002027629 */ /* 0x001e220000000000 */
[----:B------:R-:W-:Y:S05]  /*53440*/  BRA `(.L_x_13930) ;  /* 0x0000244000007947 */ /* 0x000fea0003800000 */
.L_x_13841:
[----:B------:R0:W1:Y:S01]  /*53450*/  DADD R60, -RZ, -R42 ;  /* 0x00000000ff3c7229 */ /* 0x000062000000092a */
[----:B------:R-:W-:Y:S01]  /*53460*/  CS2R R2, SRZ ;  /* 0x0000000000027805 */ /* 0x000fe2000001ff00 */
[----:B------:R-:W-:Y:S05]  /*53470*/  BRA `(.L_x_13930) ;  /* 0x0000241000007947 */ /* 0x000fea0003800000 */
.L_x_13840:
        /* <DEDUP_REMOVED lines=86> */
.L_x_13935:
[----:B------:R-:W-:Y:S05]  /*539e0*/  BSYNC B0 ;  /* 0x0000000000007941 */ /* 0x000fea0003800000 */
.L_x_13934:
        /* <DEDUP_REMOVED lines=8> */
.L_x_13937:
[----:B------:R-:W-:Y:S05]  /*53a70*/  BSYNC B4 ;  /* 0x0000000000047941 */ /* 0x000fea0003800000 */
.L_x_13936:
        /* <DEDUP_REMOVED lines=43> */
.L_x_13939:
[----:B------:R-:W-:-:S04]  /*53d30*/  ISETP.GE.AND P0, PT, R41, RZ, PT ;  /* 0x000000ff2900720c */ /* 0x000fc80003f06270 */
[----:B------:R-:W-:Y:S02]  /*53d40*/  FSEL R6, RZ, 3.37028055040000000000e+12, P0 ;  /* 0x54442d18ff067808 */ /* 0x000fe40000000000 */
[----:B------:R-:W-:Y:S02]  /*53d50*/  FSEL R7, RZ, 2.1426990032196044922, P0 ;  /* 0x400921fbff077808 */ /* 0x000fe40000000000 */
.L_x_13940:
[----:B------:R-:W-:Y:S05]  /*53d60*/  BSYNC B0 ;  /* 0x0000000000007941 */ /* 0x000fea0003800000 */
.L_x_13938:
[----:B------:R2:W3:Y:S02]  /*53d70*/  DADD R2, R2, R4 ;  /* 0x0000000002027229 */ /* 0x0004e40000000004 */
[----:B--2---:R-:W-:Y:S02]  /*53d80*/  LOP3.LUT R5, R7, 0x80000000, R43, 0xb8, !PT ;  /* 0x8000000007057812 */ /* 0x004fe400078eb82b */
[----:B-1----:R-:W-:-:S04]  /*53d90*/  DMUL R28, R28, 0.5 ;  /* 0x3fe000001c1c7828 */ /* 0x002fc80000000000 */
[----:B---3--:R-:W1:-:S06]  /*53da0*/  DSETP.GTU.AND P0, PT, |R2|, +INF , PT ;  /* 0x7ff000000200742a */ /* 0x008e4c0003f0c200 */
[----:B-1----:R-:W-:Y:S02]  /*53db0*/  FSEL R2, R2, R6, P0 ;  /* 0x0000000602027208 */ /* 0x002fe40000000000 */
[----:B------:R-:W-:Y:S01]  /*53dc0*/  FSEL R3, R3, R5, P0 ;  /* 0x0000000503037208 */ /* 0x000fe20000000000 */
[----:B------:R-:W-:Y:S05]  /*53dd0*/  BRA `(.L_x_13941) ;  /* 0x0000190000007947 */ /* 0x000fea0003800000 */
.L_x_13933:
        /* <DEDUP_REMOVED lines=111> */
.L_x_13943:
[----:B------:R-:W-:Y:S05]  /*544d0*/  BSYNC B0 ;  /* 0x0000000000007941 */ /* 0x000fea0003800000 */
.L_x_13942:
        /* <DEDUP_REMOVED lines=8> */
.L_x_13945:
[----:B------:R-:W-:Y:S05]  /*54560*/  BSYNC B4 ;  /* 0x0000000000047941 */ /* 0x000fea0003800000 */
.L_x_13944:
        /* <DEDUP_REMOVED lines=43> */
.L_x_13947:
[----:B------:R-:W-:-:S04]  /*54820*/  ISETP.GE.AND P0, PT, R41, RZ, PT ;  /* 0x000000ff2900720c */ /* 0x000fc80003f06270 */
[----:B------:R-:W-:Y:S02]  /*54830*/  FSEL R6, RZ, 3.37028055040000000000e+12, P0 ;  /* 0x54442d18ff067808 */ /* 0x000fe40000000000 */
[----:B------:R-:W-:Y:S02]  /*54840*/  FSEL R7, RZ, 2.1426990032196044922, P0 ;  /* 0x400921fbff077808 */ /* 0x000fe40000000000 */
.L_x_13948:
[----:B------:R-:W-:Y:S05]  /*54850*/  BSYNC B0 ;  /* 0x0000000000007941 */ /* 0x000fea0003800000 */
.L_x_13946:
[----:B------:R2:W3:Y:S02]  /*54860*/  DADD R2, R2, R4 ;  /* 0x0000000002027229 */ /* 0x0004e40000000004 */
[----:B--2---:R-:W-:-:S04]  /*54870*/  LOP3.LUT R5, R7, 0x80000000, R43, 0xb8, !PT ;  /* 0x8000000007057812 */ /* 0x004fc800078eb82b */
[----:B---3--:R-:W2:-:S06]  /*54880*/  DSETP.GTU.AND P0, PT, |R2|, +INF , PT ;  /* 0x7ff000000200742a */ /* 0x008e8c0003f0c200 */
[----:B--2---:R-:W-:Y:S02]  /*54890*/  FSEL R2, R2, R6, P0 ;  /* 0x0000000602027208 */ /* 0x004fe40000000000 */
[----:B------:R-:W-:Y:S01]  /*548a0*/  FSEL R3, R3, R5, P0 ;  /* 0x0000000503037208 */ /* 0x000fe20000000000 */
[----:B------:R-:W-:Y:S05]  /*548b0*/  BRA `(.L_x_13941) ;  /* 0x00000e2000007947 */ /* 0x000fea0003800000 */
.L_x_13932:
        /* <DEDUP_REMOVED lines=23> */
.L_x_13950:
[----:B------:R-:W-:Y:S05]  /*54a30*/  BSYNC B4 ;  /* 0x0000000000047941 */ /* 0x000fea0003800000 */
.L_x_13949:
        /* <DEDUP_REMOVED lines=26> */
.L_x_13952:
[----:B------:R-:W-:Y:S05]  /*54be0*/  BSYNC B4 ;  /* 0x0000000000047941 */ /* 0x000fea0003800000 */
.L_x_13951:
        /* <DEDUP_REMOVED lines=112> */
.L_x_13954:
[----:B------:R-:W-:Y:S05]  /*552f0*/  BSYNC B0 ;  /* 0x0000000000007941 */ /* 0x000fea0003800000 */
.L_x_13953:
        /* <DEDUP_REMOVED lines=8> */
.L_x_13956:
[----:B------:R-:W-:Y:S05]  /*55380*/  BSYNC B4 ;  /* 0x0000000000047941 */ /* 0x000fea0003800000 */
.L_x_13955:
        /* <DEDUP_REMOVED lines=43> */
.L_x_13958:
[----:B------:R-:W-:-:S04]  /*55640*/  ISETP.GE.AND P0, PT, R41, RZ, PT ;  /* 0x000000ff2900720c */ /* 0x000fc80003f06270 */
[----:B------:R-:W-:Y:S02]  /*55650*/  FSEL R6, RZ, 3.37028055040000000000e+12, P0 ;  /* 0x54442d18ff067808 */ /* 0x000fe40000000000 */
[----:B------:R-:W-:Y:S02]  /*55660*/  FSEL R7, RZ, 2.1426990032196044922, P0 ;  /* 0x400921fbff077808 */ /* 0x000fe40000000000 */
.L_x_13959:
[----:B------:R-:W-:Y:S05]  /*55670*/  BSYNC B0 ;  /* 0x0000000000007941 */ /* 0x000fea0003800000 */
.L_x_13957:
[----:B------:R2:W3:Y:S02]  /*55680*/  DADD R2, R2, R4 ;  /* 0x0000000002027229 */ /* 0x0004e40000000004 */
[----:B--2---:R-:W-:Y:S02]  /*55690*/  LOP3.LUT R5, R7, 0x80000000, R43, 0xb8, !PT ;  /* 0x8000000007057812 */ /* 0x004fe400078eb82b */
[----:B-1----:R-:W-:-:S04]  /*556a0*/  DADD R28, R28, 1 ;  /* 0x3ff000001c1c7429 */ /* 0x002fc80000000000 */
[----:B---3--:R-:W1:-:S06]  /*556b0*/  DSETP.GTU.AND P0, PT, |R2|, +INF , PT ;  /* 0x7ff000000200742a */ /* 0x008e4c0003f0c200 */
[----:B-1----:R-:W-:Y:S02]  /*556c0*/  FSEL R2, R2, R6, P0 ;  /* 0x0000000602027208 */ /* 0x002fe40000000000 */
[----:B------:R-:W-:Y:S02]  /*556d0*/  FSEL R3, R3, R5, P0 ;  /* 0x0000000503037208 */ /* 0x000fe40000000000 */
.L_x_13941:
[----:B------:R-:W-:Y:S05]  /*556e0*/  BSYNC B3 ;  /* 0x0000000000037941 */ /* 0x000fea0003800000 */
.L_x_13931:
[----:B-1----:R-:W1:Y:S01]  /*556f0*/  DADD R28, R28, c[0x2][0x50] ;  /* 0x008014001c1c7629 */ /* 0x002e620000000000 */
[----:B------:R-:W-:-:S03]  /*55700*/  ISETP.NE.AND P0, PT, R60, RZ, PT ;  /* 0x000000ff3c00720c */ /* 0x000fc60003f05270 */
[----:B------:R-:W-:-:S04]  /*55710*/  DADD R2, -RZ, |R2| ;  /* 0x00000000ff027229 */ /* 0x000fc80000000502 */
[----:B-1----:R-:W1:-:S10]  /*55720*/  DADD R4, -RZ, -R28 ;  /* 0x00000000ff047229 */ /* 0x002e54000000091c */
[----:B-1----:R-:W-:Y:S02]  /*55730*/  FSEL R60, R4, R28, !P0 ;  /* 0x0000001c043c7208 */ /* 0x002fe40004000000 */
[----:B------:R-:W-:Y:S01]  /*55740*/  FSEL R61, R5, R29, !P0 ;  /* 0x0000001d053d7208 */ /* 0x000fe20004000000 */
[----:B------:R-:W-:Y:S05]  /*55750*/  BRA `(.L_x_13930) ;  /* 0x0000013000007947 */ /* 0x000fea0003800000 */
.L_x_13839:
        /* <DEDUP_REMOVED lines=19> */
.L_x_13930:
[----:B01-3--:R-:W-:Y:S05]  /*55890*/  BSYNC B1 ;  /* 0x0000000000017941 */ /* 0x00bfea0003800000 */
.L_x_13838:
        /* <DEDUP_REMOVED lines=10> */
.L_x_13960:
[----:B------:R-:W0:Y:S01]  /*55940*/  DSETP.GTU.AND P0, PT, |R60|, +INF , PT ;  /* 0x7ff000003c00742a */ /* 0x000e220003f0c200 */
[----:B------:R-:W-:Y:S02]  /*55950*/  IMAD.MOV.U32 R62, RZ, RZ, R2 ;  /* 0x000000ffff3e7224 */ /* 0x000fe400078e0002 */
[----:B------:R-:W-:-:S11]  /*55960*/  IMAD.MOV.U32 R63, RZ, RZ, R3 ;  /* 0x000000ffff3f7224 */ /* 0x000fd600078e0003 */
[----:B0-----:R-:W0:-:S06]  /*55970*/  @!P0 DADD R60, -RZ, |R60| ;  /* 0x00000000ff3c8229 */ /* 0x001e0c000000053c */
.L_x_13837:
[----:B0-----:R-:W-:Y:S05]  /*55980*/  BSYNC B2 ;  /* 0x0000000000027941 */ /* 0x001fea0003800000 */
.L_x_13836:
        /* <DEDUP_REMOVED lines=148> */
.L_x_13971:
[----:B------:R-:W-:Y:S05]  /*562d0*/  BSYNC B4 ;  /* 0x0000000000047941 */ /* 0x000fea0003800000 */
.L_x_13970:
        /* <DEDUP_REMOVED lines=61> */
.L_x_13969:
        /* <DEDUP_REMOVED lines=34> */
.L_x_13979:
[----:B------:R-:W-:Y:S05]  /*568d0*/  BSYNC B5 ;  /* 0x0000000000057941 */ /* 0x000fea0003800000 */
.L_x_13978:
[----:B------:R-:W-:Y:S02]  /*568e0*/  IMAD.MOV.U32 R24, RZ, RZ, R20 ;  /* 0x000000ffff187224 */ /* 0x000fe400078e0014 */
[----:B------:R-:W-:Y:S01]  /*568f0*/  IMAD.MOV.U32 R25, RZ, RZ, R21 ;  /* 0x000000ffff197224 */ /* 0x000fe200078e0015 */
[----:B------:R-:W-:Y:S05]  /*56900*/  BRA `(.L_x_13977) ;  /* 0x0000001000007947 */ /* 0x000fea0003800000 */
.L_x_13976:
[----:B------:R0:W1:-:S06]  /*56910*/  DADD R24, -R30, R34 ;  /* 0x000000001e187229 */ /* 0x00004c0000000122 */
.L_x_13977:
[----:B------:R-:W-:Y:S05]  /*56920*/  BSYNC B4 ;  /* 0x0000000000047941 */ /* 0x000fea0003800000 */
.L_x_13975:
        /* <DEDUP_REMOVED lines=29> */
.L_x_13984:
[----:B------:R-:W-:Y:S05]  /*56b00*/  BSYNC B5 ;  /* 0x0000000000057941 */ /* 0x000fea0003800000 */
.L_x_13983:
[----:B------:R-:W-:Y:S02]  /*56b10*/  IMAD.MOV.U32 R6, RZ, RZ, R20 ;  /* 0x000000ffff067224 */ /* 0x000fe400078e0014 */
[----:B------:R-:W-:Y:S01]  /*56b20*/  IMAD.MOV.U32 R7, RZ, RZ, R21 ;  /* 0x000000ffff077224 */ /* 0x000fe200078e0015 */
[----:B------:R-:W-:Y:S05]  /*56b30*/  BRA `(.L_x_13982) ;  /* 0x0000001000007947 */ /* 0x000fea0003800000 */
.L_x_13981:
[----:B------:R2:W3:-:S06]  /*56b40*/  DADD R6, R36, -R8 ;  /* 0x0000000024067229 */ /* 0x0004cc0000000808 */
.L_x_13982:
[----:B------:R-:W-:Y:S05]  /*56b50*/  BSYNC B4 ;  /* 0x0000000000047941 */ /* 0x000fea0003800000 */
.L_x_13980:
        /* <DEDUP_REMOVED lines=27> */
.L_x_13986:
[----:B------:R-:W-:Y:S05]  /*56d10*/  BSYNC B4 ;  /* 0x0000000000047941 */ /* 0x000fea0003800000 */
.L_x_13985:
        /* <DEDUP_REMOVED lines=65> */
.L_x_13987:
        /* <DEDUP_REMOVED lines=20> */
.L_x_13989:
[----:B------:R-:W-:Y:S05]  /*57270*/  BSYNC B4 ;  /* 0x0000000000047941 */ /* 0x000fea0003800000 */
.L_x_13988:
        /* <DEDUP_REMOVED lines=16> */
.L_x_13974:
        /* <DEDUP_REMOVED lines=24> */
.L_x_13992:
[----:B------:R-:W-:Y:S05]  /*57500*/  BSYNC B4 ;  /* 0x0000000000047941 */ /* 0x000fea0003800000 */
.L_x_13991:
        /* <DEDUP_REMOVED lines=25> */
.L_x_13995:
[----:B------:R-:W-:Y:S05]  /*576a0*/  BSYNC B4 ;  /* 0x0000000000047941 */ /* 0x000fea0003800000 */
.L_x_13994:
        /* <DEDUP_REMOVED lines=16> */
.L_x_13993:
        /* <DEDUP_REMOVED lines=55> */
.L_x_13996:
[----:B------:R-:W-:Y:S01]  /*57b20*/  IMAD.MOV.U32 R8, RZ, RZ, 0x0 ;  /* 0x00000000ff087424 */ /* 0x000fe200078e00ff */
[----:B------:R-:W-:Y:S01]  /*57b30*/  FSETP.NEU.FTZ.AND P0, PT, R7, RZ, PT ;  /* 0x000000ff0700720b */ /* 0x000fe20003f1d000 */
[----:B------:R-:W-:-:S06]  /*57b40*/  IMAD.MOV.U32 R9, RZ, RZ, 0x7ff00000 ;  /* 0x7ff00000ff097424 */ /* 0x000fcc00078e00ff */
[----:B------:R-:W0:-:S10]  /*57b50*/  DFMA R8, R6, R8, +INF ;  /* 0x7ff000000608742b */ /* 0x000e140000000008 */
[----:B0-----:R-:W-:Y:S02]  /*57b60*/  FSEL R28, R8, RZ, P0 ;  /* 0x000000ff081c7208 */ /* 0x001fe40000000000 */
[----:B------:R-:W-:Y:S01]  /*57b70*/  FSEL R29, R9, -QNAN , P0 ;  /* 0xfff00000091d7808 */ /* 0x000fe20000000000 */
[----:B------:R-:W-:Y:S05]  /*57b80*/  BRA `(.L_x_13972) ;  /* 0x0000048000007947 */ /* 0x000fea0003800000 */
.L_x_13990:
        /* <DEDUP_REMOVED lines=25> */
.L_x_13998:
[----:B------:R-:W-:Y:S05]  /*57d20*/  BSYNC B4 ;  /* 0x0000000000047941 */ /* 0x000fea0003800000 */
.L_x_13997:
        /* <DEDUP_REMOVED lines=19> */
.L_x_14000:
[----:B------:R-:W-:Y:S05]  /*57e60*/  BSYNC B4 ;  /* 0x0000000000047941 */ /* 0x000fea0003800000 */
.L_x_13999:
[----:B------:R-:W-:Y:S02]  /*57e70*/  IMAD.MOV.U32 R28, RZ, RZ, R20 ;  /* 0x000000ffff1c7224 */ /* 0x000fe400078e0014 */
[----:B------:R-:W-:Y:S01]  /*57e80*/  IMAD.MOV.U32 R29, RZ, RZ, R21 ;  /* 0x000000ffff1d7224 */ /* 0x000fe200078e0015 */
[----:B------:R-:W-:Y:S05]  /*57e90*/  BRA `(.L_x_13972) ;  /* 0x0000017000007947 */ /* 0x000fea0003800000 */
.L_x_13973:
        /* <DEDUP_REMOVED lines=22> */
.L_x_14001:
[----:B------:R-:W-:Y:S05]  /*58000*/  BSYNC B4 ;  /* 0x0000000000047941 */ /* 0x000fea0003800000 */
.L_x_13972:
[----:B------:R-:W-:Y:S05]  /*58010*/  BSYNC B3 ;  /* 0x0000000000037941 */ /* 0x000fea0003800000 */
.L_x_13968:
        /* <DEDUP_REMOVED lines=26> */
.L_x_14005:
[----:B------:R-:W-:Y:S05]  /*581c0*/  BSYNC B4 ;  /* 0x0000000000047941 */ /* 0x000fea0003800000 */
.L_x_14004:
        /* <DEDUP_REMOVED lines=37> */
.L_x_14013:
[----:B------:R-:W-:Y:S05]  /*58420*/  BSYNC B5 ;  /* 0x0000000000057941 */ /* 0x000fea0003800000 */
.L_x_14012:
[----:B------:R-:W-:Y:S02]  /*58430*/  IMAD.MOV.U32 R40, RZ, RZ, R20 ;  /* 0x000000ffff287224 */ /* 0x000fe400078e0014 */
[----:B------:R-:W-:Y:S01]  /*58440*/  IMAD.MOV.U32 R41, RZ, RZ, R21 ;  /* 0x000000ffff297224 */ /* 0x000fe200078e0015 */
[----:B------:R-:W-:Y:S05]  /*58450*/  BRA `(.L_x_14011) ;  /* 0x0000001000007947 */ /* 0x000fea0003800000 */
.L_x_14010:
[----:B------:R0:W2:-:S06]  /*58460*/  DADD R40, -R30, R34 ;  /* 0x000000001e287229 */ /* 0x00008c0000000122 */
.L_x_14011:
[----:B------:R-:W-:Y:S05]  /*58470*/  BSYNC B4 ;  /* 0x0000000000047941 */ /* 0x000fea0003800000 */
.L_x_14009:
        /* <DEDUP_REMOVED lines=26> */
.L_x_14018:
[----:B------:R-:W-:Y:S05]  /*58620*/  BSYNC B5 ;  /* 0x0000000000057941 */ /* 0x000fea0003800000 */
.L_x_14017:
[----:B------:R-:W-:Y:S02]  /*58630*/  IMAD.MOV.U32 R4, RZ, RZ, R20 ;  /* 0x000000ffff047224 */ /* 0x000fe400078e0014 */
[----:B------:R-:W-:Y:S01]  /*58640*/  IMAD.MOV.U32 R5, RZ, RZ, R21 ;  /* 0x000000ffff057224 */ /* 0x000fe200078e0015 */
[----:B------:R-:W-:Y:S05]  /*58650*/  BRA `(.L_x_14016) ;  /* 0x0000001000007947 */ /* 0x000fea0003800000 */
.L_x_14015:
[----:B------:R3:W4:-:S06]  /*58660*/  DADD R4, -R32, R36 ;  /* 0x0000000020047229 */ /* 0x00070c0000000124 */
.L_x_14016:
[----:B------:R-:W-:Y:S05]  /*58670*/  BSYNC B4 ;  /* 0x0000000000047941 */ /* 0x000fea0003800000 */
.L_x_14014:
        /* <DEDUP_REMOVED lines=29> */
.L_x_14020:
[----:B------:R-:W-:Y:S05]  /*58850*/  BSYNC B4 ;  /* 0x0000000000047941 */ /* 0x000fea0003800000 */
.L_x_14019:
[----:B------:R-:W-:Y:S01]  /*58860*/  PLOP3.LUT P0, PT, PT, PT, PT, 0x80, 0x0 ;  /* 0x000000000000781c */ /* 0x000fe20003f0f070 */
[----:B------:R-:W-:Y:S07]  /*58870*/  BRA `(.L_x_14006) ;  /* 0x0000095000007947 */ /* 0x000fee0003800000 */
.L_x_14008:
        /* <DEDUP_REMOVED lines=29> */
.L_x_14023:
[----:B------:R-:W-:Y:S05]  /*58a50*/  BSYNC B4 ;  /* 0x0000000000047941 */ /* 0x000fea0003800000 */
.L_x_14022:
[----:B------:R-:W-:Y:S01]  /*58a60*/  PLOP3.LUT P0, PT, PT, PT, PT, 0x80, 0x0 ;  /* 0x000000000000781c */ /* 0x000fe20003f0f070 */
[----:B------:R-:W-:Y:S07]  /*58a70*/  BRA `(.L_x_14006) ;  /* 0x0000075000007947 */ /* 0x000fee0003800000 */
.L_x_14021:
        /* <DEDUP_REMOVED lines=30> */
.L_x_14025:
[----:B------:R-:W-:Y:S05]  /*58c60*/  BSYNC B4 ;  /* 0x0000000000047941 */ /* 0x000fea0003800000 */
.L_x_14024:
        /* <DEDUP_REMOVED lines=19> */
.L_x_14027:
[----:B------:R-:W-:Y:S05]  /*58da0*/  BSYNC B4 ;  /* 0x0000000000047941 */ /* 0x000fea0003800000 */
.L_x_14026:
[----:B------:R-:W0:Y:S01]  /*58db0*/  DMUL R2, R2, 8.11296384146066816958e+31 ;  /* 0x4690000002027828 */ /* 0x000e220000000000 */
[----:B------:R-:W-:Y:S01]  /*58dc0*/  PLOP3.LUT P0, PT, PT, PT, PT, 0x80, 0x0 ;  /* 0x000000000000781c */ /* 0x000fe20003f0f070 */
[----:B------:R-:W-:Y:S02]  /*58dd0*/  IMAD.MOV.U32 R4, RZ, RZ, R20 ;  /* 0x000000ffff047224 */ /* 0x000fe400078e0014 */
[----:B------:R-:W-:Y:S01]  /*58de0*/  IMAD.MOV.U32 R5, RZ, RZ, R21 ;  /* 0x000000ffff057224 */ /* 0x000fe200078e0015 */
[----:B------:R-:W-:Y:S05]  /*58df0*/  BRA `(.L_x_14006) ;  /* 0x000003d000007947 */ /* 0x000fea0003800000 */
.L_x_14007:
        /* <DEDUP_REMOVED lines=24> */
.L_x_14029:
[----:B------:R-:W-:Y:S05]  /*58f80*/  BSYNC B4 ;  /* 0x0000000000047941 */ /* 0x000fea0003800000 */
.L_x_14028:
        /* <DEDUP_REMOVED lines=29> */
.L_x_14031:
[----:B------:R-:W-:Y:S05]  /*59160*/  BSYNC B4 ;  /* 0x0000000000047941 */ /* 0x000fea0003800000 */
.L_x_14030:
[----:B--23--:R2:W3:Y:S01]  /*59170*/  DMUL R4, R4, R16 ;  /* 0x0000001004047228 */ /* 0x00c4e20000000000 */
[----:B------:R-:W-:Y:S01]  /*59180*/  PLOP3.LUT P0, PT, PT, PT, PT, 0x80, 0x0 ;  /* 0x000000000000781c */ /* 0x000fe20003f0f070 */
[----:B------:R-:W-:Y:S07]  /*59190*/  BRA `(.L_x_14006) ;  /* 0x0000003000007947 */ /* 0x000fee0003800000 */
.L_x_14003:
[----:B------:R2:W3:Y:S01]  /*591a0*/  DMUL R4, R26, 9.00719925474099200000e+15 ;  /* 0x434000001a047828 */ /* 0x0004e20000000000 */
[----:B------:R-:W-:-:S03]  /*591b0*/  PLOP3.LUT P0, PT, PT, PT, PT, 0x80, 0x0 ;  /* 0x000000000000781c */ /* 0x000fc60003f0f070 */
[----:B------:R-:W4:-:S06]  /*591c0*/  DMUL R2, R2, 9.00719925474099200000e+15 ;  /* 0x4340000002027828 */ /* 0x000f0c0000000000 */
.L_x_14006:
[----:B0-23--:R-:W-:Y:S05]  /*591d0*/  BSYNC B3 ;  /* 0x0000000000037941 */ /* 0x00dfea0003800000 */
.L_x_14002:
        /* <DEDUP_REMOVED lines=43> */
.L_x_14037:
[----:B------:R0:W2:-:S06]  /*59490*/  DMUL R2, RZ, |R24| ;  /* 0x40000018ff027228 */ /* 0x00008c0000000000 */
.L_x_14038:
[----:B------:R-:W-:Y:S05]  /*594a0*/  BSYNC B0 ;  /* 0x0000000000007941 */ /* 0x000fea0003800000 */
.L_x_14036:
[----:B------:R-:W-:Y:S02]  /*594b0*/  ISETP.GT.AND P0, PT, R7, -0x1, PT ;  /* 0xffffffff0700780c */ /* 0x000fe40003f04270 */
[----:B------:R-:W-:-:S11]  /*594c0*/  ISETP.GT.AND P1, PT, R5, -0x1, PT ;  /* 0xffffffff0500780c */ /* 0x000fd60003f24270 */
[----:B--2---:R-:W2:Y:S02]  /*594d0*/  @!P0 DMUL R2, R2, +INF ;  /* 0x7ff0000002028828 */ /* 0x004ea40000000000 */
[----:B------:R-:W-:Y:S05]  /*594e0*/  @P1 BRA `(.L_x_14039) ;  /* 0x0000101000001947 */ /* 0x000fea0003800000 */
[----:B--2---:R-:W2:-:S06]  /*594f0*/  DADD R2, R2, c[0x2][0x100] ;  /* 0x0080400002027629 */ /* 0x004e8c0000000000 */
[----:B--2---:R-:W2:Y:S01]  /*59500*/  DADD R2, -R2, c[0x2][0x108] ;  /* 0x0080420002027629 */ /* 0x004ea20000000100 */
[----:B------:R-:W-:Y:S05]  /*59510*/  BRA `(.L_x_14039) ;  /* 0x00000fe000007947 */ /* 0x000fea0003800000 */
.L_x_14035:
        /* <DEDUP_REMOVED lines=23> */
.L_x_14034:
        /* <DEDUP_REMOVED lines=38> */
.L_x_14042:
[----:B------:R0:W2:-:S06]  /*598f0*/  DMUL R2, RZ, |R24| ;  /* 0x40000018ff027228 */ /* 0x00008c0000000000 */
.L_x_14043:
[----:B------:R-:W-:Y:S05]  /*59900*/  BSYNC B0 ;  /* 0x0000000000007941 */ /* 0x000fea0003800000 */
.L_x_14041:
[----:B------:R-:W-:Y:S02]  /*59910*/  ISETP.GT.AND P0, PT, R5, -0x1, PT ;  /* 0xffffffff0500780c */ /* 0x000fe40003f04270 */
[----:B------:R-:W-:-:S11]  /*59920*/  ISETP.GT.AND P1, PT, R25, -0x1, PT ;  /* 0xffffffff1900780c */ /* 0x000fd60003f24270 */
[----:B--2---:R-:W2:Y:S02]  /*59930*/  @!P0 DMUL R2, R2, +INF ;  /* 0x7ff0000002028828 */ /* 0x004ea40000000000 */
[----:B------:R-:W-:Y:S05]  /*59940*/  @P1 BRA `(.L_x_14039) ;  /* 0x00000bb000001947 */ /* 0x000fea0003800000 */
[----:B--2---:R-:W2:-:S06]  /*59950*/  DADD R2, R2, c[0x2][0x100] ;  /* 0x0080400002027629 */ /* 0x004e8c0000000000 */
[----:B--2---:R-:W2:Y:S01]  /*59960*/  DADD R2, -R2, c[0x2][0x108] ;  /* 0x0080420002027629 */ /* 0x004ea20000000100 */
[----:B------:R-:W-:Y:S05]  /*59970*/  BRA `(.L_x_14039) ;  /* 0x00000b8000007947 */ /* 0x000fea0003800000 */
.L_x_14040:
        /* <DEDUP_REMOVED lines=23> */
.L_x_14033:
        /* <DEDUP_REMOVED lines=30> */
.L_x_14046:
[----:B------:R-:W-:Y:S05]  /*59cd0*/  BSYNC B4 ;  /* 0x0000000000047941 */ /* 0x000fea0003800000 */
.L_x_14045:
        /* <DEDUP_REMOVED lines=43> */
.L_x_14048:
[----:B------:R-:W-:Y:S02]  /*59f90*/  FSEL R6, RZ, 3.37028055040000000000e+12, P1 ;  /* 0x54442d18ff067808 */ /* 0x000fe40000800000 */
[----:B------:R-:W-:Y:S02]  /*59fa0*/  FSEL R7, RZ, 2.1426990032196044922, P1 ;  /* 0x400921fbff077808 */ /* 0x000fe40000800000 */
.L_x_14049:
[----:B------:R-:W-:Y:S05]  /*59fb0*/  BSYNC B0 ;  /* 0x0000000000007941 */ /* 0x000fea0003800000 */
.L_x_14047:
[----:B------:R0:W2:Y:S02]  /*59fc0*/  DADD R2, |R4|, |R2| ;  /* 0x0000000004027229 */ /* 0x0000a40000000602 */
[----:B0-----:R-:W-:-:S04]  /*59fd0*/  LOP3.LUT R5, R7, 0x80000000, R5, 0xb8, !PT ;  /* 0x8000000007057812 */ /* 0x001fc800078eb805 */
[----:B--2---:R-:W0:-:S06]  /*59fe0*/  DSETP.GTU.AND P0, PT, |R2|, +INF , PT ;  /* 0x7ff000000200742a */ /* 0x004e0c0003f0c200 */
[----:B0-----:R-:W-:Y:S02]  /*59ff0*/  FSEL R2, R2, R6, P0 ;  /* 0x0000000602027208 */ /* 0x001fe40000000000 */
[----:B------:R-:W-:Y:S01]  /*5a000*/  FSEL R3, R3, R5, P0 ;  /* 0x0000000503037208 */ /* 0x000fe20000000000 */
[----:B------:R-:W-:Y:S05]  /*5a010*/  BRA `(.L_x_14039) ;  /* 0x000004e000007947 */ /* 0x000fea0003800000 */
.L_x_14044:
        /* <DEDUP_REMOVED lines=26> */
.L_x_14051:
[----:B------:R-:W-:Y:S05]  /*5a1c0*/  BSYNC B4 ;  /* 0x0000000000047941 */ /* 0x000fea0003800000 */
.L_x_14050:
        /* <DEDUP_REMOVED lines=43> */
.L_x_14053:
[----:B------:R-:W-:Y:S02]  /*5a480*/  FSEL R6, RZ, 3.37028055040000000000e+12, P1 ;  /* 0x54442d18ff067808 */ /* 0x000fe40000800000 */
[----:B------:R-:W-:Y:S02]  /*5a490*/  FSEL R7, RZ, 2.1426990032196044922, P1 ;  /* 0x400921fbff077808 */ /* 0x000fe40000800000 */
.L_x_14054:
[----:B------:R-:W-:Y:S05]  /*5a4a0*/  BSYNC B0 ;  /* 0x0000000000007941 */ /* 0x000fea0003800000 */
.L_x_14052:
[----:B------:R0:W2:Y:S02]  /*5a4b0*/  DADD R2, |R4|, |R2| ;  /* 0x0000000004027229 */ /* 0x0000a40000000602 */
[----:B0-----:R-:W-:-:S04]  /*5a4c0*/  LOP3.LUT R5, R7, 0x80000000, R5, 0xb8, !PT ;  /* 0x8000000007057812 */ /* 0x001fc800078eb805 */
[----:B--2---:R-:W0:-:S06]  /*5a4d0*/  DSETP.GTU.AND P0, PT, |R2|, +INF , PT ;  /* 0x7ff000000200742a */ /* 0x004e0c0003f0c200 */
[----:B0-----:R-:W-:Y:S02]  /*5a4e0*/  FSEL R2, R2, R6, P0 ;  /* 0x0000000602027208 */ /* 0x001fe40000000000 */
[----:B------:R-:W-:Y:S02]  /*5a4f0*/  FSEL R3, R3, R5, P0 ;  /* 0x0000000503037208 */ /* 0x000fe40000000000 */
.L_x_14039:
[----:B0-2---:R-:W-:Y:S05]  /*5a500*/  BSYNC B3 ;  /* 0x0000000000037941 */ /* 0x005fea0003800000 */
.L_x_14032:
[----:B-1----:R-:W0:Y:S01]  /*5a510*/  DADD R4, -RZ, -R28 ;  /* 0x00000000ff047229 */ /* 0x002e22000000091c */
[----:B------:R-:W-:-:S09]  /*5a520*/  ISETP.NE.AND P0, PT, R42, RZ, PT ;  /* 0x000000ff2a00720c */ /* 0x000fd20003f05270 */
[----:B0-----:R-:W-:Y:S02]  /*5a530*/  FSEL R40, R4, R28, !P0 ;  /* 0x0000001c04287208 */ /* 0x001fe40004000000 */
[----:B------:R-:W-:Y:S01]  /*5a540*/  FSEL R41, R5, R29, !P0 ;  /* 0x0000001d05297208 */ /* 0x000fe20004000000 */
[----:B------:R-:W-:Y:S05]  /*5a550*/  BRA `(.L_x_14055) ;  /* 0x0000249000007947 */ /* 0x000fea0003800000 */
.L_x_13967:
[----:B0-----:R-:W2:Y:S01]  /*5a560*/  LDL.64 R2, [R1+0x8] ;  /* 0x0000080001027983 */ /* 0x001ea20000100a00 */
[----:B------:R-:W-:-:S04]  /*5a570*/  DADD R40, -RZ, -R46 ;  /* 0x00000000ff287229 */ /* 0x000fc8000000092e */
[----:B--2---:R-:W0:-:S06]  /*5a580*/  DADD R2, R2, -R44 ;  /* 0x0000000002027229 */ /* 0x004e0c000000082c */
[----:B0-----:R-:W0:Y:S01]  /*5a590*/  DADD R2, R2, c[0x2][0x178] ;  /* 0x00805e0002027629 */ /* 0x001e220000000000 */
[----:B------:R-:W-:Y:S05]  /*5a5a0*/  BRA `(.L_x_14055) ;  /* 0x0000244000007947 */ /* 0x000fea0003800000 */
.L_x_13966:
[----:B------:R0:W1:Y:S01]  /*5a5b0*/  DADD R40, -RZ, -R46 ;  /* 0x00000000ff287229 */ /* 0x000062000000092e */
[----:B------:R-:W-:Y:S01]  /*5a5c0*/  CS2R R2, SRZ ;  /* 0x0000000000027805 */ /* 0x000fe2000001ff00 */
[----:B------:R-:W-:Y:S05]  /*5a5d0*/  BRA `(.L_x_14055) ;  /* 0x0000241000007947 */ /* 0x000fea0003800000 */
.L_x_13965:
        /* <DEDUP_REMOVED lines=86> */
.L_x_14060:
[----:B------:R-:W-:Y:S05]  /*5ab40*/  BSYNC B0 ;  /* 0x0000000000007941 */ /* 0x000fea0003800000 */
.L_x_14059:
        /* <DEDUP_REMOVED lines=8> */
.L_x_14062:
[----:B------:R-:W-:Y:S05]  /*5abd0*/  BSYNC B4 ;  /* 0x0000000000047941 */ /* 0x000fea0003800000 */
.L_x_14061:
        /* <DEDUP_REMOVED lines=43> */
.L_x_14064:
[----:B------:R-:W-:-:S04]  /*5ae90*/  ISETP.GE.AND P0, PT, R45, RZ, PT ;  /* 0x000000ff2d00720c */ /* 0x000fc80003f06270 */
[----:B------:R-:W-:Y:S02]  /*5aea0*/  FSEL R6, RZ, 3.37028055040000000000e+12, P0 ;  /* 0x54442d18ff067808 */ /* 0x000fe40000000000 */
[----:B------:R-:W-:Y:S02]  /*5aeb0*/  FSEL R7, RZ, 2.1426990032196044922, P0 ;  /* 0x400921fbff077808 */ /* 0x000fe40000000000 */
.L_x_14065:
[----:B------:R-:W-:Y:S05]  /*5aec0*/  BSYNC B0 ;  /* 0x0000000000007941 */ /* 0x000fea0003800000 */
.L_x_14063:
[----:B------:R2:W3:Y:S02]  /*5aed0*/  DADD R2, R2, R4 ;  /* 0x0000000002027229 */ /* 0x0004e40000000004 */
[----:B--2---:R-:W-:Y:S02]  /*5aee0*/  LOP3.LUT R5, R7, 0x80000000, R47, 0xb8, !PT ;  /* 0x8000000007057812 */ /* 0x004fe400078eb82f */
[----:B-1----:R-:W-:-:S04]  /*5aef0*/  DMUL R28, R28, 0.5 ;  /* 0x3fe000001c1c7828 */ /* 0x002fc80000000000 */
[----:B---3--:R-:W1:-:S06]  /*5af00*/  DSETP.GTU.AND P0, PT, |R2|, +INF , PT ;  /* 0x7ff000000200742a */ /* 0x008e4c0003f0c200 */
[----:B-1----:R-:W-:Y:S02]  /*5af10*/  FSEL R2, R2, R6, P0 ;  /* 0x0000000602027208 */ /* 0x002fe40000000000 */
[----:B------:R-:W-:Y:S01]  /*5af20*/  FSEL R3, R3, R5, P0 ;  /* 0x0000000503037208 */ /* 0x000fe20000000000 */
[----:B------:R-:W-:Y:S05]  /*5af30*/  BRA `(.L_x_14066) ;  /* 0x0000190000007947 */ /* 0x000fea0003800000 */
.L_x_14058:
        /* <DEDUP_REMOVED lines=111> */
.L_x_14068:
[----:B------:R-:W-:Y:S05]  /*5b630*/  BSYNC B0 ;  /* 0x0000000000007941 */ /* 0x000fea0003800000 */
.L_x_14067:
        /* <DEDUP_REMOVED lines=8> */
.L_x_14070:
[----:B------:R-:W-:Y:S05]  /*5b6c0*/  BSYNC B4 ;  /* 0x0000000000047941 */ /* 0x000fea0003800000 */
.L_x_14069:
        /* <DEDUP_REMOVED lines=43> */
.L_x_14072:
[----:B------:R-:W-:-:S04]  /*5b980*/  ISETP.GE.AND P0, PT, R45, RZ, PT ;  /* 0x000000ff2d00720c */ /* 0x000fc80003f06270 */
[----:B------:R-:W-:Y:S02]  /*5b990*/  FSEL R6, RZ, 3.37028055040000000000e+12, P0 ;  /* 0x54442d18ff067808 */ /* 0x000fe40000000000 */
[----:B------:R-:W-:Y:S02]  /*5b9a0*/  FSEL R7, RZ, 2.1426990032196044922, P0 ;  /* 0x400921fbff077808 */ /* 0x000fe40000000000 */
.L_x_14073:
[----:B------:R-:W-:Y:S05]  /*5b9b0*/  BSYNC B0 ;  /* 0x0000000000007941 */ /* 0x000fea0003800000 */
.L_x_14071:
[----:B------:R2:W3:Y:S02]  /*5b9c0*/  DADD R2, R2, R4 ;  /* 0x0000000002027229 */ /* 0x0004e40000000004 */
[----:B--2---:R-:W-:-:S04]  /*5b9d0*/  LOP3.LUT R5, R7, 0x80000000, R47, 0xb8, !PT ;  /* 0x8000000007057812 */ /* 0x004fc800078eb82f */
[----:B---3--:R-:W2:-:S06]  /*5b9e0*/  DSETP.GTU.AND P0, PT, |R2|, +INF , PT ;  /* 0x7ff000000200742a */ /* 0x008e8c0003f0c200 */
[----:B--2---:R-:W-:Y:S02]  /*5b9f0*/  FSEL R2, R2, R6, P0 ;  /* 0x0000000602027208 */ /* 0x004fe40000000000 */
[----:B------:R-:W-:Y:S01]  /*5ba00*/  FSEL R3, R3, R5, P0 ;  /* 0x0000000503037208 */ /* 0x000fe20000000000 */
[----:B------:R-:W-:Y:S05]  /*5ba10*/  BRA `(.L_x_14066) ;  /* 0x00000e2000007947 */ /* 0x000fea0003800000 */
.L_x_14057:
        /* <DEDUP_REMOVED lines=23> */
.L_x_14075:
[----:B------:R-:W-:Y:S05]  /*5bb90*/  BSYNC B4 ;  /* 0x0000000000047941 */ /* 0x000fea0003800000 */
.L_x_14074:
        /* <DEDUP_REMOVED lines=26> */
.L_x_14077:
[----:B------:R-:W-:Y:S05]  /*5bd40*/  BSYNC B4 ;  /* 0x0000000000047941 */ /* 0x000fea0003800000 */
.L_x_14076:
        /* <DEDUP_REMOVED lines=112> */
.L_x_14079:
[----:B------:R-:W-:Y:S05]  /*5c450*/  BSYNC B0 ;  /* 0x0000000000007941 */ /* 0x000fea0003800000 */
.L_x_14078:
        /* <DEDUP_REMOVED lines=8> */
.L_x_14081:
[----:B------:R-:W-:Y:S05]  /*5c4e0*/  BSYNC B4 ;  /* 0x0000000000047941 */ /* 0x000fea0003800000 */
.L_x_14080:
        /* <DEDUP_REMOVED lines=43> */
.L_x_14083:
[----:B------:R-:W-:-:S04]  /*5c7a0*/  ISETP.GE.AND P0, PT, R45, RZ, PT ;  /* 0x000000ff2d00720c */ /* 0x000fc80003f06270 */
[----:B------:R-:W-:Y:S02]  /*5c7b0*/  FSEL R6, RZ, 3.37028055040000000000e+12, P0 ;  /* 0x54442d18ff067808 */ /* 0x000fe40000000000 */
[----:B------:R-:W-:Y:S02]  /*5c7c0*/  FSEL R7, RZ, 2.1426990032196044922, P0 ;  /* 0x400921fbff077808 */ /* 0x000fe40000000000 */
.L_x_14084:
[----:B------:R-:W-:Y:S05]  /*5c7d0*/  BSYNC B0 ;  /* 0x0000000000007941 */ /* 0x000fea0003800000 */
.L_x_14082:
[----:B------:R2:W3:Y:S02]  /*5c7e0*/  DADD R2, R2, R4 ;  /* 0x0000000002027229 */ /* 0x0004e40000000004 */
[----:B--2---:R-:W-:Y:S02]  /*5c7f0*/  LOP3.LUT R5, R7, 0x80000000, R47, 0xb8, !PT ;  /* 0x8000000007057812 */ /* 0x004fe400078eb82f */
[----:B-1----:R-:W-:-:S04]  /*5c800*/  DADD R28, R28, 1 ;  /* 0x3ff000001c1c7429 */ /* 0x002fc80000000000 */
[----:B---3--:R-:W1:-:S06]  /*5c810*/  DSETP.GTU.AND P0, PT, |R2|, +INF , PT ;  /* 0x7ff000000200742a */ /* 0x008e4c0003f0c200 */
[----:B-1----:R-:W-:Y:S02]  /*5c820*/  FSEL R2, R2, R6, P0 ;  /* 0x0000000602027208 */ /* 0x002fe40000000000 */
[----:B------:R-:W-:Y:S02]  /*5c830*/  FSEL R3, R3, R5, P0 ;  /* 0x0000000503037208 */ /* 0x000fe40000000000 */
.L_x_14066:
[----:B------:R-:W-:Y:S05]  /*5c840*/  BSYNC B3 ;  /* 0x0000000000037941 */ /* 0x000fea0003800000 */
.L_x_14056:
[----:B-1----:R-:W1:Y:S01]  /*5c850*/  DADD R28, R28, c[0x2][0x50] ;  /* 0x008014001c1c7629 */ /* 0x002e620000000000 */
[----:B------:R-:W-:-:S03]  /*5c860*/  ISETP.NE.AND P0, PT, R42, RZ, PT ;  /* 0x000000ff2a00720c */ /* 0x000fc60003f05270 */
[----:B------:R-:W-:-:S04]  /*5c870*/  DADD R2, -RZ, |R2| ;  /* 0x00000000ff027229 */ /* 0x000fc80000000502 */
[----:B-1----:R-:W1:-:S10]  /*5c880*/  DADD R4, -RZ, -R28 ;  /* 0x00000000ff047229 */ /* 0x002e54000000091c */
[----:B-1----:R-:W-:Y:S02]  /*5c890*/  FSEL R40, R4, R28, !P0 ;  /* 0x0000001c04287208 */ /* 0x002fe40004000000 */
[----:B------:R-:W-:Y:S01]  /*5c8a0*/  FSEL R41, R5, R29, !P0 ;  /* 0x0000001d05297208 */ /* 0x000fe20004000000 */
[----:B------:R-:W-:Y:S05]  /*5c8b0*/  BRA `(.L_x_14055) ;  /* 0x0000013000007947 */ /* 0x000fea0003800000 */
.L_x_13964:
        /* <DEDUP_REMOVED lines=19> */
.L_x_14055:
[----:B01-3--:R-:W-:Y:S05]  /*5c9f0*/  BSYNC B1 ;  /* 0x0000000000017941 */ /* 0x00bfea0003800000 */
.L_x_13963:
        /* <DEDUP_REMOVED lines=10> */
.L_x_14085:
[----:B------:R-:W0:Y:S01]  /*5caa0*/  DSETP.GTU.AND P0, PT, |R40|, +INF , PT ;  /* 0x7ff000002800742a */ /* 0x000e220003f0c200 */
[----:B------:R-:W-:Y:S02]  /*5cab0*/  IMAD.MOV.U32 R42, RZ, RZ, R2 ;  /* 0x000000ffff2a7224 */ /* 0x000fe400078e0002 */
[----:B------:R-:W-:-:S11]  /*5cac0*/  IMAD.MOV.U32 R43, RZ, RZ, R3 ;  /* 0x000000ffff2b7224 */ /* 0x000fd600078e0003 */
[----:B0-----:R-:W0:-:S06]  /*5cad0*/  @!P0 DADD R40, -RZ, |R40| ;  /* 0x00000000ff288229 */ /* 0x001e0c0000000528 */
.L_x_13962:
[----:B0-----:R-:W-:Y:S05]  /*5cae0*/  BSYNC B2 ;  /* 0x0000000000027941 */ /* 0x001fea0003800000 */
.L_x_13961:
        /* <DEDUP_REMOVED lines=146> */
.L_x_14096:
[----:B------:R-:W-:Y:S05]  /*5d410*/  BSYNC B4 ;  /* 0x0000000000047941 */ /* 0x000fea0003800000 */
.L_x_14095:
        /* <DEDUP_REMOVED lines=61> */
.L_x_14094:
        /* <DEDUP_REMOVED lines=34> */
.L_x_14104:
[----:B------:R-:W-:Y:S05]  /*5da10*/  BSYNC B5 ;  /* 0x0000000000057941 */ /* 0x000fea0003800000 */
.L_x_14103:
[----:B------:R-:W-:Y:S02]  /*5da20*/  IMAD.MOV.U32 R24, RZ, RZ, R20 ;  /* 0x000000ffff187224 */ /* 0x000fe400078e0014 */
[----:B------:R-:W-:Y:S01]  /*5da30*/  IMAD.MOV.U32 R25, RZ, RZ, R21 ;  /* 0x000000ffff197224 */ /* 0x000fe200078e0015 */
[----:B------:R-:W-:Y:S05]  /*5da40*/  BRA `(.L_x_14102) ;  /* 0x0000001000007947 */ /* 0x000fea0003800000 */
.L_x_14101:
[----:B------:R0:W1:-:S06]  /*5da50*/  DADD R24, -R30, R34 ;  /* 0x000000001e187229 */ /* 0x00004c0000000122 */
.L_x_14102:
[----:B------:R-:W-:Y:S05]  /*5da60*/  BSYNC B4 ;  /* 0x0000000000047941 */ /* 0x000fea0003800000 */
.L_x_14100:
        /* <DEDUP_REMOVED lines=29> */
.L_x_14109:
[----:B------:R-:W-:Y:S05]  /*5dc40*/  BSYNC B5 ;  /* 0x0000000000057941 */ /* 0x000fea0003800000 */
.L_x_14108:
[----:B------:R-:W-:Y:S02]  /*5dc50*/  IMAD.MOV.U32 R6, RZ, RZ, R20 ;  /* 0x000000ffff067224 */ /* 0x000fe400078e0014 */
[----:B------:R-:W-:Y:S01]  /*5dc60*/  IMAD.MOV.U32 R7, RZ, RZ, R21 ;  /* 0x000000ffff077224 */ /* 0x000fe200078e0015 */
[----:B------:R-:W-:Y:S05]  /*5dc70*/  BRA `(.L_x_14107) ;  /* 0x0000001000007947 */ /* 0x000fea0003800000 */
.L_x_14106:
[----:B------:R2:W3:-:S06]  /*5dc80*/  DADD R6, R36, -R8 ;  /* 0x0000000024067229 */ /* 0x0004cc0000000808 */
.L_x_14107:
[----:B------:R-:W-:Y:S05]  /*5dc90*/  BSYNC B4 ;  /* 0x0000000000047941 */ /* 0x000fea0003800000 */
.L_x_14105:
        /* <DEDUP_REMOVED lines=29> */
.L_x_14111:
[----:B------:R-:W-:Y:S05]  /*5de70*/  BSYNC B4 ;  /* 0x0000000000047941 */ /* 0x000fea0003800000 */
.L_x_14110:
        /* <DEDUP_REMOVED lines=65> */
.L_x_14112:
        /* <DEDUP_REMOVED lines=20> */
.L_x_14114:
[----:B------:R-:W-:Y:S05]  /*5e3d0*/  BSYNC B4 ;  /* 0x0000000000047941 */ /* 0x000fea0003800000 */
.L_x_14113:
        /* <DEDUP_REMOVED lines=16> */
.L_x_14099:
        /* <DEDUP_REMOVED lines=24> */
.L_x_14117:
[----:B------:R-:W-:Y:S05]  /*5e660*/  BSYNC B4 ;  /* 0x0000000000047941 */ /* 0x000fea0003800000 */
.L_x_14116:
        /* <DEDUP_REMOVED lines=25> */
.L_x_14120:
[----:B------:R-:W-:Y:S05]  /*5e800*/  BSYNC B4 ;  /* 0x0000000000047941 */ /* 0x000fea0003800000 */
.L_x_14119:
        /* <DEDUP_REMOVED lines=16> */
.L_x_14118:
        /* <DEDUP_REMOVED lines=55> */
.L_x_14121:
[----:B------:R-:W-:Y:S01]  /*5ec80*/  IMAD.MOV.U32 R8, RZ, RZ, 0x0 ;  /* 0x00000000ff087424 */ /* 0x000fe200078e00ff */
[----:B------:R-:W-:Y:S01]  /*5ec90*/  FSETP.NEU.FTZ.AND P0, PT, R7, RZ, PT ;  /* 0x000000ff0700720b */ /* 0x000fe20003f1d000 */
[----:B------:R-:W-:-:S06]  /*5eca0*/  IMAD.MOV.U32 R9, RZ, RZ, 0x7ff00000 ;  /* 0x7ff00000ff097424 */ /* 0x000fcc00078e00ff */
[----:B------:R-:W0:-:S10]  /*5ecb0*/  DFMA R8, R6, R8, +INF ;  /* 0x7ff000000608742b */ /* 0x000e140000000008 */
[----:B0-----:R-:W-:Y:S02]  /*5ecc0*/  FSEL R28, R8, RZ, P0 ;  /* 0x000000ff081c7208 */ /* 0x001fe40000000000 */
[----:B------:R-:W-:Y:S01]  /*5ecd0*/  FSEL R29, R9, -QNAN , P0 ;  /* 0xfff00000091d7808 */ /* 0x000fe20000000000 */
[----:B------:R-:W-:Y:S05]  /*5ece0*/  BRA `(.L_x_14097) ;  /* 0x0000048000007947 */ /* 0x000fea0003800000 */
.L_x_14115:
        /* <DEDUP_REMOVED lines=25> */
.L_x_14123:
[----:B------:R-:W-:Y:S05]  /*5ee80*/  BSYNC B4 ;  /* 0x0000000000047941 */ /* 0x000fea0003800000 */
.L_x_14122:
        /* <DEDUP_REMOVED lines=19> */
.L_x_14125:
[----:B------:R-:W-:Y:S05]  /*5efc0*/  BSYNC B4 ;  /* 0x0000000000047941 */ /* 0x000fea0003800000 */
.L_x_14124:
[----:B------:R-:W-:Y:S02]  /*5efd0*/  IMAD.MOV.U32 R28, RZ, RZ, R20 ;  /* 0x000000ffff1c7224 */ /* 0x000fe400078e0014 */
[----:B------:R-:W-:Y:S01]  /*5efe0*/  IMAD.MOV.U32 R29, RZ, RZ, R21 ;  /* 0x000000ffff1d7224 */ /* 0x000fe200078e0015 */
[----:B------:R-:W-:Y:S05]  /*5eff0*/  BRA `(.L_x_14097) ;  /* 0x0000017000007947 */ /* 0x000fea0003800000 */
.L_x_14098:
        /* <DEDUP_REMOVED lines=22> */
.L_x_14126:
[----:B------:R-:W-:Y:S05]  /*5f160*/  BSYNC B4 ;  /* 0x0000000000047941 */ /* 0x000fea0003800000 */
.L_x_14097:
[----:B------:R-:W-:Y:S05]  /*5f170*/  BSYNC B3 ;  /* 0x0000000000037941 */ /* 0x000fea0003800000 */
.L_x_14093:
        /* <DEDUP_REMOVED lines=26> */
.L_x_14130:
[----:B------:R-:W-:Y:S05]  /*5f320*/  BSYNC B4 ;  /* 0x0000000000047941 */ /* 0x000fea0003800000 */
.L_x_14129:
        /* <DEDUP_REMOVED lines=37> */
.L_x_14138:
[----:B------:R-:W-:Y:S05]  /*5f580*/  BSYNC B5 ;  /* 0x0000000000057941 */ /* 0x000fea0003800000 */
.L_x_14137:
[----:B------:R-:W-:Y:S02]  /*5f590*/  IMAD.MOV.U32 R38, RZ, RZ, R20 ;  /* 0x000000ffff267224 */ /* 0x000fe400078e0014 */
[----:B------:R-:W-:Y:S01]  /*5f5a0*/  IMAD.MOV.U32 R39, RZ, RZ, R21 ;  /* 0x000000ffff277224 */ /* 0x000fe200078e0015 */
[----:B------:R-:W-:Y:S05]  /*5f5b0*/  BRA `(.L_x_14136) ;  /* 0x0000001000007947 */ /* 0x000fea0003800000 */
.L_x_14135:
[----:B------:R0:W2:-:S06]  /*5f5c0*/  DADD R38, -R30, R34 ;  /* 0x000000001e267229 */ /* 0x00008c0000000122 */
.L_x_14136:
[----:B------:R-:W-:Y:S05]  /*5f5d0*/  BSYNC B4 ;  /* 0x0000000000047941 */ /* 0x000fea0003800000 */
.L_x_14134:
        /* <DEDUP_REMOVED lines=26> */
.L_x_14143:
[----:B------:R-:W-:Y:S05]  /*5f780*/  BSYNC B5 ;  /* 0x0000000000057941 */ /* 0x000fea0003800000 */
.L_x_14142:
[----:B------:R-:W-:Y:S02]  /*5f790*/  IMAD.MOV.U32 R4, RZ, RZ, R20 ;  /* 0x000000ffff047224 */ /* 0x000fe400078e0014 */
[----:B------:R-:W-:Y:S01]  /*5f7a0*/  IMAD.MOV.U32 R5, RZ, RZ, R21 ;  /* 0x000000ffff057224 */ /* 0x000fe200078e0015 */
[----:B------:R-:W-:Y:S05]  /*5f7b0*/  BRA `(.L_x_14141) ;  /* 0x0000001000007947 */ /* 0x000fea0003800000 */
.L_x_14140:
[----:B------:R3:W4:-:S06]  /*5f7c0*/  DADD R4, -R32, R36 ;  /* 0x0000000020047229 */ /* 0x00070c0000000124 */
.L_x_14141:
[----:B------:R-:W-:Y:S05]  /*5f7d0*/  BSYNC B4 ;  /* 0x0000000000047941 */ /* 0x000fea0003800000 */
.L_x_14139:
        /* <DEDUP_REMOVED lines=29> */
.L_x_14145:
[----:B------:R-:W-:Y:S05]  /*5f9b0*/  BSYNC B4 ;  /* 0x0000000000047941 */ /* 0x000fea0003800000 */
.L_x_14144:
[----:B------:R-:W-:Y:S01]  /*5f9c0*/  PLOP3.LUT P0, PT, PT, PT, PT, 0x80, 0x0 ;  /* 0x000000000000781c */ /* 0x000fe20003f0f070 */
[----:B------:R-:W-:Y:S07]  /*5f9d0*/  BRA `(.L_x_14131) ;  /* 0x0000095000007947 */ /* 0x000fee0003800000 */
.L_x_14133:
        /* <DEDUP_REMOVED lines=29> */
.L_x_14148:
[----:B------:R-:W-:Y:S05]  /*5fbb0*/  BSYNC B4 ;  /* 0x0000000000047941 */ /* 0x000fea0003800000 */
.L_x_14147:
[----:B------:R-:W-:Y:S01]  /*5fbc0*/  PLOP3.LUT P0, PT, PT, PT, PT, 0x80, 0x0 ;  /* 0x000000000000781c */ /* 0x000fe20003f0f070 */
[----:B------:R-:W-:Y:S07]  /*5fbd0*/  BRA `(.L_x_14131) ;  /* 0x0000075000007947 */ /* 0x000fee0003800000 */
.L_x_14146:
        /* <DEDUP_REMOVED lines=30> */
.L_x_14150:
[----:B------:R-:W-:Y:S05]  /*5fdc0*/  BSYNC B4 ;  /* 0x0000000000047941 */ /* 0x000fea0003800000 */
.L_x_14149:
        /* <DEDUP_REMOVED lines=19> */
.L_x_14152:
[----:B------:R-:W-:Y:S05]  /*5ff00*/  BSYNC B4 ;  /* 0x0000000000047941 */ /* 0x000fea0003800000 */
.L_x_14151:
[----:B------:R-:W0:Y:S01]  /*5ff10*/  DMUL R2, R2, 8.11296384146066816958e+31 ;  /* 0x4690000002027828 */ /* 0x000e220000000000 */
[----:B------:R-:W-:Y:S01]  /*5ff20*/  PLOP3.LUT P0, PT, PT, PT, PT, 0x80, 0x0 ;  /* 0x000000000000781c */ /* 0x000fe20003f0f070 */
[----:B------:R-:W-:Y:S02]  /*5ff30*/  IMAD.MOV.U32 R4, RZ, RZ, R20 ;  /* 0x000000ffff047224 */ /* 0x000fe400078e0014 */
[----:B------:R-:W-:Y:S01]  /*5ff40*/  IMAD.MOV.U32 R5, RZ, RZ, R21 ;  /* 0x000000ffff057224 */ /* 0x000fe200078e0015 */
[----:B------:R-:W-:Y:S05]  /*5ff50*/  BRA `(.L_x_14131) ;  /* 0x000003d000007947 */ /* 0x000fea0003800000 */
.L_x_14132:
        /* <DEDUP_REMOVED lines=24> */
.L_x_14154:
[----:B------:R-:W-:Y:S05]  /*600e0*/  BSYNC B4 ;  /* 0x0000000000047941 */ /* 0x000fea0003800000 */
.L_x_14153:
        /* <DEDUP_REMOVED lines=29> */
.L_x_14156:
[----:B------:R-:W-:Y:S05]  /*602c0*/  BSYNC B4 ;  /* 0x0000000000047941 */ /* 0x000fea0003800000 */
.L_x_14155:
[----:B0-23--:R0:W2:Y:S01]  /*602d0*/  DMUL R4, R6, R16 ;  /* 0x0000001006047228 */ /* 0x00d0a20000000000 */
[----:B------:R-:W-:Y:S01]  /*602e0*/  PLOP3.LUT P0, PT, PT, PT, PT, 0x80, 0x0 ;  /* 0x000000000000781c */ /* 0x000fe20003f0f070 */
[----:B------:R-:W-:Y:S07]  /*602f0*/  BRA `(.L_x_14131) ;  /* 0x0000003000007947 */ /* 0x000fee0003800000 */
.L_x_14128:
[----:B------:R2:W3:Y:S01]  /*60300*/  DMUL R4, R26, 9.00719925474099200000e+15 ;  /* 0x434000001a047828 */ /* 0x0004e20000000000 */
[----:B------:R-:W-:-:S03]  /*60310*/  PLOP3.LUT P0, PT, PT, PT, PT, 0x80, 0x0 ;  /* 0x000000000000781c */ /* 0x000fc60003f0f070 */
[----:B------:R-:W4:-:S06]  /*60320*/  DMUL R2, R2, 9.00719925474099200000e+15 ;  /* 0x4340000002027828 */ /* 0x000f0c0000000000 */
.L_x_14131:
[----:B0-23--:R-:W-:Y:S05]  /*60330*/  BSYNC B3 ;  /* 0x0000000000037941 */ /* 0x00dfea0003800000 */
.L_x_14127:
        /* <DEDUP_REMOVED lines=43> */
.L_x_14162:
[----:B------:R0:W2:-:S06]  /*605f0*/  DMUL R2, RZ, |R24| ;  /* 0x40000018ff027228 */ /* 0x00008c0000000000 */
.L_x_14163:
[----:B------:R-:W-:Y:S05]  /*60600*/  BSYNC B0 ;  /* 0x0000000000007941 */ /* 0x000fea0003800000 */
.L_x_14161:
[----:B------:R-:W-:Y:S02]  /*60610*/  ISETP.GT.AND P0, PT, R7, -0x1, PT ;  /* 0xffffffff0700780c */ /* 0x000fe40003f04270 */
[----:B------:R-:W-:-:S11]  /*60620*/  ISETP.GT.AND P1, PT, R5, -0x1, PT ;  /* 0xffffffff0500780c */ /* 0x000fd60003f24270 */
[----:B--2---:R-:W2:Y:S02]  /*60630*/  @!P0 DMUL R2, R2, +INF ;  /* 0x7ff0000002028828 */ /* 0x004ea40000000000 */
[----:B------:R-:W-:Y:S05]  /*60640*/  @P1 BRA `(.L_x_14164) ;  /* 0x0000101000001947 */ /* 0x000fea0003800000 */
[----:B--2---:R-:W2:-:S06]  /*60650*/  DADD R2, R2, c[0x2][0x100] ;  /* 0x0080400002027629 */ /* 0x004e8c0000000000 */
[----:B--2---:R-:W2:Y:S01]  /*60660*/  DADD R2, -R2, c[0x2][0x108] ;  /* 0x0080420002027629 */ /* 0x004ea20000000100 */
[----:B------:R-:W-:Y:S05]  /*60670*/  BRA `(.L_x_14164) ;  /* 0x00000fe000007947 */ /* 0x000fea0003800000 */
.L_x_14160:
        /* <DEDUP_REMOVED lines=23> */
.L_x_14159:
        /* <DEDUP_REMOVED lines=38> */
.L_x_14167:
[----:B------:R0:W2:-:S06]  /*60a50*/  DMUL R2, RZ, |R24| ;  /* 0x40000018ff027228 */ /* 0x00008c0000000000 */
.L_x_14168:
[----:B------:R-:W-:Y:S05]  /*60a60*/  BSYNC B0 ;  /* 0x0000000000007941 */ /* 0x000fea0003800000 */
.L_x_14166:
[----:B------:R-:W-:Y:S02]  /*60a70*/  ISETP.GT.AND P0, PT, R5, -0x1, PT ;  /* 0xffffffff0500780c */ /* 0x000fe40003f04270 */
[----:B------:R-:W-:-:S11]  /*60a80*/  ISETP.GT.AND P1, PT, R25, -0x1, PT ;  /* 0xffffffff1900780c */ /* 0x000fd60003f24270 */
[----:B--2---:R-:W2:Y:S02]  /*60a90*/  @!P0 DMUL R2, R2, +INF ;  /* 0x7ff0000002028828 */ /* 0x004ea40000000000 */
[----:B------:R-:W-:Y:S05]  /*60aa0*/  @P1 BRA `(.L_x_14164) ;  /* 0x00000bb000001947 */ /* 0x000fea0003800000 */
[----:B--2---:R-:W2:-:S06]  /*60ab0*/  DADD R2, R2, c[0x2][0x100] ;  /* 0x0080400002027629 */ /* 0x004e8c0000000000 */
[----:B--2---:R-:W2:Y:S01]  /*60ac0*/  DADD R2, -R2, c[0x2][0x108] ;  /* 0x0080420002027629 */ /* 0x004ea20000000100 */
[----:B------:R-:W-:Y:S05]  /*60ad0*/  BRA `(.L_x_14164) ;  /* 0x00000b8000007947 */ /* 0x000fea0003800000 */
.L_x_14165:
        /* <DEDUP_REMOVED lines=23> */
.L_x_14158:
        /* <DEDUP_REMOVED lines=30> */
.L_x_14171:
[----:B------:R-:W-:Y:S05]  /*60e30*/  BSYNC B4 ;  /* 0x0000000000047941 */ /* 0x000fea0003800000 */
.L_x_14170:
        /* <DEDUP_REMOVED lines=43> */
.L_x_14173:
[----:B------:R-:W-:Y:S02]  /*610f0*/  FSEL R6, RZ, 3.37028055040000000000e+12, P1 ;  /* 0x54442d18ff067808 */ /* 0x000fe40000800000 */
[----:B------:R-:W-:Y:S02]  /*61100*/  FSEL R7, RZ, 2.1426990032196044922, P1 ;  /* 0x400921fbff077808 */ /* 0x000fe40000800000 */
.L_x_14174:
[----:B------:R-:W-:Y:S05]  /*61110*/  BSYNC B0 ;  /* 0x0000000000007941 */ /* 0x000fea0003800000 */
.L_x_14172:
[----:B------:R0:W2:Y:S02]  /*61120*/  DADD R2, |R4|, |R2| ;  /* 0x0000000004027229 */ /* 0x0000a40000000602 */
[----:B0-----:R-:W-:-:S04]  /*61130*/  LOP3.LUT R5, R7, 0x80000000, R5, 0xb8, !PT ;  /* 0x8000000007057812 */ /* 0x001fc800078eb805 */
[----:B--2---:R-:W0:-:S06]  /*61140*/  DSETP.GTU.AND P0, PT, |R2|, +INF , PT ;  /* 0x7ff000000200742a */ /* 0x004e0c0003f0c200 */
[----:B0-----:R-:W-:Y:S02]  /*61150*/  FSEL R2, R2, R6, P0 ;  /* 0x0000000602027208 */ /* 0x001fe40000000000 */
[----:B------:R-:W-:Y:S01]  /*61160*/  FSEL R3, R3, R5, P0 ;  /* 0x0000000503037208 */ /* 0x000fe20000000000 */
[----:B------:R-:W-:Y:S05]  /*61170*/  BRA `(.L_x_14164) ;  /* 0x000004e000007947 */ /* 0x000fea0003800000 */
.L_x_14169:
        /* <DEDUP_REMOVED lines=26> */
.L_x_14176:
[----:B------:R-:W-:Y:S05]  /*61320*/  BSYNC B4 ;  /* 0x0000000000047941 */ /* 0x000fea0003800000 */
.L_x_14175:
        /* <DEDUP_REMOVED lines=43> */
.L_x_14178:
[----:B------:R-:W-:Y:S02]  /*615e0*/  FSEL R6, RZ, 3.37028055040000000000e+12, P1 ;  /* 0x54442d18ff067808 */ /* 0x000fe40000800000 */
[----:B------:R-:W-:Y:S02]  /*615f0*/  FSEL R7, RZ, 2.1426990032196044922, P1 ;  /* 0x400921fbff077808 */ /* 0x000fe40000800000 */
.L_x_14179:
[----:B------:R-:W-:Y:S05]  /*61600*/  BSYNC B0 ;  /* 0x0000000000007941 */ /* 0x000fea0003800000 */
.L_x_14177:
[----:B------:R0:W2:Y:S02]  /*61610*/  DADD R2, |R4|, |R2| ;  /* 0x0000000004027229 */ /* 0x0000a40000000602 */
[----:B0-----:R-:W-:-:S04]  /*61620*/  LOP3.LUT R5, R7, 0x80000000, R5, 0xb8, !PT ;  /* 0x8000000007057812 */ /* 0x001fc800078eb805 */
[----:B--2---:R-:W0:-:S06]  /*61630*/  DSETP.GTU.AND P0, PT, |R2|, +INF , PT ;  /* 0x7ff000000200742a */ /* 0x004e0c0003f0c200 */
[----:B0-----:R-:W-:Y:S02]  /*61640*/  FSEL R2, R2, R6, P0 ;  /* 0x0000000602027208 */ /* 0x001fe40000000000 */
[----:B------:R-:W-:Y:S02]  /*61650*/  FSEL R3, R3, R5, P0 ;  /* 0x0000000503037208 */ /* 0x000fe40000000000 */
.L_x_14164:
[----:B0-2---:R-:W-:Y:S05]  /*61660*/  BSYNC B3 ;  /* 0x0000000000037941 */ /* 0x005fea0003800000 */
.L_x_14157:
[----:B-1----:R-:W0:Y:S01]  /*61670*/  DADD R4, -RZ, -R28 ;  /* 0x00000000ff047229 */ /* 0x002e22000000091c */
[----:B------:R-:W-:-:S09]  /*61680*/  ISETP.NE.AND P0, PT, R44, RZ, PT ;  /* 0x000000ff2c00720c */ /* 0x000fd20003f05270 */
[----:B0-----:R-:W-:Y:S02]  /*61690*/  FSEL R36, R4, R28, !P0 ;  /* 0x0000001c04247208 */ /* 0x001fe40004000000 */
[----:B------:R-:W-:Y:S01]  /*616a0*/  FSEL R37, R5, R29, !P0 ;  /* 0x0000001d05257208 */ /* 0x000fe20004000000 */
[----:B------:R-:W-:Y:S05]  /*616b0*/  BRA `(.L_x_14180) ;  /* 0x0000249000007947 */ /* 0x000fea0003800000 */
.L_x_14092:
[----:B0-----:R-:W2:Y:S01]  /*616c0*/  LDL.64 R2, [R1+0x8] ;  /* 0x0000080001027983 */ /* 0x001ea20000100a00 */
[----:B------:R-:W-:-:S04]  /*616d0*/  DADD R36, -RZ, -R50 ;  /* 0x00000000ff247229 */ /* 0x000fc80000000932 */
[----:B--2---:R-:W0:-:S06]  /*616e0*/  DADD R2, R2, -R48 ;  /* 0x0000000002027229 */ /* 0x004e0c0000000830 */
[----:B0-----:R-:W0:Y:S01]  /*616f0*/  DADD R2, R2, c[0x2][0x178] ;  /* 0x00805e0002027629 */ /* 0x001e220000000000 */
[----:B------:R-:W-:Y:S05]  /*61700*/  BRA `(.L_x_14180) ;  /* 0x0000244000007947 */ /* 0x000fea0003800000 */
.L_x_14091:
[----:B------:R0:W1:Y:S01]  /*61710*/  DADD R36, -RZ, -R50 ;  /* 0x00000000ff247229 */ /* 0x0000620000000932 */
[----:B------:R-:W-:Y:S01]  /*61720*/  CS2R R2, SRZ ;  /* 0x0000000000027805 */ /* 0x000fe2000001ff00 */
[----:B------:R-:W-:Y:S05]  /*61730*/  BRA `(.L_x_14180) ;  /* 0x0000241000007947 */ /* 0x000fea0003800000 */
.L_x_14090:
        /* <DEDUP_REMOVED lines=86> */
.L_x_14185:
[----:B------:R-:W-:Y:S05]  /*61ca0*/  BSYNC B0 ;  /* 0x0000000000007941 */ /* 0x000fea0003800000 */
.L_x_14184:
        /* <DEDUP_REMOVED lines=8> */
.L_x_14187:
[----:B------:R-:W-:Y:S05]  /*61d30*/  BSYNC B4 ;  /* 0x0000000000047941 */ /* 0x000fea0003800000 */
.L_x_14186:
        /* <DEDUP_REMOVED lines=43> */
.L_x_14189:
[----:B------:R-:W-:-:S04]  /*61ff0*/  ISETP.GE.AND P0, PT, R49, RZ, PT ;  /* 0x000000ff3100720c */ /* 0x000fc80003f06270 */
[----:B------:R-:W-:Y:S02]  /*62000*/  FSEL R6, RZ, 3.37028055040000000000e+12, P0 ;  /* 0x54442d18ff067808 */ /* 0x000fe40000000000 */
[----:B------:R-:W-:Y:S02]  /*62010*/  FSEL R7, RZ, 2.1426990032196044922, P0 ;  /* 0x400921fbff077808 */ /* 0x000fe40000000000 */
.L_x_14190:
[----:B------:R-:W-:Y:S05]  /*62020*/  BSYNC B0 ;  /* 0x0000000000007941 */ /* 0x000fea0003800000 */
.L_x_14188:
[----:B------:R2:W3:Y:S02]  /*62030*/  DADD R2, R2, R4 ;  /* 0x0000000002027229 */ /* 0x0004e40000000004 */
[----:B--2---:R-:W-:Y:S02]  /*62040*/  LOP3.LUT R5, R7, 0x80000000, R51, 0xb8, !PT ;  /* 0x8000000007057812 */ /* 0x004fe400078eb833 */
[----:B-1----:R-:W-:-:S04]  /*62050*/  DMUL R28, R28, 0.5 ;  /* 0x3fe000001c1c7828 */ /* 0x002fc80000000000 */
[----:B---3--:R-:W1:-:S06]  /*62060*/  DSETP.GTU.AND P0, PT, |R2|, +INF , PT ;  /* 0x7ff000000200742a */ /* 0x008e4c0003f0c200 */
[----:B-1----:R-:W-:Y:S02]  /*62070*/  FSEL R2, R2, R6, P0 ;  /* 0x0000000602027208 */ /* 0x002fe40000000000 */
[----:B------:R-:W-:Y:S01]  /*62080*/  FSEL R3, R3, R5, P0 ;  /* 0x0000000503037208 */ /* 0x000fe20000000000 */
[----:B------:R-:W-:Y:S05]  /*62090*/  BRA `(.L_x_14191) ;  /* 0x0000190000007947 */ /* 0x000fea0003800000 */
.L_x_14183:
        /* <DEDUP_REMOVED lines=111> */
.L_x_14193:
[----:B------:R-:W-:Y:S05]  /*62790*/  BSYNC B0 ;  /* 0x0000000000007941 */ /* 0x000fea0003800000 */
.L_x_14192:
        /* <DEDUP_REMOVED lines=8> */
.L_x_14195:
[----:B------:R-:W-:Y:S05]  /*62820*/  BSYNC B4 ;  /* 0x0000000000047941 */ /* 0x000fea0003800000 */
.L_x_14194:
        /* <DEDUP_REMOVED lines=43> */
.L_x_14197:
[----:B------:R-:W-:-:S04]  /*62ae0*/  ISETP.GE.AND P0, PT, R49, RZ, PT ;  /* 0x000000ff3100720c */ /* 0x000fc80003f06270 */
[----:B------:R-:W-:Y:S02]  /*62af0*/  FSEL R6, RZ, 3.37028055040000000000e+12, P0 ;  /* 0x54442d18ff067808 */ /* 0x000fe40000000000 */
[----:B------:R-:W-:Y:S02]  /*62b00*/  FSEL R7, RZ, 2.1426990032196044922, P0 ;  /* 0x400921fbff077808 */ /* 0x000fe40000000000 */
.L_x_14198:
[----:B------:R-:W-:Y:S05]  /*62b10*/  BSYNC B0 ;  /* 0x0000000000007941 */ /* 0x000fea0003800000 */
.L_x_14196:
[----:B------:R2:W3:Y:S02]  /*62b20*/  DADD R2, R2, R4 ;  /* 0x0000000002027229 */ /* 0x0004e40000000004 */
[----:B--2---:R-:W-:-:S04]  /*62b30*/  LOP3.LUT R5, R7, 0x80000000, R51, 0xb8, !PT ;  /* 0x8000000007057812 */ /* 0x004fc800078eb833 */
[----:B---3--:R-:W2:-:S06]  /*62b40*/  DSETP.GTU.AND P0, PT, |R2|, +INF , PT ;  /* 0x7ff000000200742a */ /* 0x008e8c0003f0c200 */
[----:B--2---:R-:W-:Y:S02]  /*62b50*/  FSEL R2, R2, R6, P0 ;  /* 0x0000000602027208 */ /* 0x004fe40000000000 */
[----:B------:R-:W-:Y:S01]  /*62b60*/  FSEL R3, R3, R5, P0 ;  /* 0x0000000503037208 */ /* 0x000fe20000000000 */
[----:B------:R-:W-:Y:S05]  /*62b70*/  BRA `(.L_x_14191) ;  /* 0x00000e2000007947 */ /* 0x000fea0003800000 */
.L_x_14182:
        /* <DEDUP_REMOVED lines=23> */
.L_x_14200:
[----:B------:R-:W-:Y:S05]  /*62cf0*/  BSYNC B4 ;  /* 0x0000000000047941 */ /* 0x000fea0003800000 */
.L_x_14199:
        /* <DEDUP_REMOVED lines=26> */
.L_x_14202:
[----:B------:R-:W-:Y:S05]  /*62ea0*/  BSYNC B4 ;  /* 0x0000000000047941 */ /* 0x000fea0003800000 */
.L_x_14201:
        /* <DEDUP_REMOVED lines=112> */
.L_x_14204:
[----:B------:R-:W-:Y:S05]  /*635b0*/  BSYNC B0 ;  /* 0x0000000000007941 */ /* 0x000fea0003800000 */
.L_x_14203:
        /* <DEDUP_REMOVED lines=8> */
.L_x_14206:
[----:B------:R-:W-:Y:S05]  /*63640*/  BSYNC B4 ;  /* 0x0000000000047941 */ /* 0x000fea0003800000 */
.L_x_14205:
        /* <DEDUP_REMOVED lines=43> */
.L_x_14208:
[----:B------:R-:W-:-:S04]  /*63900*/  ISETP.GE.AND P0, PT, R49, RZ, PT ;  /* 0x000000ff3100720c */ /* 0x000fc80003f06270 */
[----:B------:R-:W-:Y:S02]  /*63910*/  FSEL R6, RZ, 3.37028055040000000000e+12, P0 ;  /* 0x54442d18ff067808 */ /* 0x000fe40000000000 */
[----:B------:R-:W-:Y:S02]  /*63920*/  FSEL R7, RZ, 2.1426990032196044922, P0 ;  /* 0x400921fbff077808 */ /* 0x000fe40000000000 */
.L_x_14209:
[----:B------:R-:W-:Y:S05]  /*63930*/  BSYNC B0 ;  /* 0x0000000000007941 */ /* 0x000fea0003800000 */
.L_x_14207:
[----:B------:R2:W3:Y:S02]  /*63940*/  DADD R2, R2, R4 ;  /* 0x0000000002027229 */ /* 0x0004e40000000004 */
[----:B--2---:R-:W-:Y:S02]  /*63950*/  LOP3.LUT R5, R7, 0x80000000, R51, 0xb8, !PT ;  /* 0x8000000007057812 */ /* 0x004fe400078eb833 */
[----:B-1----:R-:W-:-:S04]  /*63960*/  DADD R28, R28, 1 ;  /* 0x3ff000001c1c7429 */ /* 0x002fc80000000000 */
[----:B---3--:R-:W1:-:S06]  /*63970*/  DSETP.GTU.AND P0, PT, |R2|, +INF , PT ;  /* 0x7ff000000200742a */ /* 0x008e4c0003f0c200 */
[----:B-1----:R-:W-:Y:S02]  /*63980*/  FSEL R2, R2, R6, P0 ;  /* 0x0000000602027208 */ /* 0x002fe40000000000 */
[----:B------:R-:W-:Y:S02]  /*63990*/  FSEL R3, R3, R5, P0 ;  /* 0x0000000503037208 */ /* 0x000fe40000000000 */
.L_x_14191:
[----:B------:R-:W-:Y:S05]  /*639a0*/  BSYNC B3 ;  /* 0x0000000000037941 */ /* 0x000fea0003800000 */
.L_x_14181:
[----:B-1----:R-:W1:Y:S01]  /*639b0*/  DADD R28, R28, c[0x2][0x50] ;  /* 0x008014001c1c7629 */ /* 0x002e620000000000 */
[----:B------:R-:W-:-:S03]  /*639c0*/  ISETP.NE.AND P0, PT, R44, RZ, PT ;  /* 0x000000ff2c00720c */ /* 0x000fc60003f05270 */
[----:B------:R-:W-:-:S04]  /*639d0*/  DADD R2, -RZ, |R2| ;  /* 0x00000000ff027229 */ /* 0x000fc80000000502 */
[----:B-1----:R-:W1:-:S10]  /*639e0*/  DADD R4, -RZ, -R28 ;  /* 0x00000000ff047229 */ /* 0x002e54000000091c */
[----:B-1----:R-:W-:Y:S02]  /*639f0*/  FSEL R36, R4, R28, !P0 ;  /* 0x0000001c04247208 */ /* 0x002fe40004000000 */
[----:B------:R-:W-:Y:S01]  /*63a00*/  FSEL R37, R5, R29, !P0 ;  /* 0x0000001d05257208 */ /* 0x000fe20004000000 */
[----:B------:R-:W-:Y:S05]  /*63a10*/  BRA `(.L_x_14180) ;  /* 0x0000013000007947 */ /* 0x000fea0003800000 */
.L_x_14089:
        /* <DEDUP_REMOVED lines=19> */
.L_x_14180:
[----:B01-3--:R-:W-:Y:S05]  /*63b50*/  BSYNC B1 ;  /* 0x0000000000017941 */ /* 0x00bfea0003800000 */
.L_x_14088:
        /* <DEDUP_REMOVED lines=10> */
.L_x_14210:
[----:B------:R-:W0:Y:S01]  /*63c00*/  DSETP.GTU.AND P0, PT, |R36|, +INF , PT ;  /* 0x7ff000002400742a */ /* 0x000e220003f0c200 */
[----:B------:R-:W-:Y:S02]  /*63c10*/  IMAD.MOV.U32 R38, RZ, RZ, R2 ;  /* 0x000000ffff267224 */ /* 0x000fe400078e0002 */
[----:B------:R-:W-:-:S11]  /*63c20*/  IMAD.MOV.U32 R39, RZ, RZ, R3 ;  /* 0x000000ffff277224 */ /* 0x000fd600078e0003 */
[----:B0-----:R-:W0:-:S06]  /*63c30*/  @!P0 DADD R36, -RZ, |R36| ;  /* 0x00000000ff248229 */ /* 0x001e0c0000000524 */
.L_x_14087:
[----:B0-----:R-:W-:Y:S05]  /*63c40*/  BSYNC B2 ;  /* 0x0000000000027941 */ /* 0x001fea0003800000 */
.L_x_14086:
        /* <DEDUP_REMOVED lines=148> */
.L_x_14221:
[----:B------:R-:W-:Y:S05]  /*64590*/  BSYNC B4 ;  /* 0x0000000000047941 */ /* 0x000fea0003800000 */
.L_x_14220:
        /* <DEDUP_REMOVED lines=61> */
.L_x_14219:
        /* <DEDUP_REMOVED lines=34> */
.L_x_14229:
[----:B------:R-:W-:Y:S05]  /*64b90*/  BSYNC B5 ;  /* 0x0000000000057941 */ /* 0x000fea0003800000 */
.L_x_14228:
[----:B------:R-:W-:Y:S02]  /*64ba0*/  IMAD.MOV.U32 R24, RZ, RZ, R20 ;  /* 0x000000ffff187224 */ /* 0x000fe400078e0014 */
[----:B------:R-:W-:Y:S01]  /*64bb0*/  IMAD.MOV.U32 R25, RZ, RZ, R21 ;  /* 0x000000ffff197224 */ /* 0x000fe200078e0015 */
[----:B------:R-:W-:Y:S05]  /*64bc0*/  BRA `(.L_x_14227) ;  /* 0x0000001000007947 */ /* 0x000fea0003800000 */
.L_x_14226:
[----:B------:R0:W1:-:S06]  /*64bd0*/  DADD R24, -R32, R44 ;  /* 0x0000000020187229 */ /* 0x00004c000000012c */
.L_x_14227:
[----:B------:R-:W-:Y:S05]  /*64be0*/  BSYNC B4 ;  /* 0x0000000000047941 */ /* 0x000fea0003800000 */
.L_x_14225:
        /* <DEDUP_REMOVED lines=29> */
.L_x_14234:
[----:B------:R-:W-:Y:S05]  /*64dc0*/  BSYNC B5 ;  /* 0x0000000000057941 */ /* 0x000fea0003800000 */
.L_x_14233:
[----:B------:R-:W-:Y:S02]  /*64dd0*/  IMAD.MOV.U32 R6, RZ, RZ, R20 ;  /* 0x000000ffff067224 */ /* 0x000fe400078e0014 */
[----:B------:R-:W-:Y:S01]  /*64de0*/  IMAD.MOV.U32 R7, RZ, RZ, R21 ;  /* 0x000000ffff077224 */ /* 0x000fe200078e0015 */
[----:B------:R-:W-:Y:S05]  /*64df0*/  BRA `(.L_x_14232) ;  /* 0x0000001000007947 */ /* 0x000fea0003800000 */
.L_x_14231:
[----:B------:R2:W3:-:S06]  /*64e00*/  DADD R6, R46, -R8 ;  /* 0x000000002e067229 */ /* 0x0004cc0000000808 */
.L_x_14232:
[----:B------:R-:W-:Y:S05]  /*64e10*/  BSYNC B4 ;  /* 0x0000000000047941 */ /* 0x000fea0003800000 */
.L_x_14230:
        /* <DEDUP_REMOVED lines=27> */
.L_x_14236:
[----:B------:R-:W-:Y:S05]  /*64fd0*/  BSYNC B4 ;  /* 0x0000000000047941 */ /* 0x000fea0003800000 */
.L_x_14235:
        /* <DEDUP_REMOVED lines=65> */
.L_x_14237:
        /* <DEDUP_REMOVED lines=20> */
.L_x_14239:
[----:B------:R-:W-:Y:S05]  /*65530*/  BSYNC B4 ;  /* 0x0000000000047941 */ /* 0x000fea0003800000 */
.L_x_14238:
        /* <DEDUP_REMOVED lines=16> */
.L_x_14224:
        /* <DEDUP_REMOVED lines=24> */
.L_x_14242:
[----:B------:R-:W-:Y:S05]  /*657c0*/  BSYNC B4 ;  /* 0x0000000000047941 */ /* 0x000fea0003800000 */
.L_x_14241:
        /* <DEDUP_REMOVED lines=25> */
.L_x_14245:
[----:B------:R-:W-:Y:S05]  /*65960*/  BSYNC B4 ;  /* 0x0000000000047941 */ /* 0x000fea0003800000 */
.L_x_14244:
        /* <DEDUP_REMOVED lines=16> */
.L_x_14243:
        /* <DEDUP_REMOVED lines=55> */
.L_x_14246:
[----:B------:R-:W-:Y:S01]  /*65de0*/  IMAD.MOV.U32 R8, RZ, RZ, 0x0 ;  /* 0x00000000ff087424 */ /* 0x000fe200078e00ff */
[----:B------:R-:W-:Y:S01]  /*65df0*/  FSETP.NEU.FTZ.AND P0, PT, R7, RZ, PT ;  /* 0x000000ff0700720b */ /* 0x000fe20003f1d000 */
[----:B------:R-:W-:-:S06]  /*65e00*/  IMAD.MOV.U32 R9, RZ, RZ, 0x7ff00000 ;  /* 0x7ff00000ff097424 */ /* 0x000fcc00078e00ff */
[----:B------:R-:W0:-:S10]  /*65e10*/  DFMA R8, R6, R8, +INF ;  /* 0x7ff000000608742b */ /* 0x000e140000000008 */
[----:B0-----:R-:W-:Y:S02]  /*65e20*/  FSEL R28, R8, RZ, P0 ;  /* 0x000000ff081c7208 */ /* 0x001fe40000000000 */
[----:B------:R-:W-:Y:S01]  /*65e30*/  FSEL R29, R9, -QNAN , P0 ;  /* 0xfff00000091d7808 */ /* 0x000fe20000000000 */
[----:B------:R-:W-:Y:S05]  /*65e40*/  BRA `(.L_x_14222) ;  /* 0x0000048000007947 */ /* 0x000fea0003800000 */
.L_x_14240:
        /* <DEDUP_REMOVED lines=25> */
.L_x_14248:
[----:B------:R-:W-:Y:S05]  /*65fe0*/  BSYNC B4 ;  /* 0x0000000000047941 */ /* 0x000fea0003800000 */
.L_x_14247:
        /* <DEDUP_REMOVED lines=19> */
.L_x_14250:
[----:B------:R-:W-:Y:S05]  /*66120*/  BSYNC B4 ;  /* 0x0000000000047941 */ /* 0x000fea0003800000 */
.L_x_14249:
[----:B------:R-:W-:Y:S02]  /*66130*/  IMAD.MOV.U32 R28, RZ, RZ, R20 ;  /* 0x000000ffff1c7224 */ /* 0x000fe400078e0014 */
[----:B------:R-:W-:Y:S01]  /*66140*/  IMAD.MOV.U32 R29, RZ, RZ, R21 ;  /* 0x000000ffff1d7224 */ /* 0x000fe200078e0015 */
[----:B------:R-:W-:Y:S05]  /*66150*/  BRA `(.L_x_14222) ;  /* 0x0000017000007947 */ /* 0x000fea0003800000 */
.L_x_14223:
        /* <DEDUP_REMOVED lines=22> */
.L_x_14251:
[----:B------:R-:W-:Y:S05]  /*662c0*/  BSYNC B4 ;  /* 0x0000000000047941 */ /* 0x000fea0003800000 */
.L_x_14222:
[----:B------:R-:W-:Y:S05]  /*662d0*/  BSYNC B3 ;  /* 0x0000000000037941 */ /* 0x000fea0003800000 */
.L_x_14218:
        /* <DEDUP_REMOVED lines=26> */
.L_x_14255:
[----:B------:R-:W-:Y:S05]  /*66480*/  BSYNC B4 ;  /* 0x0000000000047941 */ /* 0x000fea0003800000 */
.L_x_14254:
        /* <DEDUP_REMOVED lines=37> */
.L_x_14263:
[----:B------:R-:W-:Y:S05]  /*666e0*/  BSYNC B5 ;  /* 0x0000000000057941 */ /* 0x000fea0003800000 */
.L_x_14262:
[----:B------:R-:W-:Y:S02]  /*666f0*/  IMAD.MOV.U32 R48, RZ, RZ, R20 ;  /* 0x000000ffff307224 */ /* 0x000fe400078e0014 */
[----:B------:R-:W-:Y:S01]  /*66700*/  IMAD.MOV.U32 R49, RZ, RZ, R21 ;  /* 0x000000ffff317224 */ /* 0x000fe200078e0015 */
[----:B------:R-:W-:Y:S05]  /*66710*/  BRA `(.L_x_14261) ;  /* 0x0000001000007947 */ /* 0x000fea0003800000 */
.L_x_14260:
[----:B------:R0:W2:-:S06]  /*66720*/  DADD R48, -R32, R44 ;  /* 0x0000000020307229 */ /* 0x00008c000000012c */
.L_x_14261:
[----:B------:R-:W-:Y:S05]  /*66730*/  BSYNC B4 ;  /* 0x0000000000047941 */ /* 0x000fea0003800000 */
.L_x_14259:
        /* <DEDUP_REMOVED lines=26> */
.L_x_14268:
[----:B------:R-:W-:Y:S05]  /*668e0*/  BSYNC B5 ;  /* 0x0000000000057941 */ /* 0x000fea0003800000 */
.L_x_14267:
[----:B------:R-:W-:Y:S02]  /*668f0*/  IMAD.MOV.U32 R4, RZ, RZ, R20 ;  /* 0x000000ffff047224 */ /* 0x000fe400078e0014 */
[----:B------:R-:W-:Y:S01]  /*66900*/  IMAD.MOV.U32 R5, RZ, RZ, R21 ;  /* 0x000000ffff057224 */ /* 0x000fe200078e0015 */
[----:B------:R-:W-:Y:S05]  /*66910*/  BRA `(.L_x_14266) ;  /* 0x0000001000007947 */ /* 0x000fea0003800000 */
.L_x_14265:
[----:B------:R3:W4:-:S06]  /*66920*/  DADD R4, -R34, R46 ;  /* 0x0000000022047229 */ /* 0x00070c000000012e */
.L_x_14266:
[----:B------:R-:W-:Y:S05]  /*66930*/  BSYNC B4 ;  /* 0x0000000000047941 */ /* 0x000fea0003800000 */
.L_x_14264:
        /* <DEDUP_REMOVED lines=29> */
.L_x_14270:
[----:B------:R-:W-:Y:S05]  /*66b10*/  BSYNC B4 ;  /* 0x0000000000047941 */ /* 0x000fea0003800000 */
.L_x_14269:
[----:B------:R-:W-:Y:S01]  /*66b20*/  PLOP3.LUT P0, PT, PT, PT, PT, 0x80, 0x0 ;  /* 0x000000000000781c */ /* 0x000fe20003f0f070 */
[----:B------:R-:W-:Y:S07]  /*66b30*/  BRA `(.L_x_14256) ;  /* 0x0000095000007947 */ /* 0x000fee0003800000 */
.L_x_14258:
        /* <DEDUP_REMOVED lines=29> */
.L_x_14273:
[----:B------:R-:W-:Y:S05]  /*66d10*/  BSYNC B4 ;  /* 0x0000000000047941 */ /* 0x000fea0003800000 */
.L_x_14272:
[----:B------:R-:W-:Y:S01]  /*66d20*/  PLOP3.LUT P0, PT, PT, PT, PT, 0x80, 0x0 ;  /* 0x000000000000781c */ /* 0x000fe20003f0f070 */
[----:B------:R-:W-:Y:S07]  /*66d30*/  BRA `(.L_x_14256) ;  /* 0x0000075000007947 */ /* 0x000fee0003800000 */
.L_x_14271:
        /* <DEDUP_REMOVED lines=30> */
.L_x_14275:
[----:B------:R-:W-:Y:S05]  /*66f20*/  BSYNC B4 ;  /* 0x0000000000047941 */ /* 0x000fea0003800000 */
.L_x_14274:
        /* <DEDUP_REMOVED lines=19> */
.L_x_14277:
[----:B------:R-:W-:Y:S05]  /*67060*/  BSYNC B4 ;  /* 0x0000000000047941 */ /* 0x000fea0003800000 */
.L_x_14276:
[----:B------:R-:W0:Y:S01]  /*67070*/  DMUL R2, R2, 8.11296384146066816958e+31 ;  /* 0x4690000002027828 */ /* 0x000e220000000000 */
[----:B------:R-:W-:Y:S01]  /*67080*/  PLOP3.LUT P0, PT, PT, PT, PT, 0x80, 0x0 ;  /* 0x000000000000781c */ /* 0x000fe20003f0f070 */
[----:B------:R-:W-:Y:S02]  /*67090*/  IMAD.MOV.U32 R4, RZ, RZ, R20 ;  /* 0x000000ffff047224 */ /* 0x000fe400078e0014 */
[----:B------:R-:W-:Y:S01]  /*670a0*/  IMAD.MOV.U32 R5, RZ, RZ, R21 ;  /* 0x000000ffff057224 */ /* 0x000fe200078e0015 */
[----:B------:R-:W-:Y:S05]  /*670b0*/  BRA `(.L_x_14256) ;  /* 0x000003d000007947 */ /* 0x000fea0003800000 */
.L_x_14257:
        /* <DEDUP_REMOVED lines=24> */
.L_x_14279:
[----:B------:R-:W-:Y:S05]  /*67240*/  BSYNC B4 ;  /* 0x0000000000047941 */ /* 0x000fea0003800000 */
.L_x_14278:
        /* <DEDUP_REMOVED lines=29> */
.L_x_14281:
[----:B------:R-:W-:Y:S05]  /*67420*/  BSYNC B4 ;  /* 0x0000000000047941 */ /* 0x000fea0003800000 */
.L_x_14280:
[----:B--23--:R2:W3:Y:S01]  /*67430*/  DMUL R4, R4, R16 ;  /* 0x0000001004047228 */ /* 0x00c4e20000000000 */
[----:B------:R-:W-:Y:S01]  /*67440*/  PLOP3.LUT P0, PT, PT, PT, PT, 0x80, 0x0 ;  /* 0x000000000000781c */ /* 0x000fe20003f0f070 */
[----:B------:R-:W-:Y:S07]  /*67450*/  BRA `(.L_x_14256) ;  /* 0x0000003000007947 */ /* 0x000fee0003800000 */
.L_x_14253:
[----:B------:R2:W3:Y:S01]  /*67460*/  DMUL R4, R26, 9.00719925474099200000e+15 ;  /* 0x434000001a047828 */ /* 0x0004e20000000000 */
[----:B------:R-:W-:-:S03]  /*67470*/  PLOP3.LUT P0, PT, PT, PT, PT, 0x80, 0x0 ;  /* 0x000000000000781c */ /* 0x000fc60003f0f070 */
[----:B------:R-:W4:-:S06]  /*67480*/  DMUL R2, R2, 9.00719925474099200000e+15 ;  /* 0x4340000002027828 */ /* 0x000f0c0000000000 */
.L_x_14256:
[----:B0-23--:R-:W-:Y:S05]  /*67490*/  BSYNC B3 ;  /* 0x0000000000037941 */ /* 0x00dfea0003800000 */
.L_x_14252:
        /* <DEDUP_REMOVED lines=43> */
.L_x_14287:
[----:B------:R0:W2:-:S06]  /*67750*/  DMUL R2, RZ, |R24| ;  /* 0x40000018ff027228 */ /* 0x00008c0000000000 */
.L_x_14288:
[----:B------:R-:W-:Y:S05]  /*67760*/  BSYNC B0 ;  /* 0x0000000000007941 */ /* 0x000fea0003800000 */
.L_x_14286:
[----:B------:R-:W-:Y:S02]  /*67770*/  ISETP.GT.AND P0, PT, R7, -0x1, PT ;  /* 0xffffffff0700780c */ /* 0x000fe40003f04270 */
[----:B------:R-:W-:-:S11]  /*67780*/  ISETP.GT.AND P1, PT, R5, -0x1, PT ;  /* 0xffffffff0500780c */ /* 0x000fd60003f24270 */
[----:B--2---:R-:W2:Y:S02]  /*67790*/  @!P0 DMUL R2, R2, +INF ;  /* 0x7ff0000002028828 */ /* 0x004ea40000000000 */
[----:B------:R-:W-:Y:S05]  /*677a0*/  @P1 BRA `(.L_x_14289) ;  /* 0x0000101000001947 */ /* 0x000fea0003800000 */
[----:B--2---:R-:W2:-:S06]  /*677b0*/  DADD R2, R2, c[0x2][0x100] ;  /* 0x0080400002027629 */ /* 0x004e8c0000000000 */
[----:B--2---:R-:W2:Y:S01]  /*677c0*/  DADD R2, -R2, c[0x2][0x108] ;  /* 0x0080420002027629 */ /* 0x004ea20000000100 */
[----:B------:R-:W-:Y:S05]  /*677d0*/  BRA `(.L_x_14289) ;  /* 0x00000fe000007947 */ /* 0x000fea0003800000 */
.L_x_14285:
        /* <DEDUP_REMOVED lines=23> */
.L_x_14284:
        /* <DEDUP_REMOVED lines=38> */
.L_x_14292:
[----:B------:R0:W2:-:S06]  /*67bb0*/  DMUL R2, RZ, |R24| ;  /* 0x40000018ff027228 */ /* 0x00008c0000000000 */
.L_x_14293:
[----:B------:R-:W-:Y:S05]  /*67bc0*/  BSYNC B0 ;  /* 0x0000000000007941 */ /* 0x000fea0003800000 */
.L_x_14291:
[----:B------:R-:W-:Y:S02]  /*67bd0*/  ISETP.GT.AND P0, PT, R5, -0x1, PT ;  /* 0xffffffff0500780c */ /* 0x000fe40003f04270 */
[----:B------:R-:W-:-:S11]  /*67be0*/  ISETP.GT.AND P1, PT, R25, -0x1, PT ;  /* 0xffffffff1900780c */ /* 0x000fd60003f24270 */
[----:B--2---:R-:W2:Y:S02]  /*67bf0*/  @!P0 DMUL R2, R2, +INF ;  /* 0x7ff0000002028828 */ /* 0x004ea40000000000 */
[----:B------:R-:W-:Y:S05]  /*67c00*/  @P1 BRA `(.L_x_14289) ;  /* 0x00000bb000001947 */ /* 0x000fea0003800000 */
[----:B--2---:R-:W2:-:S06]  /*67c10*/  DADD R2, R2, c[0x2][0x100] ;  /* 0x0080400002027629 */ /* 0x004e8c0000000000 */
[----:B--2---:R-:W2:Y:S01]  /*67c20*/  DADD R2, -R2, c[0x2][0x108] ;  /* 0x0080420002027629 */ /* 0x004ea20000000100 */
[----:B------:R-:W-:Y:S05]  /*67c30*/  BRA `(.L_x_14289) ;  /* 0x00000b8000007947 */ /* 0x000fea0003800000 */
.L_x_14290:
        /* <DEDUP_REMOVED lines=23> */
.L_x_14283:
        /* <DEDUP_REMOVED lines=30> */
.L_x_14296:
[----:B------:R-:W-:Y:S05]  /*67f90*/  BSYNC B4 ;  /* 0x0000000000047941 */ /* 0x000fea0003800000 */
.L_x_14295:
        /* <DEDUP_REMOVED lines=43> */
.L_x_14298:
[----:B------:R-:W-:Y:S02]  /*68250*/  FSEL R6, RZ, 3.37028055040000000000e+12, P1 ;  /* 0x54442d18ff067808 */ /* 0x000fe40000800000 */
[----:B------:R-:W-:Y:S02]  /*68260*/  FSEL R7, RZ, 2.1426990032196044922, P1 ;  /* 0x400921fbff077808 */ /* 0x000fe40000800000 */
.L_x_14299:
[----:B------:R-:W-:Y:S05]  /*68270*/  BSYNC B0 ;  /* 0x0000000000007941 */ /* 0x000fea0003800000 */
.L_x_14297:
[----:B------:R0:W2:Y:S02]  /*68280*/  DADD R2, |R4|, |R2| ;  /* 0x0000000004027229 */ /* 0x0000a40000000602 */
[----:B0-----:R-:W-:-:S04]  /*68290*/  LOP3.LUT R5, R7, 0x80000000, R5, 0xb8, !PT ;  /* 0x8000000007057812 */ /* 0x001fc800078eb805 */
[----:B--2---:R-:W0:-:S06]  /*682a0*/  DSETP.GTU.AND P0, PT, |R2|, +INF , PT ;  /* 0x7ff000000200742a */ /* 0x004e0c0003f0c200 */
[----:B0-----:R-:W-:Y:S02]  /*682b0*/  FSEL R2, R2, R6, P0 ;  /* 0x0000000602027208 */ /* 0x001fe40000000000 */
[----:B------:R-:W-:Y:S01]  /*682c0*/  FSEL R3, R3, R5, P0 ;  /* 0x0000000503037208 */ /* 0x000fe20000000000 */
[----:B------:R-:W-:Y:S05]  /*682d0*/  BRA `(.L_x_14289) ;  /* 0x000004e000007947 */ /* 0x000fea0003800000 */
.L_x_14294:
        /* <DEDUP_REMOVED lines=26> */
.L_x_14301:
[----:B------:R-:W-:Y:S05]  /*68480*/  BSYNC B4 ;  /* 0x0000000000047941 */ /* 0x000fea0003800000 */
.L_x_14300:
        /* <DEDUP_REMOVED lines=43> */
.L_x_14303:
[----:B------:R-:W-:Y:S02]  /*68740*/  FSEL R6, RZ, 3.37028055040000000000e+12, P1 ;  /* 0x54442d18ff067808 */ /* 0x000fe40000800000 */
[----:B------:R-:W-:Y:S02]  /*68750*/  FSEL R7, RZ, 2.1426990032196044922, P1 ;  /* 0x400921fbff077808 */ /* 0x000fe40000800000 */
.L_x_14304:
[----:B------:R-:W-:Y:S05]  /*68760*/  BSYNC B0 ;  /* 0x0000000000007941 */ /* 0x000fea0003800000 */
.L_x_14302:
[----:B------:R0:W2:Y:S02]  /*68770*/  DADD R2, |R4|, |R2| ;  /* 0x0000000004027229 */ /* 0x0000a40000000602 */
[----:B0-----:R-:W-:-:S04]  /*68780*/  LOP3.LUT R5, R7, 0x80000000, R5, 0xb8, !PT ;  /* 0x8000000007057812 */ /* 0x001fc800078eb805 */
[----:B--2---:R-:W0:-:S06]  /*68790*/  DSETP.GTU.AND P0, PT, |R2|, +INF , PT ;  /* 0x7ff000000200742a */ /* 0x004e0c0003f0c200 */
[----:B0-----:R-:W-:Y:S02]  /*687a0*/  FSEL R2, R2, R6, P0 ;  /* 0x0000000602027208 */ /* 0x001fe40000000000 */
[----:B------:R-:W-:Y:S02]  /*687b0*/  FSEL R3, R3, R5, P0 ;  /* 0x0000000503037208 */ /* 0x000fe40000000000 */
.L_x_14289:
[----:B0-2---:R-:W-:Y:S05]  /*687c0*/  BSYNC B3 ;  /* 0x0000000000037941 */ /* 0x005fea0003800000 */
.L_x_14282:
[----:B-1----:R-:W0:Y:S01]  /*687d0*/  DADD R4, -RZ, -R28 ;  /* 0x00000000ff047229 */ /* 0x002e22000000091c */
[----:B------:R-:W-:-:S09]  /*687e0*/  ISETP.NE.AND P0, PT, R50, RZ, PT ;  /* 0x000000ff3200720c */ /* 0x000fd20003f05270 */
[----:B0-----:R-:W-:Y:S02]  /*687f0*/  FSEL R32, R4, R28, !P0 ;  /* 0x0000001c04207208 */ /* 0x001fe40004000000 */
[----:B------:R-:W-:Y:S01]  /*68800*/  FSEL R33, R5, R29, !P0 ;  /* 0x0000001d05217208 */ /* 0x000fe20004000000 */
[----:B------:R-:W-:Y:S05]  /*68810*/  BRA `(.L_x_14305) ;  /* 0x0000249000007947 */ /* 0x000fea0003800000 */
.L_x_14217:
[----:B0-----:R-:W2:Y:S01]  /*68820*/  LDL.64 R2, [R1+0x8] ;  /* 0x0000080001027983 */ /* 0x001ea20000100a00 */
[----:B------:R-:W-:-:S04]  /*68830*/  DADD R32, -RZ, -R54 ;  /* 0x00000000ff207229 */ /* 0x000fc80000000936 */
[----:B--2---:R-:W0:-:S06]  /*68840*/  DADD R2, R2, -R52 ;  /* 0x0000000002027229 */ /* 0x004e0c0000000834 */
[----:B0-----:R-:W0:Y:S01]  /*68850*/  DADD R2, R2, c[0x2][0x178] ;  /* 0x00805e0002027629 */ /* 0x001e220000000000 */
[----:B------:R-:W-:Y:S05]  /*68860*/  BRA `(.L_x_14305) ;  /* 0x0000244000007947 */ /* 0x000fea0003800000 */
.L_x_14216:
[----:B------:R0:W1:Y:S01]  /*68870*/  DADD R32, -RZ, -R54 ;  /* 0x00000000ff207229 */ /* 0x0000620000000936 */
[----:B------:R-:W-:Y:S01]  /*68880*/  CS2R R2, SRZ ;  /* 0x0000000000027805 */ /* 0x000fe2000001ff00 */
[----:B------:R-:W-:Y:S05]  /*68890*/  BRA `(.L_x_14305) ;  /* 0x0000241000007947 */ /* 0x000fea0003800000 */
.L_x_14215:
        /* <DEDUP_REMOVED lines=86> */
.L_x_14310:
[----:B------:R-:W-:Y:S05]  /*68e00*/  BSYNC B0 ;  /* 0x0000000000007941 */ /* 0x000fea0003800000 */
.L_x_14309:
        /* <DEDUP_REMOVED lines=8> */
.L_x_14312:
[----:B------:R-:W-:Y:S05]  /*68e90*/  BSYNC B4 ;  /* 0x0000000000047941 */ /* 0x000fea0003800000 */
.L_x_14311:
        /* <DEDUP_REMOVED lines=43> */
.L_x_14314:
[----:B------:R-:W-:-:S04]  /*69150*/  ISETP.GE.AND P0, PT, R53, RZ, PT ;  /* 0x000000ff3500720c */ /* 0x000fc80003f06270 */
[----:B------:R-:W-:Y:S02]  /*69160*/  FSEL R6, RZ, 3.37028055040000000000e+12, P0 ;  /* 0x54442d18ff067808 */ /* 0x000fe40000000000 */
[----:B------:R-:W-:Y:S02]  /*69170*/  FSEL R7, RZ, 2.1426990032196044922, P0 ;  /* 0x400921fbff077808 */ /* 0x000fe40000000000 */
.L_x_14315:
[----:B------:R-:W-:Y:S05]  /*69180*/  BSYNC B0 ;  /* 0x0000000000007941 */ /* 0x000fea0003800000 */
.L_x_14313:
[----:B------:R2:W3:Y:S02]  /*69190*/  DADD R2, R2, R4 ;  /* 0x0000000002027229 */ /* 0x0004e40000000004 */
[----:B--2---:R-:W-:Y:S02]  /*691a0*/  LOP3.LUT R5, R7, 0x80000000, R55, 0xb8, !PT ;  /* 0x8000000007057812 */ /* 0x004fe400078eb837 */
[----:B-1----:R-:W-:-:S04]  /*691b0*/  DMUL R28, R28, 0.5 ;  /* 0x3fe000001c1c7828 */ /* 0x002fc80000000000 */
[----:B---3--:R-:W1:-:S06]  /*691c0*/  DSETP.GTU.AND P0, PT, |R2|, +INF , PT ;  /* 0x7ff000000200742a */ /* 0x008e4c0003f0c200 */
[----:B-1----:R-:W-:Y:S02]  /*691d0*/  FSEL R2, R2, R6, P0 ;  /* 0x0000000602027208 */ /* 0x002fe40000000000 */
[----:B------:R-:W-:Y:S01]  /*691e0*/  FSEL R3, R3, R5, P0 ;  /* 0x0000000503037208 */ /* 0x000fe20000000000 */
[----:B------:R-:W-:Y:S05]  /*691f0*/  BRA `(.L_x_14316) ;  /* 0x0000190000007947 */ /* 0x000fea0003800000 */
.L_x_14308:
        /* <DEDUP_REMOVED lines=111> */
.L_x_14318:
[----:B------:R-:W-:Y:S05]  /*698f0*/  BSYNC B0 ;  /* 0x0000000000007941 */ /* 0x000fea0003800000 */
.L_x_14317:
        /* <DEDUP_REMOVED lines=8> */
.L_x_14320:
[----:B------:R-:W-:Y:S05]  /*69980*/  BSYNC B4 ;  /* 0x0000000000047941 */ /* 0x000fea0003800000 */
.L_x_14319:
        /* <DEDUP_REMOVED lines=43> */
.L_x_14322:
[----:B------:R-:W-:-:S04]  /*69c40*/  ISETP.GE.AND P0, PT, R53, RZ, PT ;  /* 0x000000ff3500720c */ /* 0x000fc80003f06270 */
[----:B------:R-:W-:Y:S02]  /*69c50*/  FSEL R6, RZ, 3.37028055040000000000e+12, P0 ;  /* 0x54442d18ff067808 */ /* 0x000fe40000000000 */
[----:B------:R-:W-:Y:S02]  /*69c60*/  FSEL R7, RZ, 2.1426990032196044922, P0 ;  /* 0x400921fbff077808 */ /* 0x000fe40000000000 */
.L_x_14323:
[----:B------:R-:W-:Y:S05]  /*69c70*/  BSYNC B0 ;  /* 0x0000000000007941 */ /* 0x000fea0003800000 */
.L_x_14321:
[----:B------:R2:W3:Y:S02]  /*69c80*/  DADD R2, R2, R4 ;  /* 0x0000000002027229 */ /* 0x0004e40000000004 */
[----:B--2---:R-:W-:-:S04]  /*69c90*/  LOP3.LUT R5, R7, 0x80000000, R55, 0xb8, !PT ;  /* 0x8000000007057812 */ /* 0x004fc800078eb837 */
[----:B---3--:R-:W2:-:S06]  /*69ca0*/  DSETP.GTU.AND P0, PT, |R2|, +INF , PT ;  /* 0x7ff000000200742a */ /* 0x008e8c0003f0c200 */
[----:B--2---:R-:W-:Y:S02]  /*69cb0*/  FSEL R2, R2, R6, P0 ;  /* 0x0000000602027208 */ /* 0x004fe40000000000 */
[----:B------:R-:W-:Y:S01]  /*69cc0*/  FSEL R3, R3, R5, P0 ;  /* 0x0000000503037208 */ /* 0x000fe20000000000 */
[----:B------:R-:W-:Y:S05]  /*69cd0*/  BRA `(.L_x_14316) ;  /* 0x00000e2000007947 */ /* 0x000fea0003800000 */
.L_x_14307:
        /* <DEDUP_REMOVED lines=23> */
.L_x_14325:
[----:B------:R-:W-:Y:S05]  /*69e50*/  BSYNC B4 ;  /* 0x0000000000047941 */ /* 0x000fea0003800000 */
.L_x_14324:
        /* <DEDUP_REMOVED lines=26> */
.L_x_14327:
[----:B------:R-:W-:Y:S05]  /*6a000*/  BSYNC B4 ;  /* 0x0000000000047941 */ /* 0x000fea0003800000 */
.L_x_14326:
        /* <DEDUP_REMOVED lines=112> */
.L_x_14329:
[----:B------:R-:W-:Y:S05]  /*6a710*/  BSYNC B0 ;  /* 0x0000000000007941 */ /* 0x000fea0003800000 */
.L_x_14328:
        /* <DEDUP_REMOVED lines=8> */
.L_x_14331:
[----:B------:R-:W-:Y:S05]  /*6a7a0*/  BSYNC B4 ;  /* 0x0000000000047941 */ /* 0x000fea0003800000 */
.L_x_14330:
        /* <DEDUP_REMOVED lines=43> */
.L_x_14333:
[----:B------:R-:W-:-:S04]  /*6aa60*/  ISETP.GE.AND P0, PT, R53, RZ, PT ;  /* 0x000000ff3500720c */ /* 0x000fc80003f06270 */
[----:B------:R-:W-:Y:S02]  /*6aa70*/  FSEL R6, RZ, 3.37028055040000000000e+12, P0 ;  /* 0x54442d18ff067808 */ /* 0x000fe40000000000 */
[----:B------:R-:W-:Y:S02]  /*6aa80*/  FSEL R7, RZ, 2.1426990032196044922, P0 ;  /* 0x400921fbff077808 */ /* 0x000fe40000000000 */
.L_x_14334:
[----:B------:R-:W-:Y:S05]  /*6aa90*/  BSYNC B0 ;  /* 0x0000000000007941 */ /* 0x000fea0003800000 */
.L_x_14332:
[----:B------:R2:W3:Y:S02]  /*6aaa0*/  DADD R2, R2, R4 ;  /* 0x0000000002027229 */ /* 0x0004e40000000004 */
[----:B--2---:R-:W-:Y:S02]  /*6aab0*/  LOP3.LUT R5, R7, 0x80000000, R55, 0xb8, !PT ;  /* 0x8000000007057812 */ /* 0x004fe400078eb837 */
[----:B-1----:R-:W-:-:S04]  /*6aac0*/  DADD R28, R28, 1 ;  /* 0x3ff000001c1c7429 */ /* 0x002fc80000000000 */
[----:B---3--:R-:W1:-:S06]  /*6aad0*/  DSETP.GTU.AND P0, PT, |R2|, +INF , PT ;  /* 0x7ff000000200742a */ /* 0x008e4c0003f0c200 */
[----:B-1----:R-:W-:Y:S02]  /*6aae0*/  FSEL R2, R2, R6, P0 ;  /* 0x0000000602027208 */ /* 0x002fe40000000000 */
[----:B------:R-:W-:Y:S02]  /*6aaf0*/  FSEL R3, R3, R5, P0 ;  /* 0x0000000503037208 */ /* 0x000fe40000000000 */
.L_x_14316:
[----:B------:R-:W-:Y:S05]  /*6ab00*/  BSYNC B3 ;  /* 0x0000000000037941 */ /* 0x000fea0003800000 */
.L_x_14306:
[----:B-1----:R-:W1:Y:S01]  /*6ab10*/  DADD R28, R28, c[0x2][0x50] ;  /* 0x008014001c1c7629 */ /* 0x002e620000000000 */
[----:B------:R-:W-:-:S03]  /*6ab20*/  ISETP.NE.AND P0, PT, R50, RZ, PT ;  /* 0x000000ff3200720c */ /* 0x000fc60003f05270 */
[----:B------:R-:W-:-:S04]  /*6ab30*/  DADD R2, -RZ, |R2| ;  /* 0x00000000ff027229 */ /* 0x000fc80000000502 */
[----:B-1----:R-:W1:-:S10]  /*6ab40*/  DADD R4, -RZ, -R28 ;  /* 0x00000000ff047229 */ /* 0x002e54000000091c */
[----:B-1----:R-:W-:Y:S02]  /*6ab50*/  FSEL R32, R4, R28, !P0 ;  /* 0x0000001c04207208 */ /* 0x002fe40004000000 */
[----:B------:R-:W-:Y:S01]  /*6ab60*/  FSEL R33, R5, R29, !P0 ;  /* 0x0000001d05217208 */ /* 0x000fe20004000000 */
[----:B------:R-:W-:Y:S05]  /*6ab70*/  BRA `(.L_x_14305) ;  /* 0x0000013000007947 */ /* 0x000fea0003800000 */
.L_x_14214:
        /* <DEDUP_REMOVED lines=19> */
.L_x_14305:
[----:B01-3--:R-:W-:Y:S05]  /*6acb0*/  BSYNC B1 ;  /* 0x0000000000017941 */ /* 0x00bfea0003800000 */
.L_x_14213:
        /* <DEDUP_REMOVED lines=10> */
.L_x_14335:
[----:B------:R-:W0:Y:S01]  /*6ad60*/  DSETP.GTU.AND P0, PT, |R32|, +INF , PT ;  /* 0x7ff000002000742a */ /* 0x000e220003f0c200 */
[----:B------:R-:W-:Y:S02]  /*6ad70*/  IMAD.MOV.U32 R34, RZ, RZ, R2 ;  /* 0x000000ffff227224 */ /* 0x000fe400078e0002 */
[----:B------:R-:W-:-:S11]  /*6ad80*/  IMAD.MOV.U32 R35, RZ, RZ, R3 ;  /* 0x000000ffff237224 */ /* 0x000fd600078e0003 */
[----:B0-----:R-:W0:-:S06]  /*6ad90*/  @!P0 DADD R32, -RZ, |R32| ;  /* 0x00000000ff208229 */ /* 0x001e0c0000000520 */
.L_x_14212:
[----:B0-----:R-:W-:Y:S05]  /*6ada0*/  BSYNC B2 ;  /* 0x0000000000027941 */ /* 0x001fea0003800000 */
.L_x_14211:
        /* <DEDUP_REMOVED lines=146> */
.L_x_14346:
[----:B------:R-:W-:Y:S05]  /*6b6d0*/  BSYNC B4 ;  /* 0x0000000000047941 */ /* 0x000fea0003800000 */
.L_x_14345:
        /* <DEDUP_REMOVED lines=61> */
.L_x_14344:
        /* <DEDUP_REMOVED lines=34> */
.L_x_14354:
[----:B------:R-:W-:Y:S05]  /*6bcd0*/  BSYNC B5 ;  /* 0x0000000000057941 */ /* 0x000fea0003800000 */
.L_x_14353:
[----:B------:R-:W-:Y:S02]  /*6bce0*/  IMAD.MOV.U32 R24, RZ, RZ, R20 ;  /* 0x000000ffff187224 */ /* 0x000fe400078e0014 */
[----:B------:R-:W-:Y:S01]  /*6bcf0*/  IMAD.MOV.U32 R25, RZ, RZ, R21 ;  /* 0x000000ffff197224 */ /* 0x000fe200078e0015 */
[----:B------:R-:W-:Y:S05]  /*6bd00*/  BRA `(.L_x_14352) ;  /* 0x0000001000007947 */ /* 0x000fea0003800000 */
.L_x_14351:
[----:B------:R0:W1:-:S06]  /*6bd10*/  DADD R24, -R30, R46 ;  /* 0x000000001e187229 */ /* 0x00004c000000012e */
.L_x_14352:
[----:B------:R-:W-:Y:S05]  /*6bd20*/  BSYNC B4 ;  /* 0x0000000000047941 */ /* 0x000fea0003800000 */
.L_x_14350:
        /* <DEDUP_REMOVED lines=29> */
.L_x_14359:
[----:B------:R-:W-:Y:S05]  /*6bf00*/  BSYNC B5 ;  /* 0x0000000000057941 */ /* 0x000fea0003800000 */
.L_x_14358:
[----:B------:R-:W-:Y:S02]  /*6bf10*/  IMAD.MOV.U32 R6, RZ, RZ, R20 ;  /* 0x000000ffff067224 */ /* 0x000fe400078e0014 */
[----:B------:R-:W-:Y:S01]  /*6bf20*/  IMAD.MOV.U32 R7, RZ, RZ, R21 ;  /* 0x000000ffff077224 */ /* 0x000fe200078e0015 */
[----:B------:R-:W-:Y:S05]  /*6bf30*/  BRA `(.L_x_14357) ;  /* 0x0000001000007947 */ /* 0x000fea0003800000 */
.L_x_14356:
[----:B------:R2:W3:-:S06]  /*6bf40*/  DADD R6, R48, -R8 ;  /* 0x0000000030067229 */ /* 0x0004cc0000000808 */
.L_x_14357:
[----:B------:R-:W-:Y:S05]  /*6bf50*/  BSYNC B4 ;  /* 0x0000000000047941 */ /* 0x000fea0003800000 */
.L_x_14355:
        /* <DEDUP_REMOVED lines=29> */
.L_x_14361:
[----:B------:R-:W-:Y:S05]  /*6c130*/  BSYNC B4 ;  /* 0x0000000000047941 */ /* 0x000fea0003800000 */
.L_x_14360:
        /* <DEDUP_REMOVED lines=65> */
.L_x_14362:
        /* <DEDUP_REMOVED lines=20> */
.L_x_14364:
[----:B------:R-:W-:Y:S05]  /*6c690*/  BSYNC B4 ;  /* 0x0000000000047941 */ /* 0x000fea0003800000 */
.L_x_14363:
        /* <DEDUP_REMOVED lines=16> */
.L_x_14349:
        /* <DEDUP_REMOVED lines=24> */
.L_x_14367:
[----:B------:R-:W-:Y:S05]  /*6c920*/  BSYNC B4 ;  /* 0x0000000000047941 */ /* 0x000fea0003800000 */
.L_x_14366:
        /* <DEDUP_REMOVED lines=25> */
.L_x_14370:
[----:B------:R-:W-:Y:S05]  /*6cac0*/  BSYNC B4 ;  /* 0x0000000000047941 */ /* 0x000fea0003800000 */
.L_x_14369:
        /* <DEDUP_REMOVED lines=16> */
.L_x_14368:
        /* <DEDUP_REMOVED lines=55> */
.L_x_14371:
[----:B------:R-:W-:Y:S01]  /*6cf40*/  IMAD.MOV.U32 R8, RZ, RZ, 0x0 ;  /* 0x00000000ff087424 */ /* 0x000fe200078e00ff */
[----:B------:R-:W-:Y:S01]  /*6cf50*/  FSETP.NEU.FTZ.AND P0, PT, R7, RZ, PT ;  /* 0x000000ff0700720b */ /* 0x000fe20003f1d000 */
[----:B------:R-:W-:-:S06]  /*6cf60*/  IMAD.MOV.U32 R9, RZ, RZ, 0x7ff00000 ;  /* 0x7ff00000ff097424 */ /* 0x000fcc00078e00ff */
[----:B------:R-:W0:-:S10]  /*6cf70*/  DFMA R8, R6, R8, +INF ;  /* 0x7ff000000608742b */ /* 0x000e140000000008 */
[----:B0-----:R-:W-:Y:S02]  /*6cf80*/  FSEL R28, R8, RZ, P0 ;  /* 0x000000ff081c7208 */ /* 0x001fe40000000000 */
[----:B------:R-:W-:Y:S01]  /*6cf90*/  FSEL R29, R9, -QNAN , P0 ;  /* 0xfff00000091d7808 */ /* 0x000fe20000000000 */
[----:B------:R-:W-:Y:S05]  /*6cfa0*/  BRA `(.L_x_14347) ;  /* 0x0000048000007947 */ /* 0x000fea0003800000 */
.L_x_14365:
        /* <DEDUP_REMOVED lines=25> */
.L_x_14373:
[----:B------:R-:W-:Y:S05]  /*6d140*/  BSYNC B4 ;  /* 0x0000000000047941 */ /* 0x000fea0003800000 */
.L_x_14372:
        /* <DEDUP_REMOVED lines=19> */
.L_x_14375:
[----:B------:R-:W-:Y:S05]  /*6d280*/  BSYNC B4 ;  /* 0x0000000000047941 */ /* 0x000fea0003800000 */
.L_x_14374:
[----:B------:R-:W-:Y:S02]  /*6d290*/  IMAD.MOV.U32 R28, RZ, RZ, R20 ;  /* 0x000000ffff1c7224 */ /* 0x000fe400078e0014 */
[----:B------:R-:W-:Y:S01]  /*6d2a0*/  IMAD.MOV.U32 R29, RZ, RZ, R21 ;  /* 0x000000ffff1d7224 */ /* 0x000fe200078e0015 */
[----:B------:R-:W-:Y:S05]  /*6d2b0*/  BRA `(.L_x_14347) ;  /* 0x0000017000007947 */ /* 0x000fea0003800000 */
.L_x_14348:
        /* <DEDUP_REMOVED lines=22> */
.L_x_14376:
[----:B------:R-:W-:Y:S05]  /*6d420*/  BSYNC B4 ;  /* 0x0000000000047941 */ /* 0x000fea0003800000 */
.L_x_14347:
[----:B------:R-:W-:Y:S05]  /*6d430*/  BSYNC B3 ;  /* 0x0000000000037941 */ /* 0x000fea0003800000 */
.L_x_14343:
        /* <DEDUP_REMOVED lines=26> */
.L_x_14380:
[----:B------:R-:W-:Y:S05]  /*6d5e0*/  BSYNC B4 ;  /* 0x0000000000047941 */ /* 0x000fea0003800000 */
.L_x_14379:
        /* <DEDUP_REMOVED lines=37> */
.L_x_14388:
[----:B------:R-:W-:Y:S05]  /*6d840*/  BSYNC B5 ;  /* 0x0000000000057941 */ /* 0x000fea0003800000 */
.L_x_14387:
[----:B------:R-:W-:Y:S02]  /*6d850*/  IMAD.MOV.U32 R50, RZ, RZ, R20 ;  /* 0x000000ffff327224 */ /* 0x000fe400078e0014 */
[----:B------:R-:W-:Y:S01]  /*6d860*/  IMAD.MOV.U32 R51, RZ, RZ, R21 ;  /* 0x000000ffff337224 */ /* 0x000fe200078e0015 */
[----:B------:R-:W-:Y:S05]  /*6d870*/  BRA `(.L_x_14386) ;  /* 0x0000001000007947 */ /* 0x000fea0003800000 */
.L_x_14385:
[----:B------:R0:W2:-:S06]  /*6d880*/  DADD R50, -R30, R46 ;  /* 0x000000001e327229 */ /* 0x00008c000000012e */
.L_x_14386:
[----:B------:R-:W-:Y:S05]  /*6d890*/  BSYNC B4 ;  /* 0x0000000000047941 */ /* 0x000fea0003800000 */
.L_x_14384:
        /* <DEDUP_REMOVED lines=26> */
.L_x_14393:
[----:B------:R-:W-:Y:S05]  /*6da40*/  BSYNC B5 ;  /* 0x0000000000057941 */ /* 0x000fea0003800000 */
.L_x_14392:
[----:B------:R-:W-:Y:S02]  /*6da50*/  IMAD.MOV.U32 R4, RZ, RZ, R20 ;  /* 0x000000ffff047224 */ /* 0x000fe400078e0014 */
[----:B------:R-:W-:Y:S01]  /*6da60*/  IMAD.MOV.U32 R5, RZ, RZ, R21 ;  /* 0x000000ffff057224 */ /* 0x000fe200078e0015 */
[----:B------:R-:W-:Y:S05]  /*6da70*/  BRA `(.L_x_14391) ;  /* 0x0000001000007947 */ /* 0x000fea0003800000 */
.L_x_14390:
[----:B------:R3:W4:-:S06]  /*6da80*/  DADD R4, -R44, R48 ;  /* 0x000000002c047229 */ /* 0x00070c0000000130 */
.L_x_14391:
[----:B------:R-:W-:Y:S05]  /*6da90*/  BSYNC B4 ;  /* 0x0000000000047941 */ /* 0x000fea0003800000 */
.L_x_14389:
        /* <DEDUP_REMOVED lines=29> */
.L_x_14395:
[----:B------:R-:W-:Y:S05]  /*6dc70*/  BSYNC B4 ;  /* 0x0000000000047941 */ /* 0x000fea0003800000 */
.L_x_14394:
[----:B------:R-:W-:Y:S01]  /*6dc80*/  PLOP3.LUT P0, PT, PT, PT, PT, 0x80, 0x0 ;  /* 0x000000000000781c */ /* 0x000fe20003f0f070 */
[----:B------:R-:W-:Y:S07]  /*6dc90*/  BRA `(.L_x_14381) ;  /* 0x0000095000007947 */ /* 0x000fee0003800000 */
.L_x_14383:
        /* <DEDUP_REMOVED lines=29> */
.L_x_14398:
[----:B------:R-:W-:Y:S05]  /*6de70*/  BSYNC B4 ;  /* 0x0000000000047941 */ /* 0x000fea0003800000 */
.L_x_14397:
[----:B------:R-:W-:Y:S01]  /*6de80*/  PLOP3.LUT P0, PT, PT, PT, PT, 0x80, 0x0 ;  /* 0x000000000000781c */ /* 0x000fe20003f0f070 */
[----:B------:R-:W-:Y:S07]  /*6de90*/  BRA `(.L_x_14381) ;  /* 0x0000075000007947 */ /* 0x000fee0003800000 */
.L_x_14396:
        /* <DEDUP_REMOVED lines=30> */
.L_x_14400:
[----:B------:R-:W-:Y:S05]  /*6e080*/  BSYNC B4 ;  /* 0x0000000000047941 */ /* 0x000fea0003800000 */
.L_x_14399:
        /* <DEDUP_REMOVED lines=19> */
.L_x_14402:
[----:B------:R-:W-:Y:S05]  /*6e1c0*/  BSYNC B4 ;  /* 0x0000000000047941 */ /* 0x000fea0003800000 */
.L_x_14401:
[----:B------:R-:W0:Y:S01]  /*6e1d0*/  DMUL R2, R2, 8.11296384146066816958e+31 ;  /* 0x4690000002027828 */ /* 0x000e220000000000 */
[----:B------:R-:W-:Y:S01]  /*6e1e0*/  PLOP3.LUT P0, PT, PT, PT, PT, 0x80, 0x0 ;  /* 0x000000000000781c */ /* 0x000fe20003f0f070 */
[----:B------:R-:W-:Y:S02]  /*6e1f0*/  IMAD.MOV.U32 R4, RZ, RZ, R20 ;  /* 0x000000ffff047224 */ /* 0x000fe400078e0014 */
[----:B------:R-:W-:Y:S01]  /*6e200*/  IMAD.MOV.U32 R5, RZ, RZ, R21 ;  /* 0x000000ffff057224 */ /* 0x000fe200078e0015 */
[----:B------:R-:W-:Y:S05]  /*6e210*/  BRA `(.L_x_14381) ;  /* 0x000003d000007947 */ /* 0x000fea0003800000 */
.L_x_14382:
        /* <DEDUP_REMOVED lines=24> */
.L_x_14404:
[----:B------:R-:W-:Y:S05]  /*6e3a0*/  BSYNC B4 ;  /* 0x0000000000047941 */ /* 0x000fea0003800000 */
.L_x_14403:
        /* <DEDUP_REMOVED lines=29> */
.L_x_14406:
[----:B------:R-:W-:Y:S05]  /*6e580*/  BSYNC B4 ;  /* 0x0000000000047941 */ /* 0x000fea0003800000 */
.L_x_14405:
[----:B0-23--:R0:W2:Y:S01]  /*6e590*/  DMUL R4, R6, R16 ;  /* 0x0000001006047228 */ /* 0x00d0a20000000000 */
[----:B------:R-:W-:Y:S01]  /*6e5a0*/  PLOP3.LUT P0, PT, PT, PT, PT, 0x80, 0x0 ;  /* 0x000000000000781c */ /* 0x000fe20003f0f070 */
[----:B------:R-:W-:Y:S07]  /*6e5b0*/  BRA `(.L_x_14381) ;  /* 0x0000003000007947 */ /* 0x000fee0003800000 */
.L_x_14378:
[----:B------:R2:W3:Y:S01]  /*6e5c0*/  DMUL R4, R26, 9.00719925474099200000e+15 ;  /* 0x434000001a047828 */ /* 0x0004e20000000000 */
[----:B------:R-:W-:-:S03]  /*6e5d0*/  PLOP3.LUT P0, PT, PT, PT, PT, 0x80, 0x0 ;  /* 0x000000000000781c */ /* 0x000fc60003f0f070 */
[----:B------:R-:W4:-:S06]  /*6e5e0*/  DMUL R2, R2, 9.00719925474099200000e+15 ;  /* 0x4340000002027828 */ /* 0x000f0c0000000000 */
.L_x_14381:
[----:B0-23--:R-:W-:Y:S05]  /*6e5f0*/  BSYNC B3 ;  /* 0x0000000000037941 */ /* 0x00dfea0003800000 */
.L_x_14377:
        /* <DEDUP_REMOVED lines=43> */
.L_x_14412:
[----:B------:R0:W2:-:S06]  /*6e8b0*/  DMUL R2, RZ, |R24| ;  /* 0x40000018ff027228 */ /* 0x00008c0000000000 */
.L_x_14413:
[----:B------:R-:W-:Y:S05]  /*6e8c0*/  BSYNC B0 ;  /* 0x0000000000007941 */ /* 0x000fea0003800000 */
.L_x_14411:
[----:B------:R-:W-:Y:S02]  /*6e8d0*/  ISETP.GT.AND P0, PT, R7, -0x1, PT ;  /* 0xffffffff0700780c */ /* 0x000fe40003f04270 */
[----:B------:R-:W-:-:S11]  /*6e8e0*/  ISETP.GT.AND P1, PT, R5, -0x1, PT ;  /* 0xffffffff0500780c */ /* 0x000fd60003f24270 */
[----:B--2---:R-:W2:Y:S02]  /*6e8f0*/  @!P0 DMUL R2, R2, +INF ;  /* 0x7ff0000002028828 */ /* 0x004ea40000000000 */
[----:B------:R-:W-:Y:S05]  /*6e900*/  @P1 BRA `(.L_x_14414) ;  /* 0x0000101000001947 */ /* 0x000fea0003800000 */
[----:B--2---:R-:W2:-:S06]  /*6e910*/  DADD R2, R2, c[0x2][0x100] ;  /* 0x0080400002027629 */ /* 0x004e8c0000000000 */
[----:B--2---:R-:W2:Y:S01]  /*6e920*/  DADD R2, -R2, c[0x2][0x108] ;  /* 0x0080420002027629 */ /* 0x004ea20000000100 */
[----:B------:R-:W-:Y:S05]  /*6e930*/  BRA `(.L_x_14414) ;  /* 0x00000fe000007947 */ /* 0x000fea0003800000 */
.L_x_14410:
        /* <DEDUP_REMOVED lines=23> */
.L_x_14409:
        /* <DEDUP_REMOVED lines=38> */
.L_x_14417:
[----:B------:R0:W2:-:S06]  /*6ed10*/  DMUL R2, RZ, |R24| ;  /* 0x40000018ff027228 */ /* 0x00008c0000000000 */
.L_x_14418:
[----:B------:R-:W-:Y:S05]  /*6ed20*/  BSYNC B0 ;  /* 0x0000000000007941 */ /* 0x000fea0003800000 */
.L_x_14416:
[----:B------:R-:W-:Y:S02]  /*6ed30*/  ISETP.GT.AND P0, PT, R5, -0x1, PT ;  /* 0xffffffff0500780c */ /* 0x000fe40003f04270 */
[----:B------:R-:W-:-:S11]  /*6ed40*/  ISETP.GT.AND P1, PT, R25, -0x1, PT ;  /* 0xffffffff1900780c */ /* 0x000fd60003f24270 */
[----:B--2---:R-:W2:Y:S02]  /*6ed50*/  @!P0 DMUL R2, R2, +INF ;  /* 0x7ff0000002028828 */ /* 0x004ea40000000000 */
[----:B------:R-:W-:Y:S05]  /*6ed60*/  @P1 BRA `(.L_x_14414) ;  /* 0x00000bb000001947 */ /* 0x000fea0003800000 */
[----:B--2---:R-:W2:-:S06]  /*6ed70*/  DADD R2, R2, c[0x2][0x100] ;  /* 0x0080400002027629 */ /* 0x004e8c0000000000 */
[----:B--2---:R-:W2:Y:S01]  /*6ed80*/  DADD R2, -R2, c[0x2][0x108] ;  /* 0x0080420002027629 */ /* 0x004ea20000000100 */
[----:B------:R-:W-:Y:S05]  /*6ed90*/  BRA `(.L_x_14414) ;  /* 0x00000b8000007947 */ /* 0x000fea0003800000 */
.L_x_14415:
        /* <DEDUP_REMOVED lines=23> */
.L_x_14408:
        /* <DEDUP_REMOVED lines=30> */
.L_x_14421:
[----:B------:R-:W-:Y:S05]  /*6f0f0*/  BSYNC B4 ;  /* 0x0000000000047941 */ /* 0x000fea0003800000 */
.L_x_14420:
        /* <DEDUP_REMOVED lines=43> */
.L_x_14423:
[----:B------:R-:W-:Y:S02]  /*6f3b0*/  FSEL R6, RZ, 3.37028055040000000000e+12, P1 ;  /* 0x54442d18ff067808 */ /* 0x000fe40000800000 */
[----:B------:R-:W-:Y:S02]  /*6f3c0*/  FSEL R7, RZ, 2.1426990032196044922, P1 ;  /* 0x400921fbff077808 */ /* 0x000fe40000800000 */
.L_x_14424:
[----:B------:R-:W-:Y:S05]  /*6f3d0*/  BSYNC B0 ;  /* 0x0000000000007941 */ /* 0x000fea0003800000 */
.L_x_14422:
[----:B------:R0:W2:Y:S02]  /*6f3e0*/  DADD R2, |R4|, |R2| ;  /* 0x0000000004027229 */ /* 0x0000a40000000602 */
[----:B0-----:R-:W-:-:S04]  /*6f3f0*/  LOP3.LUT R5, R7, 0x80000000, R5, 0xb8, !PT ;  /* 0x8000000007057812 */ /* 0x001fc800078eb805 */
[----:B--2---:R-:W0:-:S06]  /*6f400*/  DSETP.GTU.AND P0, PT, |R2|, +INF , PT ;  /* 0x7ff000000200742a */ /* 0x004e0c0003f0c200 */
[----:B0-----:R-:W-:Y:S02]  /*6f410*/  FSEL R2, R2, R6, P0 ;  /* 0x0000000602027208 */ /* 0x001fe40000000000 */
[----:B------:R-:W-:Y:S01]  /*6f420*/  FSEL R3, R3, R5, P0 ;  /* 0x0000000503037208 */ /* 0x000fe20000000000 */
[----:B------:R-:W-:Y:S05]  /*6f430*/  BRA `(.L_x_14414) ;  /* 0x000004e000007947 */ /* 0x000fea0003800000 */
.L_x_14419:
        /* <DEDUP_REMOVED lines=26> */
.L_x_14426:
[----:B------:R-:W-:Y:S05]  /*6f5e0*/  BSYNC B4 ;  /* 0x0000000000047941 */ /* 0x000fea0003800000 */
.L_x_14425:
        /* <DEDUP_REMOVED lines=43> */
.L_x_14428:
[----:B------:R-:W-:Y:S02]  /*6f8a0*/  FSEL R6, RZ, 3.37028055040000000000e+12, P1 ;  /* 0x54442d18ff067808 */ /* 0x000fe40000800000 */
[----:B------:R-:W-:Y:S02]  /*6f8b0*/  FSEL R7, RZ, 2.1426990032196044922, P1 ;  /* 0x400921fbff077808 */ /* 0x000fe40000800000 */
.L_x_14429:
[----:B------:R-:W-:Y:S05]  /*6f8c0*/  BSYNC B0 ;  /* 0x0000000000007941 */ /* 0x000fea0003800000 */
.L_x_14427:
[----:B------:R0:W2:Y:S02]  /*6f8d0*/  DADD R2, |R4|, |R2| ;  /* 0x0000000004027229 */ /* 0x0000a40000000602 */
[----:B0-----:R-:W-:-:S04]  /*6f8e0*/  LOP3.LUT R5, R7, 0x80000000, R5, 0xb8, !PT ;  /* 0x8000000007057812 */ /* 0x001fc800078eb805 */
[----:B--2---:R-:W0:-:S06]  /*6f8f0*/  DSETP.GTU.AND P0, PT, |R2|, +INF , PT ;  /* 0x7ff000000200742a */ /* 0x004e0c0003f0c200 */
[----:B0-----:R-:W-:Y:S02]  /*6f900*/  FSEL R2, R2, R6, P0 ;  /* 0x0000000602027208 */ /* 0x001fe40000000000 */
[----:B------:R-:W-:Y:S02]  /*6f910*/  FSEL R3, R3, R5, P0 ;  /* 0x0000000503037208 */ /* 0x000fe40000000000 */
.L_x_14414:
[----:B0-2---:R-:W-:Y:S05]  /*6f920*/  BSYNC B3 ;  /* 0x0000000000037941 */ /* 0x005fea0003800000 */
.L_x_14407:
[----:B-1----:R-:W0:Y:S01]  /*6f930*/  DADD R4, -RZ, -R28 ;  /* 0x00000000ff047229 */ /* 0x002e22000000091c */
[----:B------:R-:W-:-:S09]  /*6f940*/  ISETP.NE.AND P0, PT, R52, RZ, PT ;  /* 0x000000ff3400720c */ /* 0x000fd20003f05270 */
[----:B0-----:R-:W-:Y:S02]  /*6f950*/  FSEL R28, R4, R28, !P0 ;  /* 0x0000001c041c7208 */ /* 0x001fe40004000000 */
[----:B------:R-:W-:Y:S01]  /*6f960*/  FSEL R29, R5, R29, !P0 ;  /* 0x0000001d051d7208 */ /* 0x000fe20004000000 */
[----:B------:R-:W-:Y:S05]  /*6f970*/  BRA `(.L_x_14430) ;  /* 0x0000249000007947 */ /* 0x000fea0003800000 */
.L_x_14342:
[----:B0-----:R-:W2:Y:S01]  /*6f980*/  LDL.64 R2, [R1+0x8] ;  /* 0x0000080001027983 */ /* 0x001ea20000100a00 */
[----:B------:R-:W-:-:S04]  /*6f990*/  DADD R28, -RZ, -R58 ;  /* 0x00000000ff1c7229 */ /* 0x000fc8000000093a */
[----:B--2---:R-:W0:-:S06]  /*6f9a0*/  DADD R2, R2, -R56 ;  /* 0x0000000002027229 */ /* 0x004e0c0000000838 */
[----:B0-----:R-:W0:Y:S01]  /*6f9b0*/  DADD R2, R2, c[0x2][0x178] ;  /* 0x00805e0002027629 */ /* 0x001e220000000000 */
[----:B------:R-:W-:Y:S05]  /*6f9c0*/  BRA `(.L_x_14430) ;  /* 0x0000244000007947 */ /* 0x000fea0003800000 */
.L_x_14341:
[----:B------:R0:W1:Y:S01]  /*6f9d0*/  DADD R28, -RZ, -R58 ;  /* 0x00000000ff1c7229 */ /* 0x000062000000093a */
[----:B------:R-:W-:Y:S01]  /*6f9e0*/  CS2R R2, SRZ ;  /* 0x0000000000027805 */ /* 0x000fe2000001ff00 */
[----:B------:R-:W-:Y:S05]  /*6f9f0*/  BRA `(.L_x_14430) ;  /* 0x0000241000007947 */ /* 0x000fea0003800000 */
.L_x_14340:
        /* <DEDUP_REMOVED lines=86> */
.L_x_14435:
[----:B------:R-:W-:Y:S05]  /*6ff60*/  BSYNC B0 ;  /* 0x0000000000007941 */ /* 0x000fea0003800000 */
.L_x_14434:
        /* <DEDUP_REMOVED lines=8> */
.L_x_14437:
[----:B------:R-:W-:Y:S05]  /*6fff0*/  BSYNC B4 ;  /* 0x0000000000047941 */ /* 0x000fea0003800000 */
.L_x_14436:
        /* <DEDUP_REMOVED lines=43> */
.L_x_14439:
[----:B------:R-:W-:-:S04]  /*702b0*/  ISETP.GE.AND P0, PT, R57, RZ, PT ;  /* 0x000000ff3900720c */ /* 0x000fc80003f06270 */
[----:B------:R-:W-:Y:S02]  /*702c0*/  FSEL R6, RZ, 3.37028055040000000000e+12, P0 ;  /* 0x54442d18ff067808 */ /* 0x000fe40000000000 */
[----:B------:R-:W-:Y:S02]  /*702d0*/  FSEL R7, RZ, 2.1426990032196044922, P0 ;  /* 0x400921fbff077808 */ /* 0x000fe40000000000 */
.L_x_14440:
[----:B------:R-:W-:Y:S05]  /*702e0*/  BSYNC B0 ;  /* 0x0000000000007941 */ /* 0x000fea0003800000 */
.L_x_14438:
[----:B------:R2:W3:Y:S02]  /*702f0*/  DADD R2, R2, R4 ;  /* 0x0000000002027229 */ /* 0x0004e40000000004 */
[----:B--2---:R-:W-:Y:S02]  /*70300*/  LOP3.LUT R5, R7, 0x80000000, R59, 0xb8, !PT ;  /* 0x8000000007057812 */ /* 0x004fe400078eb83b */
[----:B-1----:R-:W-:-:S04]  /*70310*/  DMUL R28, R28, 0.5 ;  /* 0x3fe000001c1c7828 */ /* 0x002fc80000000000 */
[----:B---3--:R-:W1:-:S06]  /*70320*/  DSETP.GTU.AND P0, PT, |R2|, +INF , PT ;  /* 0x7ff000000200742a */ /* 0x008e4c0003f0c200 */
[----:B-1----:R-:W-:Y:S02]  /*70330*/  FSEL R2, R2, R6, P0 ;  /* 0x0000000602027208 */ /* 0x002fe40000000000 */
[----:B------:R-:W-:Y:S01]  /*70340*/  FSEL R3, R3, R5, P0 ;  /* 0x0000000503037208 */ /* 0x000fe20000000000 */
[----:B------:R-:W-:Y:S05]  /*70350*/  BRA `(.L_x_14441) ;  /* 0x0000190000007947 */ /* 0x000fea0003800000 */
.L_x_14433:
        /* <DEDUP_REMOVED lines=111> */
.L_x_14443:
[----:B------:R-:W-:Y:S05]  /*70a50*/  BSYNC B0 ;  /* 0x0000000000007941 */ /* 0x000fea0003800000 */
.L_x_14442:
        /* <DEDUP_REMOVED lines=8> */
.L_x_14445:
[----:B------:R-:W-:Y:S05]  /*70ae0*/  BSYNC B4 ;  /* 0x0000000000047941 */ /* 0x000fea0003800000 */
.L_x_14444:
        /* <DEDUP_REMOVED lines=43> */
.L_x_14447:
[----:B------:R-:W-:-:S04]  /*70da0*/  ISETP.GE.AND P0, PT, R57, RZ, PT ;  /* 0x000000ff3900720c */ /* 0x000fc80003f06270 */
[----:B------:R-:W-:Y:S02]  /*70db0*/  FSEL R6, RZ, 3.37028055040000000000e+12, P0 ;  /* 0x54442d18ff067808 */ /* 0x000fe40000000000 */
[----:B------:R-:W-:Y:S02]  /*70dc0*/  FSEL R7, RZ, 2.1426990032196044922, P0 ;  /* 0x400921fbff077808 */ /* 0x000fe40000000000 */
.L_x_14448:
[----:B------:R-:W-:Y:S05]  /*70dd0*/  BSYNC B0 ;  /* 0x0000000000007941 */ /* 0x000fea0003800000 */
.L_x_14446:
[----:B------:R2:W3:Y:S02]  /*70de0*/  DADD R2, R2, R4 ;  /* 0x0000000002027229 */ /* 0x0004e40000000004 */
[----:B--2---:R-:W-:-:S04]  /*70df0*/  LOP3.LUT R5, R7, 0x80000000, R59, 0xb8, !PT ;  /* 0x8000000007057812 */ /* 0x004fc800078eb83b */
[----:B---3--:R-:W2:-:S06]  /*70e00*/  DSETP.GTU.AND P0, PT, |R2|, +INF , PT ;  /* 0x7ff000000200742a */ /* 0x008e8c0003f0c200 */
[----:B--2---:R-:W-:Y:S02]  /*70e10*/  FSEL R2, R2, R6, P0 ;  /* 0x0000000602027208 */ /* 0x004fe40000000000 */
[----:B------:R-:W-:Y:S01]  /*70e20*/  FSEL R3, R3, R5, P0 ;  /* 0x0000000503037208 */ /* 0x000fe20000000000 */
[----:B------:R-:W-:Y:S05]  /*70e30*/  BRA `(.L_x_14441) ;  /* 0x00000e2000007947 */ /* 0x000fea0003800000 */
.L_x_14432:
        /* <DEDUP_REMOVED lines=23> */
.L_x_14450:
[----:B------:R-:W-:Y:S05]  /*70fb0*/  BSYNC B4 ;  /* 0x0000000000047941 */ /* 0x000fea0003800000 */
.L_x_14449:
        /* <DEDUP_REMOVED lines=26> */
.L_x_14452:
[----:B------:R-:W-:Y:S05]  /*71160*/  BSYNC B4 ;  /* 0x0000000000047941 */ /* 0x000fea0003800000 */
.L_x_14451:
        /* <DEDUP_REMOVED lines=112> */
.L_x_14454:
[----:B------:R-:W-:Y:S05]  /*71870*/  BSYNC B0 ;  /* 0x0000000000007941 */ /* 0x000fea0003800000 */
.L_x_14453:
        /* <DEDUP_REMOVED lines=8> */
.L_x_14456:
[----:B------:R-:W-:Y:S05]  /*71900*/  BSYNC B4 ;  /* 0x0000000000047941 */ /* 0x000fea0003800000 */
.L_x_14455:
        /* <DEDUP_REMOVED lines=43> */
.L_x_14458:
[----:B------:R-:W-:-:S04]  /*71bc0*/  ISETP.GE.AND P0, PT, R57, RZ, PT ;  /* 0x000000ff3900720c */ /* 0x000fc80003f06270 */
[----:B------:R-:W-:Y:S02]  /*71bd0*/  FSEL R6, RZ, 3.37028055040000000000e+12, P0 ;  /* 0x54442d18ff067808 */ /* 0x000fe40000000000 */
[----:B------:R-:W-:Y:S02]  /*71be0*/  FSEL R7, RZ, 2.1426990032196044922, P0 ;  /* 0x400921fbff077808 */ /* 0x000fe40000000000 */
.L_x_14459:
[----:B------:R-:W-:Y:S05]  /*71bf0*/  BSYNC B0 ;  /* 0x0000000000007941 */ /* 0x000fea0003800000 */
.L_x_14457:
[----:B------:R2:W3:Y:S02]  /*71c00*/  DADD R2, R2, R4 ;  /* 0x0000000002027229 */ /* 0x0004e40000000004 */
[----:B--2---:R-:W-:Y:S02]  /*71c10*/  LOP3.LUT R5, R7, 0x80000000, R59, 0xb8, !PT ;  /* 0x8000000007057812 */ /* 0x004fe400078eb83b */
[----:B-1----:R-:W-:-:S04]  /*71c20*/  DADD R28, R28, 1 ;  /* 0x3ff000001c1c7429 */ /* 0x002fc80000000000 */
[----:B---3--:R-:W1:-:S06]  /*71c30*/  DSETP.GTU.AND P0, PT, |R2|, +INF , PT ;  /* 0x7ff000000200742a */ /* 0x008e4c0003f0c200 */
[----:B-1----:R-:W-:Y:S02]  /*71c40*/  FSEL R2, R2, R6, P0 ;  /* 0x0000000602027208 */ /* 0x002fe40000000000 */
[----:B------:R-:W-:Y:S02]  /*71c50*/  FSEL R3, R3, R5, P0 ;  /* 0x0000000503037208 */ /* 0x000fe40000000000 */
.L_x_14441:
[----:B------:R-:W-:Y:S05]  /*71c60*/  BSYNC B3 ;  /* 0x0000000000037941 */ /* 0x000fea0003800000 */
.L_x_14431:
[----:B-1----:R-:W1:Y:S01]  /*71c70*/  DADD R28, R28, c[0x2][0x50] ;  /* 0x008014001c1c7629 */ /* 0x002e620000000000 */
[----:B------:R-:W-:-:S03]  /*71c80*/  ISETP.NE.AND P0, PT, R52, RZ, PT ;  /* 0x000000ff3400720c */ /* 0x000fc60003f05270 */
[----:B------:R-:W-:-:S04]  /*71c90*/  DADD R2, -RZ, |R2| ;  /* 0x00000000ff027229 */ /* 0x000fc80000000502 */
[----:B-1----:R-:W1:-:S10]  /*71ca0*/  DADD R4, -RZ, -R28 ;  /* 0x00000000ff047229 */ /* 0x002e54000000091c */
[----:B-1----:R-:W-:Y:S02]  /*71cb0*/  FSEL R28, R4, R28, !P0 ;  /* 0x0000001c041c7208 */ /* 0x002fe40004000000 */
[----:B------:R-:W-:Y:S01]  /*71cc0*/  FSEL R29, R5, R29, !P0 ;  /* 0x0000001d051d7208 */ /* 0x000fe20004000000 */
[----:B------:R-:W-:Y:S05]  /*71cd0*/  BRA `(.L_x_14430) ;  /* 0x0000013000007947 */ /* 0x000fea0003800000 */
.L_x_14339:
        /* <DEDUP_REMOVED lines=19> */
.L_x_14430:
[----:B01-3--:R-:W-:Y:S05]  /*71e10*/  BSYNC B1 ;  /* 0x0000000000017941 */ /* 0x00bfea0003800000 */
.L_x_14338:
        /* <DEDUP_REMOVED lines=10> */
.L_x_14460:
[----:B------:R-:W0:Y:S01]  /*71ec0*/  DSETP.GTU.AND P0, PT, |R28|, +INF , PT ;  /* 0x7ff000001c00742a */ /* 0x000e220003f0c200 */
[----:B------:R-:W-:Y:S02]  /*71ed0*/  IMAD.MOV.U32 R30, RZ, RZ, R2 ;  /* 0x000000ffff1e7224 */ /* 0x000fe400078e0002 */
[----:B------:R-:W-:-:S11]  /*71ee0*/  IMAD.MOV.U32 R31, RZ, RZ, R3 ;  /* 0x000000ffff1f7224 */ /* 0x000fd600078e0003 */
[----:B0-----:R-:W0:-:S06]  /*71ef0*/  @!P0 DADD R28, -RZ, |R28| ;  /* 0x00000000ff1c8229 */ /* 0x001e0c000000051c */
.L_x_14337:
[----:B0-----:R-:W-:Y:S05]  /*71f00*/  BSYNC B2 ;  /* 0x0000000000027941 */ /* 0x001fea0003800000 */
.L_x_14336:
[----:B------:R-:W0:Y:S01]  /*71f10*/  S2R R0, SR_TID.X ;  /* 0x0000000000007919 */ /* 0x000e220000002100 */
[----:B------:R-:W-:Y:S01]  /*71f20*/  BSSY B0, `(.L_x_14461) ;  /* 0x0000035000007945 */ /* 0x000fe20003800000 */
[----:B------:R-:W-:Y:S02]  /*71f30*/  BSSY B1, `(.L_x_14462) ;  /* 0x000002d000017945 */ /* 0x000fe40003800000 */
[----:B------:R-:W1:Y:S01]  /*71f40*/  S2R R4, SR_CTAID.X ;  /* 0x0000000000047919 */ /* 0x000e620000002500 */
[----:B0-----:R-:W-:Y:S01]  /*71f50*/  ISETP.GE.AND P0, PT, R0, R77, PT ;  /* 0x0000004d0000720c */ /* 0x001fe20003f06270 */
[----:B-1----:R-:W-:-:S12]  /*71f60*/  IMAD.SHL.U32 R4, R4, 0x400, RZ ;  /* 0x0000040004047824 */ /* 0x002fd800078e00ff */
[----:B------:R-:W-:Y:S01]  /*71f70*/  @!P0 IMAD.IADD R2, R4, 0x1, R0 ;  /* 0x0000000104028824 */ /* 0x000fe200078e0200 */
[----:B------:R-:W-:Y:S01]  /*71f80*/  @!P0 IADD3 R0, R0, 0x80, RZ ;  /* 0x0000008000008810 */ /* 0x000fe20007ffe0ff */
[----:B------:R-:W-:-:S04]  /*71f90*/  @!P0 IMAD.MOV.U32 R3, RZ, RZ, 0x10 ;  /* 0x00000010ff038424 */ /* 0x000fc800078e00ff */
[----:B------:R-:W-:-:S05]  /*71fa0*/  @!P0 IMAD.WIDE.U32 R2, R2, R3, c[0x0][0x168] ;  /* 0x00005a0002028625 */ /* 0x000fca00078e0003 */
[----:B------:R0:W-:Y:S01]  /*71fb0*/  @!P0 STG.E.128 [R2.64], R72 ;  /* 0x0000004802008986 */ /* 0x0001e2000c101d04 */
[----:B------:R-:W-:-:S13]  /*71fc0*/  ISETP.GE.AND P0, PT, R0, R77, PT ;  /* 0x0000004d0000720c */ /* 0x000fda0003f06270 */
[----:B------:R-:W-:Y:S05]  /*71fd0*/  @P0 BRA `(.L_x_14463) ;  /* 0x000000c000000947 */ /* 0x000fea0003800000 */
[----:B0-----:R-:W-:Y:S01]  /*71fe0*/  IMAD.IADD R2, R4, 0x1, R0 ;  /* 0x0000000104027824 */ /* 0x001fe200078e0200 */
[----:B------:R-:W-:Y:S01]  /*71ff0*/  IADD3 R0, R0, 0x80, RZ ;  /* 0x0000008000007810 */ /* 0x000fe20007ffe0ff */
[----:B------:R-:W-:-:S03]  /*72000*/  IMAD.MOV.U32 R3, RZ, RZ, 0x10 ;  /* 0x00000010ff037424 */ /* 0x000fc600078e00ff */
[----:B------:R-:W-:Y:S01]  /*72010*/  ISETP.GE.AND P0, PT, R0, R77, PT ;  /* 0x0000004d0000720c */ /* 0x000fe20003f06270 */
[----:B------:R-:W-:-:S05]  /*72020*/  IMAD.WIDE.U32 R2, R2, R3, c[0x0][0x168] ;  /* 0x00005a0002027625 */ /* 0x000fca00078e0003 */
[----:B------:R0:W-:Y:S07]  /*72030*/  STG.E.128 [R2.64], R68 ;  /* 0x0000004402007986 */ /* 0x0001ee000c101d04 */
[----:B------:R-:W-:Y:S05]  /*72040*/  @P0 BRA `(.L_x_14464) ;  /* 0x000000c000000947 */ /* 0x000fea0003800000 */
[----:B0-----:R-:W-:Y:S01]  /*72050*/  IMAD.IADD R2, R4, 0x1, R0 ;  /* 0x0000000104027824 */ /* 0x001fe200078e0200 */
[----:B------:R-:W-:Y:S01]  /*72060*/  IADD3 R0, R0, 0x80, RZ ;  /* 0x0000008000007810 */ /* 0x000fe20007ffe0ff */
[----:B------:R-:W-:-:S04]  /*72070*/  IMAD.MOV.U32 R3, RZ, RZ, 0x10 ;  /* 0x00000010ff037424 */ /* 0x000fc800078e00ff */
[----:B------:R-:W-:-:S05]  /*72080*/  IMAD.WIDE.U32 R2, R2, R3, c[0x0][0x168] ;  /* 0x00005a0002027625 */ /* 0x000fca00078e0003 */
[----:B------:R0:W-:Y:S02]  /*72090*/  STG.E.128 [R2.64], R64 ;  /* 0x0000004002007986 */ /* 0x0001e4000c101d04 */
.L_x_14463:
[----:B------:R-:W-:-:S13]  /*720a0*/  ISETP.GE.AND P0, PT, R0, R77, PT ;  /* 0x0000004d0000720c */ /* 0x000fda0003f06270 */
[----:B------:R-:W-:Y:S05]  /*720b0*/  @P0 BRA `(.L_x_14465) ;  /* 0x000000c000000947 */ /* 0x000fea0003800000 */
[----:B0-----:R-:W-:Y:S01]  /*720c0*/  IMAD.IADD R2, R4, 0x1, R0 ;  /* 0x0000000104027824 */ /* 0x001fe200078e0200 */
[----:B------:R-:W-:Y:S01]  /*720d0*/  IADD3 R0, R0, 0x80, RZ ;  /* 0x0000008000007810 */ /* 0x000fe20007ffe0ff */
[----:B------:R-:W-:-:S04]  /*720e0*/  IMAD.MOV.U32 R3, RZ, RZ, 0x10 ;  /* 0x00000010ff037424 */ /* 0x000fc800078e00ff */
[----:B------:R-:W-:-:S05]  /*720f0*/  IMAD.WIDE.U32 R2, R2, R3, c[0x0][0x168] ;  /* 0x00005a0002027625 */ /* 0x000fca00078e0003 */
[----:B------:R0:W-:Y:S02]  /*72100*/  STG.E.128 [R2.64], R60 ;  /* 0x0000003c02007986 */ /* 0x0001e4000c101d04 */
.L_x_14464:
[----:B------:R-:W-:-:S13]  /*72110*/  ISETP.GE.AND P0, PT, R0, R77, PT ;  /* 0x0000004d0000720c */ /* 0x000fda0003f06270 */
[----:B------:R-:W-:Y:S05]  /*72120*/  @P0 BRA `(.L_x_14466) ;  /* 0x000000d000000947 */ /* 0x000fea0003800000 */
[----:B0-----:R-:W-:Y:S01]  /*72130*/  IMAD.IADD R2, R4, 0x1, R0 ;  /* 0x0000000104027824 */ /* 0x001fe200078e0200 */
[----:B------:R-:W-:Y:S01]  /*72140*/  IADD3 R0, R0, 0x80, RZ ;  /* 0x0000008000007810 */ /* 0x000fe20007ffe0ff */
[----:B------:R-:W-:-:S04]  /*72150*/  IMAD.MOV.U32 R3, RZ, RZ, 0x10 ;  /* 0x00000010ff037424 */ /* 0x000fc800078e00ff */
[----:B------:R-:W-:-:S05]  /*72160*/  IMAD.WIDE.U32 R2, R2, R3, c[0x0][0x168] ;  /* 0x00005a0002027625 */ /* 0x000fca00078e0003 */
[----:B------:R0:W-:Y:S02]  /*72170*/  STG.E.128 [R2.64], R40 ;  /* 0x0000002802007986 */ /* 0x0001e4000c101d04 */
.L_x_14465:
[----:B------:R-:W-:-:S13]  /*72180*/  ISETP.GE.AND P0, PT, R0, R77, PT ;  /* 0x0000004d0000720c */ /* 0x000fda0003f06270 */
[----:B------:R-:W-:Y:S01]  /*72190*/  @P0 BREAK B1 ;  /* 0x0000000000010942 */ /* 0x000fe20003800000 */
[----:B------:R-:W-:Y:S05]  /*721a0*/  @P0 BRA `(.L_x_14467) ;  /* 0x000000c000000947 */ /* 0x000fea0003800000 */
[----:B0-----:R-:W-:Y:S01]  /*721b0*/  IMAD.IADD R2, R4, 0x1, R0 ;  /* 0x0000000104027824 */ /* 0x001fe200078e0200 */
[----:B------:R-:W-:Y:S01]  /*721c0*/  IADD3 R0, R0, 0x80, RZ ;  /* 0x0000008000007810 */ /* 0x000fe20007ffe0ff */
[----:B------:R-:W-:-:S04]  /*721d0*/  IMAD.MOV.U32 R3, RZ, RZ, 0x10 ;  /* 0x00000010ff037424 */ /* 0x000fc800078e00ff */
[----:B------:R-:W-:-:S05]  /*721e0*/  IMAD.WIDE.U32 R2, R2, R3, c[0x0][0x168] ;  /* 0x00005a0002027625 */ /* 0x000fca00078e0003 */
[----:B------:R0:W-:Y:S02]  /*721f0*/  STG.E.128 [R2.64], R36 ;  /* 0x0000002402007986 */ /* 0x0001e4000c101d04 */
.L_x_14466:
[----:B------:R-:W-:Y:S05]  /*72200*/  BSYNC B1 ;  /* 0x0000000000017941 */ /* 0x000fea0003800000 */
.L_x_14462:
[----:B------:R-:W-:-:S13]  /*72210*/  ISETP.GE.AND P0, PT, R0, R77, PT ;  /* 0x0000004d0000720c */ /* 0x000fda0003f06270 */
[----:B0-----:R-:W-:Y:S01]  /*72220*/  @!P0 IMAD.IADD R2, R4, 0x1, R0 ;  /* 0x0000000104028824 */ /* 0x001fe200078e0200 */
[----:B------:R-:W-:Y:S01]  /*72230*/  @!P0 IADD3 R0, R0, 0x80, RZ ;  /* 0x0000008000008810 */ /* 0x000fe20007ffe0ff */
[----:B------:R-:W-:-:S04]  /*72240*/  @!P0 IMAD.MOV.U32 R3, RZ, RZ, 0x10 ;  /* 0x00000010ff038424 */ /* 0x000fc800078e00ff */
[----:B------:R-:W-:-:S05]  /*72250*/  @!P0 IMAD.WIDE.U32 R2, R2, R3, c[0x0][0x168] ;  /* 0x00005a0002028625 */ /* 0x000fca00078e0003 */
[----:B------:R0:W-:Y:S02]  /*72260*/  @!P0 STG.E.128 [R2.64], R32 ;  /* 0x0000002002008986 */ /* 0x0001e4000c101d04 */
.L_x_14467:
[----:B------:R-:W-:Y:S05]  /*72270*/  BSYNC B0 ;  /* 0x0000000000007941 */ /* 0x000fea0003800000 */
.L_x_14461:
[----:B------:R-:W-:Y:S01]  /*72280*/  WARPSYNC 0xffffffff ;  /* 0xffffffff00007948 */ /* 0x000fe20003800000 */
[----:B------:R-:W-:-:S13]  /*72290*/  ISETP.GE.AND P0, PT, R0, R77, PT ;  /* 0x0000004d0000720c */ /* 0x000fda0003f06270 */
[----:B------:R-:W-:Y:S05]  /*722a0*/  @P0 EXIT ;  /* 0x000000000000094d */ /* 0x000fea0003800000 */
[----:B0-----:R-:W-:Y:S02]  /*722b0*/  IMAD.IADD R2, R4, 0x1, R0 ;  /* 0x0000000104027824 */ /* 0x001fe400078e0200 */
[----:B------:R-:W-:-:S04]  /*722c0*/  IMAD.MOV.U32 R3, RZ, RZ, 0x10 ;  /* 0x00000010ff037424 */ /* 0x000fc800078e00ff */
[----:B------:R-:W-:-:S05]  /*722d0*/  IMAD.WIDE.U32 R2, R2, R3, c[0x0][0x168] ;  /* 0x00005a0002027625 */ /* 0x000fca00078e0003 */
[----:B------:R-:W-:Y:S01]  /*722e0*/  STG.E.128 [R2.64], R28 ;  /* 0x0000001c02007986 */ /* 0x000fe2000c101d04 */
[----:B------:R-:W-:Y:S05]  /*722f0*/  EXIT ;  /* 0x000000000000794d */ /* 0x000fea0003800000 */
        .weak           $__internal_26_$__cuda_sm20_div_rn_f64_full
        .type           $__internal_26_$__cuda_sm20_div_rn_f64_full,@function
        .size           $__internal_26_$__cuda_sm20_div_rn_f64_full,($__internal_27_$__cuda_sm20_dsqrt_rn_f64_mediumpath_v1 - $__internal_26_$__cuda_sm20_div_rn_f64_full)
$__internal_26_$__cuda_sm20_div_rn_f64_full:
        /* <DEDUP_REMOVED lines=8> */
[----:B------:R-:W-:Y:S02]  /*72380*/  LOP3.LUT R14, R11, 0x7ff00000, RZ, 0xc0, !PT ;  /* 0x7ff000000b0e7812 */ /* 0x000fe400078ec0ff */
[----:B------:R-:W-:-:S03]  /*72390*/  LOP3.LUT R15, R9, 0x7ff00000, RZ, 0xc0, !PT ;  /* 0x7ff00000090f7812 */ /* 0x000fc600078ec0ff */
[----:B------:R-:W0:Y:S01]  /*723a0*/  @!P0 DMUL R6, R8, 8.98846567431157953865e+307 ;  /* 0x7fe0000008068828 */ /* 0x000e220000000000 */
[----:B------:R-:W-:-:S03]  /*723b0*/  ISETP.GE.U32.AND P3, PT, R14, R15, PT ;  /* 0x0000000f0e00720c */ /* 0x000fc60003f66070 */
[----:B------:R-:W-:Y:S02]  /*723c0*/  @!P1 LOP3.LUT R12, R9, 0x7ff00000, RZ, 0xc0, !PT ;  /* 0x7ff00000090c9812 */ /* 0x000fe400078ec0ff */
[----:B0-----:R-:W0:Y:S01]  /*723d0*/  MUFU.RCP64H R19, R7 ;  /* 0x0000000700137308 */ /* 0x001e220000001800 */
[----:B------:R-:W-:Y:S02]  /*723e0*/  SEL R16, R76, 0x63400000, !P3 ;  /* 0x634000004c107807 */ /* 0x000fe40005800000 */
[----:B------:R-:W-:Y:S02]  /*723f0*/  @!P1 ISETP.GE.U32.AND P2, PT, R14, R12, PT ;  /* 0x0000000c0e00920c */ /* 0x000fe40003f46070 */
[----:B------:R-:W-:Y:S02]  /*72400*/  @!P0 LOP3.LUT R15, R7, 0x7ff00000, RZ, 0xc0, !PT ;  /* 0x7ff00000070f8812 */ /* 0x000fe400078ec0ff */
[----:B------:R-:W-:Y:S01]  /*72410*/  @!P1 SEL R17, R76, 0x63400000, !P2 ;  /* 0x634000004c119807 */ /* 0x000fe20005000000 */
[----:B0-----:R-:W0:-:S06]  /*72420*/  DFMA R12, R18, -R6, 1 ;  /* 0x3ff00000120c742b */ /* 0x001e0c0000000806 */
[----:B0-----:R0:W1:Y:S02]  /*72430*/  DFMA R20, R12, R12, R12 ;  /* 0x0000000c0c14722b */ /* 0x001064000000000c */
[--C-:B0-----:R-:W-:Y:S02]  /*72440*/  @!P1 LOP3.LUT R12, R17, 0x80000000, R11.reuse, 0xf8, !PT ;  /* 0x80000000110c9812 */ /* 0x101fe400078ef80b */
[----:B------:R-:W-:Y:S01]  /*72450*/  LOP3.LUT R13, R16, 0x800fffff, R11, 0xf8, !PT ;  /* 0x800fffff100d7812 */ /* 0x000fe200078ef80b */
[----:B------:R-:W-:Y:S01]  /*72460*/  @!P1 IMAD.MOV.U32 R16, RZ, RZ, RZ ;  /* 0x000000ffff109224 */ /* 0x000fe200078e00ff */
[----:B------:R-:W-:Y:S01]  /*72470*/  @!P1 LOP3.LUT R17, R12, 0x100000, RZ, 0xfc, !PT ;  /* 0x001000000c119812 */ /* 0x000fe200078efcff */
[----:B------:R-:W-:Y:S01]  /*72480*/  IMAD.MOV.U32 R12, RZ, RZ, R10 ;  /* 0x000000ffff0c7224 */ /* 0x000fe200078e000a */
[----:B-1----:R-:W0:-:S05]  /*72490*/  DFMA R18, R18, R20, R18 ;  /* 0x000000141212722b */ /* 0x002e0a0000000012 */
[----:B------:R1:W2:Y:S02]  /*724a0*/  @!P1 DFMA R12, R12, 2, -R16 ;  /* 0x400000000c0c982b */ /* 0x0002a40000000810 */
[----:B-1----:R-:W-:Y:S01]  /*724b0*/  IMAD.MOV.U32 R16, RZ, RZ, R14 ;  /* 0x000000ffff107224 */ /* 0x002fe200078e000e */
[----:B------:R-:W-:Y:S01]  /*724c0*/  IADD3 R17, R15, -0x1, RZ ;  /* 0xffffffff0f117810 */ /* 0x000fe20007ffe0ff */
[----:B0-----:R-:W0:-:S06]  /*724d0*/  DFMA R20, R18, -R6, 1 ;  /* 0x3ff000001214742b */ /* 0x001e0c0000000806 */
[----:B--2---:R-:W-:Y:S01]  /*724e0*/  @!P1 LOP3.LUT R16, R13, 0x7ff00000, RZ, 0xc0, !PT ;  /* 0x7ff000000d109812 */ /* 0x004fe200078ec0ff */
[----:B0-----:R-:W0:-:S03]  /*724f0*/  DFMA R18, R18, R20, R18 ;  /* 0x000000141212722b */ /* 0x001e060000000012 */
[----:B------:R-:W-:-:S03]  /*72500*/  IADD3 R22, R16, -0x1, RZ ;  /* 0xffffffff10167810 */ /* 0x000fc60007ffe0ff */
[----:B0-----:R-:W0:Y:S01]  /*72510*/  DMUL R20, R18, R12 ;  /* 0x0000000c12147228 */ /* 0x001e220000000000 */
[----:B------:R-:W-:-:S04]  /*72520*/  ISETP.GT.U32.AND P0, PT, R22, 0x7feffffe, PT ;  /* 0x7feffffe1600780c */ /* 0x000fc80003f04070 */
[----:B------:R-:W-:Y:S01]  /*72530*/  ISETP.GT.U32.OR P0, PT, R17, 0x7feffffe, P0 ;  /* 0x7feffffe1100780c */ /* 0x000fe20000704470 */
[----:B0-----:R-:W0:-:S06]  /*72540*/  DFMA R22, R20, -R6, R12 ;  /* 0x800000061416722b */ /* 0x001e0c000000000c */
[----:B0-----:R0:W1:-:S06]  /*72550*/  DFMA R18, R18, R22, R20 ;  /* 0x000000161212722b */ /* 0x00104c0000000014 */
        /* <DEDUP_REMOVED lines=27> */
[----:B------:R-:W-:-:S03]  /*72710*/  FSEL R6, R6, R21, !P0 ;  /* 0x0000001506067208 */ /* 0x000fc60004000000 */
[----:B------:R-:W-:Y:S02]  /*72720*/  IMAD.MOV.U32 R20, RZ, RZ, R7 ;  /* 0x000000ffff147224 */ /* 0x000fe400078e0007 */
[----:B------:R-:W-:Y:S01]  /*72730*/  IMAD.MOV.U32 R21, RZ, RZ, R6 ;  /* 0x000000ffff157224 */ /* 0x000fe200078e0006 */
[----:B------:R-:W-:Y:S05]  /*72740*/  BRA `(.L_x_14470) ;  /* 0x0000018000007947 */ /* 0x000fea0003800000 */
.L_x_14469:
        /* <DEDUP_REMOVED lines=17> */
.L_x_14472:
[----:B------:R-:W-:Y:S01]  /*72860*/  LOP3.LUT R6, R9, 0x80000, RZ, 0xfc, !PT ;  /* 0x0008000009067812 */ /* 0x000fe200078efcff */
[----:B------:R-:W-:-:S04]  /*72870*/  IMAD.MOV.U32 R20, RZ, RZ, R8 ;  /* 0x000000ffff147224 */ /* 0x000fc800078e0008 */
[----:B------:R-:W-:Y:S01]  /*72880*/  IMAD.MOV.U32 R21, RZ, RZ, R6 ;  /* 0x000000ffff157224 */ /* 0x000fe200078e0006 */
[----:B------:R-:W-:Y:S05]  /*72890*/  BRA `(.L_x_14470) ;  /* 0x0000003000007947 */ /* 0x000fea0003800000 */
.L_x_14471:
[----:B------:R-:W-:Y:S01]  /*728a0*/  LOP3.LUT R6, R11, 0x80000, RZ, 0xfc, !PT ;  /* 0x000800000b067812 */ /* 0x000fe200078efcff */
[----:B------:R-:W-:-:S04]  /*728b0*/  IMAD.MOV.U32 R20, RZ, RZ, R10 ;  /* 0x000000ffff147224 */ /* 0x000fc800078e000a */
[----:B------:R-:W-:Y:S02]  /*728c0*/  IMAD.MOV.U32 R21, RZ, RZ, R6 ;  /* 0x000000ffff157224 */ /* 0x000fe400078e0006 */
.L_x_14470:
[----:B------:R-:W-:Y:S05]  /*728d0*/  BSYNC B0 ;  /* 0x0000000000007941 */ /* 0x000fea0003800000 */
.L_x_14468:
[----:B------:R-:W-:Y:S02]  /*728e0*/  IMAD.MOV.U32 R6, RZ, RZ, R0 ;  /* 0x000000ffff067224 */ /* 0x000fe400078e0000 */
[----:B------:R-:W-:-:S04]  /*728f0*/  IMAD.MOV.U32 R7, RZ, RZ, 0x0 ;  /* 0x00000000ff077424 */ /* 0x000fc800078e00ff */
[----:B------:R-:W-:Y:S05]  /*72900*/  RET.REL.NODEC R6 `(_ZN2at6native29vectorized_elementwise_kernelILi2EZZZNS0_17acosh_kernel_cudaERNS_18TensorIteratorBaseEENKUlvE_clEvENKUlvE_clEvEUlN3c107complexIdEEE_St5arrayIPcLm2EEEEviT0_T1_) ;  /* 0xfff8d6f006007950 */ /* 0x000fea0003c3ffff */
        .weak           $__internal_27_$__cuda_sm20_dsqrt_rn_f64_mediumpath_v1
        .type           $__internal_27_$__cuda_sm20_dsqrt_rn_f64_mediumpath_v1,@function
        .size           $__internal_27_$__cuda_sm20_dsqrt_rn_f64_mediumpath_v1,(.L_x_16524 - $__internal_27_$__cuda_sm20_dsqrt_rn_f64_mediumpath_v1)
$__internal_27_$__cuda_sm20_dsqrt_rn_f64_mediumpath_v1:
[----:B------:R-:W-:Y:S01]  /*72910*/  ISETP.GE.U32.AND P0, PT, R10, -0x3400000, PT ;  /* 0xfcc000000a00780c */ /* 0x000fe20003f06070 */
[----:B------:R-:W-:Y:S01]  /*72920*/  BSSY B0, `(.L_x_14473) ;  /* 0x0000026000007945 */ /* 0x000fe20003800000 */
[----:B------:R-:W-:Y:S02]  /*72930*/  IMAD.MOV.U32 R10, RZ, RZ, R14 ;  /* 0x000000ffff0a7224 */ /* 0x000fe400078e000e */
[----:B------:R-:W-:Y:S02]  /*72940*/  IMAD.MOV.U32 R14, RZ, RZ, R0 ;  /* 0x000000ffff0e7224 */ /* 0x000fe400078e0000 */
        /* <DEDUP_REMOVED lines=10> */
.L_x_14474:
        /* <DEDUP_REMOVED lines=24> */
.L_x_14476:
[----:B------:R0:W1:-:S06]  /*72b70*/  DADD R8, R10, R10 ;  /* 0x000000000a087229 */ /* 0x00004c000000000a */
.L_x_14475:
[----:B------:R-:W-:Y:S05]  /*72b80*/  BSYNC B0 ;  /* 0x0000000000007941 */ /* 0x000fea0003800000 */
.L_x_14473:
[----:B-1----:R-:W-:Y:S02]  /*72b90*/  IMAD.MOV.U32 R0, RZ, RZ, R8 ;  /* 0x000000ffff007224 */ /* 0x002fe400078e0008 */
[----:B------:R-:W-:Y:S02]  /*72ba0*/  IMAD.MOV.U32 R7, RZ, RZ, R9 ;  /* 0x000000ffff077224 */ /* 0x000fe400078e0009 */
[----:B------:R-:W-:Y:S02]  /*72bb0*/  IMAD.MOV.U32 R8, RZ, RZ, R6 ;  /* 0x000000ffff087224 */ /* 0x000fe400078e0006 */
[----:B------:R-:W-:-:S04]  /*72bc0*/  IMAD.MOV.U32 R9, RZ, RZ, 0x0 ;  /* 0x00000000ff097424 */ /* 0x000fc800078e00ff */
[----:B------:R-:W-:Y:S05]  /*72bd0*/  RET.REL.NODEC R8 `(_ZN2at6native29vectorized_elementwise_kernelILi2EZZZNS0_17acosh_kernel_cudaERNS_18TensorIteratorBaseEENKUlvE_clEvENKUlvE_clEvEUlN3c107complexIdEEE_St5arrayIPcLm2EEEEviT0_T1_) ;  /* 0xfff8d42008007950 */ /* 0x000fea0003c3ffff */
.L_x_14477:
        /* <DEDUP_REMOVED lines=10> */
.L_x_16524:


//--------------------- .text._ZN2at6native29vectorized_elementwise_kernelILi4EZZZNS0_17acosh_kernel_cudaERNS_18TensorIteratorBaseEENKUlvE_clEvENKUlvE_clEvEUlN3c107complexIdEEE_St5arrayIPcLm2EEEEviT0_T1_ --------------------------
	.section	.text._ZN2at6native29vectorized_elementwise_kernelILi4EZZZNS0_17acosh_kernel_cudaERNS_18TensorIteratorBaseEENKUlvE_clEvENKUlvE_clEvEUlN3c107complexIdEEE_St5arrayIPcLm2EEEEviT0_T1_,"ax",@progbits
	.sectioninfo	@"SHI_REGISTERS=80"
	.align	128
        .global         _ZN2at6native29vectorized_elementwise_kernelILi4EZZZNS0_17acosh_kernel_cudaERNS_18TensorIteratorBaseEENKUlvE_clEvENKUlvE_clEvEUlN3c107complexIdEEE_St5arrayIPcLm2EEEEviT0_T1_
        .type           _ZN2at6native29vectorized_elementwise_kernelILi4EZZZNS0_17acosh_kernel_cudaERNS_18TensorIteratorBaseEENKUlvE_clEvENKUlvE_clEvEUlN3c107complexIdEEE_St5arrayIPcLm2EEEEviT0_T1_,@function
        .size           _ZN2at6native29vectorized_elementwise_kernelILi4EZZZNS0_17acosh_kernel_cudaERNS_18TensorIteratorBaseEENKUlvE_clEvENKUlvE_clEvEUlN3c107complexIdEEE_St5arrayIPcLm2EEEEviT0_T1_,(.L_x_16526 - _ZN2at6native29vectorized_elementwise_kernelILi4EZZZNS0_17acosh_kernel_cudaERNS_18TensorIteratorBaseEENKUlvE_clEvENKUlvE_clEvEUlN3c107complexIdEEE_St5arrayIPcLm2EEEEviT0_T1_)
        .other          _ZN2at6native29vectorized_elementwise_kernelILi4EZZZNS0_17acosh_kernel_cudaERNS_18TensorIteratorBaseEENKUlvE_clEvENKUlvE_clEvEUlN3c107complexIdEEE_St5arrayIPcLm2EEEEviT0_T1_,@"STO_CUDA_ENTRY STV_DEFAULT"
_ZN2at6native29vectorized_elementwise_kernelILi4EZZZNS0_17acosh_kernel_cudaERNS_18TensorIteratorBaseEENKUlvE_clEvENKUlvE_clEvEUlN3c107complexIdEEE_St5arrayIPcLm2EEEEviT0_T1_:
.text._ZN2at6native29vectorized_elementwise_kernelILi4EZZZNS0_17acosh_kernel_cudaERNS_18TensorIteratorBaseEENKUlvE_clEvENKUlvE_clEvEUlN3c107complexIdEEE_St5arrayIPcLm2EEEEviT0_T1_:
        /* <DEDUP_REMOVED lines=157> */
[----:B-----5:R-:W-:Y:S05]  /*09d0*/  CALL.REL.NOINC `($__internal_29_$__cuda_sm20_dsqrt_rn_f64_mediumpath_v1) ;  /* 0x00071f3000007944 */ /* 0x020fea0003c00000 */
[----:B------:R-:W-:Y:S02]  /*09e0*/  IMAD.MOV.U32 R12, RZ, RZ, R0 ;  /* 0x000000ffff0c7224 */ /* 0x000fe400078e0000 */
[----:B------:R-:W-:Y:S02]  /*09f0*/  IMAD.MOV.U32 R13, RZ, RZ, R7 ;  /* 0x000000ffff0d7224 */ /* 0x000fe400078e0007 */
.L_x_14487:
[----:B------:R-:W-:Y:S05]  /*0a00*/  BSYNC B3 ;  /* 0x0000000000037941 */ /* 0x000fea0003800000 */
.L_x_14486:
        /* <DEDUP_REMOVED lines=61> */
.L_x_14485:
        /* <DEDUP_REMOVED lines=33> */
[----:B-----5:R-:W-:Y:S05]  /*0ff0*/  CALL.REL.NOINC `($__internal_28_$__cuda_sm20_div_rn_f64_full) ;  /* 0x0007130000007944 */ /* 0x020fea0003c00000 */
.L_x_14495:
[----:B------:R-:W-:Y:S05]  /*1000*/  BSYNC B4 ;  /* 0x0000000000047941 */ /* 0x000fea0003800000 */
.L_x_14494:
[----:B------:R-:W-:Y:S02]  /*1010*/  IMAD.MOV.U32 R24, RZ, RZ, R20 ;  /* 0x000000ffff187224 */ /* 0x000fe400078e0014 */
[----:B------:R-:W-:Y:S01]  /*1020*/  IMAD.MOV.U32 R25, RZ, RZ, R21 ;  /* 0x000000ffff197224 */ /* 0x000fe200078e0015 */
[----:B------:R-:W-:Y:S05]  /*1030*/  BRA `(.L_x_14493) ;  /* 0x0000001000007947 */ /* 0x000fea0003800000 */
.L_x_14492:
[----:B------:R0:W1:-:S06]  /*1040*/  DADD R24, -R62, R66 ;  /* 0x000000003e187229 */ /* 0x00004c0000000142 */
.L_x_14493:
[----:B------:R-:W-:Y:S05]  /*1050*/  BSYNC B3 ;  /* 0x0000000000037941 */ /* 0x000fea0003800000 */
.L_x_14491:
        /* <DEDUP_REMOVED lines=28> */
[----:B01---5:R-:W-:Y:S05]  /*1220*/  CALL.REL.NOINC `($__internal_28_$__cuda_sm20_div_rn_f64_full) ;  /* 0x000710d000007944 */ /* 0x023fea0003c00000 */
.L_x_14500:
[----:B------:R-:W-:Y:S05]  /*1230*/  BSYNC B4 ;  /* 0x0000000000047941 */ /* 0x000fea0003800000 */
.L_x_14499:
[----:B------:R-:W-:Y:S02]  /*1240*/  IMAD.MOV.U32 R6, RZ, RZ, R20 ;  /* 0x000000ffff067224 */ /* 0x000fe400078e0014 */
[----:B------:R-:W-:Y:S01]  /*1250*/  IMAD.MOV.U32 R7, RZ, RZ, R21 ;  /* 0x000000ffff077224 */ /* 0x000fe200078e0015 */
[----:B------:R-:W-:Y:S05]  /*1260*/  BRA `(.L_x_14498) ;  /* 0x0000001000007947 */ /* 0x000fea0003800000 */
.L_x_14497:
[----:B------:R2:W3:-:S06]  /*1270*/  DADD R6, R68, -R8 ;  /* 0x0000000044067229 */ /* 0x0004cc0000000808 */
.L_x_14498:
[----:B------:R-:W-:Y:S05]  /*1280*/  BSYNC B3 ;  /* 0x0000000000037941 */ /* 0x000fea0003800000 */
.L_x_14496:
        /* <DEDUP_REMOVED lines=26> */
[----:B0----5:R-:W-:Y:S05]  /*1430*/  CALL.REL.NOINC `($__internal_29_$__cuda_sm20_dsqrt_rn_f64_mediumpath_v1) ;  /* 0x000714d000007944 */ /* 0x021fea0003c00000 */
[----:B------:R-:W-:Y:S02]  /*1440*/  IMAD.MOV.U32 R12, RZ, RZ, R0 ;  /* 0x000000ffff0c7224 */ /* 0x000fe400078e0000 */
[----:B------:R-:W-:Y:S02]  /*1450*/  IMAD.MOV.U32 R13, RZ, RZ, R7 ;  /* 0x000000ffff0d7224 */ /* 0x000fe400078e0007 */
.L_x_14502:
[----:B------:R-:W-:Y:S05]  /*1460*/  BSYNC B3 ;  /* 0x0000000000037941 */ /* 0x000fea0003800000 */
.L_x_14501:
        /* <DEDUP_REMOVED lines=65> */
.L_x_14503:
        /* <DEDUP_REMOVED lines=20> */
.L_x_14505:
[----:B------:R-:W-:Y:S05]  /*19c0*/  BSYNC B3 ;  /* 0x0000000000037941 */ /* 0x000fea0003800000 */
.L_x_14504:
        /* <DEDUP_REMOVED lines=16> */
.L_x_14490:
        /* <DEDUP_REMOVED lines=23> */
[----:B-1---5:R-:W-:Y:S05]  /*1c40*/  CALL.REL.NOINC `($__internal_29_$__cuda_sm20_dsqrt_rn_f64_mediumpath_v1) ;  /* 0x00070cc000007944 */ /* 0x022fea0003c00000 */
[----:B------:R-:W-:Y:S02]  /*1c50*/  IMAD.MOV.U32 R24, RZ, RZ, R0 ;  /* 0x000000ffff187224 */ /* 0x000fe400078e0000 */
[----:B------:R-:W-:Y:S02]  /*1c60*/  IMAD.MOV.U32 R25, RZ, RZ, R7 ;  /* 0x000000ffff197224 */ /* 0x000fe400078e0007 */
.L_x_14508:
[----:B------:R-:W-:Y:S05]  /*1c70*/  BSYNC B3 ;  /* 0x0000000000037941 */ /* 0x000fea0003800000 */
.L_x_14507:
        /* <DEDUP_REMOVED lines=25> */
.L_x_14511:
[----:B------:R-:W-:Y:S05]  /*1e10*/  BSYNC B3 ;  /* 0x0000000000037941 */ /* 0x000fea0003800000 */
.L_x_14510:
        /* <DEDUP_REMOVED lines=16> */
.L_x_14509:
        /* <DEDUP_REMOVED lines=55> */
.L_x_14512:
[----:B------:R-:W-:Y:S01]  /*2290*/  IMAD.MOV.U32 R8, RZ, RZ, 0x0 ;  /* 0x00000000ff087424 */ /* 0x000fe200078e00ff */
[----:B------:R-:W-:Y:S01]  /*22a0*/  FSETP.NEU.FTZ.AND P0, PT, R7, RZ, PT ;  /* 0x000000ff0700720b */ /* 0x000fe20003f1d000 */
[----:B------:R-:W-:-:S06]  /*22b0*/  IMAD.MOV.U32 R9, RZ, RZ, 0x7ff00000 ;  /* 0x7ff00000ff097424 */ /* 0x000fcc00078e00ff */
[----:B------:R-:W0:-:S10]  /*22c0*/  DFMA R8, R6, R8, +INF ;  /* 0x7ff000000608742b */ /* 0x000e140000000008 */
[----:B0-----:R-:W-:Y:S02]  /*22d0*/  FSEL R60, R8, RZ, P0 ;  /* 0x000000ff083c7208 */ /* 0x001fe40000000000 */
[----:B------:R-:W-:Y:S01]  /*22e0*/  FSEL R61, R9, -QNAN , P0 ;  /* 0xfff00000093d7808 */ /* 0x000fe20000000000 */
[----:B------:R-:W-:Y:S05]  /*22f0*/  BRA `(.L_x_14488) ;  /* 0x000004c000007947 */ /* 0x000fea0003800000 */
.L_x_14506:
        /* <DEDUP_REMOVED lines=24> */
[----:B-----5:R-:W-:Y:S05]  /*2480*/  CALL.REL.NOINC `($__internal_29_$__cuda_sm20_dsqrt_rn_f64_mediumpath_v1) ;  /* 0x0007048000007944 */ /* 0x020fea0003c00000 */
[----:B------:R-:W-:Y:S02]  /*2490*/  IMAD.MOV.U32 R8, RZ, RZ, R0 ;  /* 0x000000ffff087224 */ /* 0x000fe400078e0000 */
[----:B------:R-:W-:-:S02]  /*24a0*/  IMAD.MOV.U32 R9, RZ, RZ, R7 ;  /* 0x000000ffff097224 */ /* 0x000fc400078e0007 */
.L_x_14514:
[----:B------:R-:W-:Y:S05]  /*24b0*/  BSYNC B3 ;  /* 0x0000000000037941 */ /* 0x000fea0003800000 */
.L_x_14513:
        /* <DEDUP_REMOVED lines=19> */
.L_x_14516:
[----:B------:R-:W-:Y:S05]  /*25f0*/  BSYNC B3 ;  /* 0x0000000000037941 */ /* 0x000fea0003800000 */
.L_x_14515:
[----:B------:R-:W-:Y:S02]  /*2600*/  IMAD.MOV.U32 R60, RZ, RZ, R20 ;  /* 0x000000ffff3c7224 */ /* 0x000fe400078e0014 */
[----:B------:R-:W-:Y:S01]  /*2610*/  IMAD.MOV.U32 R61, RZ, RZ, R21 ;  /* 0x000000ffff3d7224 */ /* 0x000fe200078e0015 */
[----:B------:R-:W-:Y:S05]  /*2620*/  BRA `(.L_x_14488) ;  /* 0x0000019000007947 */ /* 0x000fea0003800000 */
.L_x_14489:
        /* <DEDUP_REMOVED lines=21> */
[----:B-1---5:R-:W-:Y:S05]  /*2780*/  CALL.REL.NOINC `($__internal_29_$__cuda_sm20_dsqrt_rn_f64_mediumpath_v1) ;  /* 0x0007018000007944 */ /* 0x022fea0003c00000 */
[----:B------:R-:W-:Y:S02]  /*2790*/  IMAD.MOV.U32 R60, RZ, RZ, R0 ;  /* 0x000000ffff3c7224 */ /* 0x000fe400078e0000 */
[----:B------:R-:W-:-:S02]  /*27a0*/  IMAD.MOV.U32 R61, RZ, RZ, R7 ;  /* 0x000000ffff3d7224 */ /* 0x000fc400078e0007 */
.L_x_14517:
[----:B------:R-:W-:Y:S05]  /*27b0*/  BSYNC B3 ;  /* 0x0000000000037941 */ /* 0x000fea0003800000 */
.L_x_14488:
[----:B------:R-:W-:Y:S05]  /*27c0*/  BSYNC B2 ;  /* 0x0000000000027941 */ /* 0x000fea0003800000 */
.L_x_14484:
        /* <DEDUP_REMOVED lines=23> */
[----:B-1---5:R-:W-:Y:S05]  /*2940*/  CALL.REL.NOINC `($__internal_28_$__cuda_sm20_div_rn_f64_full) ;  /* 0x0006f9b000007944 */ /* 0x022fea0003c00000 */
[----:B------:R-:W-:Y:S02]  /*2950*/  IMAD.MOV.U32 R24, RZ, RZ, R20 ;  /* 0x000000ffff187224 */ /* 0x000fe400078e0014 */
[----:B------:R-:W-:Y:S02]  /*2960*/  IMAD.MOV.U32 R25, RZ, RZ, R21 ;  /* 0x000000ffff197224 */ /* 0x000fe400078e0015 */
.L_x_14521:
[----:B------:R-:W-:Y:S05]  /*2970*/  BSYNC B3 ;  /* 0x0000000000037941 */ /* 0x000fea0003800000 */
.L_x_14520:
        /* <DEDUP_REMOVED lines=36> */
[----:B-1---5:R-:W-:Y:S05]  /*2bc0*/  CALL.REL.NOINC `($__internal_28_$__cuda_sm20_div_rn_f64_full) ;  /* 0x0006f73000007944 */ /* 0x022fea0003c00000 */
.L_x_14529:
[----:B------:R-:W-:Y:S05]  /*2bd0*/  BSYNC B4 ;  /* 0x0000000000047941 */ /* 0x000fea0003800000 */
.L_x_14528:
[----:B------:R-:W-:Y:S02]  /*2be0*/  IMAD.MOV.U32 R70, RZ, RZ, R20 ;  /* 0x000000ffff467224 */ /* 0x000fe400078e0014 */
[----:B------:R-:W-:Y:S01]  /*2bf0*/  IMAD.MOV.U32 R71, RZ, RZ, R21 ;  /* 0x000000ffff477224 */ /* 0x000fe200078e0015 */
[----:B------:R-:W-:Y:S05]  /*2c00*/  BRA `(.L_x_14527) ;  /* 0x0000001000007947 */ /* 0x000fea0003800000 */
.L_x_14526:
[----:B------:R0:W2:-:S06]  /*2c10*/  DADD R70, -R62, R66 ;  /* 0x000000003e467229 */ /* 0x00008c0000000142 */
.L_x_14527:
[----:B------:R-:W-:Y:S05]  /*2c20*/  BSYNC B3 ;  /* 0x0000000000037941 */ /* 0x000fea0003800000 */
.L_x_14525:
        /* <DEDUP_REMOVED lines=25> */
[----:B012--5:R-:W-:Y:S05]  /*2dc0*/  CALL.REL.NOINC `($__internal_28_$__cuda_sm20_div_rn_f64_full) ;  /* 0x0006f53000007944 */ /* 0x027fea0003c00000 */
.L_x_14534:
[----:B------:R-:W-:Y:S05]  /*2dd0*/  BSYNC B4 ;  /* 0x0000000000047941 */ /* 0x000fea0003800000 */
.L_x_14533:
[----:B------:R-:W-:Y:S02]  /*2de0*/  IMAD.MOV.U32 R4, RZ, RZ, R20 ;  /* 0x000000ffff047224 */ /* 0x000fe400078e0014 */
[----:B------:R-:W-:Y:S01]  /*2df0*/  IMAD.MOV.U32 R5, RZ, RZ, R21 ;  /* 0x000000ffff057224 */ /* 0x000fe200078e0015 */
[----:B------:R-:W-:Y:S05]  /*2e00*/  BRA `(.L_x_14532) ;  /* 0x0000001000007947 */ /* 0x000fea0003800000 */
.L_x_14531:
[----:B------:R3:W4:-:S06]  /*2e10*/  DADD R4, -R64, R68 ;  /* 0x0000000040047229 */ /* 0x00070c0000000144 */
.L_x_14532:
[----:B------:R-:W-:Y:S05]  /*2e20*/  BSYNC B3 ;  /* 0x0000000000037941 */ /* 0x000fea0003800000 */
.L_x_14530:
        /* <DEDUP_REMOVED lines=26> */
[----:B01-345:R-:W-:Y:S05]  /*2fd0*/  CALL.REL.NOINC `($__internal_29_$__cuda_sm20_dsqrt_rn_f64_mediumpath_v1) ;  /* 0x0006f93000007944 */ /* 0x03bfea0003c00000 */
[----:B------:R-:W-:Y:S02]  /*2fe0*/  IMAD.MOV.U32 R4, RZ, RZ, R0 ;  /* 0x000000ffff047224 */ /* 0x000fe400078e0000 */
[----:B------:R-:W-:Y:S02]  /*2ff0*/  IMAD.MOV.U32 R5, RZ, RZ, R7 ;  /* 0x000000ffff057224 */ /* 0x000fe400078e0007 */
.L_x_14536:
[----:B------:R-:W-:Y:S05]  /*3000*/  BSYNC B3 ;  /* 0x0000000000037941 */ /* 0x000fea0003800000 */
.L_x_14535:
[----:B------:R-:W-:Y:S01]  /*3010*/  PLOP3.LUT P0, PT, PT, PT, PT, 0x80, 0x0 ;  /* 0x000000000000781c */ /* 0x000fe20003f0f070 */
[----:B------:R-:W-:Y:S07]  /*3020*/  BRA `(.L_x_14522) ;  /* 0x0000095000007947 */ /* 0x000fee0003800000 */
.L_x_14524:
        /* <DEDUP_REMOVED lines=26> */
[----:B-12--5:R-:W-:Y:S05]  /*31d0*/  CALL.REL.NOINC `($__internal_29_$__cuda_sm20_dsqrt_rn_f64_mediumpath_v1) ;  /* 0x0006f73000007944 */ /* 0x026fea0003c00000 */
[----:B------:R-:W-:Y:S02]  /*31e0*/  IMAD.MOV.U32 R4, RZ, RZ, R0 ;  /* 0x000000ffff047224 */ /* 0x000fe400078e0000 */
[----:B------:R-:W-:Y:S02]  /*31f0*/  IMAD.MOV.U32 R5, RZ, RZ, R7 ;  /* 0x000000ffff057224 */ /* 0x000fe400078e0007 */
.L_x_14539:
[----:B------:R-:W-:Y:S05]  /*3200*/  BSYNC B3 ;  /* 0x0000000000037941 */ /* 0x000fea0003800000 */
.L_x_14538:
[----:B------:R-:W-:Y:S01]  /*3210*/  PLOP3.LUT P0, PT, PT, PT, PT, 0x80, 0x0 ;  /* 0x000000000000781c */ /* 0x000fe20003f0f070 */
[----:B------:R-:W-:Y:S07]  /*3220*/  BRA `(.L_x_14522) ;  /* 0x0000075000007947 */ /* 0x000fee0003800000 */
.L_x_14537:
        /* <DEDUP_REMOVED lines=27> */
[----:B-1---5:R-:W-:Y:S05]  /*33e0*/  CALL.REL.NOINC `($__internal_29_$__cuda_sm20_dsqrt_rn_f64_mediumpath_v1) ;  /* 0x0006f52000007944 */ /* 0x022fea0003c00000 */
[----:B------:R-:W-:Y:S02]  /*33f0*/  IMAD.MOV.U32 R8, RZ, RZ, R0 ;  /* 0x000000ffff087224 */ /* 0x000fe400078e0000 */
[----:B------:R-:W-:-:S02]  /*3400*/  IMAD.MOV.U32 R9, RZ, RZ, R7 ;  /* 0x000000ffff097224 */ /* 0x000fc400078e0007 */
.L_x_14541:
[----:B------:R-:W-:Y:S05]  /*3410*/  BSYNC B3 ;  /* 0x0000000000037941 */ /* 0x000fea0003800000 */
.L_x_14540:
        /* <DEDUP_REMOVED lines=19> */
.L_x_14543:
[----:B------:R-:W-:Y:S05]  /*3550*/  BSYNC B3 ;  /* 0x0000000000037941 */ /* 0x000fea0003800000 */
.L_x_14542:
[----:B------:R-:W0:Y:S01]  /*3560*/  DMUL R2, R2, 8.11296384146066816958e+31 ;  /* 0x4690000002027828 */ /* 0x000e220000000000 */
[----:B------:R-:W-:Y:S01]  /*3570*/  PLOP3.LUT P0, PT, PT, PT, PT, 0x80, 0x0 ;  /* 0x000000000000781c */ /* 0x000fe20003f0f070 */
[----:B------:R-:W-:Y:S02]  /*3580*/  IMAD.MOV.U32 R4, RZ, RZ, R20 ;  /* 0x000000ffff047224 */ /* 0x000fe400078e0014 */
[----:B------:R-:W-:Y:S01]  /*3590*/  IMAD.MOV.U32 R5, RZ, RZ, R21 ;  /* 0x000000ffff057224 */ /* 0x000fe200078e0015 */
[----:B------:R-:W-:Y:S05]  /*35a0*/  BRA `(.L_x_14522) ;  /* 0x000003d000007947 */ /* 0x000fea0003800000 */
.L_x_14523:
        /* <DEDUP_REMOVED lines=21> */
[----:B-12--5:R-:W-:Y:S05]  /*3700*/  CALL.REL.NOINC `($__internal_29_$__cuda_sm20_dsqrt_rn_f64_mediumpath_v1) ;  /* 0x0006f20000007944 */ /* 0x026fea0003c00000 */
[----:B------:R-:W-:Y:S02]  /*3710*/  IMAD.MOV.U32 R16, RZ, RZ, R0 ;  /* 0x000000ffff107224 */ /* 0x000fe400078e0000 */
[----:B------:R-:W-:Y:S02]  /*3720*/  IMAD.MOV.U32 R17, RZ, RZ, R7 ;  /* 0x000000ffff117224 */ /* 0x000fe400078e0007 */
.L_x_14545:
[----:B------:R-:W-:Y:S05]  /*3730*/  BSYNC B3 ;  /* 0x0000000000037941 */ /* 0x000fea0003800000 */
.L_x_14544:
        /* <DEDUP_REMOVED lines=27> */
[----:B012--5:R-:W-:Y:S05]  /*38f0*/  CALL.REL.NOINC `($__internal_29_$__cuda_sm20_dsqrt_rn_f64_mediumpath_v1) ;  /* 0x0006f01000007944 */ /* 0x027fea0003c00000 */
[----:B------:R-:W-:Y:S02]  /*3900*/  IMAD.MOV.U32 R6, RZ, RZ, R0 ;  /* 0x000000ffff067224 */ /* 0x000fe400078e0000 */
.L_x_14547:
[----:B------:R-:W-:Y:S05]  /*3910*/  BSYNC B3 ;  /* 0x0000000000037941 */ /* 0x000fea0003800000 */
.L_x_14546:
[----:B0-23--:R0:W2:Y:S01]  /*3920*/  DMUL R4, R6, R16 ;  /* 0x0000001006047228 */ /* 0x00d0a20000000000 */
[----:B------:R-:W-:Y:S01]  /*3930*/  PLOP3.LUT P0, PT, PT, PT, PT, 0x80, 0x0 ;  /* 0x000000000000781c */ /* 0x000fe20003f0f070 */
[----:B------:R-:W-:Y:S07]  /*3940*/  BRA `(.L_x_14522) ;  /* 0x0000003000007947 */ /* 0x000fee0003800000 */
.L_x_14519:
[----:B------:R2:W3:Y:S01]  /*3950*/  DMUL R4, R26, 9.00719925474099200000e+15 ;  /* 0x434000001a047828 */ /* 0x0004e20000000000 */
[----:B------:R-:W-:-:S03]  /*3960*/  PLOP3.LUT P0, PT, PT, PT, PT, 0x80, 0x0 ;  /* 0x000000000000781c */ /* 0x000fc60003f0f070 */
[----:B------:R-:W4:-:S06]  /*3970*/  DMUL R2, R2, 9.00719925474099200000e+15 ;  /* 0x4340000002027828 */ /* 0x000f0c0000000000 */
.L_x_14522:
[----:B0-23--:R-:W-:Y:S05]  /*3980*/  BSYNC B2 ;  /* 0x0000000000027941 */ /* 0x00dfea0003800000 */
.L_x_14518:
        /* <DEDUP_REMOVED lines=43> */
.L_x_14553:
[----:B------:R0:W2:-:S06]  /*3c40*/  DMUL R2, RZ, |R24| ;  /* 0x40000018ff027228 */ /* 0x00008c0000000000 */
.L_x_14554:
[----:B------:R-:W-:Y:S05]  /*3c50*/  BSYNC B0 ;  /* 0x0000000000007941 */ /* 0x000fea0003800000 */
.L_x_14552:
[----:B------:R-:W-:Y:S02]  /*3c60*/  ISETP.GT.AND P0, PT, R7, -0x1, PT ;  /* 0xffffffff0700780c */ /* 0x000fe40003f04270 */
[----:B------:R-:W-:-:S11]  /*3c70*/  ISETP.GT.AND P1, PT, R5, -0x1, PT ;  /* 0xffffffff0500780c */ /* 0x000fd60003f24270 */
[----:B--2---:R-:W2:Y:S02]  /*3c80*/  @!P0 DMUL R2, R2, +INF ;  /* 0x7ff0000002028828 */ /* 0x004ea40000000000 */
[----:B------:R-:W-:Y:S05]  /*3c90*/  @P1 BRA `(.L_x_14555) ;  /* 0x0000101000001947 */ /* 0x000fea0003800000 */
[----:B--2---:R-:W2:-:S06]  /*3ca0*/  DADD R2, R2, c[0x2][0x100] ;  /* 0x0080400002027629 */ /* 0x004e8c0000000000 */
[----:B--2---:R-:W2:Y:S01]  /*3cb0*/  DADD R2, -R2, c[0x2][0x108] ;  /* 0x0080420002027629 */ /* 0x004ea20000000100 */
[----:B------:R-:W-:Y:S05]  /*3cc0*/  BRA `(.L_x_14555) ;  /* 0x00000fe000007947 */ /* 0x000fea0003800000 */
.L_x_14551:
        /* <DEDUP_REMOVED lines=23> */
.L_x_14550:
        /* <DEDUP_REMOVED lines=38> */
.L_x_14558:
[----:B------:R0:W2:-:S06]  /*40a0*/  DMUL R2, RZ, |R24| ;  /* 0x40000018ff027228 */ /* 0x00008c0000000000 */
.L_x_14559:
[----:B------:R-:W-:Y:S05]  /*40b0*/  BSYNC B0 ;  /* 0x0000000000007941 */ /* 0x000fea0003800000 */
.L_x_14557:
[----:B------:R-:W-:Y:S02]  /*40c0*/  ISETP.GT.AND P0, PT, R5, -0x1, PT ;  /* 0xffffffff0500780c */ /* 0x000fe40003f04270 */
[----:B------:R-:W-:-:S11]  /*40d0*/  ISETP.GT.AND P1, PT, R25, -0x1, PT ;  /* 0xffffffff1900780c */ /* 0x000fd60003f24270 */
[----:B--2---:R-:W2:Y:S02]  /*40e0*/  @!P0 DMUL R2, R2, +INF ;  /* 0x7ff0000002028828 */ /* 0x004ea40000000000 */
[----:B------:R-:W-:Y:S05]  /*40f0*/  @P1 BRA `(.L_x_14555) ;  /* 0x00000bb000001947 */ /* 0x000fea0003800000 */
[----:B--2---:R-:W2:-:S06]  /*4100*/  DADD R2, R2, c[0x2][0x100] ;  /* 0x0080400002027629 */ /* 0x004e8c0000000000 */
[----:B--2---:R-:W2:Y:S01]  /*4110*/  DADD R2, -R2, c[0x2][0x108] ;  /* 0x0080420002027629 */ /* 0x004ea20000000100 */
[----:B------:R-:W-:Y:S05]  /*4120*/  BRA `(.L_x_14555) ;  /* 0x00000b8000007947 */ /* 0x000fea0003800000 */
.L_x_14556:
        /* <DEDUP_REMOVED lines=23> */
.L_x_14549:
        /* <DEDUP_REMOVED lines=30> */
.L_x_14562:
[----:B------:R-:W-:Y:S05]  /*4480*/  BSYNC B3 ;  /* 0x0000000000037941 */ /* 0x000fea0003800000 */
.L_x_14561:
        /* <DEDUP_REMOVED lines=43> */
.L_x_14564:
[----:B------:R-:W-:Y:S02]  /*4740*/  FSEL R6, RZ, 3.37028055040000000000e+12, P1 ;  /* 0x54442d18ff067808 */ /* 0x000fe40000800000 */
[----:B------:R-:W-:Y:S02]  /*4750*/  FSEL R7, RZ, 2.1426990032196044922, P1 ;  /* 0x400921fbff077808 */ /* 0x000fe40000800000 */
.L_x_14565:
[----:B------:R-:W-:Y:S05]  /*4760*/  BSYNC B0 ;  /* 0x0000000000007941 */ /* 0x000fea0003800000 */
.L_x_14563:
[----:B------:R0:W2:Y:S02]  /*4770*/  DADD R2, |R4|, |R2| ;  /* 0x0000000004027229 */ /* 0x0000a40000000602 */
[----:B0-----:R-:W-:-:S04]  /*4780*/  LOP3.LUT R5, R7, 0x80000000, R5, 0xb8, !PT ;  /* 0x8000000007057812 */ /* 0x001fc800078eb805 */
[----:B--2---:R-:W0:-:S06]  /*4790*/  DSETP.GTU.AND P0, PT, |R2|, +INF , PT ;  /* 0x7ff000000200742a */ /* 0x004e0c0003f0c200 */
[----:B0-----:R-:W-:Y:S02]  /*47a0*/  FSEL R2, R2, R6, P0 ;  /* 0x0000000602027208 */ /* 0x001fe40000000000 */
[----:B------:R-:W-:Y:S01]  /*47b0*/  FSEL R3, R3, R5, P0 ;  /* 0x0000000503037208 */ /* 0x000fe20000000000 */
[----:B------:R-:W-:Y:S05]  /*47c0*/  BRA `(.L_x_14555) ;  /* 0x000004e000007947 */ /* 0x000fea0003800000 */
.L_x_14560:
        /* <DEDUP_REMOVED lines=26> */
.L_x_14567:
[----:B------:R-:W-:Y:S05]  /*4970*/  BSYNC B3 ;  /* 0x0000000000037941 */ /* 0x000fea0003800000 */
.L_x_14566:
        /* <DEDUP_REMOVED lines=43> */
.L_x_14569:
[----:B------:R-:W-:Y:S02]  /*4c30*/  FSEL R6, RZ, 3.37028055040000000000e+12, P1 ;  /* 0x54442d18ff067808 */ /* 0x000fe40000800000 */
[----:B------:R-:W-:Y:S02]  /*4c40*/  FSEL R7, RZ, 2.1426990032196044922, P1 ;  /* 0x400921fbff077808 */ /* 0x000fe40000800000 */
.L_x_14570:
[----:B------:R-:W-:Y:S05]  /*4c50*/  BSYNC B0 ;  /* 0x0000000000007941 */ /* 0x000fea0003800000 */
.L_x_14568:
[----:B------:R0:W2:Y:S02]  /*4c60*/  DADD R2, |R4|, |R2| ;  /* 0x0000000004027229 */ /* 0x0000a40000000602 */
[----:B0-----:R-:W-:-:S04]  /*4c70*/  LOP3.LUT R5, R7, 0x80000000, R5, 0xb8, !PT ;  /* 0x8000000007057812 */ /* 0x001fc800078eb805 */
[----:B--2---:R-:W0:-:S06]  /*4c80*/  DSETP.GTU.AND P0, PT, |R2|, +INF , PT ;  /* 0x7ff000000200742a */ /* 0x004e0c0003f0c200 */
[----:B0-----:R-:W-:Y:S02]  /*4c90*/  FSEL R2, R2, R6, P0 ;  /* 0x0000000602027208 */ /* 0x001fe40000000000 */
[----:B------:R-:W-:Y:S02]  /*4ca0*/  FSEL R3, R3, R5, P0 ;  /* 0x0000000503037208 */ /* 0x000fe40000000000 */
.L_x_14555:
[----:B0-2---:R-:W-:Y:S05]  /*4cb0*/  BSYNC B2 ;  /* 0x0000000000027941 */ /* 0x005fea0003800000 */
.L_x_14548:
[----:B-1----:R-:W0:Y:S01]  /*4cc0*/  DADD R4, -RZ, -R60 ;  /* 0x00000000ff047229 */ /* 0x002e22000000093c */
[----:B------:R-:W-:-:S09]  /*4cd0*/  ISETP.NE.AND P0, PT, R72, RZ, PT ;  /* 0x000000ff4800720c */ /* 0x000fd20003f05270 */
[----:B0-----:R-:W-:Y:S02]  /*4ce0*/  FSEL R0, R4, R60, !P0 ;  /* 0x0000003c04007208 */ /* 0x001fe40004000000 */
[----:B------:R-:W-:-:S03]  /*4cf0*/  FSEL R5, R5, R61, !P0 ;  /* 0x0000003d05057208 */ /* 0x000fc60004000000 */
[----:B------:R-:W-:-:S05]  /*4d00*/  IMAD.MOV.U32 R4, RZ, RZ, R0 ;  /* 0x000000ffff047224 */ /* 0x000fca00078e0000 */
[----:B------:R0:W-:Y:S01]  /*4d10*/  STL.64 [R1+0x10], R4 ;  /* 0x0000100401007387 */ /* 0x0001e20000100a00 */
[----:B------:R-:W-:Y:S05]  /*4d20*/  BRA `(.L_x_14571) ;  /* 0x0000251000007947 */ /* 0x000fea0003800000 */
.L_x_14483:
[----:B0-----:R-:W2:Y:S01]  /*4d30*/  LDL.64 R2, [R1+0x8] ;  /* 0x0000080001027983 */ /* 0x001ea20000100a00 */
[----:B------:R-:W0:-:S07]  /*4d40*/  DADD R4, -RZ, -R30 ;  /* 0x00000000ff047229 */ /* 0x000e0e000000091e */
[----:B0-----:R0:W-:Y:S01]  /*4d50*/  STL.64 [R1+0x10], R4 ;  /* 0x0000100401007387 */ /* 0x0011e20000100a00 */
[----:B--2---:R-:W1:-:S06]  /*4d60*/  DADD R2, -R28, R2 ;  /* 0x000000001c027229 */ /* 0x004e4c0000000102 */
[----:B-1----:R-:W1:Y:S01]  /*4d70*/  DADD R2, R2, c[0x2][0x178] ;  /* 0x00805e0002027629 */ /* 0x002e620000000000 */
[----:B------:R-:W-:Y:S05]  /*4d80*/  BRA `(.L_x_14571) ;  /* 0x000024b000007947 */ /* 0x000fea0003800000 */
.L_x_14482:
[----:B------:R-:W0:Y:S01]  /*4d90*/  DADD R4, -RZ, -R30 ;  /* 0x00000000ff047229 */ /* 0x000e22000000091e */
[----:B------:R-:W-:-:S06]  /*4da0*/  CS2R R2, SRZ ;  /* 0x0000000000027805 */ /* 0x000fcc000001ff00 */
[----:B0-----:R0:W-:Y:S01]  /*4db0*/  STL.64 [R1+0x10], R4 ;  /* 0x0000100401007387 */ /* 0x0011e20000100a00 */
[----:B------:R-:W-:Y:S05]  /*4dc0*/  BRA `(.L_x_14571) ;  /* 0x0000247000007947 */ /* 0x000fea0003800000 */
.L_x_14481:
        /* <DEDUP_REMOVED lines=86> */
.L_x_14576:
[----:B------:R-:W-:Y:S05]  /*5330*/  BSYNC B0 ;  /* 0x0000000000007941 */ /* 0x000fea0003800000 */
.L_x_14575:
[----:B------:R-:W-:Y:S01]  /*5340*/  BSSY B3, `(.L_x_14577) ;  /* 0x0000008000037945 */ /* 0x000fe20003800000 */
[----:B------:R-:W-:Y:S05]  /*5350*/  @P3 BRA P5, `(.L_x_14578) ;  /* 0x0000006000003947 */ /* 0x000fea0002800000 */
[----:B------:R-:W-:Y:S01]  /*5360*/  IMAD.MOV.U32 R10, RZ, RZ, R26 ;  /* 0x000000ffff0a7224 */ /* 0x000fe200078e001a */
[----:B------:R-:W-:Y:S01]  /*5370*/  MOV R0, 0x53c0 ;  /* 0x000053c000007802 */ /* 0x000fe20000000f00 */
[----:B------:R-:W-:Y:S02]  /*5380*/  IMAD.MOV.U32 R11, RZ, RZ, R27 ;  /* 0x000000ffff0b7224 */ /* 0x000fe400078e001b */
[----:B0-----:R-:W-:Y:S02]  /*5390*/  IMAD.MOV.U32 R8, RZ, RZ, R24 ;  /* 0x000000ffff087224 */ /* 0x001fe400078e0018 */
[----:B------:R-:W-:Y:S02]  /*53a0*/  IMAD.MOV.U32 R9, RZ, RZ, R25 ;  /* 0x000000ffff097224 */ /* 0x000fe400078e0019 */
[----:B-1---5:R-:W-:Y:S05]  /*53b0*/  CALL.REL.NOINC `($__internal_28_$__cuda_sm20_div_rn_f64_full) ;  /* 0x0006cf4000007944 */ /* 0x022fea0003c00000 */
.L_x_14578:
[----:B------:R-:W-:Y:S05]  /*53c0*/  BSYNC B3 ;  /* 0x0000000000037941 */ /* 0x000fea0003800000 */
.L_x_14577:
        /* <DEDUP_REMOVED lines=43> */
.L_x_14580:
[----:B------:R-:W-:-:S04]  /*5680*/  ISETP.GE.AND P0, PT, R29, RZ, PT ;  /* 0x000000ff1d00720c */ /* 0x000fc80003f06270 */
[----:B------:R-:W-:Y:S02]  /*5690*/  FSEL R6, RZ, 3.37028055040000000000e+12, P0 ;  /* 0x54442d18ff067808 */ /* 0x000fe40000000000 */
[----:B------:R-:W-:Y:S02]  /*56a0*/  FSEL R7, RZ, 2.1426990032196044922, P0 ;  /* 0x400921fbff077808 */ /* 0x000fe40000000000 */
.L_x_14581:
[----:B------:R-:W-:Y:S05]  /*56b0*/  BSYNC B0 ;  /* 0x0000000000007941 */ /* 0x000fea0003800000 */
.L_x_14579:
[----:B------:R2:W3:Y:S02]  /*56c0*/  DADD R2, R2, R4 ;  /* 0x0000000002027229 */ /* 0x0004e40000000004 */
[----:B--2---:R-:W-:Y:S02]  /*56d0*/  LOP3.LUT R5, R7, 0x80000000, R31, 0xb8, !PT ;  /* 0x8000000007057812 */ /* 0x004fe400078eb81f */
[----:B-1----:R-:W-:-:S04]  /*56e0*/  DMUL R60, R60, 0.5 ;  /* 0x3fe000003c3c7828 */ /* 0x002fc80000000000 */
[----:B---3--:R-:W1:-:S06]  /*56f0*/  DSETP.GTU.AND P0, PT, |R2|, +INF , PT ;  /* 0x7ff000000200742a */ /* 0x008e4c0003f0c200 */
[----:B-1----:R-:W-:Y:S02]  /*5700*/  FSEL R2, R2, R6, P0 ;  /* 0x0000000602027208 */ /* 0x002fe40000000000 */
[----:B------:R-:W-:Y:S01]  /*5710*/  FSEL R3, R3, R5, P0 ;  /* 0x0000000503037208 */ /* 0x000fe20000000000 */
[----:B------:R-:W-:Y:S05]  /*5720*/  BRA `(.L_x_14582) ;  /* 0x0000190000007947 */ /* 0x000fea0003800000 */
.L_x_14574:
        /* <DEDUP_REMOVED lines=111> */
.L_x_14584:
[----:B------:R-:W-:Y:S05]  /*5e20*/  BSYNC B0 ;  /* 0x0000000000007941 */ /* 0x000fea0003800000 */
.L_x_14583:
        /* <DEDUP_REMOVED lines=8> */
.L_x_14586:
[----:B------:R-:W-:Y:S05]  /*5eb0*/  BSYNC B3 ;  /* 0x0000000000037941 */ /* 0x000fea0003800000 */
.L_x_14585:
        /* <DEDUP_REMOVED lines=43> */
.L_x_14588:
[----:B------:R-:W-:-:S04]  /*6170*/  ISETP.GE.AND P0, PT, R29, RZ, PT ;  /* 0x000000ff1d00720c */ /* 0x000fc80003f06270 */
[----:B------:R-:W-:Y:S02]  /*6180*/  FSEL R6, RZ, 3.37028055040000000000e+12, P0 ;  /* 0x54442d18ff067808 */ /* 0x000fe40000000000 */
[----:B------:R-:W-:Y:S02]  /*6190*/  FSEL R7, RZ, 2.1426990032196044922, P0 ;  /* 0x400921fbff077808 */ /* 0x000fe40000000000 */
.L_x_14589:
[----:B------:R-:W-:Y:S05]  /*61a0*/  BSYNC B0 ;  /* 0x0000000000007941 */ /* 0x000fea0003800000 */
.L_x_14587:
[----:B------:R2:W3:Y:S02]  /*61b0*/  DADD R2, R2, R4 ;  /* 0x0000000002027229 */ /* 0x0004e40000000004 */
[----:B--2---:R-:W-:-:S04]  /*61c0*/  LOP3.LUT R5, R7, 0x80000000, R31, 0xb8, !PT ;  /* 0x8000000007057812 */ /* 0x004fc800078eb81f */
[----:B---3--:R-:W2:-:S06]  /*61d0*/  DSETP.GTU.AND P0, PT, |R2|, +INF , PT ;  /* 0x7ff000000200742a */ /* 0x008e8c0003f0c200 */
[----:B--2---:R-:W-:Y:S02]  /*61e0*/  FSEL R2, R2, R6, P0 ;  /* 0x0000000602027208 */ /* 0x004fe40000000000 */
[----:B------:R-:W-:Y:S01]  /*61f0*/  FSEL R3, R3, R5, P0 ;  /* 0x0000000503037208 */ /* 0x000fe20000000000 */
[----:B------:R-:W-:Y:S05]  /*6200*/  BRA `(.L_x_14582) ;  /* 0x00000e2000007947 */ /* 0x000fea0003800000 */
.L_x_14573:
        /* <DEDUP_REMOVED lines=22> */
[----:B-----5:R-:W-:Y:S05]  /*6370*/  CALL.REL.NOINC `($__internal_28_$__cuda_sm20_div_rn_f64_full) ;  /* 0x0006bf8000007944 */ /* 0x020fea0003c00000 */
.L_x_14591:
[----:B------:R-:W-:Y:S05]  /*6380*/  BSYNC B3 ;  /* 0x0000000000037941 */ /* 0x000fea0003800000 */
.L_x_14590:
        /* <DEDUP_REMOVED lines=24> */
[----:B------:R-:W-:Y:S02]  /*6510*/  IMAD.MOV.U32 R6, RZ, RZ, R20 ;  /* 0x000000ffff067224 */ /* 0x000fe400078e0014 */
[----:B------:R-:W-:Y:S02]  /*6520*/  IMAD.MOV.U32 R7, RZ, RZ, R21 ;  /* 0x000000ffff077224 */ /* 0x000fe400078e0015 */
.L_x_14593:
[----:B------:R-:W-:Y:S05]  /*6530*/  BSYNC B3 ;  /* 0x0000000000037941 */ /* 0x000fea0003800000 */
.L_x_14592:
        /* <DEDUP_REMOVED lines=112> */
.L_x_14595:
[----:B------:R-:W-:Y:S05]  /*6c40*/  BSYNC B0 ;  /* 0x0000000000007941 */ /* 0x000fea0003800000 */
.L_x_14594:
        /* <DEDUP_REMOVED lines=8> */
.L_x_14597:
[----:B------:R-:W-:Y:S05]  /*6cd0*/  BSYNC B3 ;  /* 0x0000000000037941 */ /* 0x000fea0003800000 */
.L_x_14596:
        /* <DEDUP_REMOVED lines=43> */
.L_x_14599:
[----:B------:R-:W-:-:S04]  /*6f90*/  ISETP.GE.AND P0, PT, R29, RZ, PT ;  /* 0x000000ff1d00720c */ /* 0x000fc80003f06270 */
[----:B------:R-:W-:Y:S02]  /*6fa0*/  FSEL R6, RZ, 3.37028055040000000000e+12, P0 ;  /* 0x54442d18ff067808 */ /* 0x000fe40000000000 */
[----:B------:R-:W-:Y:S02]  /*6fb0*/  FSEL R7, RZ, 2.1426990032196044922, P0 ;  /* 0x400921fbff077808 */ /* 0x000fe40000000000 */
.L_x_14600:
[----:B------:R-:W-:Y:S05]  /*6fc0*/  BSYNC B0 ;  /* 0x0000000000007941 */ /* 0x000fea0003800000 */
.L_x_14598:
[----:B------:R2:W3:Y:S02]  /*6fd0*/  DADD R2, R2, R4 ;  /* 0x0000000002027229 */ /* 0x0004e40000000004 */
[----:B--2---:R-:W-:Y:S02]  /*6fe0*/  LOP3.LUT R5, R7, 0x80000000, R31, 0xb8, !PT ;  /* 0x8000000007057812 */ /* 0x004fe400078eb81f */
[----:B-1----:R-:W-:-:S04]  /*6ff0*/  DADD R60, R60, 1 ;  /* 0x3ff000003c3c7429 */ /* 0x002fc80000000000 */
[----:B---3--:R-:W1:-:S06]  /*7000*/  DSETP.GTU.AND P0, PT, |R2|, +INF , PT ;  /* 0x7ff000000200742a */ /* 0x008e4c0003f0c200 */
[----:B-1----:R-:W-:Y:S02]  /*7010*/  FSEL R2, R2, R6, P0 ;  /* 0x0000000602027208 */ /* 0x002fe40000000000 */
[----:B------:R-:W-:Y:S02]  /*7020*/  FSEL R3, R3, R5, P0 ;  /* 0x0000000503037208 */ /* 0x000fe40000000000 */
.L_x_14582:
[----:B------:R-:W-:Y:S05]  /*7030*/  BSYNC B2 ;  /* 0x0000000000027941 */ /* 0x000fea0003800000 */
.L_x_14572:
        /* <DEDUP_REMOVED lines=9> */
.L_x_14480:
        /* <DEDUP_REMOVED lines=23> */
.L_x_14571:
[----:B01-3--:R-:W-:Y:S05]  /*7240*/  BSYNC B1 ;  /* 0x0000000000017941 */ /* 0x00bfea0003800000 */
.L_x_14479:
        /* <DEDUP_REMOVED lines=13> */
.L_x_14602:
[----:B0----5:R-:W0:Y:S01]  /*7320*/  DSETP.GTU.AND P0, PT, |R4|, +INF , PT ;  /* 0x7ff000000400742a */ /* 0x021e220003f0c200 */
[----:B------:R1:W-:-:S13]  /*7330*/  STL.64 [R1+0x18], R2 ;  /* 0x0000180201007387 */ /* 0x0003da0000100a00 */
[----:B0-----:R-:W0:-:S07]  /*7340*/  @!P0 DADD R4, -RZ, |R4| ;  /* 0x00000000ff048229 */ /* 0x001e0e0000000504 */
[----:B0-----:R1:W-:Y:S04]  /*7350*/  @!P0 STL.64 [R1+0x10], R4 ;  /* 0x0000100401008387 */ /* 0x0013e80000100a00 */
.L_x_14603:
[----:B0-----:R-:W-:Y:S05]  /*7360*/  BSYNC B0 ;  /* 0x0000000000007941 */ /* 0x001fea0003800000 */
.L_x_14601:
        /* <DEDUP_REMOVED lines=137> */
[----:B------:R-:W-:Y:S05]  /*7c00*/  CALL.REL.NOINC `($__internal_29_$__cuda_sm20_dsqrt_rn_f64_mediumpath_v1) ;  /* 0x0006ad0000007944 */ /* 0x000fea0003c00000 */
[----:B------:R-:W-:Y:S02]  /*7c10*/  IMAD.MOV.U32 R12, RZ, RZ, R0 ;  /* 0x000000ffff0c7224 */ /* 0x000fe400078e0000 */
[----:B------:R-:W-:Y:S02]  /*7c20*/  IMAD.MOV.U32 R13, RZ, RZ, R7 ;  /* 0x000000ffff0d7224 */ /* 0x000fe400078e0007 */
.L_x_14612:
[----:B------:R-:W-:Y:S05]  /*7c30*/  BSYNC B3 ;  /* 0x0000000000037941 */ /* 0x000fea0003800000 */
.L_x_14611:
        /* <DEDUP_REMOVED lines=61> */
.L_x_14610:
        /* <DEDUP_REMOVED lines=33> */
[----:B------:R-:W-:Y:S05]  /*8220*/  CALL.REL.NOINC `($__internal_28_$__cuda_sm20_div_rn_f64_full) ;  /* 0x0006a0d000007944 */ /* 0x000fea0003c00000 */
.L_x_14620:
[----:B------:R-:W-:Y:S05]  /*8230*/  BSYNC B4 ;  /* 0x0000000000047941 */ /* 0x000fea0003800000 */
.L_x_14619:
[----:B------:R-:W-:Y:S02]  /*8240*/  IMAD.MOV.U32 R24, RZ, RZ, R20 ;  /* 0x000000ffff187224 */ /* 0x000fe400078e0014 */
[----:B------:R-:W-:Y:S01]  /*8250*/  IMAD.MOV.U32 R25, RZ, RZ, R21 ;  /* 0x000000ffff197224 */ /* 0x000fe200078e0015 */
[----:B------:R-:W-:Y:S05]  /*8260*/  BRA `(.L_x_14618) ;  /* 0x0000001000007947 */ /* 0x000fea0003800000 */
.L_x_14617:
[----:B------:R0:W1:-:S06]  /*8270*/  DADD R24, -R30, R62 ;  /* 0x000000001e187229 */ /* 0x00004c000000013e */
.L_x_14618:
[----:B------:R-:W-:Y:S05]  /*8280*/  BSYNC B3 ;  /* 0x0000000000037941 */ /* 0x000fea0003800000 */
.L_x_14616:
        /* <DEDUP_REMOVED lines=28> */
[----:B01----:R-:W-:Y:S05]  /*8450*/  CALL.REL.NOINC `($__internal_28_$__cuda_sm20_div_rn_f64_full) ;  /* 0x00069ea000007944 */ /* 0x003fea0003c00000 */
.L_x_14625:
[----:B------:R-:W-:Y:S05]  /*8460*/  BSYNC B4 ;  /* 0x0000000000047941 */ /* 0x000fea0003800000 */
.L_x_14624:
[----:B------:R-:W-:Y:S02]  /*8470*/  IMAD.MOV.U32 R6, RZ, RZ, R20 ;  /* 0x000000ffff067224 */ /* 0x000fe400078e0014 */
[----:B------:R-:W-:Y:S01]  /*8480*/  IMAD.MOV.U32 R7, RZ, RZ, R21 ;  /* 0x000000ffff077224 */ /* 0x000fe200078e0015 */
[----:B------:R-:W-:Y:S05]  /*8490*/  BRA `(.L_x_14623) ;  /* 0x0000001000007947 */ /* 0x000fea0003800000 */
.L_x_14622:
[----:B------:R2:W3:-:S06]  /*84a0*/  DADD R6, R64, -R8 ;  /* 0x0000000040067229 */ /* 0x0004cc0000000808 */
.L_x_14623:
[----:B------:R-:W-:Y:S05]  /*84b0*/  BSYNC B3 ;  /* 0x0000000000037941 */ /* 0x000fea0003800000 */
.L_x_14621:
        /* <DEDUP_REMOVED lines=26> */
[----:B0-----:R-:W-:Y:S05]  /*8660*/  CALL.REL.NOINC `($__internal_29_$__cuda_sm20_dsqrt_rn_f64_mediumpath_v1) ;  /* 0x0006a2a000007944 */ /* 0x001fea0003c00000 */
[----:B------:R-:W-:Y:S02]  /*8670*/  IMAD.MOV.U32 R12, RZ, RZ, R0 ;  /* 0x000000ffff0c7224 */ /* 0x000fe400078e0000 */
[----:B------:R-:W-:Y:S02]  /*8680*/  IMAD.MOV.U32 R13, RZ, RZ, R7 ;  /* 0x000000ffff0d7224 */ /* 0x000fe400078e0007 */
.L_x_14627:
[----:B------:R-:W-:Y:S05]  /*8690*/  BSYNC B3 ;  /* 0x0000000000037941 */ /* 0x000fea0003800000 */
.L_x_14626:
        /* <DEDUP_REMOVED lines=65> */
.L_x_14628:
        /* <DEDUP_REMOVED lines=20> */
.L_x_14630:
[----:B------:R-:W-:Y:S05]  /*8bf0*/  BSYNC B3 ;  /* 0x0000000000037941 */ /* 0x000fea0003800000 */
.L_x_14629:
        /* <DEDUP_REMOVED lines=16> */
.L_x_14615:
        /* <DEDUP_REMOVED lines=23> */
[----:B-1----:R-:W-:Y:S05]  /*8e70*/  CALL.REL.NOINC `($__internal_29_$__cuda_sm20_dsqrt_rn_f64_mediumpath_v1) ;  /* 0x00069a9000007944 */ /* 0x002fea0003c00000 */
[----:B------:R-:W-:Y:S02]  /*8e80*/  IMAD.MOV.U32 R24, RZ, RZ, R0 ;  /* 0x000000ffff187224 */ /* 0x000fe400078e0000 */
[----:B------:R-:W-:Y:S02]  /*8e90*/  IMAD.MOV.U32 R25, RZ, RZ, R7 ;  /* 0x000000ffff197224 */ /* 0x000fe400078e0007 */
.L_x_14633:
[----:B------:R-:W-:Y:S05]  /*8ea0*/  BSYNC B3 ;  /* 0x0000000000037941 */ /* 0x000fea0003800000 */
.L_x_14632:
        /* <DEDUP_REMOVED lines=25> */
.L_x_14636:
[----:B------:R-:W-:Y:S05]  /*9040*/  BSYNC B3 ;  /* 0x0000000000037941 */ /* 0x000fea0003800000 */
.L_x_14635:
        /* <DEDUP_REMOVED lines=16> */
.L_x_14634:
        /* <DEDUP_REMOVED lines=55> */
.L_x_14637:
[----:B------:R-:W-:Y:S01]  /*94c0*/  IMAD.MOV.U32 R8, RZ, RZ, 0x0 ;  /* 0x00000000ff087424 */ /* 0x000fe200078e00ff */
[----:B------:R-:W-:Y:S01]  /*94d0*/  FSETP.NEU.FTZ.AND P0, PT, R7, RZ, PT ;  /* 0x000000ff0700720b */ /* 0x000fe20003f1d000 */
[----:B------:R-:W-:-:S06]  /*94e0*/  IMAD.MOV.U32 R9, RZ, RZ, 0x7ff00000 ;  /* 0x7ff00000ff097424 */ /* 0x000fcc00078e00ff */
[----:B------:R-:W0:-:S10]  /*94f0*/  DFMA R8, R6, R8, +INF ;  /* 0x7ff000000608742b */ /* 0x000e140000000008 */
[----:B0-----:R-:W-:Y:S02]  /*9500*/  FSEL R28, R8, RZ, P0 ;  /* 0x000000ff081c7208 */ /* 0x001fe40000000000 */
[----:B------:R-:W-:Y:S01]  /*9510*/  FSEL R29, R9, -QNAN , P0 ;  /* 0xfff00000091d7808 */ /* 0x000fe20000000000 */
[----:B------:R-:W-:Y:S05]  /*9520*/  BRA `(.L_x_14613) ;  /* 0x000004c000007947 */ /* 0x000fea0003800000 */
.L_x_14631:
        /* <DEDUP_REMOVED lines=24> */
[----:B------:R-:W-:Y:S05]  /*96b0*/  CALL.REL.NOINC `($__internal_29_$__cuda_sm20_dsqrt_rn_f64_mediumpath_v1) ;  /* 0x0006925000007944 */ /* 0x000fea0003c00000 */
[----:B------:R-:W-:Y:S02]  /*96c0*/  IMAD.MOV.U32 R8, RZ, RZ, R0 ;  /* 0x000000ffff087224 */ /* 0x000fe400078e0000 */
[----:B------:R-:W-:-:S02]  /*96d0*/  IMAD.MOV.U32 R9, RZ, RZ, R7 ;  /* 0x000000ffff097224 */ /* 0x000fc400078e0007 */
.L_x_14639:
[----:B------:R-:W-:Y:S05]  /*96e0*/  BSYNC B3 ;  /* 0x0000000000037941 */ /* 0x000fea0003800000 */
.L_x_14638:
        /* <DEDUP_REMOVED lines=19> */
.L_x_14641:
[----:B------:R-:W-:Y:S05]  /*9820*/  BSYNC B3 ;  /* 0x0000000000037941 */ /* 0x000fea0003800000 */
.L_x_14640:
[----:B------:R-:W-:Y:S02]  /*9830*/  IMAD.MOV.U32 R28, RZ, RZ, R20 ;  /* 0x000000ffff1c7224 */ /* 0x000fe400078e0014 */
[----:B------:R-:W-:Y:S01]  /*9840*/  IMAD.MOV.U32 R29, RZ, RZ, R21 ;  /* 0x000000ffff1d7224 */ /* 0x000fe200078e0015 */
[----:B------:R-:W-:Y:S05]  /*9850*/  BRA `(.L_x_14613) ;  /* 0x0000019000007947 */ /* 0x000fea0003800000 */
.L_x_14614:
        /* <DEDUP_REMOVED lines=21> */
[----:B-1----:R-:W-:Y:S05]  /*99b0*/  CALL.REL.NOINC `($__internal_29_$__cuda_sm20_dsqrt_rn_f64_mediumpath_v1) ;  /* 0x00068f5000007944 */ /* 0x002fea0003c00000 */
[----:B------:R-:W-:Y:S02]  /*99c0*/  IMAD.MOV.U32 R28, RZ, RZ, R0 ;  /* 0x000000ffff1c7224 */ /* 0x000fe400078e0000 */
[----:B------:R-:W-:-:S02]  /*99d0*/  IMAD.MOV.U32 R29, RZ, RZ, R7 ;  /* 0x000000ffff1d7224 */ /* 0x000fc400078e0007 */
.L_x_14642:
[----:B------:R-:W-:Y:S05]  /*99e0*/  BSYNC B3 ;  /* 0x0000000000037941 */ /* 0x000fea0003800000 */
.L_x_14613:
[----:B------:R-:W-:Y:S05]  /*99f0*/  BSYNC B2 ;  /* 0x0000000000027941 */ /* 0x000fea0003800000 */
.L_x_14609:
        /* <DEDUP_REMOVED lines=23> */
[----:B-1----:R-:W-:Y:S05]  /*9b70*/  CALL.REL.NOINC `($__internal_28_$__cuda_sm20_div_rn_f64_full) ;  /* 0x0006878000007944 */ /* 0x002fea0003c00000 */
[----:B------:R-:W-:Y:S02]  /*9b80*/  IMAD.MOV.U32 R24, RZ, RZ, R20 ;  /* 0x000000ffff187224 */ /* 0x000fe400078e0014 */
[----:B------:R-:W-:Y:S02]  /*9b90*/  IMAD.MOV.U32 R25, RZ, RZ, R21 ;  /* 0x000000ffff197224 */ /* 0x000fe400078e0015 */
.L_x_14646:
[----:B------:R-:W-:Y:S05]  /*9ba0*/  BSYNC B3 ;  /* 0x0000000000037941 */ /* 0x000fea0003800000 */
.L_x_14645:
        /* <DEDUP_REMOVED lines=36> */
[----:B-1----:R-:W-:Y:S05]  /*9df0*/  CALL.REL.NOINC `($__internal_28_$__cuda_sm20_div_rn_f64_full) ;  /* 0x0006850000007944 */ /* 0x002fea0003c00000 */
.L_x_14654:
[----:B------:R-:W-:Y:S05]  /*9e00*/  BSYNC B4 ;  /* 0x0000000000047941 */ /* 0x000fea0003800000 */
.L_x_14653:
[----:B------:R-:W-:Y:S02]  /*9e10*/  IMAD.MOV.U32 R66, RZ, RZ, R20 ;  /* 0x000000ffff427224 */ /* 0x000fe400078e0014 */
[----:B------:R-:W-:Y:S01]  /*9e20*/  IMAD.MOV.U32 R67, RZ, RZ, R21 ;  /* 0x000000ffff437224 */ /* 0x000fe200078e0015 */
[----:B------:R-:W-:Y:S05]  /*9e30*/  BRA `(.L_x_14652) ;  /* 0x0000001000007947 */ /* 0x000fea0003800000 */
.L_x_14651:
[----:B------:R0:W2:-:S06]  /*9e40*/  DADD R66, -R30, R62 ;  /* 0x000000001e427229 */ /* 0x00008c000000013e */
.L_x_14652:
[----:B------:R-:W-:Y:S05]  /*9e50*/  BSYNC B3 ;  /* 0x0000000000037941 */ /* 0x000fea0003800000 */
.L_x_14650:
        /* <DEDUP_REMOVED lines=25> */
[----:B012---:R-:W-:Y:S05]  /*9ff0*/  CALL.REL.NOINC `($__internal_28_$__cuda_sm20_div_rn_f64_full) ;  /* 0x0006830000007944 */ /* 0x007fea0003c00000 */
.L_x_14659:
[----:B------:R-:W-:Y:S05]  /*a000*/  BSYNC B4 ;  /* 0x0000000000047941 */ /* 0x000fea0003800000 */
.L_x_14658:
[----:B------:R-:W-:Y:S02]  /*a010*/  IMAD.MOV.U32 R4, RZ, RZ, R20 ;  /* 0x000000ffff047224 */ /* 0x000fe400078e0014 */
[----:B------:R-:W-:Y:S01]  /*a020*/  IMAD.MOV.U32 R5, RZ, RZ, R21 ;  /* 0x000000ffff057224 */ /* 0x000fe200078e0015 */
[----:B------:R-:W-:Y:S05]  /*a030*/  BRA `(.L_x_14657) ;  /* 0x0000001000007947 */ /* 0x000fea0003800000 */
.L_x_14656:
[----:B------:R3:W4:-:S06]  /*a040*/  DADD R4, -R60, R64 ;  /* 0x000000003c047229 */ /* 0x00070c0000000140 */
.L_x_14657:
[----:B------:R-:W-:Y:S05]  /*a050*/  BSYNC B3 ;  /* 0x0000000000037941 */ /* 0x000fea0003800000 */
.L_x_14655:
        /* <DEDUP_REMOVED lines=26> */
[----:B01-34-:R-:W-:Y:S05]  /*a200*/  CALL.REL.NOINC `($__internal_29_$__cuda_sm20_dsqrt_rn_f64_mediumpath_v1) ;  /* 0x0006870000007944 */ /* 0x01bfea0003c00000 */
[----:B------:R-:W-:Y:S02]  /*a210*/  IMAD.MOV.U32 R4, RZ, RZ, R0 ;  /* 0x000000ffff047224 */ /* 0x000fe400078e0000 */
[----:B------:R-:W-:Y:S02]  /*a220*/  IMAD.MOV.U32 R5, RZ, RZ, R7 ;  /* 0x000000ffff057224 */ /* 0x000fe400078e0007 */
.L_x_14661:
[----:B------:R-:W-:Y:S05]  /*a230*/  BSYNC B3 ;  /* 0x0000000000037941 */ /* 0x000fea0003800000 */
.L_x_14660:
[----:B------:R-:W-:Y:S01]  /*a240*/  PLOP3.LUT P0, PT, PT, PT, PT, 0x80, 0x0 ;  /* 0x000000000000781c */ /* 0x000fe20003f0f070 */
[----:B------:R-:W-:Y:S07]  /*a250*/  BRA `(.L_x_14647) ;  /* 0x0000095000007947 */ /* 0x000fee0003800000 */
.L_x_14649:
        /* <DEDUP_REMOVED lines=26> */
[----:B-12---:R-:W-:Y:S05]  /*a400*/  CALL.REL.NOINC `($__internal_29_$__cuda_sm20_dsqrt_rn_f64_mediumpath_v1) ;  /* 0x0006850000007944 */ /* 0x006fea0003c00000 */
[----:B------:R-:W-:Y:S02]  /*a410*/  IMAD.MOV.U32 R4, RZ, RZ, R0 ;  /* 0x000000ffff047224 */ /* 0x000fe400078e0000 */
[----:B------:R-:W-:Y:S02]  /*a420*/  IMAD.MOV.U32 R5, RZ, RZ, R7 ;  /* 0x000000ffff057224 */ /* 0x000fe400078e0007 */
.L_x_14664:
[----:B------:R-:W-:Y:S05]  /*a430*/  BSYNC B3 ;  /* 0x0000000000037941 */ /* 0x000fea0003800000 */
.L_x_14663:
[----:B------:R-:W-:Y:S01]  /*a440*/  PLOP3.LUT P0, PT, PT, PT, PT, 0x80, 0x0 ;  /* 0x000000000000781c */ /* 0x000fe20003f0f070 */
[----:B------:R-:W-:Y:S07]  /*a450*/  BRA `(.L_x_14647) ;  /* 0x0000075000007947 */ /* 0x000fee0003800000 */
.L_x_14662:
        /* <DEDUP_REMOVED lines=27> */
[----:B-1----:R-:W-:Y:S05]  /*a610*/  CALL.REL.NOINC `($__internal_29_$__cuda_sm20_dsqrt_rn_f64_mediumpath_v1) ;  /* 0x000682f000007944 */ /* 0x002fea0003c00000 */
[----:B------:R-:W-:Y:S02]  /*a620*/  IMAD.MOV.U32 R8, RZ, RZ, R0 ;  /* 0x000000ffff087224 */ /* 0x000fe400078e0000 */
[----:B------:R-:W-:-:S02]  /*a630*/  IMAD.MOV.U32 R9, RZ, RZ, R7 ;  /* 0x000000ffff097224 */ /* 0x000fc400078e0007 */
.L_x_14666:
[----:B------:R-:W-:Y:S05]  /*a640*/  BSYNC B3 ;  /* 0x0000000000037941 */ /* 0x000fea0003800000 */
.L_x_14665:
        /* <DEDUP_REMOVED lines=19> */
.L_x_14668:
[----:B------:R-:W-:Y:S05]  /*a780*/  BSYNC B3 ;  /* 0x0000000000037941 */ /* 0x000fea0003800000 */
.L_x_14667:
[----:B------:R-:W0:Y:S01]  /*a790*/  DMUL R2, R2, 8.11296384146066816958e+31 ;  /* 0x4690000002027828 */ /* 0x000e220000000000 */
[----:B------:R-:W-:Y:S01]  /*a7a0*/  PLOP3.LUT P0, PT, PT, PT, PT, 0x80, 0x0 ;  /* 0x000000000000781c */ /* 0x000fe20003f0f070 */
[----:B------:R-:W-:Y:S02]  /*a7b0*/  IMAD.MOV.U32 R4, RZ, RZ, R20 ;  /* 0x000000ffff047224 */ /* 0x000fe400078e0014 */
[----:B------:R-:W-:Y:S01]  /*a7c0*/  IMAD.MOV.U32 R5, RZ, RZ, R21 ;  /* 0x000000ffff057224 */ /* 0x000fe200078e0015 */
[----:B------:R-:W-:Y:S05]  /*a7d0*/  BRA `(.L_x_14647) ;  /* 0x000003d000007947 */ /* 0x000fea0003800000 */
.L_x_14648:
        /* <DEDUP_REMOVED lines=21> */
[----:B-12---:R-:W-:Y:S05]  /*a930*/  CALL.REL.NOINC `($__internal_29_$__cuda_sm20_dsqrt_rn_f64_mediumpath_v1) ;  /* 0x00067fd000007944 */ /* 0x006fea0003c00000 */
[----:B------:R-:W-:Y:S02]  /*a940*/  IMAD.MOV.U32 R16, RZ, RZ, R0 ;  /* 0x000000ffff107224 */ /* 0x000fe400078e0000 */
[----:B------:R-:W-:Y:S02]  /*a950*/  IMAD.MOV.U32 R17, RZ, RZ, R7 ;  /* 0x000000ffff117224 */ /* 0x000fe400078e0007 */
.L_x_14670:
[----:B------:R-:W-:Y:S05]  /*a960*/  BSYNC B3 ;  /* 0x0000000000037941 */ /* 0x000fea0003800000 */
.L_x_14669:
        /* <DEDUP_REMOVED lines=27> */
[----:B012---:R-:W-:Y:S05]  /*ab20*/  CALL.REL.NOINC `($__internal_29_$__cuda_sm20_dsqrt_rn_f64_mediumpath_v1) ;  /* 0x00067de000007944 */ /* 0x007fea0003c00000 */
[----:B------:R-:W-:Y:S02]  /*ab30*/  IMAD.MOV.U32 R6, RZ, RZ, R0 ;  /* 0x000000ffff067224 */ /* 0x000fe400078e0000 */
.L_x_14672:
[----:B------:R-:W-:Y:S05]  /*ab40*/  BSYNC B3 ;  /* 0x0000000000037941 */ /* 0x000fea0003800000 */
.L_x_14671:
[----:B0-23--:R0:W2:Y:S01]  /*ab50*/  DMUL R4, R6, R16 ;  /* 0x0000001006047228 */ /* 0x00d0a20000000000 */
[----:B------:R-:W-:Y:S01]  /*ab60*/  PLOP3.LUT P0, PT, PT, PT, PT, 0x80, 0x0 ;  /* 0x000000000000781c */ /* 0x000fe20003f0f070 */
[----:B------:R-:W-:Y:S07]  /*ab70*/  BRA `(.L_x_14647) ;  /* 0x0000003000007947 */ /* 0x000fee0003800000 */
.L_x_14644:
[----:B------:R2:W3:Y:S01]  /*ab80*/  DMUL R4, R26, 9.00719925474099200000e+15 ;  /* 0x434000001a047828 */ /* 0x0004e20000000000 */
[----:B------:R-:W-:-:S03]  /*ab90*/  PLOP3.LUT P0, PT, PT, PT, PT, 0x80, 0x0 ;  /* 0x000000000000781c */ /* 0x000fc60003f0f070 */
[----:B------:R-:W4:-:S06]  /*aba0*/  DMUL R2, R2, 9.00719925474099200000e+15 ;  /* 0x4340000002027828 */ /* 0x000f0c0000000000 */
.L_x_14647:
[----:B0-23--:R-:W-:Y:S05]  /*abb0*/  BSYNC B2 ;  /* 0x0000000000027941 */ /* 0x00dfea0003800000 */
.L_x_14643:
        /* <DEDUP_REMOVED lines=43> */
.L_x_14678:
[----:B------:R0:W2:-:S06]  /*ae70*/  DMUL R2, RZ, |R24| ;  /* 0x40000018ff027228 */ /* 0x00008c0000000000 */
.L_x_14679:
[----:B------:R-:W-:Y:S05]  /*ae80*/  BSYNC B0 ;  /* 0x0000000000007941 */ /* 0x000fea0003800000 */
.L_x_14677:
[----:B------:R-:W-:Y:S02]  /*ae90*/  ISETP.GT.AND P0, PT, R7, -0x1, PT ;  /* 0xffffffff0700780c */ /* 0x000fe40003f04270 */
[----:B------:R-:W-:-:S11]  /*aea0*/  ISETP.GT.AND P1, PT, R5, -0x1, PT ;  /* 0xffffffff0500780c */ /* 0x000fd60003f24270 */
[----:B--2---:R-:W2:Y:S02]  /*aeb0*/  @!P0 DMUL R2, R2, +INF ;  /* 0x7ff0000002028828 */ /* 0x004ea40000000000 */
[----:B------:R-:W-:Y:S05]  /*aec0*/  @P1 BRA `(.L_x_14680) ;  /* 0x0000101000001947 */ /* 0x000fea0003800000 */
[----:B--2---:R-:W2:-:S06]  /*aed0*/  DADD R2, R2, c[0x2][0x100] ;  /* 0x0080400002027629 */ /* 0x004e8c0000000000 */
[----:B--2---:R-:W2:Y:S01]  /*aee0*/  DADD R2, -R2, c[0x2][0x108] ;  /* 0x0080420002027629 */ /* 0x004ea20000000100 */
[----:B------:R-:W-:Y:S05]  /*aef0*/  BRA `(.L_x_14680) ;  /* 0x00000fe000007947 */ /* 0x000fea0003800000 */
.L_x_14676:
        /* <DEDUP_REMOVED lines=23> */
.L_x_14675:
        /* <DEDUP_REMOVED lines=38> */
.L_x_14683:
[----:B------:R0:W2:-:S06]  /*b2d0*/  DMUL R2, RZ, |R24| ;  /* 0x40000018ff027228 */ /* 0x00008c0000000000 */
.L_x_14684:
[----:B------:R-:W-:Y:S05]  /*b2e0*/  BSYNC B0 ;  /* 0x0000000000007941 */ /* 0x000fea0003800000 */
.L_x_14682:
[----:B------:R-:W-:Y:S02]  /*b2f0*/  ISETP.GT.AND P0, PT, R5, -0x1, PT ;  /* 0xffffffff0500780c */ /* 0x000fe40003f04270 */
[----:B------:R-:W-:-:S11]  /*b300*/  ISETP.GT.AND P1, PT, R25, -0x1, PT ;  /* 0xffffffff1900780c */ /* 0x000fd60003f24270 */
[----:B--2---:R-:W2:Y:S02]  /*b310*/  @!P0 DMUL R2, R2, +INF ;  /* 0x7ff0000002028828 */ /* 0x004ea40000000000 */
[----:B------:R-:W-:Y:S05]  /*b320*/  @P1 BRA `(.L_x_14680) ;  /* 0x00000bb000001947 */ /* 0x000fea0003800000 */
[----:B--2---:R-:W2:-:S06]  /*b330*/  DADD R2, R2, c[0x2][0x100] ;  /* 0x0080400002027629 */ /* 0x004e8c0000000000 */
[----:B--2---:R-:W2:Y:S01]  /*b340*/  DADD R2, -R2, c[0x2][0x108] ;  /* 0x0080420002027629 */ /* 0x004ea20000000100 */
[----:B------:R-:W-:Y:S05]  /*b350*/  BRA `(.L_x_14680) ;  /* 0x00000b8000007947 */ /* 0x000fea0003800000 */
.L_x_14681:
        /* <DEDUP_REMOVED lines=23> */
.L_x_14674:
        /* <DEDUP_REMOVED lines=30> */
.L_x_14687:
[----:B------:R-:W-:Y:S05]  /*b6b0*/  BSYNC B3 ;  /* 0x0000000000037941 */ /* 0x000fea0003800000 */
.L_x_14686:
        /* <DEDUP_REMOVED lines=43> */
.L_x_14689:
[----:B------:R-:W-:Y:S02]  /*b970*/  FSEL R6, RZ, 3.37028055040000000000e+12, P1 ;  /* 0x54442d18ff067808 */ /* 0x000fe40000800000 */
[----:B------:R-:W-:Y:S02]  /*b980*/  FSEL R7, RZ, 2.1426990032196044922, P1 ;  /* 0x400921fbff077808 */ /* 0x000fe40000800000 */
.L_x_14690:
[----:B------:R-:W-:Y:S05]  /*b990*/  BSYNC B0 ;  /* 0x0000000000007941 */ /* 0x000fea0003800000 */
.L_x_14688:
[----:B------:R0:W2:Y:S02]  /*b9a0*/  DADD R2, |R4|, |R2| ;  /* 0x0000000004027229 */ /* 0x0000a40000000602 */
[----:B0-----:R-:W-:-:S04]  /*b9b0*/  LOP3.LUT R5, R7, 0x80000000, R5, 0xb8, !PT ;  /* 0x8000000007057812 */ /* 0x001fc800078eb805 */
[----:B--2---:R-:W0:-:S06]  /*b9c0*/  DSETP.GTU.AND P0, PT, |R2|, +INF , PT ;  /* 0x7ff000000200742a */ /* 0x004e0c0003f0c200 */
[----:B0-----:R-:W-:Y:S02]  /*b9d0*/  FSEL R2, R2, R6, P0 ;  /* 0x0000000602027208 */ /* 0x001fe40000000000 */
[----:B------:R-:W-:Y:S01]  /*b9e0*/  FSEL R3, R3, R5, P0 ;  /* 0x0000000503037208 */ /* 0x000fe20000000000 */
[----:B------:R-:W-:Y:S05]  /*b9f0*/  BRA `(.L_x_14680) ;  /* 0x000004e000007947 */ /* 0x000fea0003800000 */
.L_x_14685:
        /* <DEDUP_REMOVED lines=26> */
.L_x_14692:
[----:B------:R-:W-:Y:S05]  /*bba0*/  BSYNC B3 ;  /* 0x0000000000037941 */ /* 0x000fea0003800000 */
.L_x_14691:
        /* <DEDUP_REMOVED lines=43> */
.L_x_14694:
[----:B------:R-:W-:Y:S02]  /*be60*/  FSEL R6, RZ, 3.37028055040000000000e+12, P1 ;  /* 0x54442d18ff067808 */ /* 0x000fe40000800000 */
[----:B------:R-:W-:Y:S02]  /*be70*/  FSEL R7, RZ, 2.1426990032196044922, P1 ;  /* 0x400921fbff077808 */ /* 0x000fe40000800000 */
.L_x_14695:
[----:B------:R-:W-:Y:S05]  /*be80*/  BSYNC B0 ;  /* 0x0000000000007941 */ /* 0x000fea0003800000 */
.L_x_14693:
[----:B------:R0:W2:Y:S02]  /*be90*/  DADD R2, |R4|, |R2| ;  /* 0x0000000004027229 */ /* 0x0000a40000000602 */
[----:B0-----:R-:W-:-:S04]  /*bea0*/  LOP3.LUT R5, R7, 0x80000000, R5, 0xb8, !PT ;  /* 0x8000000007057812 */ /* 0x001fc800078eb805 */
[----:B--2---:R-:W0:-:S06]  /*beb0*/  DSETP.GTU.AND P0, PT, |R2|, +INF , PT ;  /* 0x7ff000000200742a */ /* 0x004e0c0003f0c200 */
[----:B0-----:R-:W-:Y:S02]  /*bec0*/  FSEL R2, R2, R6, P0 ;  /* 0x0000000602027208 */ /* 0x001fe40000000000 */
[----:B------:R-:W-:Y:S02]  /*bed0*/  FSEL R3, R3, R5, P0 ;  /* 0x0000000503037208 */ /* 0x000fe40000000000 */
.L_x_14680:
[----:B0-2---:R-:W-:Y:S05]  /*bee0*/  BSYNC B2 ;  /* 0x0000000000027941 */ /* 0x005fea0003800000 */
.L_x_14673:
[----:B-1----:R-:W0:Y:S01]  /*bef0*/  DADD R4, -RZ, -R28 ;  /* 0x00000000ff047229 */ /* 0x002e22000000091c */
[----:B------:R-:W-:-:S09]  /*bf00*/  ISETP.NE.AND P0, PT, R68, RZ, PT ;  /* 0x000000ff4400720c */ /* 0x000fd20003f05270 */
[----:B0-----:R-:W-:Y:S02]  /*bf10*/  FSEL R72, R4, R28, !P0 ;  /* 0x0000001c04487208 */ /* 0x001fe40004000000 */
[----:B------:R-:W-:Y:S01]  /*bf20*/  FSEL R73, R5, R29, !P0 ;  /* 0x0000001d05497208 */ /* 0x000fe20004000000 */
[----:B------:R-:W-:Y:S05]  /*bf30*/  BRA `(.L_x_14696) ;  /* 0x0000249000007947 */ /* 0x000fea0003800000 */
.L_x_14608:
[----:B0-----:R-:W2:Y:S01]  /*bf40*/  LDL.64 R2, [R1+0x8] ;  /* 0x0000080001027983 */ /* 0x001ea20000100a00 */
[----:B------:R-:W-:-:S04]  /*bf50*/  DADD R72, -RZ, -R34 ;  /* 0x00000000ff487229 */ /* 0x000fc80000000922 */
[----:B--2---:R-:W0:-:S06]  /*bf60*/  DADD R2, -R32, R2 ;  /* 0x0000000020027229 */ /* 0x004e0c0000000102 */
[----:B0-----:R-:W0:Y:S01]  /*bf70*/  DADD R2, R2, c[0x2][0x178] ;  /* 0x00805e0002027629 */ /* 0x001e220000000000 */
[----:B------:R-:W-:Y:S05]  /*bf80*/  BRA `(.L_x_14696) ;  /* 0x0000244000007947 */ /* 0x000fea0003800000 */
.L_x_14607:
[----:B------:R0:W1:Y:S01]  /*bf90*/  DADD R72, -RZ, -R34 ;  /* 0x00000000ff487229 */ /* 0x0000620000000922 */
[----:B------:R-:W-:Y:S01]  /*bfa0*/  CS2R R2, SRZ ;  /* 0x0000000000027805 */ /* 0x000fe2000001ff00 */
[----:B------:R-:W-:Y:S05]  /*bfb0*/  BRA `(.L_x_14696) ;  /* 0x0000241000007947 */ /* 0x000fea0003800000 */
.L_x_14606:
        /* <DEDUP_REMOVED lines=86> */
.L_x_14701:
[----:B------:R-:W-:Y:S05]  /*c520*/  BSYNC B0 ;  /* 0x0000000000007941 */ /* 0x000fea0003800000 */
.L_x_14700:
[----:B------:R-:W-:Y:S01]  /*c530*/  BSSY B3, `(.L_x_14702) ;  /* 0x0000008000037945 */ /* 0x000fe20003800000 */
[----:B------:R-:W-:Y:S05]  /*c540*/  @P3 BRA P5, `(.L_x_14703) ;  /* 0x0000006000003947 */ /* 0x000fea0002800000 */
[----:B------:R-:W-:Y:S01]  /*c550*/  IMAD.MOV.U32 R10, RZ, RZ, R26 ;  /* 0x000000ffff0a7224 */ /* 0x000fe200078e001a */
[----:B------:R-:W-:Y:S01]  /*c560*/  MOV R0, 0xc5b0 ;  /* 0x0000c5b000007802 */ /* 0x000fe20000000f00 */
[----:B------:R-:W-:Y:S02]  /*c570*/  IMAD.MOV.U32 R11, RZ, RZ, R27 ;  /* 0x000000ffff0b7224 */ /* 0x000fe400078e001b */
[----:B0-----:R-:W-:Y:S02]  /*c580*/  IMAD.MOV.U32 R8, RZ, RZ, R24 ;  /* 0x000000ffff087224 */ /* 0x001fe400078e0018 */
[----:B------:R-:W-:Y:S02]  /*c590*/  IMAD.MOV.U32 R9, RZ, RZ, R25 ;  /* 0x000000ffff097224 */ /* 0x000fe400078e0019 */
[----:B-1----:R-:W-:Y:S05]  /*c5a0*/  CALL.REL.NOINC `($__internal_28_$__cuda_sm20_div_rn_f64_full) ;  /* 0x00065d5000007944 */ /* 0x002fea0003c00000 */
.L_x_14703:
[----:B------:R-:W-:Y:S05]  /*c5b0*/  BSYNC B3 ;  /* 0x0000000000037941 */ /* 0x000fea0003800000 */
.L_x_14702:
        /* <DEDUP_REMOVED lines=43> */
.L_x_14705:
[----:B------:R-:W-:-:S04]  /*c870*/  ISETP.GE.AND P0, PT, R33, RZ, PT ;  /* 0x000000ff2100720c */ /* 0x000fc80003f06270 */
[----:B------:R-:W-:Y:S02]  /*c880*/  FSEL R6, RZ, 3.37028055040000000000e+12, P0 ;  /* 0x54442d18ff067808 */ /* 0x000fe40000000000 */
[----:B------:R-:W-:Y:S02]  /*c890*/  FSEL R7, RZ, 2.1426990032196044922, P0 ;  /* 0x400921fbff077808 */ /* 0x000fe40000000000 */
.L_x_14706:
[----:B------:R-:W-:Y:S05]  /*c8a0*/  BSYNC B0 ;  /* 0x0000000000007941 */ /* 0x000fea0003800000 */
.L_x_14704:
[----:B------:R2:W3:Y:S02]  /*c8b0*/  DADD R2, R2, R4 ;  /* 0x0000000002027229 */ /* 0x0004e40000000004 */
[----:B--2---:R-:W-:Y:S02]  /*c8c0*/  LOP3.LUT R5, R7, 0x80000000, R35, 0xb8, !PT ;  /* 0x8000000007057812 */ /* 0x004fe400078eb823 */
[----:B-1----:R-:W-:-:S04]  /*c8d0*/  DMUL R28, R28, 0.5 ;  /* 0x3fe000001c1c7828 */ /* 0x002fc80000000000 */
[----:B---3--:R-:W1:-:S06]  /*c8e0*/  DSETP.GTU.AND P0, PT, |R2|, +INF , PT ;  /* 0x7ff000000200742a */ /* 0x008e4c0003f0c200 */
[----:B-1----:R-:W-:Y:S02]  /*c8f0*/  FSEL R2, R2, R6, P0 ;  /* 0x0000000602027208 */ /* 0x002fe40000000000 */
[----:B------:R-:W-:Y:S01]  /*c900*/  FSEL R3, R3, R5, P0 ;  /* 0x0000000503037208 */ /* 0x000fe20000000000 */
[----:B------:R-:W-:Y:S05]  /*c910*/  BRA `(.L_x_14707) ;  /* 0x0000190000007947 */ /* 0x000fea0003800000 */
.L_x_14699:
        /* <DEDUP_REMOVED lines=111> */
.L_x_14709:
[----:B------:R-:W-:Y:S05]  /*d010*/  BSYNC B0 ;  /* 0x0000000000007941 */ /* 0x000fea0003800000 */
.L_x_14708:
        /* <DEDUP_REMOVED lines=8> */
.L_x_14711:
[----:B------:R-:W-:Y:S05]  /*d0a0*/  BSYNC B3 ;  /* 0x0000000000037941 */ /* 0x000fea0003800000 */
.L_x_14710:
        /* <DEDUP_REMOVED lines=43> */
.L_x_14713:
[----:B------:R-:W-:-:S04]  /*d360*/  ISETP.GE.AND P0, PT, R33, RZ, PT ;  /* 0x000000ff2100720c */ /* 0x000fc80003f06270 */
[----:B------:R-:W-:Y:S02]  /*d370*/  FSEL R6, RZ, 3.37028055040000000000e+12, P0 ;  /* 0x54442d18ff067808 */ /* 0x000fe40000000000 */
[----:B------:R-:W-:Y:S02]  /*d380*/  FSEL R7, RZ, 2.1426990032196044922, P0 ;  /* 0x400921fbff077808 */ /* 0x000fe40000000000 */
.L_x_14714:
[----:B------:R-:W-:Y:S05]  /*d390*/  BSYNC B0 ;  /* 0x0000000000007941 */ /* 0x000fea0003800000 */
.L_x_14712:
[----:B------:R2:W3:Y:S02]  /*d3a0*/  DADD R2, R2, R4 ;  /* 0x0000000002027229 */ /* 0x0004e40000000004 */
[----:B--2---:R-:W-:-:S04]  /*d3b0*/  LOP3.LUT R5, R7, 0x80000000, R35, 0xb8, !PT ;  /* 0x8000000007057812 */ /* 0x004fc800078eb823 */
[----:B---3--:R-:W2:-:S06]  /*d3c0*/  DSETP.GTU.AND P0, PT, |R2|, +INF , PT ;  /* 0x7ff000000200742a */ /* 0x008e8c0003f0c200 */
[----:B--2---:R-:W-:Y:S02]  /*d3d0*/  FSEL R2, R2, R6, P0 ;  /* 0x0000000602027208 */ /* 0x004fe40000000000 */
[----:B------:R-:W-:Y:S01]  /*d3e0*/  FSEL R3, R3, R5, P0 ;  /* 0x0000000503037208 */ /* 0x000fe20000000000 */
[----:B------:R-:W-:Y:S05]  /*d3f0*/  BRA `(.L_x_14707) ;  /* 0x00000e2000007947 */ /* 0x000fea0003800000 */
.L_x_14698:
        /* <DEDUP_REMOVED lines=22> */
[----:B------:R-:W-:Y:S05]  /*d560*/  CALL.REL.NOINC `($__internal_28_$__cuda_sm20_div_rn_f64_full) ;  /* 0x00064d9000007944 */ /* 0x000fea0003c00000 */
.L_x_14716:
[----:B------:R-:W-:Y:S05]  /*d570*/  BSYNC B3 ;  /* 0x0000000000037941 */ /* 0x000fea0003800000 */
.L_x_14715:
        /* <DEDUP_REMOVED lines=24> */
[----:B------:R-:W-:Y:S02]  /*d700*/  IMAD.MOV.U32 R6, RZ, RZ, R20 ;  /* 0x000000ffff067224 */ /* 0x000fe400078e0014 */
[----:B------:R-:W-:Y:S02]  /*d710*/  IMAD.MOV.U32 R7, RZ, RZ, R21 ;  /* 0x000000ffff077224 */ /* 0x000fe400078e0015 */
.L_x_14718:
[----:B------:R-:W-:Y:S05]  /*d720*/  BSYNC B3 ;  /* 0x0000000000037941 */ /* 0x000fea0003800000 */
.L_x_14717:
        /* <DEDUP_REMOVED lines=112> */
.L_x_14720:
[----:B------:R-:W-:Y:S05]  /*de30*/  BSYNC B0 ;  /* 0x0000000000007941 */ /* 0x000fea0003800000 */
.L_x_14719:
        /* <DEDUP_REMOVED lines=8> */
.L_x_14722:
[----:B------:R-:W-:Y:S05]  /*dec0*/  BSYNC B3 ;  /* 0x0000000000037941 */ /* 0x000fea0003800000 */
.L_x_14721:
        /* <DEDUP_REMOVED lines=43> */
.L_x_14724:
[----:B------:R-:W-:-:S04]  /*e180*/  ISETP.GE.AND P0, PT, R33, RZ, PT ;  /* 0x000000ff2100720c */ /* 0x000fc80003f06270 */
[----:B------:R-:W-:Y:S02]  /*e190*/  FSEL R6, RZ, 3.37028055040000000000e+12, P0 ;  /* 0x54442d18ff067808 */ /* 0x000fe40000000000 */
[----:B------:R-:W-:Y:S02]  /*e1a0*/  FSEL R7, RZ, 2.1426990032196044922, P0 ;  /* 0x400921fbff077808 */ /* 0x000fe40000000000 */
.L_x_14725:
[----:B------:R-:W-:Y:S05]  /*e1b0*/  BSYNC B0 ;  /* 0x0000000000007941 */ /* 0x000fea0003800000 */
.L_x_14723:
[----:B------:R2:W3:Y:S02]  /*e1c0*/  DADD R2, R2, R4 ;  /* 0x0000000002027229 */ /* 0x0004e40000000004 */
[----:B--2---:R-:W-:Y:S02]  /*e1d0*/  LOP3.LUT R5, R7, 0x80000000, R35, 0xb8, !PT ;  /* 0x8000000007057812 */ /* 0x004fe400078eb823 */
[----:B-1----:R-:W-:-:S04]  /*e1e0*/  DADD R28, R28, 1 ;  /* 0x3ff000001c1c7429 */ /* 0x002fc80000000000 */
[----:B---3--:R-:W1:-:S06]  /*e1f0*/  DSETP.GTU.AND P0, PT, |R2|, +INF , PT ;  /* 0x7ff000000200742a */ /* 0x008e4c0003f0c200 */
[----:B-1----:R-:W-:Y:S02]  /*e200*/  FSEL R2, R2, R6, P0 ;  /* 0x0000000602027208 */ /* 0x002fe40000000000 */
[----:B------:R-:W-:Y:S02]  /*e210*/  FSEL R3, R3, R5, P0 ;  /* 0x0000000503037208 */ /* 0x000fe40000000000 */
.L_x_14707:
[----:B------:R-:W-:Y:S05]  /*e220*/  BSYNC B2 ;  /* 0x0000000000027941 */ /* 0x000fea0003800000 */
.L_x_14697:
[----:B-1----:R-:W1:Y:S01]  /*e230*/  DADD R28, R28, c[0x2][0x50] ;  /* 0x008014001c1c7629 */ /* 0x002e620000000000 */
[----:B------:R-:W-:-:S03]  /*e240*/  ISETP.NE.AND P0, PT, R68, RZ, PT ;  /* 0x000000ff4400720c */ /* 0x000fc60003f05270 */
[----:B------:R-:W-:-:S04]  /*e250*/  DADD R2, -RZ, |R2| ;  /* 0x00000000ff027229 */ /* 0x000fc80000000502 */
[----:B-1----:R-:W1:-:S10]  /*e260*/  DADD R4, -RZ, -R28 ;  /* 0x00000000ff047229 */ /* 0x002e54000000091c */
[----:B-1----:R-:W-:Y:S02]  /*e270*/  FSEL R72, R4, R28, !P0 ;  /* 0x0000001c04487208 */ /* 0x002fe40004000000 */
[----:B------:R-:W-:Y:S01]  /*e280*/  FSEL R73, R5, R29, !P0 ;  /* 0x0000001d05497208 */ /* 0x000fe20004000000 */
[----:B------:R-:W-:Y:S05]  /*e290*/  BRA `(.L_x_14696) ;  /* 0x0000013000007947 */ /* 0x000fea0003800000 */
.L_x_14605:
        /* <DEDUP_REMOVED lines=19> */
.L_x_14696:
[----:B01-3--:R-:W-:Y:S05]  /*e3d0*/  BSYNC B1 ;  /* 0x0000000000017941 */ /* 0x00bfea0003800000 */
.L_x_14604:
        /* <DEDUP_REMOVED lines=11> */
.L_x_14727:
[----:B------:R-:W0:Y:S01]  /*e490*/  DSETP.GTU.AND P0, PT, |R72|, +INF , PT ;  /* 0x7ff000004800742a */ /* 0x000e220003f0c200 */
[----:B------:R-:W-:Y:S02]  /*e4a0*/  IMAD.MOV.U32 R74, RZ, RZ, R2 ;  /* 0x000000ffff4a7224 */ /* 0x000fe400078e0002 */
[----:B------:R-:W-:-:S11]  /*e4b0*/  IMAD.MOV.U32 R75, RZ, RZ, R3 ;  /* 0x000000ffff4b7224 */ /* 0x000fd600078e0003 */
[----:B0-----:R-:W0:-:S06]  /*e4c0*/  @!P0 DADD R72, -RZ, |R72| ;  /* 0x00000000ff488229 */ /* 0x001e0c0000000548 */
.L_x_14728:
[----:B0-----:R-:W-:Y:S05]  /*e4d0*/  BSYNC B0 ;  /* 0x0000000000007941 */ /* 0x001fea0003800000 */
.L_x_14726:
        /* <DEDUP_REMOVED lines=140> */
.L_x_14737:
[----:B------:R-:W-:Y:S05]  /*eda0*/  BSYNC B3 ;  /* 0x0000000000037941 */ /* 0x000fea0003800000 */
.L_x_14736:
        /* <DEDUP_REMOVED lines=61> */
.L_x_14735:
        /* <DEDUP_REMOVED lines=34> */
.L_x_14745:
[----:B------:R-:W-:Y:S05]  /*f3a0*/  BSYNC B4 ;  /* 0x0000000000047941 */ /* 0x000fea0003800000 */
.L_x_14744:
[----:B------:R-:W-:Y:S02]  /*f3b0*/  IMAD.MOV.U32 R24, RZ, RZ, R20 ;  /* 0x000000ffff187224 */ /* 0x000fe400078e0014 */
[----:B------:R-:W-:Y:S01]  /*f3c0*/  IMAD.MOV.U32 R25, RZ, RZ, R21 ;  /* 0x000000ffff197224 */ /* 0x000fe200078e0015 */
[----:B------:R-:W-:Y:S05]  /*f3d0*/  BRA `(.L_x_14743) ;  /* 0x0000001000007947 */ /* 0x000fea0003800000 */
.L_x_14742:
[----:B------:R0:W1:-:S06]  /*f3e0*/  DADD R24, -R30, R34 ;  /* 0x000000001e187229 */ /* 0x00004c0000000122 */
.L_x_14743:
[----:B------:R-:W-:Y:S05]  /*f3f0*/  BSYNC B3 ;  /* 0x0000000000037941 */ /* 0x000fea0003800000 */
.L_x_14741:
        /* <DEDUP_REMOVED lines=29> */
.L_x_14750:
[----:B------:R-:W-:Y:S05]  /*f5d0*/  BSYNC B4 ;  /* 0x0000000000047941 */ /* 0x000fea0003800000 */
.L_x_14749:
[----:B------:R-:W-:Y:S02]  /*f5e0*/  IMAD.MOV.U32 R6, RZ, RZ, R20 ;  /* 0x000000ffff067224 */ /* 0x000fe400078e0014 */
[----:B------:R-:W-:Y:S01]  /*f5f0*/  IMAD.MOV.U32 R7, RZ, RZ, R21 ;  /* 0x000000ffff077224 */ /* 0x000fe200078e0015 */
[----:B------:R-:W-:Y:S05]  /*f600*/  BRA `(.L_x_14748) ;  /* 0x0000001000007947 */ /* 0x000fea0003800000 */
.L_x_14747:
[----:B------:R2:W3:-:S06]  /*f610*/  DADD R6, R60, -R8 ;  /* 0x000000003c067229 */ /* 0x0004cc0000000808 */
.L_x_14748:
[----:B------:R-:W-:Y:S05]  /*f620*/  BSYNC B3 ;  /* 0x0000000000037941 */ /* 0x000fea0003800000 */
.L_x_14746:
        /* <DEDUP_REMOVED lines=29> */
.L_x_14752:
[----:B------:R-:W-:Y:S05]  /*f800*/  BSYNC B3 ;  /* 0x0000000000037941 */ /* 0x000fea0003800000 */
.L_x_14751:
        /* <DEDUP_REMOVED lines=65> */
.L_x_14753:
        /* <DEDUP_REMOVED lines=20> */
.L_x_14755:
[----:B------:R-:W-:Y:S05]  /*fd60*/  BSYNC B3 ;  /* 0x0000000000037941 */ /* 0x000fea0003800000 */
.L_x_14754:
        /* <DEDUP_REMOVED lines=16> */
.L_x_14740:
        /* <DEDUP_REMOVED lines=26> */
.L_x_14758:
[----:B------:R-:W-:Y:S05]  /*10010*/  BSYNC B3 ;  /* 0x0000000000037941 */ /* 0x000fea0003800000 */
.L_x_14757:
        /* <DEDUP_REMOVED lines=25> */
.L_x_14761:
[----:B------:R-:W-:Y:S05]  /*101b0*/  BSYNC B3 ;  /* 0x0000000000037941 */ /* 0x000fea0003800000 */
.L_x_14760:
        /* <DEDUP_REMOVED lines=16> */
.L_x_14759:
        /* <DEDUP_REMOVED lines=55> */
.L_x_14762:
[----:B------:R-:W-:Y:S01]  /*10630*/  IMAD.MOV.U32 R8, RZ, RZ, 0x0 ;  /* 0x00000000ff087424 */ /* 0x000fe200078e00ff */
[----:B------:R-:W-:Y:S01]  /*10640*/  FSETP.NEU.FTZ.AND P0, PT, R7, RZ, PT ;  /* 0x000000ff0700720b */ /* 0x000fe20003f1d000 */
[----:B------:R-:W-:-:S06]  /*10650*/  IMAD.MOV.U32 R9, RZ, RZ, 0x7ff00000 ;  /* 0x7ff00000ff097424 */ /* 0x000fcc00078e00ff */
[----:B------:R-:W0:-:S10]  /*10660*/  DFMA R8, R6, R8, +INF ;  /* 0x7ff000000608742b */ /* 0x000e140000000008 */
[----:B0-----:R-:W-:Y:S02]  /*10670*/  FSEL R28, R8, RZ, P0 ;  /* 0x000000ff081c7208 */ /* 0x001fe40000000000 */
[----:B------:R-:W-:Y:S01]  /*10680*/  FSEL R29, R9, -QNAN , P0 ;  /* 0xfff00000091d7808 */ /* 0x000fe20000000000 */
[----:B------:R-:W-:Y:S05]  /*10690*/  BRA `(.L_x_14738) ;  /* 0x000004c000007947 */ /* 0x000fea0003800000 */
.L_x_14756:
        /* <DEDUP_REMOVED lines=27> */
.L_x_14764:
[----:B------:R-:W-:Y:S05]  /*10850*/  BSYNC B3 ;  /* 0x0000000000037941 */ /* 0x000fea0003800000 */
.L_x_14763:
        /* <DEDUP_REMOVED lines=19> */
.L_x_14766:
[----:B------:R-:W-:Y:S05]  /*10990*/  BSYNC B3 ;  /* 0x0000000000037941 */ /* 0x000fea0003800000 */
.L_x_14765:
[----:B------:R-:W-:Y:S02]  /*109a0*/  IMAD.MOV.U32 R28, RZ, RZ, R20 ;  /* 0x000000ffff1c7224 */ /* 0x000fe400078e0014 */
[----:B------:R-:W-:Y:S01]  /*109b0*/  IMAD.MOV.U32 R29, RZ, RZ, R21 ;  /* 0x000000ffff1d7224 */ /* 0x000fe200078e0015 */
[----:B------:R-:W-:Y:S05]  /*109c0*/  BRA `(.L_x_14738) ;  /* 0x0000019000007947 */ /* 0x000fea0003800000 */
.L_x_14739:
        /* <DEDUP_REMOVED lines=24> */
.L_x_14767:
[----:B------:R-:W-:Y:S05]  /*10b50*/  BSYNC B3 ;  /* 0x0000000000037941 */ /* 0x000fea0003800000 */
.L_x_14738:
[----:B------:R-:W-:Y:S05]  /*10b60*/  BSYNC B2 ;  /* 0x0000000000027941 */ /* 0x000fea0003800000 */
.L_x_14734:
        /* <DEDUP_REMOVED lines=26> */
.L_x_14771:
[----:B------:R-:W-:Y:S05]  /*10d10*/  BSYNC B3 ;  /* 0x0000000000037941 */ /* 0x000fea0003800000 */
.L_x_14770:
        /* <DEDUP_REMOVED lines=37> */
.L_x_14779:
[----:B------:R-:W-:Y:S05]  /*10f70*/  BSYNC B4 ;  /* 0x0000000000047941 */ /* 0x000fea0003800000 */
.L_x_14778:
[----:B------:R-:W-:Y:S02]  /*10f80*/  IMAD.MOV.U32 R62, RZ, RZ, R20 ;  /* 0x000000ffff3e7224 */ /* 0x000fe400078e0014 */
[----:B------:R-:W-:Y:S01]  /*10f90*/  IMAD.MOV.U32 R63, RZ, RZ, R21 ;  /* 0x000000ffff3f7224 */ /* 0x000fe200078e0015 */
[----:B------:R-:W-:Y:S05]  /*10fa0*/  BRA `(.L_x_14777) ;  /* 0x0000001000007947 */ /* 0x000fea0003800000 */
.L_x_14776:
[----:B------:R0:W2:-:S06]  /*10fb0*/  DADD R62, -R30, R34 ;  /* 0x000000001e3e7229 */ /* 0x00008c0000000122 */
.L_x_14777:
[----:B------:R-:W-:Y:S05]  /*10fc0*/  BSYNC B3 ;  /* 0x0000000000037941 */ /* 0x000fea0003800000 */
.L_x_14775:
        /* <DEDUP_REMOVED lines=26> */
.L_x_14784:
[----:B------:R-:W-:Y:S05]  /*11170*/  BSYNC B4 ;  /* 0x0000000000047941 */ /* 0x000fea0003800000 */
.L_x_14783:
[----:B------:R-:W-:Y:S02]  /*11180*/  IMAD.MOV.U32 R4, RZ, RZ, R20 ;  /* 0x000000ffff047224 */ /* 0x000fe400078e0014 */
[----:B------:R-:W-:Y:S01]  /*11190*/  IMAD.MOV.U32 R5, RZ, RZ, R21 ;  /* 0x000000ffff057224 */ /* 0x000fe200078e0015 */
[----:B------:R-:W-:Y:S05]  /*111a0*/  BRA `(.L_x_14782) ;  /* 0x0000001000007947 */ /* 0x000fea0003800000 */
.L_x_14781:
[----:B------:R3:W4:-:S06]  /*111b0*/  DADD R4, -R32, R60 ;  /* 0x0000000020047229 */ /* 0x00070c000000013c */
.L_x_14782:
[----:B------:R-:W-:Y:S05]  /*111c0*/  BSYNC B3 ;  /* 0x0000000000037941 */ /* 0x000fea0003800000 */
.L_x_14780:
        /* <DEDUP_REMOVED lines=29> */
.L_x_14786:
[----:B------:R-:W-:Y:S05]  /*113a0*/  BSYNC B3 ;  /* 0x0000000000037941 */ /* 0x000fea0003800000 */
.L_x_14785:
[----:B------:R-:W-:Y:S01]  /*113b0*/  PLOP3.LUT P0, PT, PT, PT, PT, 0x80, 0x0 ;  /* 0x000000000000781c */ /* 0x000fe20003f0f070 */
[----:B------:R-:W-:Y:S07]  /*113c0*/  BRA `(.L_x_14772) ;  /* 0x0000095000007947 */ /* 0x000fee0003800000 */
.L_x_14774:
        /* <DEDUP_REMOVED lines=29> */
.L_x_14789:
[----:B------:R-:W-:Y:S05]  /*115a0*/  BSYNC B3 ;  /* 0x0000000000037941 */ /* 0x000fea0003800000 */
.L_x_14788:
[----:B------:R-:W-:Y:S01]  /*115b0*/  PLOP3.LUT P0, PT, PT, PT, PT, 0x80, 0x0 ;  /* 0x000000000000781c */ /* 0x000fe20003f0f070 */
[----:B------:R-:W-:Y:S07]  /*115c0*/  BRA `(.L_x_14772) ;  /* 0x0000075000007947 */ /* 0x000fee0003800000 */
.L_x_14787:
        /* <DEDUP_REMOVED lines=30> */
.L_x_14791:
[----:B------:R-:W-:Y:S05]  /*117b0*/  BSYNC B3 ;  /* 0x0000000000037941 */ /* 0x000fea0003800000 */
.L_x_14790:
        /* <DEDUP_REMOVED lines=19> */
.L_x_14793:
[----:B------:R-:W-:Y:S05]  /*118f0*/  BSYNC B3 ;  /* 0x0000000000037941 */ /* 0x000fea0003800000 */
.L_x_14792:
[----:B------:R-:W0:Y:S01]  /*11900*/  DMUL R2, R2, 8.11296384146066816958e+31 ;  /* 0x4690000002027828 */ /* 0x000e220000000000 */
[----:B------:R-:W-:Y:S01]  /*11910*/  PLOP3.LUT P0, PT, PT, PT, PT, 0x80, 0x0 ;  /* 0x000000000000781c */ /* 0x000fe20003f0f070 */
[----:B------:R-:W-:Y:S02]  /*11920*/  IMAD.MOV.U32 R4, RZ, RZ, R20 ;  /* 0x000000ffff047224 */ /* 0x000fe400078e0014 */
[----:B------:R-:W-:Y:S01]  /*11930*/  IMAD.MOV.U32 R5, RZ, RZ, R21 ;  /* 0x000000ffff057224 */ /* 0x000fe200078e0015 */
[----:B------:R-:W-:Y:S05]  /*11940*/  BRA `(.L_x_14772) ;  /* 0x000003d000007947 */ /* 0x000fea0003800000 */
.L_x_14773:
        /* <DEDUP_REMOVED lines=24> */
.L_x_14795:
[----:B------:R-:W-:Y:S05]  /*11ad0*/  BSYNC B3 ;  /* 0x0000000000037941 */ /* 0x000fea0003800000 */
.L_x_14794:
        /* <DEDUP_REMOVED lines=29> */
.L_x_14797:
[----:B------:R-:W-:Y:S05]  /*11cb0*/  BSYNC B3 ;  /* 0x0000000000037941 */ /* 0x000fea0003800000 */
.L_x_14796:
[----:B0-23--:R0:W2:Y:S01]  /*11cc0*/  DMUL R4, R6, R16 ;  /* 0x0000001006047228 */ /* 0x00d0a20000000000 */
[----:B------:R-:W-:Y:S01]  /*11cd0*/  PLOP3.LUT P0, PT, PT, PT, PT, 0x80, 0x0 ;  /* 0x000000000000781c */ /* 0x000fe20003f0f070 */
[----:B------:R-:W-:Y:S07]  /*11ce0*/  BRA `(.L_x_14772) ;  /* 0x0000003000007947 */ /* 0x000fee0003800000 */
.L_x_14769:
[----:B------:R2:W3:Y:S01]  /*11cf0*/  DMUL R4, R26, 9.00719925474099200000e+15 ;  /* 0x434000001a047828 */ /* 0x0004e20000000000 */
[----:B------:R-:W-:-:S03]  /*11d00*/  PLOP3.LUT P0, PT, PT, PT, PT, 0x80, 0x0 ;  /* 0x000000000000781c */ /* 0x000fc60003f0f070 */
[----:B------:R-:W4:-:S06]  /*11d10*/  DMUL R2, R2, 9.00719925474099200000e+15 ;  /* 0x4340000002027828 */ /* 0x000f0c0000000000 */
.L_x_14772:
[----:B0-23--:R-:W-:Y:S05]  /*11d20*/  BSYNC B2 ;  /* 0x0000000000027941 */ /* 0x00dfea0003800000 */
.L_x_14768:
        /* <DEDUP_REMOVED lines=43> */
.L_x_14803:
[----:B------:R0:W2:-:S06]  /*11fe0*/  DMUL R2, RZ, |R24| ;  /* 0x40000018ff027228 */ /* 0x00008c0000000000 */
.L_x_14804:
[----:B------:R-:W-:Y:S05]  /*11ff0*/  BSYNC B0 ;  /* 0x0000000000007941 */ /* 0x000fea0003800000 */
.L_x_14802:
[----:B------:R-:W-:Y:S02]  /*12000*/  ISETP.GT.AND P0, PT, R7, -0x1, PT ;  /* 0xffffffff0700780c */ /* 0x000fe40003f04270 */
[----:B------:R-:W-:-:S11]  /*12010*/  ISETP.GT.AND P1, PT, R5, -0x1, PT ;  /* 0xffffffff0500780c */ /* 0x000fd60003f24270 */
[----:B--2---:R-:W2:Y:S02]  /*12020*/  @!P0 DMUL R2, R2, +INF ;  /* 0x7ff0000002028828 */ /* 0x004ea40000000000 */
[----:B------:R-:W-:Y:S05]  /*12030*/  @P1 BRA `(.L_x_14805) ;  /* 0x0000101000001947 */ /* 0x000fea0003800000 */
[----:B--2---:R-:W2:-:S06]  /*12040*/  DADD R2, R2, c[0x2][0x100] ;  /* 0x0080400002027629 */ /* 0x004e8c0000000000 */
[----:B--2---:R-:W2:Y:S01]  /*12050*/  DADD R2, -R2, c[0x2][0x108] ;  /* 0x0080420002027629 */ /* 0x004ea20000000100 */
[----:B------:R-:W-:Y:S05]  /*12060*/  BRA `(.L_x_14805) ;  /* 0x00000fe000007947 */ /* 0x000fea0003800000 */
.L_x_14801:
        /* <DEDUP_REMOVED lines=23> */
.L_x_14800:
        /* <DEDUP_REMOVED lines=38> */
.L_x_14808:
[----:B------:R0:W2:-:S06]  /*12440*/  DMUL R2, RZ, |R24| ;  /* 0x40000018ff027228 */ /* 0x00008c0000000000 */
.L_x_14809:
[----:B------:R-:W-:Y:S05]  /*12450*/  BSYNC B0 ;  /* 0x0000000000007941 */ /* 0x000fea0003800000 */
.L_x_14807:
[----:B------:R-:W-:Y:S02]  /*12460*/  ISETP.GT.AND P0, PT, R5, -0x1, PT ;  /* 0xffffffff0500780c */ /* 0x000fe40003f04270 */
[----:B------:R-:W-:-:S11]  /*12470*/  ISETP.GT.AND P1, PT, R25, -0x1, PT ;  /* 0xffffffff1900780c */ /* 0x000fd60003f24270 */
[----:B--2---:R-:W2:Y:S02]  /*12480*/  @!P0 DMUL R2, R2, +INF ;  /* 0x7ff0000002028828 */ /* 0x004ea40000000000 */
[----:B------:R-:W-:Y:S05]  /*12490*/  @P1 BRA `(.L_x_14805) ;  /* 0x00000bb000001947 */ /* 0x000fea0003800000 */
[----:B--2---:R-:W2:-:S06]  /*124a0*/  DADD R2, R2, c[0x2][0x100] ;  /* 0x0080400002027629 */ /* 0x004e8c0000000000 */
[----:B--2---:R-:W2:Y:S01]  /*124b0*/  DADD R2, -R2, c[0x2][0x108] ;  /* 0x0080420002027629 */ /* 0x004ea20000000100 */
[----:B------:R-:W-:Y:S05]  /*124c0*/  BRA `(.L_x_14805) ;  /* 0x00000b8000007947 */ /* 0x000fea0003800000 */
.L_x_14806:
        /* <DEDUP_REMOVED lines=23> */
.L_x_14799:
        /* <DEDUP_REMOVED lines=30> */
.L_x_14812:
[----:B------:R-:W-:Y:S05]  /*12820*/  BSYNC B3 ;  /* 0x0000000000037941 */ /* 0x000fea0003800000 */
.L_x_14811:
        /* <DEDUP_REMOVED lines=43> */
.L_x_14814:
[----:B------:R-:W-:Y:S02]  /*12ae0*/  FSEL R6, RZ, 3.37028055040000000000e+12, P1 ;  /* 0x54442d18ff067808 */ /* 0x000fe40000800000 */
[----:B------:R-:W-:Y:S02]  /*12af0*/  FSEL R7, RZ, 2.1426990032196044922, P1 ;  /* 0x400921fbff077808 */ /* 0x000fe40000800000 */
.L_x_14815:
[----:B------:R-:W-:Y:S05]  /*12b00*/  BSYNC B0 ;  /* 0x0000000000007941 */ /* 0x000fea0003800000 */
.L_x_14813:
[----:B------:R0:W2:Y:S02]  /*12b10*/  DADD R2, |R4|, |R2| ;  /* 0x0000000004027229 */ /* 0x0000a40000000602 */
[----:B0-----:R-:W-:-:S04]  /*12b20*/  LOP3.LUT R5, R7, 0x80000000, R5, 0xb8, !PT ;  /* 0x8000000007057812 */ /* 0x001fc800078eb805 */
[----:B--2---:R-:W0:-:S06]  /*12b30*/  DSETP.GTU.AND P0, PT, |R2|, +INF , PT ;  /* 0x7ff000000200742a */ /* 0x004e0c0003f0c200 */
[----:B0-----:R-:W-:Y:S02]  /*12b40*/  FSEL R2, R2, R6, P0 ;  /* 0x0000000602027208 */ /* 0x001fe40000000000 */
[----:B------:R-:W-:Y:S01]  /*12b50*/  FSEL R3, R3, R5, P0 ;  /* 0x0000000503037208 */ /* 0x000fe20000000000 */
[----:B------:R-:W-:Y:S05]  /*12b60*/  BRA `(.L_x_14805) ;  /* 0x000004e000007947 */ /* 0x000fea0003800000 */
.L_x_14810:
        /* <DEDUP_REMOVED lines=26> */
.L_x_14817:
[----:B------:R-:W-:Y:S05]  /*12d10*/  BSYNC B3 ;  /* 0x0000000000037941 */ /* 0x000fea0003800000 */
.L_x_14816:
        /* <DEDUP_REMOVED lines=43> */
.L_x_14819:
[----:B------:R-:W-:Y:S02]  /*12fd0*/  FSEL R6, RZ, 3.37028055040000000000e+12, P1 ;  /* 0x54442d18ff067808 */ /* 0x000fe40000800000 */
[----:B------:R-:W-:Y:S02]  /*12fe0*/  FSEL R7, RZ, 2.1426990032196044922, P1 ;  /* 0x400921fbff077808 */ /* 0x000fe40000800000 */
.L_x_14820:
[----:B------:R-:W-:Y:S05]  /*12ff0*/  BSYNC B0 ;  /* 0x0000000000007941 */ /* 0x000fea0003800000 */
.L_x_14818:
[----:B------:R0:W2:Y:S02]  /*13000*/  DADD R2, |R4|, |R2| ;  /* 0x0000000004027229 */ /* 0x0000a40000000602 */
[----:B0-----:R-:W-:-:S04]  /*13010*/  LOP3.LUT R5, R7, 0x80000000, R5, 0xb8, !PT ;  /* 0x8000000007057812 */ /* 0x001fc800078eb805 */
[----:B--2---:R-:W0:-:S06]  /*13020*/  DSETP.GTU.AND P0, PT, |R2|, +INF , PT ;  /* 0x7ff000000200742a */ /* 0x004e0c0003f0c200 */
[----:B0-----:R-:W-:Y:S02]  /*13030*/  FSEL R2, R2, R6, P0 ;  /* 0x0000000602027208 */ /* 0x001fe40000000000 */
[----:B------:R-:W-:Y:S02]  /*13040*/  FSEL R3, R3, R5, P0 ;  /* 0x0000000503037208 */ /* 0x000fe40000000000 */
.L_x_14805:
[----:B0-2---:R-:W-:Y:S05]  /*13050*/  BSYNC B2 ;  /* 0x0000000000027941 */ /* 0x005fea0003800000 */
.L_x_14798:
[----:B-1----:R-:W0:Y:S01]  /*13060*/  DADD R4, -RZ, -R28 ;  /* 0x00000000ff047229 */ /* 0x002e22000000091c */
[----:B------:R-:W-:-:S09]  /*13070*/  ISETP.NE.AND P0, PT, R64, RZ, PT ;  /* 0x000000ff4000720c */ /* 0x000fd20003f05270 */
[----:B0-----:R-:W-:Y:S02]  /*13080*/  FSEL R68, R4, R28, !P0 ;  /* 0x0000001c04447208 */ /* 0x001fe40004000000 */
[----:B------:R-:W-:Y:S01]  /*13090*/  FSEL R69, R5, R29, !P0 ;  /* 0x0000001d05457208 */ /* 0x000fe20004000000 */
[----:B------:R-:W-:Y:S05]  /*130a0*/  BRA `(.L_x_14821) ;  /* 0x0000249000007947 */ /* 0x000fea0003800000 */
.L_x_14733:
[----:B0-----:R-:W2:Y:S01]  /*130b0*/  LDL.64 R2, [R1+0x8] ;  /* 0x0000080001027983 */ /* 0x001ea20000100a00 */
[----:B------:R-:W-:-:S04]  /*130c0*/  DADD R68, -RZ, -R38 ;  /* 0x00000000ff447229 */ /* 0x000fc80000000926 */
[----:B--2---:R-:W0:-:S06]  /*130d0*/  DADD R2, -R36, R2 ;  /* 0x0000000024027229 */ /* 0x004e0c0000000102 */
[----:B0-----:R-:W0:Y:S01]  /*130e0*/  DADD R2, R2, c[0x2][0x178] ;  /* 0x00805e0002027629 */ /* 0x001e220000000000 */
[----:B------:R-:W-:Y:S05]  /*130f0*/  BRA `(.L_x_14821) ;  /* 0x0000244000007947 */ /* 0x000fea0003800000 */
.L_x_14732:
[----:B------:R0:W1:Y:S01]  /*13100*/  DADD R68, -RZ, -R38 ;  /* 0x00000000ff447229 */ /* 0x0000620000000926 */
[----:B------:R-:W-:Y:S01]  /*13110*/  CS2R R2, SRZ ;  /* 0x0000000000027805 */ /* 0x000fe2000001ff00 */
[----:B------:R-:W-:Y:S05]  /*13120*/  BRA `(.L_x_14821) ;  /* 0x0000241000007947 */ /* 0x000fea0003800000 */
.L_x_14731:
        /* <DEDUP_REMOVED lines=86> */
.L_x_14826:
[----:B------:R-:W-:Y:S05]  /*13690*/  BSYNC B0 ;  /* 0x0000000000007941 */ /* 0x000fea0003800000 */
.L_x_14825:
        /* <DEDUP_REMOVED lines=8> */
.L_x_14828:
[----:B------:R-:W-:Y:S05]  /*13720*/  BSYNC B3 ;  /* 0x0000000000037941 */ /* 0x000fea0003800000 */
.L_x_14827:
        /* <DEDUP_REMOVED lines=43> */
.L_x_14830:
[----:B------:R-:W-:-:S04]  /*139e0*/  ISETP.GE.AND P0, PT, R37, RZ, PT ;  /* 0x000000ff2500720c */ /* 0x000fc80003f06270 */
[----:B------:R-:W-:Y:S02]  /*139f0*/  FSEL R6, RZ, 3.37028055040000000000e+12, P0 ;  /* 0x54442d18ff067808 */ /* 0x000fe40000000000 */
[----:B------:R-:W-:Y:S02]  /*13a00*/  FSEL R7, RZ, 2.1426990032196044922, P0 ;  /* 0x400921fbff077808 */ /* 0x000fe40000000000 */
.L_x_14831:
[----:B------:R-:W-:Y:S05]  /*13a10*/  BSYNC B0 ;  /* 0x0000000000007941 */ /* 0x000fea0003800000 */
.L_x_14829:
[----:B------:R2:W3:Y:S02]  /*13a20*/  DADD R2, R2, R4 ;  /* 0x0000000002027229 */ /* 0x0004e40000000004 */
[----:B--2---:R-:W-:Y:S02]  /*13a30*/  LOP3.LUT R5, R7, 0x80000000, R39, 0xb8, !PT ;  /* 0x8000000007057812 */ /* 0x004fe400078eb827 */
[----:B-1----:R-:W-:-:S04]  /*13a40*/  DMUL R28, R28, 0.5 ;  /* 0x3fe000001c1c7828 */ /* 0x002fc80000000000 */
[----:B---3--:R-:W1:-:S06]  /*13a50*/  DSETP.GTU.AND P0, PT, |R2|, +INF , PT ;  /* 0x7ff000000200742a */ /* 0x008e4c0003f0c200 */
[----:B-1----:R-:W-:Y:S02]  /*13a60*/  FSEL R2, R2, R6, P0 ;  /* 0x0000000602027208 */ /* 0x002fe40000000000 */
[----:B------:R-:W-:Y:S01]  /*13a70*/  FSEL R3, R3, R5, P0 ;  /* 0x0000000503037208 */ /* 0x000fe20000000000 */
[----:B------:R-:W-:Y:S05]  /*13a80*/  BRA `(.L_x_14832) ;  /* 0x0000190000007947 */ /* 0x000fea0003800000 */
.L_x_14824:
        /* <DEDUP_REMOVED lines=111> */
.L_x_14834:
[----:B------:R-:W-:Y:S05]  /*14180*/  BSYNC B0 ;  /* 0x0000000000007941 */ /* 0x000fea0003800000 */
.L_x_14833:
        /* <DEDUP_REMOVED lines=8> */
.L_x_14836:
[----:B------:R-:W-:Y:S05]  /*14210*/  BSYNC B3 ;  /* 0x0000000000037941 */ /* 0x000fea0003800000 */
.L_x_14835:
        /* <DEDUP_REMOVED lines=43> */
.L_x_14838:
[----:B------:R-:W-:-:S04]  /*144d0*/  ISETP.GE.AND P0, PT, R37, RZ, PT ;  /* 0x000000ff2500720c */ /* 0x000fc80003f06270 */
[----:B------:R-:W-:Y:S02]  /*144e0*/  FSEL R6, RZ, 3.37028055040000000000e+12, P0 ;  /* 0x54442d18ff067808 */ /* 0x000fe40000000000 */
[----:B------:R-:W-:Y:S02]  /*144f0*/  FSEL R7, RZ, 2.1426990032196044922, P0 ;  /* 0x400921fbff077808 */ /* 0x000fe40000000000 */
.L_x_14839:
[----:B------:R-:W-:Y:S05]  /*14500*/  BSYNC B0 ;  /* 0x0000000000007941 */ /* 0x000fea0003800000 */
.L_x_14837:
[----:B------:R2:W3:Y:S02]  /*14510*/  DADD R2, R2, R4 ;  /* 0x0000000002027229 */ /* 0x0004e40000000004 */
[----:B--2---:R-:W-:-:S04]  /*14520*/  LOP3.LUT R5, R7, 0x80000000, R39, 0xb8, !PT ;  /* 0x8000000007057812 */ /* 0x004fc800078eb827 */
[----:B---3--:R-:W2:-:S06]  /*14530*/  DSETP.GTU.AND P0, PT, |R2|, +INF , PT ;  /* 0x7ff000000200742a */ /* 0x008e8c0003f0c200 */
[----:B--2---:R-:W-:Y:S02]  /*14540*/  FSEL R2, R2, R6, P0 ;  /* 0x0000000602027208 */ /* 0x004fe40000000000 */
[----:B------:R-:W-:Y:S01]  /*14550*/  FSEL R3, R3, R5, P0 ;  /* 0x0000000503037208 */ /* 0x000fe20000000000 */
[----:B------:R-:W-:Y:S05]  /*14560*/  BRA `(.L_x_14832) ;  /* 0x00000e2000007947 */ /* 0x000fea0003800000 */
.L_x_14823:
        /* <DEDUP_REMOVED lines=23> */
.L_x_14841:
[----:B------:R-:W-:Y:S05]  /*146e0*/  BSYNC B3 ;  /* 0x0000000000037941 */ /* 0x000fea0003800000 */
.L_x_14840:
        /* <DEDUP_REMOVED lines=26> */
.L_x_14843:
[----:B------:R-:W-:Y:S05]  /*14890*/  BSYNC B3 ;  /* 0x0000000000037941 */ /* 0x000fea0003800000 */
.L_x_14842:
        /* <DEDUP_REMOVED lines=112> */
.L_x_14845:
[----:B------:R-:W-:Y:S05]  /*14fa0*/  BSYNC B0 ;  /* 0x0000000000007941 */ /* 0x000fea0003800000 */
.L_x_14844:
        /* <DEDUP_REMOVED lines=8> */
.L_x_14847:
[----:B------:R-:W-:Y:S05]  /*15030*/  BSYNC B3 ;  /* 0x0000000000037941 */ /* 0x000fea0003800000 */
.L_x_14846:
        /* <DEDUP_REMOVED lines=43> */
.L_x_14849:
[----:B------:R-:W-:-:S04]  /*152f0*/  ISETP.GE.AND P0, PT, R37, RZ, PT ;  /* 0x000000ff2500720c */ /* 0x000fc80003f06270 */
[----:B------:R-:W-:Y:S02]  /*15300*/  FSEL R6, RZ, 3.37028055040000000000e+12, P0 ;  /* 0x54442d18ff067808 */ /* 0x000fe40000000000 */
[----:B------:R-:W-:Y:S02]  /*15310*/  FSEL R7, RZ, 2.1426990032196044922, P0 ;  /* 0x400921fbff077808 */ /* 0x000fe40000000000 */
.L_x_14850:
[----:B------:R-:W-:Y:S05]  /*15320*/  BSYNC B0 ;  /* 0x0000000000007941 */ /* 0x000fea0003800000 */
.L_x_14848:
[----:B------:R2:W3:Y:S02]  /*15330*/  DADD R2, R2, R4 ;  /* 0x0000000002027229 */ /* 0x0004e40000000004 */
[----:B--2---:R-:W-:Y:S02]  /*15340*/  LOP3.LUT R5, R7, 0x80000000, R39, 0xb8, !PT ;  /* 0x8000000007057812 */ /* 0x004fe400078eb827 */
[----:B-1----:R-:W-:-:S04]  /*15350*/  DADD R28, R28, 1 ;  /* 0x3ff000001c1c7429 */ /* 0x002fc80000000000 */
[----:B---3--:R-:W1:-:S06]  /*15360*/  DSETP.GTU.AND P0, PT, |R2|, +INF , PT ;  /* 0x7ff000000200742a */ /* 0x008e4c0003f0c200 */
[----:B-1----:R-:W-:Y:S02]  /*15370*/  FSEL R2, R2, R6, P0 ;  /* 0x0000000602027208 */ /* 0x002fe40000000000 */
[----:B------:R-:W-:Y:S02]  /*15380*/  FSEL R3, R3, R5, P0 ;  /* 0x0000000503037208 */ /* 0x000fe40000000000 */
.L_x_14832:
[----:B------:R-:W-:Y:S05]  /*15390*/  BSYNC B2 ;  /* 0x0000000000027941 */ /* 0x000fea0003800000 */
.L_x_14822:
[----:B-1----:R-:W1:Y:S01]  /*153a0*/  DADD R28, R28, c[0x2][0x50] ;  /* 0x008014001c1c7629 */ /* 0x002e620000000000 */
[----:B------:R-:W-:-:S03]  /*153b0*/  ISETP.NE.AND P0, PT, R64, RZ, PT ;  /* 0x000000ff4000720c */ /* 0x000fc60003f05270 */
[----:B------:R-:W-:-:S04]  /*153c0*/  DADD R2, -RZ, |R2| ;  /* 0x00000000ff027229 */ /* 0x000fc80000000502 */
[----:B-1----:R-:W1:-:S10]  /*153d0*/  DADD R4, -RZ, -R28 ;  /* 0x00000000ff047229 */ /* 0x002e54000000091c */
[----:B-1----:R-:W-:Y:S02]  /*153e0*/  FSEL R68, R4, R28, !P0 ;  /* 0x0000001c04447208 */ /* 0x002fe40004000000 */
[----:B------:R-:W-:Y:S01]  /*153f0*/  FSEL R69, R5, R29, !P0 ;  /* 0x0000001d05457208 */ /* 0x000fe20004000000 */
[----:B------:R-:W-:Y:S05]  /*15400*/  BRA `(.L_x_14821) ;  /* 0x0000013000007947 */ /* 0x000fea0003800000 */
.L_x_14730:
        /* <DEDUP_REMOVED lines=19> */
.L_x_14821:
[----:B01-3--:R-:W-:Y:S05]  /*15540*/  BSYNC B1 ;  /* 0x0000000000017941 */ /* 0x00bfea0003800000 */
.L_x_14729:
        /* <DEDUP_REMOVED lines=11> */
.L_x_14852:
[----:B------:R-:W0:Y:S01]  /*15600*/  DSETP.GTU.AND P0, PT, |R68|, +INF , PT ;  /* 0x7ff000004400742a */ /* 0x000e220003f0c200 */
[----:B------:R-:W-:Y:S02]  /*15610*/  IMAD.MOV.U32 R70, RZ, RZ, R2 ;  /* 0x000000ffff467224 */ /* 0x000fe400078e0002 */
[----:B------:R-:W-:-:S11]  /*15620*/  IMAD.MOV.U32 R71, RZ, RZ, R3 ;  /* 0x000000ffff477224 */ /* 0x000fd600078e0003 */
[----:B0-----:R-:W0:-:S06]  /*15630*/  @!P0 DADD R68, -RZ, |R68| ;  /* 0x00000000ff448229 */ /* 0x001e0c0000000544 */
.L_x_14853:
[----:B0-----:R-:W-:Y:S05]  /*15640*/  BSYNC B0 ;  /* 0x0000000000007941 */ /* 0x001fea0003800000 */
.L_x_14851:
        /* <DEDUP_REMOVED lines=140> */
.L_x_14862:
[----:B------:R-:W-:Y:S05]  /*15f10*/  BSYNC B3 ;  /* 0x0000000000037941 */ /* 0x000fea0003800000 */
.L_x_14861:
        /* <DEDUP_REMOVED lines=61> */
.L_x_14860:
        /* <DEDUP_REMOVED lines=34> */
.L_x_14870:
[----:B------:R-:W-:Y:S05]  /*16510*/  BSYNC B4 ;  /* 0x0000000000047941 */ /* 0x000fea0003800000 */
.L_x_14869:
[----:B------:R-:W-:Y:S02]  /*16520*/  IMAD.MOV.U32 R24, RZ, RZ, R20 ;  /* 0x000000ffff187224 */ /* 0x000fe400078e0014 */
[----:B------:R-:W-:Y:S01]  /*16530*/  IMAD.MOV.U32 R25, RZ, RZ, R21 ;  /* 0x000000ffff197224 */ /* 0x000fe200078e0015 */
[----:B------:R-:W-:Y:S05]  /*16540*/  BRA `(.L_x_14868) ;  /* 0x0000001000007947 */ /* 0x000fea0003800000 */
.L_x_14867:
[----:B------:R0:W1:-:S06]  /*16550*/  DADD R24, -R30, R34 ;  /* 0x000000001e187229 */ /* 0x00004c0000000122 */
.L_x_14868:
[----:B------:R-:W-:Y:S05]  /*16560*/  BSYNC B3 ;  /* 0x0000000000037941 */ /* 0x000fea0003800000 */
.L_x_14866:
        /* <DEDUP_REMOVED lines=29> */
.L_x_14875:
[----:B------:R-:W-:Y:S05]  /*16740*/  BSYNC B4 ;  /* 0x0000000000047941 */ /* 0x000fea0003800000 */
.L_x_14874:
[----:B------:R-:W-:Y:S02]  /*16750*/  IMAD.MOV.U32 R6, RZ, RZ, R20 ;  /* 0x000000ffff067224 */ /* 0x000fe400078e0014 */
[----:B------:R-:W-:Y:S01]  /*16760*/  IMAD.MOV.U32 R7, RZ, RZ, R21 ;  /* 0x000000ffff077224 */ /* 0x000fe200078e0015 */
[----:B------:R-:W-:Y:S05]  /*16770*/  BRA `(.L_x_14873) ;  /* 0x0000001000007947 */ /* 0x000fea0003800000 */
.L_x_14872:
[----:B------:R2:W3:-:S06]  /*16780*/  DADD R6, R36, -R8 ;  /* 0x0000000024067229 */ /* 0x0004cc0000000808 */
.L_x_14873:
[----:B------:R-:W-:Y:S05]  /*16790*/  BSYNC B3 ;  /* 0x0000000000037941 */ /* 0x000fea0003800000 */
.L_x_14871:
        /* <DEDUP_REMOVED lines=29> */
.L_x_14877:
[----:B------:R-:W-:Y:S05]  /*16970*/  BSYNC B3 ;  /* 0x0000000000037941 */ /* 0x000fea0003800000 */
.L_x_14876:
        /* <DEDUP_REMOVED lines=65> */
.L_x_14878:
        /* <DEDUP_REMOVED lines=20> */
.L_x_14880:
[----:B------:R-:W-:Y:S05]  /*16ed0*/  BSYNC B3 ;  /* 0x0000000000037941 */ /* 0x000fea0003800000 */
.L_x_14879:
        /* <DEDUP_REMOVED lines=16> */
.L_x_14865:
        /* <DEDUP_REMOVED lines=26> */
.L_x_14883:
[----:B------:R-:W-:Y:S05]  /*17180*/  BSYNC B3 ;  /* 0x0000000000037941 */ /* 0x000fea0003800000 */
.L_x_14882:
        /* <DEDUP_REMOVED lines=25> */
.L_x_14886:
[----:B------:R-:W-:Y:S05]  /*17320*/  BSYNC B3 ;  /* 0x0000000000037941 */ /* 0x000fea0003800000 */
.L_x_14885:
        /* <DEDUP_REMOVED lines=16> */
.L_x_14884:
        /* <DEDUP_REMOVED lines=55> */
.L_x_14887:
[----:B------:R-:W-:Y:S01]  /*177a0*/  IMAD.MOV.U32 R8, RZ, RZ, 0x0 ;  /* 0x00000000ff087424 */ /* 0x000fe200078e00ff */
[----:B------:R-:W-:Y:S01]  /*177b0*/  FSETP.NEU.FTZ.AND P0, PT, R7, RZ, PT ;  /* 0x000000ff0700720b */ /* 0x000fe20003f1d000 */
[----:B------:R-:W-:-:S06]  /*177c0*/  IMAD.MOV.U32 R9, RZ, RZ, 0x7ff00000 ;  /* 0x7ff00000ff097424 */ /* 0x000fcc00078e00ff */
[----:B------:R-:W0:-:S10]  /*177d0*/  DFMA R8, R6, R8, +INF ;  /* 0x7ff000000608742b */ /* 0x000e140000000008 */
[----:B0-----:R-:W-:Y:S02]  /*177e0*/  FSEL R28, R8, RZ, P0 ;  /* 0x000000ff081c7208 */ /* 0x001fe40000000000 */
[----:B------:R-:W-:Y:S01]  /*177f0*/  FSEL R29, R9, -QNAN , P0 ;  /* 0xfff00000091d7808 */ /* 0x000fe20000000000 */
[----:B------:R-:W-:Y:S05]  /*17800*/  BRA `(.L_x_14863) ;  /* 0x000004c000007947 */ /* 0x000fea0003800000 */
.L_x_14881:
        /* <DEDUP_REMOVED lines=27> */
.L_x_14889:
[----:B------:R-:W-:Y:S05]  /*179c0*/  BSYNC B3 ;  /* 0x0000000000037941 */ /* 0x000fea0003800000 */
.L_x_14888:
        /* <DEDUP_REMOVED lines=19> */
.L_x_14891:
[----:B------:R-:W-:Y:S05]  /*17b00*/  BSYNC B3 ;  /* 0x0000000000037941 */ /* 0x000fea0003800000 */
.L_x_14890:
[----:B------:R-:W-:Y:S02]  /*17b10*/  IMAD.MOV.U32 R28, RZ, RZ, R20 ;  /* 0x000000ffff1c7224 */ /* 0x000fe400078e0014 */
[----:B------:R-:W-:Y:S01]  /*17b20*/  IMAD.MOV.U32 R29, RZ, RZ, R21 ;  /* 0x000000ffff1d7224 */ /* 0x000fe200078e0015 */
[----:B------:R-:W-:Y:S05]  /*17b30*/  BRA `(.L_x_14863) ;  /* 0x0000019000007947 */ /* 0x000fea0003800000 */
.L_x_14864:
        /* <DEDUP_REMOVED lines=24> */
.L_x_14892:
[----:B------:R-:W-:Y:S05]  /*17cc0*/  BSYNC B3 ;  /* 0x0000000000037941 */ /* 0x000fea0003800000 */
.L_x_14863:
[----:B------:R-:W-:Y:S05]  /*17cd0*/  BSYNC B2 ;  /* 0x0000000000027941 */ /* 0x000fea0003800000 */
.L_x_14859:
        /* <DEDUP_REMOVED lines=26> */
.L_x_14896:
[----:B------:R-:W-:Y:S05]  /*17e80*/  BSYNC B3 ;  /* 0x0000000000037941 */ /* 0x000fea0003800000 */
.L_x_14895:
        /* <DEDUP_REMOVED lines=37> */
.L_x_14904:
[----:B------:R-:W-:Y:S05]  /*180e0*/  BSYNC B4 ;  /* 0x0000000000047941 */ /* 0x000fea0003800000 */
.L_x_14903:
[----:B------:R-:W-:Y:S02]  /*180f0*/  IMAD.MOV.U32 R38, RZ, RZ, R20 ;  /* 0x000000ffff267224 */ /* 0x000fe400078e0014 */
[----:B------:R-:W-:Y:S01]  /*18100*/  IMAD.MOV.U32 R39, RZ, RZ, R21 ;  /* 0x000000ffff277224 */ /* 0x000fe200078e0015 */
[----:B------:R-:W-:Y:S05]  /*18110*/  BRA `(.L_x_14902) ;  /* 0x0000001000007947 */ /* 0x000fea0003800000 */
.L_x_14901:
[----:B------:R0:W2:-:S06]  /*18120*/  DADD R38, -R30, R34 ;  /* 0x000000001e267229 */ /* 0x00008c0000000122 */
.L_x_14902:
[----:B------:R-:W-:Y:S05]  /*18130*/  BSYNC B3 ;  /* 0x0000000000037941 */ /* 0x000fea0003800000 */
.L_x_14900:
        /* <DEDUP_REMOVED lines=26> */
.L_x_14909:
[----:B------:R-:W-:Y:S05]  /*182e0*/  BSYNC B4 ;  /* 0x0000000000047941 */ /* 0x000fea0003800000 */
.L_x_14908:
[----:B------:R-:W-:Y:S02]  /*182f0*/  IMAD.MOV.U32 R4, RZ, RZ, R20 ;  /* 0x000000ffff047224 */ /* 0x000fe400078e0014 */
[----:B------:R-:W-:Y:S01]  /*18300*/  IMAD.MOV.U32 R5, RZ, RZ, R21 ;  /* 0x000000ffff057224 */ /* 0x000fe200078e0015 */
[----:B------:R-:W-:Y:S05]  /*18310*/  BRA `(.L_x_14907) ;  /* 0x0000001000007947 */ /* 0x000fea0003800000 */
.L_x_14906:
[----:B------:R3:W4:-:S06]  /*18320*/  DADD R4, -R32, R36 ;  /* 0x0000000020047229 */ /* 0x00070c0000000124 */
.L_x_14907:
[----:B------:R-:W-:Y:S05]  /*18330*/  BSYNC B3 ;  /* 0x0000000000037941 */ /* 0x000fea0003800000 */
.L_x_14905:
        /* <DEDUP_REMOVED lines=29> */
.L_x_14911:
[----:B------:R-:W-:Y:S05]  /*18510*/  BSYNC B3 ;  /* 0x0000000000037941 */ /* 0x000fea0003800000 */
.L_x_14910:
[----:B------:R-:W-:Y:S01]  /*18520*/  PLOP3.LUT P0, PT, PT, PT, PT, 0x80, 0x0 ;  /* 0x000000000000781c */ /* 0x000fe20003f0f070 */
[----:B------:R-:W-:Y:S07]  /*18530*/  BRA `(.L_x_14897) ;  /* 0x0000095000007947 */ /* 0x000fee0003800000 */
.L_x_14899:
        /* <DEDUP_REMOVED lines=29> */
.L_x_14914:
[----:B------:R-:W-:Y:S05]  /*18710*/  BSYNC B3 ;  /* 0x0000000000037941 */ /* 0x000fea0003800000 */
.L_x_14913:
[----:B------:R-:W-:Y:S01]  /*18720*/  PLOP3.LUT P0, PT, PT, PT, PT, 0x80, 0x0 ;  /* 0x000000000000781c */ /* 0x000fe20003f0f070 */
[----:B------:R-:W-:Y:S07]  /*18730*/  BRA `(.L_x_14897) ;  /* 0x0000075000007947 */ /* 0x000fee0003800000 */
.L_x_14912:
        /* <DEDUP_REMOVED lines=30> */
.L_x_14916:
[----:B------:R-:W-:Y:S05]  /*18920*/  BSYNC B3 ;  /* 0x0000000000037941 */ /* 0x000fea0003800000 */
.L_x_14915:
        /* <DEDUP_REMOVED lines=19> */
.L_x_14918:
[----:B------:R-:W-:Y:S05]  /*18a60*/  BSYNC B3 ;  /* 0x0000000000037941 */ /* 0x000fea0003800000 */
.L_x_14917:
[----:B------:R-:W0:Y:S01]  /*18a70*/  DMUL R2, R2, 8.11296384146066816958e+31 ;  /* 0x4690000002027828 */ /* 0x000e220000000000 */
[----:B------:R-:W-:Y:S01]  /*18a80*/  PLOP3.LUT P0, PT, PT, PT, PT, 0x80, 0x0 ;  /* 0x000000000000781c */ /* 0x000fe20003f0f070 */
[----:B------:R-:W-:Y:S02]  /*18a90*/  IMAD.MOV.U32 R4, RZ, RZ, R20 ;  /* 0x000000ffff047224 */ /* 0x000fe400078e0014 */
[----:B------:R-:W-:Y:S01]  /*18aa0*/  IMAD.MOV.U32 R5, RZ, RZ, R21 ;  /* 0x000000ffff057224 */ /* 0x000fe200078e0015 */
[----:B------:R-:W-:Y:S05]  /*18ab0*/  BRA `(.L_x_14897) ;  /* 0x000003d000007947 */ /* 0x000fea0003800000 */
.L_x_14898:
        /* <DEDUP_REMOVED lines=24> */
.L_x_14920:
[----:B------:R-:W-:Y:S05]  /*18c40*/  BSYNC B3 ;  /* 0x0000000000037941 */ /* 0x000fea0003800000 */
.L_x_14919:
        /* <DEDUP_REMOVED lines=29> */
.L_x_14922:
[----:B------:R-:W-:Y:S05]  /*18e20*/  BSYNC B3 ;  /* 0x0000000000037941 */ /* 0x000fea0003800000 */
.L_x_14921:
[----:B0-23--:R0:W2:Y:S01]  /*18e30*/  DMUL R4, R6, R16 ;  /* 0x0000001006047228 */ /* 0x00d0a20000000000 */
[----:B------:R-:W-:Y:S01]  /*18e40*/  PLOP3.LUT P0, PT, PT, PT, PT, 0x80, 0x0 ;  /* 0x000000000000781c */ /* 0x000fe20003f0f070 */
[----:B------:R-:W-:Y:S07]  /*18e50*/  BRA `(.L_x_14897) ;  /* 0x0000003000007947 */ /* 0x000fee0003800000 */
.L_x_14894:
[----:B------:R2:W3:Y:S01]  /*18e60*/  DMUL R4, R26, 9.00719925474099200000e+15 ;  /* 0x434000001a047828 */ /* 0x0004e20000000000 */
[----:B------:R-:W-:-:S03]  /*18e70*/  PLOP3.LUT P0, PT, PT, PT, PT, 0x80, 0x0 ;  /* 0x000000000000781c */ /* 0x000fc60003f0f070 */
[----:B------:R-:W4:-:S06]  /*18e80*/  DMUL R2, R2, 9.00719925474099200000e+15 ;  /* 0x4340000002027828 */ /* 0x000f0c0000000000 */
.L_x_14897:
[----:B0-23--:R-:W-:Y:S05]  /*18e90*/  BSYNC B2 ;  /* 0x0000000000027941 */ /* 0x00dfea0003800000 */
.L_x_14893:
        /* <DEDUP_REMOVED lines=43> */
.L_x_14928:
[----:B------:R0:W2:-:S06]  /*19150*/  DMUL R2, RZ, |R24| ;  /* 0x40000018ff027228 */ /* 0x00008c0000000000 */
.L_x_14929:
[----:B------:R-:W-:Y:S05]  /*19160*/  BSYNC B0 ;  /* 0x0000000000007941 */ /* 0x000fea0003800000 */
.L_x_14927:
[----:B------:R-:W-:Y:S02]  /*19170*/  ISETP.GT.AND P0, PT, R7, -0x1, PT ;  /* 0xffffffff0700780c */ /* 0x000fe40003f04270 */
[----:B------:R-:W-:-:S11]  /*19180*/  ISETP.GT.AND P1, PT, R5, -0x1, PT ;  /* 0xffffffff0500780c */ /* 0x000fd60003f24270 */
[----:B--2---:R-:W2:Y:S02]  /*19190*/  @!P0 DMUL R2, R2, +INF ;  /* 0x7ff0000002028828 */ /* 0x004ea40000000000 */
[----:B------:R-:W-:Y:S05]  /*191a0*/  @P1 BRA `(.L_x_14930) ;  /* 0x0000101000001947 */ /* 0x000fea0003800000 */
[----:B--2---:R-:W2:-:S06]  /*191b0*/  DADD R2, R2, c[0x2][0x100] ;  /* 0x0080400002027629 */ /* 0x004e8c0000000000 */
[----:B--2---:R-:W2:Y:S01]  /*191c0*/  DADD R2, -R2, c[0x2][0x108] ;  /* 0x0080420002027629 */ /* 0x004ea20000000100 */
[----:B------:R-:W-:Y:S05]  /*191d0*/  BRA `(.L_x_14930) ;  /* 0x00000fe000007947 */ /* 0x000fea0003800000 */
.L_x_14926:
        /* <DEDUP_REMOVED lines=23> */
.L_x_14925:
        /* <DEDUP_REMOVED lines=38> */
.L_x_14933:
[----:B------:R0:W2:-:S06]  /*195b0*/  DMUL R2, RZ, |R24| ;  /* 0x40000018ff027228 */ /* 0x00008c0000000000 */
.L_x_14934:
[----:B------:R-:W-:Y:S05]  /*195c0*/  BSYNC B0 ;  /* 0x0000000000007941 */ /* 0x000fea0003800000 */
.L_x_14932:
[----:B------:R-:W-:Y:S02]  /*195d0*/  ISETP.GT.AND P0, PT, R5, -0x1, PT ;  /* 0xffffffff0500780c */ /* 0x000fe40003f04270 */
[----:B------:R-:W-:-:S11]  /*195e0*/  ISETP.GT.AND P1, PT, R25, -0x1, PT ;  /* 0xffffffff1900780c */ /* 0x000fd60003f24270 */
[----:B--2---:R-:W2:Y:S02]  /*195f0*/  @!P0 DMUL R2, R2, +INF ;  /* 0x7ff0000002028828 */ /* 0x004ea40000000000 */
[----:B------:R-:W-:Y:S05]  /*19600*/  @P1 BRA `(.L_x_14930) ;  /* 0x00000bb000001947 */ /* 0x000fea0003800000 */
[----:B--2---:R-:W2:-:S06]  /*19610*/  DADD R2, R2, c[0x2][0x100] ;  /* 0x0080400002027629 */ /* 0x004e8c0000000000 */
[----:B--2---:R-:W2:Y:S01]  /*19620*/  DADD R2, -R2, c[0x2][0x108] ;  /* 0x0080420002027629 */ /* 0x004ea20000000100 */
[----:B------:R-:W-:Y:S05]  /*19630*/  BRA `(.L_x_14930) ;  /* 0x00000b8000007947 */ /* 0x000fea0003800000 */
.L_x_14931:
        /* <DEDUP_REMOVED lines=23> */
.L_x_14924:
        /* <DEDUP_REMOVED lines=30> */
.L_x_14937:
[----:B------:R-:W-:Y:S05]  /*19990*/  BSYNC B3 ;  /* 0x0000000000037941 */ /* 0x000fea0003800000 */
.L_x_14936:
        /* <DEDUP_REMOVED lines=43> */
.L_x_14939:
[----:B------:R-:W-:Y:S02]  /*19c50*/  FSEL R6, RZ, 3.37028055040000000000e+12, P1 ;  /* 0x54442d18ff067808 */ /* 0x000fe40000800000 */
[----:B------:R-:W-:Y:S02]  /*19c60*/  FSEL R7, RZ, 2.1426990032196044922, P1 ;  /* 0x400921fbff077808 */ /* 0x000fe40000800000 */
.L_x_14940:
[----:B------:R-:W-:Y:S05]  /*19c70*/  BSYNC B0 ;  /* 0x0000000000007941 */ /* 0x000fea0003800000 */
.L_x_14938:
[----:B------:R0:W2:Y:S02]  /*19c80*/  DADD R2, |R4|, |R2| ;  /* 0x0000000004027229 */ /* 0x0000a40000000602 */
[----:B0-----:R-:W-:-:S04]  /*19c90*/  LOP3.LUT R5, R7, 0x80000000, R5, 0xb8, !PT ;  /* 0x8000000007057812 */ /* 0x001fc800078eb805 */
[----:B--2---:R-:W0:-:S06]  /*19ca0*/  DSETP.GTU.AND P0, PT, |R2|, +INF , PT ;  /* 0x7ff000000200742a */ /* 0x004e0c0003f0c200 */
[----:B0-----:R-:W-:Y:S02]  /*19cb0*/  FSEL R2, R2, R6, P0 ;  /* 0x0000000602027208 */ /* 0x001fe40000000000 */
[----:B------:R-:W-:Y:S01]  /*19cc0*/  FSEL R3, R3, R5, P0 ;  /* 0x0000000503037208 */ /* 0x000fe20000000000 */
[----:B------:R-:W-:Y:S05]  /*19cd0*/  BRA `(.L_x_14930) ;  /* 0x000004e000007947 */ /* 0x000fea0003800000 */
.L_x_14935:
        /* <DEDUP_REMOVED lines=26> */
.L_x_14942:
[----:B------:R-:W-:Y:S05]  /*19e80*/  BSYNC B3 ;  /* 0x0000000000037941 */ /* 0x000fea0003800000 */
.L_x_14941:
        /* <DEDUP_REMOVED lines=43> */
.L_x_14944:
[----:B------:R-:W-:Y:S02]  /*1a140*/  FSEL R6, RZ, 3.37028055040000000000e+12, P1 ;  /* 0x54442d18ff067808 */ /* 0x000fe40000800000 */
[----:B------:R-:W-:Y:S02]  /*1a150*/  FSEL R7, RZ, 2.1426990032196044922, P1 ;  /* 0x400921fbff077808 */ /* 0x000fe40000800000 */
.L_x_14945:
[----:B------:R-:W-:Y:S05]  /*1a160*/  BSYNC B0 ;  /* 0x0000000000007941 */ /* 0x000fea0003800000 */
.L_x_14943:
[----:B------:R0:W2:Y:S02]  /*1a170*/  DADD R2, |R4|, |R2| ;  /* 0x0000000004027229 */ /* 0x0000a40000000602 */
[----:B0-----:R-:W-:-:S04]  /*1a180*/  LOP3.LUT R5, R7, 0x80000000, R5, 0xb8, !PT ;  /* 0x8000000007057812 */ /* 0x001fc800078eb805 */
[----:B--2---:R-:W0:-:S06]  /*1a190*/  DSETP.GTU.AND P0, PT, |R2|, +INF , PT ;  /* 0x7ff000000200742a */ /* 0x004e0c0003f0c200 */
[----:B0-----:R-:W-:Y:S02]  /*1a1a0*/  FSEL R2, R2, R6, P0 ;  /* 0x0000000602027208 */ /* 0x001fe40000000000 */
[----:B------:R-:W-:Y:S02]  /*1a1b0*/  FSEL R3, R3, R5, P0 ;  /* 0x0000000503037208 */ /* 0x000fe40000000000 */
.L_x_14930:
[----:B0-2---:R-:W-:Y:S05]  /*1a1c0*/  BSYNC B2 ;  /* 0x0000000000027941 */ /* 0x005fea0003800000 */
.L_x_14923:
[----:B-1----:R-:W0:Y:S01]  /*1a1d0*/  DADD R4, -RZ, -R28 ;  /* 0x00000000ff047229 */ /* 0x002e22000000091c */
[----:B------:R-:W-:-:S09]  /*1a1e0*/  ISETP.NE.AND P0, PT, R60, RZ, PT ;  /* 0x000000ff3c00720c */ /* 0x000fd20003f05270 */
[----:B0-----:R-:W-:Y:S02]  /*1a1f0*/  FSEL R64, R4, R28, !P0 ;  /* 0x0000001c04407208 */ /* 0x001fe40004000000 */
[----:B------:R-:W-:Y:S01]  /*1a200*/  FSEL R65, R5, R29, !P0 ;  /* 0x0000001d05417208 */ /* 0x000fe20004000000 */
[----:B------:R-:W-:Y:S05]  /*1a210*/  BRA `(.L_x_14946) ;  /* 0x0000249000007947 */ /* 0x000fea0003800000 */
.L_x_14858:
[----:B0-----:R-:W2:Y:S01]  /*1a220*/  LDL.64 R2, [R1+0x8] ;  /* 0x0000080001027983 */ /* 0x001ea20000100a00 */
[----:B------:R-:W-:-:S04]  /*1a230*/  DADD R64, -RZ, -R42 ;  /* 0x00000000ff407229 */ /* 0x000fc8000000092a */
[----:B--2---:R-:W0:-:S06]  /*1a240*/  DADD R2, -R40, R2 ;  /* 0x0000000028027229 */ /* 0x004e0c0000000102 */
[----:B0-----:R-:W0:Y:S01]  /*1a250*/  DADD R2, R2, c[0x2][0x178] ;  /* 0x00805e0002027629 */ /* 0x001e220000000000 */
[----:B------:R-:W-:Y:S05]  /*1a260*/  BRA `(.L_x_14946) ;  /* 0x0000244000007947 */ /* 0x000fea0003800000 */
.L_x_14857:
[----:B------:R0:W1:Y:S01]  /*1a270*/  DADD R64, -RZ, -R42 ;  /* 0x00000000ff407229 */ /* 0x000062000000092a */
[----:B------:R-:W-:Y:S01]  /*1a280*/  CS2R R2, SRZ ;  /* 0x0000000000027805 */ /* 0x000fe2000001ff00 */
[----:B------:R-:W-:Y:S05]  /*1a290*/  BRA `(.L_x_14946) ;  /* 0x0000241000007947 */ /* 0x000fea0003800000 */
.L_x_14856:
        /* <DEDUP_REMOVED lines=86> */
.L_x_14951:
[----:B------:R-:W-:Y:S05]  /*1a800*/  BSYNC B0 ;  /* 0x0000000000007941 */ /* 0x000fea0003800000 */
.L_x_14950:
        /* <DEDUP_REMOVED lines=8> */
.L_x_14953:
[----:B------:R-:W-:Y:S05]  /*1a890*/  BSYNC B3 ;  /* 0x0000000000037941 */ /* 0x000fea0003800000 */
.L_x_14952:
        /* <DEDUP_REMOVED lines=43> */
.L_x_14955:
[----:B------:R-:W-:-:S04]  /*1ab50*/  ISETP.GE.AND P0, PT, R41, RZ, PT ;  /* 0x000000ff2900720c */ /* 0x000fc80003f06270 */
[----:B------:R-:W-:Y:S02]  /*1ab60*/  FSEL R6, RZ, 3.37028055040000000000e+12, P0 ;  /* 0x54442d18ff067808 */ /* 0x000fe40000000000 */
[----:B------:R-:W-:Y:S02]  /*1ab70*/  FSEL R7, RZ, 2.1426990032196044922, P0 ;  /* 0x400921fbff077808 */ /* 0x000fe40000000000 */
.L_x_14956:
[----:B------:R-:W-:Y:S05]  /*1ab80*/  BSYNC B0 ;  /* 0x0000000000007941 */ /* 0x000fea0003800000 */
.L_x_14954:
[----:B------:R2:W3:Y:S02]  /*1ab90*/  DADD R2, R2, R4 ;  /* 0x0000000002027229 */ /* 0x0004e40000000004 */
[----:B--2---:R-:W-:Y:S02]  /*1aba0*/  LOP3.LUT R5, R7, 0x80000000, R43, 0xb8, !PT ;  /* 0x8000000007057812 */ /* 0x004fe400078eb82b */
[----:B-1----:R-:W-:-:S04]  /*1abb0*/  DMUL R28, R28, 0.5 ;  /* 0x3fe000001c1c7828 */ /* 0x002fc80000000000 */
[----:B---3--:R-:W1:-:S06]  /*1abc0*/  DSETP.GTU.AND P0, PT, |R2|, +INF , PT ;  /* 0x7ff000000200742a */ /* 0x008e4c0003f0c200 */
[----:B-1----:R-:W-:Y:S02]  /*1abd0*/  FSEL R2, R2, R6, P0 ;  /* 0x0000000602027208 */ /* 0x002fe40000000000 */
[----:B------:R-:W-:Y:S01]  /*1abe0*/  FSEL R3, R3, R5, P0 ;  /* 0x0000000503037208 */ /* 0x000fe20000000000 */
[----:B------:R-:W-:Y:S05]  /*1abf0*/  BRA `(.L_x_14957) ;  /* 0x0000190000007947 */ /* 0x000fea0003800000 */
.L_x_14949:
        /* <DEDUP_REMOVED lines=111> */
.L_x_14959:
[----:B------:R-:W-:Y:S05]  /*1b2f0*/  BSYNC B0 ;  /* 0x0000000000007941 */ /* 0x000fea0003800000 */
.L_x_14958:
        /* <DEDUP_REMOVED lines=8> */
.L_x_14961:
[----:B------:R-:W-:Y:S05]  /*1b380*/  BSYNC B3 ;  /* 0x0000000000037941 */ /* 0x000fea0003800000 */
.L_x_14960:
        /* <DEDUP_REMOVED lines=43> */
.L_x_14963:
[----:B------:R-:W-:-:S04]  /*1b640*/  ISETP.GE.AND P0, PT, R41, RZ, PT ;  /* 0x000000ff2900720c */ /* 0x000fc80003f06270 */
[----:B------:R-:W-:Y:S02]  /*1b650*/  FSEL R6, RZ, 3.37028055040000000000e+12, P0 ;  /* 0x54442d18ff067808 */ /* 0x000fe40000000000 */
[----:B------:R-:W-:Y:S02]  /*1b660*/  FSEL R7, RZ, 2.1426990032196044922, P0 ;  /* 0x400921fbff077808 */ /* 0x000fe40000000000 */
.L_x_14964:
[----:B------:R-:W-:Y:S05]  /*1b670*/  BSYNC B0 ;  /* 0x0000000000007941 */ /* 0x000fea0003800000 */
.L_x_14962:
[----:B------:R2:W3:Y:S02]  /*1b680*/  DADD R2, R2, R4 ;  /* 0x0000000002027229 */ /* 0x0004e40000000004 */
[----:B--2---:R-:W-:-:S04]  /*1b690*/  LOP3.LUT R5, R7, 0x80000000, R43, 0xb8, !PT ;  /* 0x8000000007057812 */ /* 0x004fc800078eb82b */
[----:B---3--:R-:W2:-:S06]  /*1b6a0*/  DSETP.GTU.AND P0, PT, |R2|, +INF , PT ;  /* 0x7ff000000200742a */ /* 0x008e8c0003f0c200 */
[----:B--2---:R-:W-:Y:S02]  /*1b6b0*/  FSEL R2, R2, R6, P0 ;  /* 0x0000000602027208 */ /* 0x004fe40000000000 */
[----:B------:R-:W-:Y:S01]  /*1b6c0*/  FSEL R3, R3, R5, P0 ;  /* 0x0000000503037208 */ /* 0x000fe20000000000 */
[----:B------:R-:W-:Y:S05]  /*1b6d0*/  BRA `(.L_x_14957) ;  /* 0x00000e2000007947 */ /* 0x000fea0003800000 */
.L_x_14948:
        /* <DEDUP_REMOVED lines=23> */
.L_x_14966:
[----:B------:R-:W-:Y:S05]  /*1b850*/  BSYNC B3 ;  /* 0x0000000000037941 */ /* 0x000fea0003800000 */
.L_x_14965:
        /* <DEDUP_REMOVED lines=26> */
.L_x_14968:
[----:B------:R-:W-:Y:S05]  /*1ba00*/  BSYNC B3 ;  /* 0x0000000000037941 */ /* 0x000fea0003800000 */
.L_x_14967:
        /* <DEDUP_REMOVED lines=112> */
.L_x_14970:
[----:B------:R-:W-:Y:S05]  /*1c110*/  BSYNC B0 ;  /* 0x0000000000007941 */ /* 0x000fea0003800000 */
.L_x_14969:
        /* <DEDUP_REMOVED lines=8> */
.L_x_14972:
[----:B------:R-:W-:Y:S05]  /*1c1a0*/  BSYNC B3 ;  /* 0x0000000000037941 */ /* 0x000fea0003800000 */
.L_x_14971:
        /* <DEDUP_REMOVED lines=43> */
.L_x_14974:
[----:B------:R-:W-:-:S04]  /*1c460*/  ISETP.GE.AND P0, PT, R41, RZ, PT ;  /* 0x000000ff2900720c */ /* 0x000fc80003f06270 */
[----:B------:R-:W-:Y:S02]  /*1c470*/  FSEL R6, RZ, 3.37028055040000000000e+12, P0 ;  /* 0x54442d18ff067808 */ /* 0x000fe40000000000 */
[----:B------:R-:W-:Y:S02]  /*1c480*/  FSEL R7, RZ, 2.1426990032196044922, P0 ;  /* 0x400921fbff077808 */ /* 0x000fe40000000000 */
.L_x_14975:
[----:B------:R-:W-:Y:S05]  /*1c490*/  BSYNC B0 ;  /* 0x0000000000007941 */ /* 0x000fea0003800000 */
.L_x_14973:
[----:B------:R2:W3:Y:S02]  /*1c4a0*/  DADD R2, R2, R4 ;  /* 0x0000000002027229 */ /* 0x0004e40000000004 */
[----:B--2---:R-:W-:Y:S02]  /*1c4b0*/  LOP3.LUT R5, R7, 0x80000000, R43, 0xb8, !PT ;  /* 0x8000000007057812 */ /* 0x004fe400078eb82b */
[----:B-1----:R-:W-:-:S04]  /*1c4c0*/  DADD R28, R28, 1 ;  /* 0x3ff000001c1c7429 */ /* 0x002fc80000000000 */
[----:B---3--:R-:W1:-:S06]  /*1c4d0*/  DSETP.GTU.AND P0, PT, |R2|, +INF , PT ;  /* 0x7ff000000200742a */ /* 0x008e4c0003f0c200 */
[----:B-1----:R-:W-:Y:S02]  /*1c4e0*/  FSEL R2, R2, R6, P0 ;  /* 0x0000000602027208 */ /* 0x002fe40000000000 */
[----:B------:R-:W-:Y:S02]  /*1c4f0*/  FSEL R3, R3, R5, P0 ;  /* 0x0000000503037208 */ /* 0x000fe40000000000 */
.L_x_14957:
[----:B------:R-:W-:Y:S05]  /*1c500*/  BSYNC B2 ;  /* 0x0000000000027941 */ /* 0x000fea0003800000 */
.L_x_14947:
[----:B-1----:R-:W1:Y:S01]  /*1c510*/  DADD R28, R28, c[0x2][0x50] ;  /* 0x008014001c1c7629 */ /* 0x002e620000000000 */
[----:B------:R-:W-:-:S03]  /*1c520*/  ISETP.NE.AND P0, PT, R60, RZ, PT ;  /* 0x000000ff3c00720c */ /* 0x000fc60003f05270 */
[----:B------:R-:W-:-:S04]  /*1c530*/  DADD R2, -RZ, |R2| ;  /* 0x00000000ff027229 */ /* 0x000fc80000000502 */
[----:B-1----:R-:W1:-:S10]  /*1c540*/  DADD R4, -RZ, -R28 ;  /* 0x00000000ff047229 */ /* 0x002e54000000091c */
[----:B-1----:R-:W-:Y:S02]  /*1c550*/  FSEL R64, R4, R28, !P0 ;  /* 0x0000001c04407208 */ /* 0x002fe40004000000 */
[----:B------:R-:W-:Y:S01]  /*1c560*/  FSEL R65, R5, R29, !P0 ;  /* 0x0000001d05417208 */ /* 0x000fe20004000000 */
[----:B------:R-:W-:Y:S05]  /*1c570*/  BRA `(.L_x_14946) ;  /* 0x0000013000007947 */ /* 0x000fea0003800000 */
.L_x_14855:
        /* <DEDUP_REMOVED lines=19> */
.L_x_14946:
[----:B01-3--:R-:W-:Y:S05]  /*1c6b0*/  BSYNC B1 ;  /* 0x0000000000017941 */ /* 0x00bfea0003800000 */
.L_x_14854:
        /* <DEDUP_REMOVED lines=11> */
.L_x_14977:
[----:B------:R-:W0:Y:S01]  /*1c770*/  DSETP.GTU.AND P0, PT, |R64|, +INF , PT ;  /* 0x7ff000004000742a */ /* 0x000e220003f0c200 */
[----:B------:R-:W-:Y:S02]  /*1c780*/  IMAD.MOV.U32 R66, RZ, RZ, R2 ;  /* 0x000000ffff427224 */ /* 0x000fe400078e0002 */
[----:B------:R-:W-:-:S11]  /*1c790*/  IMAD.MOV.U32 R67, RZ, RZ, R3 ;  /* 0x000000ffff437224 */ /* 0x000fd600078e0003 */
[----:B0-----:R-:W0:-:S06]  /*1c7a0*/  @!P0 DADD R64, -RZ, |R64| ;  /* 0x00000000ff408229 */ /* 0x001e0c0000000540 */
.L_x_14978:
[----:B0-----:R-:W-:Y:S05]  /*1c7b0*/  BSYNC B0 ;  /* 0x0000000000007941 */ /* 0x001fea0003800000 */
.L_x_14976:
        /* <DEDUP_REMOVED lines=140> */
.L_x_14987:
[----:B------:R-:W-:Y:S05]  /*1d080*/  BSYNC B3 ;  /* 0x0000000000037941 */ /* 0x000fea0003800000 */
.L_x_14986:
        /* <DEDUP_REMOVED lines=61> */
.L_x_14985:
        /* <DEDUP_REMOVED lines=34> */
.L_x_14995:
[----:B------:R-:W-:Y:S05]  /*1d680*/  BSYNC B4 ;  /* 0x0000000000047941 */ /* 0x000fea0003800000 */
.L_x_14994:
[----:B------:R-:W-:Y:S02]  /*1d690*/  IMAD.MOV.U32 R24, RZ, RZ, R20 ;  /* 0x000000ffff187224 */ /* 0x000fe400078e0014 */
[----:B------:R-:W-:Y:S01]  /*1d6a0*/  IMAD.MOV.U32 R25, RZ, RZ, R21 ;  /* 0x000000ffff197224 */ /* 0x000fe200078e0015 */
[----:B------:R-:W-:Y:S05]  /*1d6b0*/  BRA `(.L_x_14993) ;  /* 0x0000001000007947 */ /* 0x000fea0003800000 */
.L_x_14992:
[----:B------:R0:W1:-:S06]  /*1d6c0*/  DADD R24, -R30, R34 ;  /* 0x000000001e187229 */ /* 0x00004c0000000122 */
.L_x_14993:
[----:B------:R-:W-:Y:S05]  /*1d6d0*/  BSYNC B3 ;  /* 0x0000000000037941 */ /* 0x000fea0003800000 */
.L_x_14991:
        /* <DEDUP_REMOVED lines=29> */
.L_x_15000:
[----:B------:R-:W-:Y:S05]  /*1d8b0*/  BSYNC B4 ;  /* 0x0000000000047941 */ /* 0x000fea0003800000 */
.L_x_14999:
[----:B------:R-:W-:Y:S02]  /*1d8c0*/  IMAD.MOV.U32 R6, RZ, RZ, R20 ;  /* 0x000000ffff067224 */ /* 0x000fe400078e0014 */
[----:B------:R-:W-:Y:S01]  /*1d8d0*/  IMAD.MOV.U32 R7, RZ, RZ, R21 ;  /* 0x000000ffff077224 */ /* 0x000fe200078e0015 */
[----:B------:R-:W-:Y:S05]  /*1d8e0*/  BRA `(.L_x_14998) ;  /* 0x0000001000007947 */ /* 0x000fea0003800000 */
.L_x_14997:
[----:B------:R2:W3:-:S06]  /*1d8f0*/  DADD R6, R36, -R8 ;  /* 0x0000000024067229 */ /* 0x0004cc0000000808 */
.L_x_14998:
[----:B------:R-:W-:Y:S05]  /*1d900*/  BSYNC B3 ;  /* 0x0000000000037941 */ /* 0x000fea0003800000 */
.L_x_14996:
        /* <DEDUP_REMOVED lines=29> */
.L_x_15002:
[----:B------:R-:W-:Y:S05]  /*1dae0*/  BSYNC B3 ;  /* 0x0000000000037941 */ /* 0x000fea0003800000 */
.L_x_15001:
        /* <DEDUP_REMOVED lines=65> */
.L_x_15003:
        /* <DEDUP_REMOVED lines=20> */
.L_x_15005:
[----:B------:R-:W-:Y:S05]  /*1e040*/  BSYNC B3 ;  /* 0x0000000000037941 */ /* 0x000fea0003800000 */
.L_x_15004:
        /* <DEDUP_REMOVED lines=16> */
.L_x_14990:
        /* <DEDUP_REMOVED lines=26> */
.L_x_15008:
[----:B------:R-:W-:Y:S05]  /*1e2f0*/  BSYNC B3 ;  /* 0x0000000000037941 */ /* 0x000fea0003800000 */
.L_x_15007:
        /* <DEDUP_REMOVED lines=25> */
.L_x_15011:
[----:B------:R-:W-:Y:S05]  /*1e490*/  BSYNC B3 ;  /* 0x0000000000037941 */ /* 0x000fea0003800000 */
.L_x_15010:
        /* <DEDUP_REMOVED lines=16> */
.L_x_15009:
        /* <DEDUP_REMOVED lines=55> */
.L_x_15012:
[----:B------:R-:W-:Y:S01]  /*1e910*/  IMAD.MOV.U32 R8, RZ, RZ, 0x0 ;  /* 0x00000000ff087424 */ /* 0x000fe200078e00ff */
[----:B------:R-:W-:Y:S01]  /*1e920*/  FSETP.NEU.FTZ.AND P0, PT, R7, RZ, PT ;  /* 0x000000ff0700720b */ /* 0x000fe20003f1d000 */
[----:B------:R-:W-:-:S06]  /*1e930*/  IMAD.MOV.U32 R9, RZ, RZ, 0x7ff00000 ;  /* 0x7ff00000ff097424 */ /* 0x000fcc00078e00ff */
[----:B------:R-:W0:-:S10]  /*1e940*/  DFMA R8, R6, R8, +INF ;  /* 0x7ff000000608742b */ /* 0x000e140000000008 */
[----:B0-----:R-:W-:Y:S02]  /*1e950*/  FSEL R28, R8, RZ, P0 ;  /* 0x000000ff081c7208 */ /* 0x001fe40000000000 */
[----:B------:R-:W-:Y:S01]  /*1e960*/  FSEL R29, R9, -QNAN , P0 ;  /* 0xfff00000091d7808 */ /* 0x000fe20000000000 */
[----:B------:R-:W-:Y:S05]  /*1e970*/  BRA `(.L_x_14988) ;  /* 0x000004c000007947 */ /* 0x000fea0003800000 */
.L_x_15006:
        /* <DEDUP_REMOVED lines=27> */
.L_x_15014:
[----:B------:R-:W-:Y:S05]  /*1eb30*/  BSYNC B3 ;  /* 0x0000000000037941 */ /* 0x000fea0003800000 */
.L_x_15013:
        /* <DEDUP_REMOVED lines=19> */
.L_x_15016:
[----:B------:R-:W-:Y:S05]  /*1ec70*/  BSYNC B3 ;  /* 0x0000000000037941 */ /* 0x000fea0003800000 */
.L_x_15015:
[----:B------:R-:W-:Y:S02]  /*1ec80*/  IMAD.MOV.U32 R28, RZ, RZ, R20 ;  /* 0x000000ffff1c7224 */ /* 0x000fe400078e0014 */
[----:B------:R-:W-:Y:S01]  /*1ec90*/  IMAD.MOV.U32 R29, RZ, RZ, R21 ;  /* 0x000000ffff1d7224 */ /* 0x000fe200078e0015 */
[----:B------:R-:W-:Y:S05]  /*1eca0*/  BRA `(.L_x_14988) ;  /* 0x0000019000007947 */ /* 0x000fea0003800000 */
.L_x_14989:
        /* <DEDUP_REMOVED lines=24> */
.L_x_15017:
[----:B------:R-:W-:Y:S05]  /*1ee30*/  BSYNC B3 ;  /* 0x0000000000037941 */ /* 0x000fea0003800000 */
.L_x_14988:
[----:B------:R-:W-:Y:S05]  /*1ee40*/  BSYNC B2 ;  /* 0x0000000000027941 */ /* 0x000fea0003800000 */
.L_x_14984:
        /* <DEDUP_REMOVED lines=26> */
.L_x_15021:
[----:B------:R-:W-:Y:S05]  /*1eff0*/  BSYNC B3 ;  /* 0x0000000000037941 */ /* 0x000fea0003800000 */
.L_x_15020:
        /* <DEDUP_REMOVED lines=37> */
.L_x_15029:
[----:B------:R-:W-:Y:S05]  /*1f250*/  BSYNC B4 ;  /* 0x0000000000047941 */ /* 0x000fea0003800000 */
.L_x_15028:
[----:B------:R-:W-:Y:S02]  /*1f260*/  IMAD.MOV.U32 R38, RZ, RZ, R20 ;  /* 0x000000ffff267224 */ /* 0x000fe400078e0014 */
[----:B------:R-:W-:Y:S01]  /*1f270*/  IMAD.MOV.U32 R39, RZ, RZ, R21 ;  /* 0x000000ffff277224 */ /* 0x000fe200078e0015 */
[----:B------:R-:W-:Y:S05]  /*1f280*/  BRA `(.L_x_15027) ;  /* 0x0000001000007947 */ /* 0x000fea0003800000 */
.L_x_15026:
[----:B------:R0:W2:-:S06]  /*1f290*/  DADD R38, -R30, R34 ;  /* 0x000000001e267229 */ /* 0x00008c0000000122 */
.L_x_15027:
[----:B------:R-:W-:Y:S05]  /*1f2a0*/  BSYNC B3 ;  /* 0x0000000000037941 */ /* 0x000fea0003800000 */
.L_x_15025:
        /* <DEDUP_REMOVED lines=26> */
.L_x_15034:
[----:B------:R-:W-:Y:S05]  /*1f450*/  BSYNC B4 ;  /* 0x0000000000047941 */ /* 0x000fea0003800000 */
.L_x_15033:
[----:B------:R-:W-:Y:S02]  /*1f460*/  IMAD.MOV.U32 R4, RZ, RZ, R20 ;  /* 0x000000ffff047224 */ /* 0x000fe400078e0014 */
[----:B------:R-:W-:Y:S01]  /*1f470*/  IMAD.MOV.U32 R5, RZ, RZ, R21 ;  /* 0x000000ffff057224 */ /* 0x000fe200078e0015 */
[----:B------:R-:W-:Y:S05]  /*1f480*/  BRA `(.L_x_15032) ;  /* 0x0000001000007947 */ /* 0x000fea0003800000 */
.L_x_15031:
[----:B------:R3:W4:-:S06]  /*1f490*/  DADD R4, -R32, R36 ;  /* 0x0000000020047229 */ /* 0x00070c0000000124 */
.L_x_15032:
[----:B------:R-:W-:Y:S05]  /*1f4a0*/  BSYNC B3 ;  /* 0x0000000000037941 */ /* 0x000fea0003800000 */
.L_x_15030:
        /* <DEDUP_REMOVED lines=29> */
.L_x_15036:
[----:B------:R-:W-:Y:S05]  /*1f680*/  BSYNC B3 ;  /* 0x0000000000037941 */ /* 0x000fea0003800000 */
.L_x_15035:
[----:B------:R-:W-:Y:S01]  /*1f690*/  PLOP3.LUT P0, PT, PT, PT, PT, 0x80, 0x0 ;  /* 0x000000000000781c */ /* 0x000fe20003f0f070 */
[----:B------:R-:W-:Y:S07]  /*1f6a0*/  BRA `(.L_x_15022) ;  /* 0x0000095000007947 */ /* 0x000fee0003800000 */
.L_x_15024:
        /* <DEDUP_REMOVED lines=29> */
.L_x_15039:
[----:B------:R-:W-:Y:S05]  /*1f880*/  BSYNC B3 ;  /* 0x0000000000037941 */ /* 0x000fea0003800000 */
.L_x_15038:
[----:B------:R-:W-:Y:S01]  /*1f890*/  PLOP3.LUT P0, PT, PT, PT, PT, 0x80, 0x0 ;  /* 0x000000000000781c */ /* 0x000fe20003f0f070 */
[----:B------:R-:W-:Y:S07]  /*1f8a0*/  BRA `(.L_x_15022) ;  /* 0x0000075000007947 */ /* 0x000fee0003800000 */
.L_x_15037:
        /* <DEDUP_REMOVED lines=30> */
.L_x_15041:
[----:B------:R-:W-:Y:S05]  /*1fa90*/  BSYNC B3 ;  /* 0x0000000000037941 */ /* 0x000fea0003800000 */
.L_x_15040:
        /* <DEDUP_REMOVED lines=19> */
.L_x_15043:
[----:B------:R-:W-:Y:S05]  /*1fbd0*/  BSYNC B3 ;  /* 0x0000000000037941 */ /* 0x000fea0003800000 */
.L_x_15042:
[----:B------:R-:W0:Y:S01]  /*1fbe0*/  DMUL R2, R2, 8.11296384146066816958e+31 ;  /* 0x4690000002027828 */ /* 0x000e220000000000 */
[----:B------:R-:W-:Y:S01]  /*1fbf0*/  PLOP3.LUT P0, PT, PT, PT, PT, 0x80, 0x0 ;  /* 0x000000000000781c */ /* 0x000fe20003f0f070 */
[----:B------:R-:W-:Y:S02]  /*1fc00*/  IMAD.MOV.U32 R4, RZ, RZ, R20 ;  /* 0x000000ffff047224 */ /* 0x000fe400078e0014 */
[----:B------:R-:W-:Y:S01]  /*1fc10*/  IMAD.MOV.U32 R5, RZ, RZ, R21 ;  /* 0x000000ffff057224 */ /* 0x000fe200078e0015 */
[----:B------:R-:W-:Y:S05]  /*1fc20*/  BRA `(.L_x_15022) ;  /* 0x000003d000007947 */ /* 0x000fea0003800000 */
.L_x_15023:
        /* <DEDUP_REMOVED lines=24> */
.L_x_15045:
[----:B------:R-:W-:Y:S05]  /*1fdb0*/  BSYNC B3 ;  /* 0x0000000000037941 */ /* 0x000fea0003800000 */
.L_x_15044:
        /* <DEDUP_REMOVED lines=29> */
.L_x_15047:
[----:B------:R-:W-:Y:S05]  /*1ff90*/  BSYNC B3 ;  /* 0x0000000000037941 */ /* 0x000fea0003800000 */
.L_x_15046:
[----:B0-23--:R0:W2:Y:S01]  /*1ffa0*/  DMUL R4, R6, R16 ;  /* 0x0000001006047228 */ /* 0x00d0a20000000000 */
[----:B------:R-:W-:Y:S01]  /*1ffb0*/  PLOP3.LUT P0, PT, PT, PT, PT, 0x80, 0x0 ;  /* 0x000000000000781c */ /* 0x000fe20003f0f070 */
[----:B------:R-:W-:Y:S07]  /*1ffc0*/  BRA `(.L_x_15022) ;  /* 0x0000003000007947 */ /* 0x000fee0003800000 */
.L_x_15019:
[----:B------:R2:W3:Y:S01]  /*1ffd0*/  DMUL R4, R26, 9.00719925474099200000e+15 ;  /* 0x434000001a047828 */ /* 0x0004e20000000000 */
[----:B------:R-:W-:-:S03]  /*1ffe0*/  PLOP3.LUT P0, PT, PT, PT, PT, 0x80, 0x0 ;  /* 0x000000000000781c */ /* 0x000fc60003f0f070 */
[----:B------:R-:W4:-:S06]  /*1fff0*/  DMUL R2, R2, 9.00719925474099200000e+15 ;  /* 0x4340000002027828 */ /* 0x000f0c0000000000 */
.L_x_15022:
[----:B0-23--:R-:W-:Y:S05]  /*20000*/  BSYNC B2 ;  /* 0x0000000000027941 */ /* 0x00dfea0003800000 */
.L_x_15018:
        /* <DEDUP_REMOVED lines=43> */
.L_x_15053:
[----:B------:R0:W2:-:S06]  /*202c0*/  DMUL R2, RZ, |R24| ;  /* 0x40000018ff027228 */ /* 0x00008c0000000000 */
.L_x_15054:
[----:B------:R-:W-:Y:S05]  /*202d0*/  BSYNC B0 ;  /* 0x0000000000007941 */ /* 0x000fea0003800000 */
.L_x_15052:
[----:B------:R-:W-:Y:S02]  /*202e0*/  ISETP.GT.AND P0, PT, R7, -0x1, PT ;  /* 0xffffffff0700780c */ /* 0x000fe40003f04270 */
[----:B------:R-:W-:-:S11]  /*202f0*/  ISETP.GT.AND P1, PT, R5, -0x1, PT ;  /* 0xffffffff0500780c */ /* 0x000fd60003f24270 */
[----:B--2---:R-:W2:Y:S02]  /*20300*/  @!P0 DMUL R2, R2, +INF ;  /* 0x7ff0000002028828 */ /* 0x004ea40000000000 */
[----:B------:R-:W-:Y:S05]  /*20310*/  @P1 BRA `(.L_x_15055) ;  /* 0x0000101000001947 */ /* 0x000fea0003800000 */
[----:B--2---:R-:W2:-:S06]  /*20320*/  DADD R2, R2, c[0x2][0x100] ;  /* 0x0080400002027629 */ /* 0x004e8c0000000000 */
[----:B--2---:R-:W2:Y:S01]  /*20330*/  DADD R2, -R2, c[0x2][0x108] ;  /* 0x0080420002027629 */ /* 0x004ea20000000100 */
[----:B------:R-:W-:Y:S05]  /*20340*/  BRA `(.L_x_15055) ;  /* 0x00000fe000007947 */ /* 0x000fea0003800000 */
.L_x_15051:
        /* <DEDUP_REMOVED lines=23> */
.L_x_15050:
        /* <DEDUP_REMOVED lines=38> */
.L_x_15058:
[----:B------:R0:W2:-:S06]  /*20720*/  DMUL R2, RZ, |R24| ;  /* 0x40000018ff027228 */ /* 0x00008c0000000000 */
.L_x_15059:
[----:B------:R-:W-:Y:S05]  /*20730*/  BSYNC B0 ;  /* 0x0000000000007941 */ /* 0x000fea0003800000 */
.L_x_15057:
[----:B------:R-:W-:Y:S02]  /*20740*/  ISETP.GT.AND P0, PT, R5, -0x1, PT ;  /* 0xffffffff0500780c */ /* 0x000fe40003f04270 */
[----:B------:R-:W-:-:S11]  /*20750*/  ISETP.GT.AND P1, PT, R25, -0x1, PT ;  /* 0xffffffff1900780c */ /* 0x000fd60003f24270 */
[----:B--2---:R-:W2:Y:S02]  /*20760*/  @!P0 DMUL R2, R2, +INF ;  /* 0x7ff0000002028828 */ /* 0x004ea40000000000 */
[----:B------:R-:W-:Y:S05]  /*20770*/  @P1 BRA `(.L_x_15055) ;  /* 0x00000bb000001947 */ /* 0x000fea0003800000 */
[----:B--2---:R-:W2:-:S06]  /*20780*/  DADD R2, R2, c[0x2][0x100] ;  /* 0x0080400002027629 */ /* 0x004e8c0000000000 */
[----:B--2---:R-:W2:Y:S01]  /*20790*/  DADD R2, -R2, c[0x2][0x108] ;  /* 0x0080420002027629 */ /* 0x004ea20000000100 */
[----:B------:R-:W-:Y:S05]  /*207a0*/  BRA `(.L_x_15055) ;  /* 0x00000b8000007947 */ /* 0x000fea0003800000 */
.L_x_15056:
        /* <DEDUP_REMOVED lines=23> */
.L_x_15049:
        /* <DEDUP_REMOVED lines=30> */
.L_x_15062:
[----:B------:R-:W-:Y:S05]  /*20b00*/  BSYNC B3 ;  /* 0x0000000000037941 */ /* 0x000fea0003800000 */
.L_x_15061:
        /* <DEDUP_REMOVED lines=43> */
.L_x_15064:
[----:B------:R-:W-:Y:S02]  /*20dc0*/  FSEL R6, RZ, 3.37028055040000000000e+12, P1 ;  /* 0x54442d18ff067808 */ /* 0x000fe40000800000 */
[----:B------:R-:W-:Y:S02]  /*20dd0*/  FSEL R7, RZ, 2.1426990032196044922, P1 ;  /* 0x400921fbff077808 */ /* 0x000fe40000800000 */
.L_x_15065:
[----:B------:R-:W-:Y:S05]  /*20de0*/  BSYNC B0 ;  /* 0x0000000000007941 */ /* 0x000fea0003800000 */
.L_x_15063:
[----:B------:R0:W2:Y:S02]  /*20df0*/  DADD R2, |R4|, |R2| ;  /* 0x0000000004027229 */ /* 0x0000a40000000602 */
[----:B0-----:R-:W-:-:S04]  /*20e00*/  LOP3.LUT R5, R7, 0x80000000, R5, 0xb8, !PT ;  /* 0x8000000007057812 */ /* 0x001fc800078eb805 */
[----:B--2---:R-:W0:-:S06]  /*20e10*/  DSETP.GTU.AND P0, PT, |R2|, +INF , PT ;  /* 0x7ff000000200742a */ /* 0x004e0c0003f0c200 */
[----:B0-----:R-:W-:Y:S02]  /*20e20*/  FSEL R2, R2, R6, P0 ;  /* 0x0000000602027208 */ /* 0x001fe40000000000 */
[----:B------:R-:W-:Y:S01]  /*20e30*/  FSEL R3, R3, R5, P0 ;  /* 0x0000000503037208 */ /* 0x000fe20000000000 */
[----:B------:R-:W-:Y:S05]  /*20e40*/  BRA `(.L_x_15055) ;  /* 0x000004e000007947 */ /* 0x000fea0003800000 */
.L_x_15060:
        /* <DEDUP_REMOVED lines=26> */
.L_x_15067:
[----:B------:R-:W-:Y:S05]  /*20ff0*/  BSYNC B3 ;  /* 0x0000000000037941 */ /* 0x000fea0003800000 */
.L_x_15066:
        /* <DEDUP_REMOVED lines=43> */
.L_x_15069:
[----:B------:R-:W-:Y:S02]  /*212b0*/  FSEL R6, RZ, 3.37028055040000000000e+12, P1 ;  /* 0x54442d18ff067808 */ /* 0x000fe40000800000 */
[----:B------:R-:W-:Y:S02]  /*212c0*/  FSEL R7, RZ, 2.1426990032196044922, P1 ;  /* 0x400921fbff077808 */ /* 0x000fe40000800000 */
.L_x_15070:
[----:B------:R-:W-:Y:S05]  /*212d0*/  BSYNC B0 ;  /* 0x0000000000007941 */ /* 0x000fea0003800000 */
.L_x_15068:
[----:B------:R0:W2:Y:S02]  /*212e0*/  DADD R2, |R4|, |R2| ;  /* 0x0000000004027229 */ /* 0x0000a40000000602 */
[----:B0-----:R-:W-:-:S04]  /*212f0*/  LOP3.LUT R5, R7, 0x80000000, R5, 0xb8, !PT ;  /* 0x8000000007057812 */ /* 0x001fc800078eb805 */
[----:B--2---:R-:W0:-:S06]  /*21300*/  DSETP.GTU.AND P0, PT, |R2|, +INF , PT ;  /* 0x7ff000000200742a */ /* 0x004e0c0003f0c200 */
[----:B0-----:R-:W-:Y:S02]  /*21310*/  FSEL R2, R2, R6, P0 ;  /* 0x0000000602027208 */ /* 0x001fe40000000000 */
[----:B------:R-:W-:Y:S02]  /*21320*/  FSEL R3, R3, R5, P0 ;  /* 0x0000000503037208 */ /* 0x000fe40000000000 */
.L_x_15055:
[----:B0-2---:R-:W-:Y:S05]  /*21330*/  BSYNC B2 ;  /* 0x0000000000027941 */ /* 0x005fea0003800000 */
.L_x_15048:
[----:B-1----:R-:W0:Y:S01]  /*21340*/  DADD R4, -RZ, -R28 ;  /* 0x00000000ff047229 */ /* 0x002e22000000091c */
[----:B------:R-:W-:-:S09]  /*21350*/  ISETP.NE.AND P0, PT, R40, RZ, PT ;  /* 0x000000ff2800720c */ /* 0x000fd20003f05270 */
[----:B0-----:R-:W-:Y:S02]  /*21360*/  FSEL R60, R4, R28, !P0 ;  /* 0x0000001c043c7208 */ /* 0x001fe40004000000 */
[----:B------:R-:W-:Y:S01]  /*21370*/  FSEL R61, R5, R29, !P0 ;  /* 0x0000001d053d7208 */ /* 0x000fe20004000000 */
[----:B------:R-:W-:Y:S05]  /*21380*/  BRA `(.L_x_15071) ;  /* 0x0000249000007947 */ /* 0x000fea0003800000 */
.L_x_14983:
[----:B0-----:R-:W2:Y:S01]  /*21390*/  LDL.64 R2, [R1+0x8] ;  /* 0x0000080001027983 */ /* 0x001ea20000100a00 */
[----:B------:R-:W-:-:S04]  /*213a0*/  DADD R60, -RZ, -R46 ;  /* 0x00000000ff3c7229 */ /* 0x000fc8000000092e */
[----:B--2---:R-:W0:-:S06]  /*213b0*/  DADD R2, -R44, R2 ;  /* 0x000000002c027229 */ /* 0x004e0c0000000102 */
[----:B0-----:R-:W0:Y:S01]  /*213c0*/  DADD R2, R2, c[0x2][0x178] ;  /* 0x00805e0002027629 */ /* 0x001e220000000000 */
[----:B------:R-:W-:Y:S05]  /*213d0*/  BRA `(.L_x_15071) ;  /* 0x0000244000007947 */ /* 0x000fea0003800000 */
.L_x_14982:
[----:B------:R0:W1:Y:S01]  /*213e0*/  DADD R60, -RZ, -R46 ;  /* 0x00000000ff3c7229 */ /* 0x000062000000092e */
[----:B------:R-:W-:Y:S01]  /*213f0*/  CS2R R2, SRZ ;  /* 0x0000000000027805 */ /* 0x000fe2000001ff00 */
[----:B------:R-:W-:Y:S05]  /*21400*/  BRA `(.L_x_15071) ;  /* 0x0000241000007947 */ /* 0x000fea0003800000 */
.L_x_14981:
        /* <DEDUP_REMOVED lines=86> */
.L_x_15076:
[----:B------:R-:W-:Y:S05]  /*21970*/  BSYNC B0 ;  /* 0x0000000000007941 */ /* 0x000fea0003800000 */
.L_x_15075:
        /* <DEDUP_REMOVED lines=8> */
.L_x_15078:
[----:B------:R-:W-:Y:S05]  /*21a00*/  BSYNC B3 ;  /* 0x0000000000037941 */ /* 0x000fea0003800000 */
.L_x_15077:
        /* <DEDUP_REMOVED lines=43> */
.L_x_15080:
[----:B------:R-:W-:-:S04]  /*21cc0*/  ISETP.GE.AND P0, PT, R45, RZ, PT ;  /* 0x000000ff2d00720c */ /* 0x000fc80003f06270 */
[----:B------:R-:W-:Y:S02]  /*21cd0*/  FSEL R6, RZ, 3.37028055040000000000e+12, P0 ;  /* 0x54442d18ff067808 */ /* 0x000fe40000000000 */
[----:B------:R-:W-:Y:S02]  /*21ce0*/  FSEL R7, RZ, 2.1426990032196044922, P0 ;  /* 0x400921fbff077808 */ /* 0x000fe40000000000 */
.L_x_15081:
[----:B------:R-:W-:Y:S05]  /*21cf0*/  BSYNC B0 ;  /* 0x0000000000007941 */ /* 0x000fea0003800000 */
.L_x_15079:
[----:B------:R2:W3:Y:S02]  /*21d00*/  DADD R2, R2, R4 ;  /* 0x0000000002027229 */ /* 0x0004e40000000004 */
[----:B--2---:R-:W-:Y:S02]  /*21d10*/  LOP3.LUT R5, R7, 0x80000000, R47, 0xb8, !PT ;  /* 0x8000000007057812 */ /* 0x004fe400078eb82f */
[----:B-1----:R-:W-:-:S04]  /*21d20*/  DMUL R28, R28, 0.5 ;  /* 0x3fe000001c1c7828 */ /* 0x002fc80000000000 */
[----:B---3--:R-:W1:-:S06]  /*21d30*/  DSETP.GTU.AND P0, PT, |R2|, +INF , PT ;  /* 0x7ff000000200742a */ /* 0x008e4c0003f0c200 */
[----:B-1----:R-:W-:Y:S02]  /*21d40*/  FSEL R2, R2, R6, P0 ;  /* 0x0000000602027208 */ /* 0x002fe40000000000 */
[----:B------:R-:W-:Y:S01]  /*21d50*/  FSEL R3, R3, R5, P0 ;  /* 0x0000000503037208 */ /* 0x000fe20000000000 */
[----:B------:R-:W-:Y:S05]  /*21d60*/  BRA `(.L_x_15082) ;  /* 0x0000190000007947 */ /* 0x000fea0003800000 */
.L_x_15074:
        /* <DEDUP_REMOVED lines=111> */
.L_x_15084:
[----:B------:R-:W-:Y:S05]  /*22460*/  BSYNC B0 ;  /* 0x0000000000007941 */ /* 0x000fea0003800000 */
.L_x_15083:
        /* <DEDUP_REMOVED lines=8> */
.L_x_15086:
[----:B------:R-:W-:Y:S05]  /*224f0*/  BSYNC B3 ;  /* 0x0000000000037941 */ /* 0x000fea0003800000 */
.L_x_15085:
        /* <DEDUP_REMOVED lines=43> */
.L_x_15088:
[----:B------:R-:W-:-:S04]  /*227b0*/  ISETP.GE.AND P0, PT, R45, RZ, PT ;  /* 0x000000ff2d00720c */ /* 0x000fc80003f06270 */
[----:B------:R-:W-:Y:S02]  /*227c0*/  FSEL R6, RZ, 3.37028055040000000000e+12, P0 ;  /* 0x54442d18ff067808 */ /* 0x000fe40000000000 */
[----:B------:R-:W-:Y:S02]  /*227d0*/  FSEL R7, RZ, 2.1426990032196044922, P0 ;  /* 0x400921fbff077808 */ /* 0x000fe40000000000 */
.L_x_15089:
[----:B------:R-:W-:Y:S05]  /*227e0*/  BSYNC B0 ;  /* 0x0000000000007941 */ /* 0x000fea0003800000 */
.L_x_15087:
[----:B------:R2:W3:Y:S02]  /*227f0*/  DADD R2, R2, R4 ;  /* 0x0000000002027229 */ /* 0x0004e40000000004 */
[----:B--2---:R-:W-:-:S04]  /*22800*/  LOP3.LUT R5, R7, 0x80000000, R47, 0xb8, !PT ;  /* 0x8000000007057812 */ /* 0x004fc800078eb82f */
[----:B---3--:R-:W2:-:S06]  /*22810*/  DSETP.GTU.AND P0, PT, |R2|, +INF , PT ;  /* 0x7ff000000200742a */ /* 0x008e8c0003f0c200 */
[----:B--2---:R-:W-:Y:S02]  /*22820*/  FSEL R2, R2, R6, P0 ;  /* 0x0000000602027208 */ /* 0x004fe40000000000 */
[----:B------:R-:W-:Y:S01]  /*22830*/  FSEL R3, R3, R5, P0 ;  /* 0x0000000503037208 */ /* 0x000fe20000000000 */
[----:B------:R-:W-:Y:S05]  /*22840*/  BRA `(.L_x_15082) ;  /* 0x00000e2000007947 */ /* 0x000fea0003800000 */
.L_x_15073:
        /* <DEDUP_REMOVED lines=23> */
.L_x_15091:
[----:B------:R-:W-:Y:S05]  /*229c0*/  BSYNC B3 ;  /* 0x0000000000037941 */ /* 0x000fea0003800000 */
.L_x_15090:
        /* <DEDUP_REMOVED lines=26> */
.L_x_15093:
[----:B------:R-:W-:Y:S05]  /*22b70*/  BSYNC B3 ;  /* 0x0000000000037941 */ /* 0x000fea0003800000 */
.L_x_15092:
        /* <DEDUP_REMOVED lines=112> */
.L_x_15095:
[----:B------:R-:W-:Y:S05]  /*23280*/  BSYNC B0 ;  /* 0x0000000000007941 */ /* 0x000fea0003800000 */
.L_x_15094:
        /* <DEDUP_REMOVED lines=8> */
.L_x_15097:
[----:B------:R-:W-:Y:S05]  /*23310*/  BSYNC B3 ;  /* 0x0000000000037941 */ /* 0x000fea0003800000 */
.L_x_15096:
        /* <DEDUP_REMOVED lines=43> */
.L_x_15099:
[----:B------:R-:W-:-:S04]  /*235d0*/  ISETP.GE.AND P0, PT, R45, RZ, PT ;  /* 0x000000ff2d00720c */ /* 0x000fc80003f06270 */
[----:B------:R-:W-:Y:S02]  /*235e0*/  FSEL R6, RZ, 3.37028055040000000000e+12, P0 ;  /* 0x54442d18ff067808 */ /* 0x000fe40000000000 */
[----:B------:R-:W-:Y:S02]  /*235f0*/  FSEL R7, RZ, 2.1426990032196044922, P0 ;  /* 0x400921fbff077808 */ /* 0x000fe40000000000 */
.L_x_15100:
[----:B------:R-:W-:Y:S05]  /*23600*/  BSYNC B0 ;  /* 0x0000000000007941 */ /* 0x000fea0003800000 */
.L_x_15098:
[----:B------:R2:W3:Y:S02]  /*23610*/  DADD R2, R2, R4 ;  /* 0x0000000002027229 */ /* 0x0004e40000000004 */
[----:B--2---:R-:W-:Y:S02]  /*23620*/  LOP3.LUT R5, R7, 0x80000000, R47, 0xb8, !PT ;  /* 0x8000000007057812 */ /* 0x004fe400078eb82f */
[----:B-1----:R-:W-:-:S04]  /*23630*/  DADD R28, R28, 1 ;  /* 0x3ff000001c1c7429 */ /* 0x002fc80000000000 */
[----:B---3--:R-:W1:-:S06]  /*23640*/  DSETP.GTU.AND P0, PT, |R2|, +INF , PT ;  /* 0x7ff000000200742a */ /* 0x008e4c0003f0c200 */
[----:B-1----:R-:W-:Y:S02]  /*23650*/  FSEL R2, R2, R6, P0 ;  /* 0x0000000602027208 */ /* 0x002fe40000000000 */
[----:B------:R-:W-:Y:S02]  /*23660*/  FSEL R3, R3, R5, P0 ;  /* 0x0000000503037208 */ /* 0x000fe40000000000 */
.L_x_15082:
[----:B------:R-:W-:Y:S05]  /*23670*/  BSYNC B2 ;  /* 0x0000000000027941 */ /* 0x000fea0003800000 */
.L_x_15072:
[----:B-1----:R-:W1:Y:S01]  /*23680*/  DADD R28, R28, c[0x2][0x50] ;  /* 0x008014001c1c7629 */ /* 0x002e620000000000 */
[----:B------:R-:W-:-:S03]  /*23690*/  ISETP.NE.AND P0, PT, R40, RZ, PT ;  /* 0x000000ff2800720c */ /* 0x000fc60003f05270 */
[----:B------:R-:W-:-:S04]  /*236a0*/  DADD R2, -RZ, |R2| ;  /* 0x00000000ff027229 */ /* 0x000fc80000000502 */
[----:B-1----:R-:W1:-:S10]  /*236b0*/  DADD R4, -RZ, -R28 ;  /* 0x00000000ff047229 */ /* 0x002e54000000091c */
[----:B-1----:R-:W-:Y:S02]  /*236c0*/  FSEL R60, R4, R28, !P0 ;  /* 0x0000001c043c7208 */ /* 0x002fe40004000000 */
[----:B------:R-:W-:Y:S01]  /*236d0*/  FSEL R61, R5, R29, !P0 ;  /* 0x0000001d053d7208 */ /* 0x000fe20004000000 */
[----:B------:R-:W-:Y:S05]  /*236e0*/  BRA `(.L_x_15071) ;  /* 0x0000013000007947 */ /* 0x000fea0003800000 */
.L_x_14980:
        /* <DEDUP_REMOVED lines=19> */
.L_x_15071:
[----:B01-3--:R-:W-:Y:S05]  /*23820*/  BSYNC B1 ;  /* 0x0000000000017941 */ /* 0x00bfea0003800000 */
.L_x_14979:
        /* <DEDUP_REMOVED lines=11> */
.L_x_15102:
[----:B------:R-:W0:Y:S01]  /*238e0*/  DSETP.GTU.AND P0, PT, |R60|, +INF , PT ;  /* 0x7ff000003c00742a */ /* 0x000e220003f0c200 */
[----:B------:R-:W-:Y:S02]  /*238f0*/  IMAD.MOV.U32 R62, RZ, RZ, R2 ;  /* 0x000000ffff3e7224 */ /* 0x000fe400078e0002 */
[----:B------:R-:W-:-:S11]  /*23900*/  IMAD.MOV.U32 R63, RZ, RZ, R3 ;  /* 0x000000ffff3f7224 */ /* 0x000fd600078e0003 */
[----:B0-----:R-:W0:-:S06]  /*23910*/  @!P0 DADD R60, -RZ, |R60| ;  /* 0x00000000ff3c8229 */ /* 0x001e0c000000053c */
.L_x_15103:
[----:B0-----:R-:W-:Y:S05]  /*23920*/  BSYNC B0 ;  /* 0x0000000000007941 */ /* 0x001fea0003800000 */
.L_x_15101:
        /* <DEDUP_REMOVED lines=140> */
.L_x_15112:
[----:B------:R-:W-:Y:S05]  /*241f0*/  BSYNC B3 ;  /* 0x0000000000037941 */ /* 0x000fea0003800000 */
.L_x_15111:
        /* <DEDUP_REMOVED lines=61> */
.L_x_15110:
        /* <DEDUP_REMOVED lines=34> */
.L_x_15120:
[----:B------:R-:W-:Y:S05]  /*247f0*/  BSYNC B4 ;  /* 0x0000000000047941 */ /* 0x000fea0003800000 */
.L_x_15119:
[----:B------:R-:W-:Y:S02]  /*24800*/  IMAD.MOV.U32 R24, RZ, RZ, R20 ;  /* 0x000000ffff187224 */ /* 0x000fe400078e0014 */
[----:B------:R-:W-:Y:S01]  /*24810*/  IMAD.MOV.U32 R25, RZ, RZ, R21 ;  /* 0x000000ffff197224 */ /* 0x000fe200078e0015 */
[----:B------:R-:W-:Y:S05]  /*24820*/  BRA `(.L_x_15118) ;  /* 0x0000001000007947 */ /* 0x000fea0003800000 */
.L_x_15117:
[----:B------:R0:W1:-:S06]  /*24830*/  DADD R24, -R30, R34 ;  /* 0x000000001e187229 */ /* 0x00004c0000000122 */
.L_x_15118:
[----:B------:R-:W-:Y:S05]  /*24840*/  BSYNC B3 ;  /* 0x0000000000037941 */ /* 0x000fea0003800000 */
.L_x_15116:
        /* <DEDUP_REMOVED lines=29> */
.L_x_15125:
[----:B------:R-:W-:Y:S05]  /*24a20*/  BSYNC B4 ;  /* 0x0000000000047941 */ /* 0x000fea0003800000 */
.L_x_15124:
[----:B------:R-:W-:Y:S02]  /*24a30*/  IMAD.MOV.U32 R6, RZ, RZ, R20 ;  /* 0x000000ffff067224 */ /* 0x000fe400078e0014 */
[----:B------:R-:W-:Y:S01]  /*24a40*/  IMAD.MOV.U32 R7, RZ, RZ, R21 ;  /* 0x000000ffff077224 */ /* 0x000fe200078e0015 */
[----:B------:R-:W-:Y:S05]  /*24a50*/  BRA `(.L_x_15123) ;  /* 0x0000001000007947 */ /* 0x000fea0003800000 */
.L_x_15122:
[----:B------:R2:W3:-:S06]  /*24a60*/  DADD R6, R36, -R8 ;  /* 0x0000000024067229 */ /* 0x0004cc0000000808 */
.L_x_15123:
[----:B------:R-:W-:Y:S05]  /*24a70*/  BSYNC B3 ;  /* 0x0000000000037941 */ /* 0x000fea0003800000 */
.L_x_15121:
        /* <DEDUP_REMOVED lines=29> */
.L_x_15127:
[----:B------:R-:W-:Y:S05]  /*24c50*/  BSYNC B3 ;  /* 0x0000000000037941 */ /* 0x000fea0003800000 */
.L_x_15126:
        /* <DEDUP_REMOVED lines=65> */
.L_x_15128:
        /* <DEDUP_REMOVED lines=20> */
.L_x_15130:
[----:B------:R-:W-:Y:S05]  /*251b0*/  BSYNC B3 ;  /* 0x0000000000037941 */ /* 0x000fea0003800000 */
.L_x_15129:
        /* <DEDUP_REMOVED lines=16> */
.L_x_15115:
        /* <DEDUP_REMOVED lines=26> */
.L_x_15133:
[----:B------:R-:W-:Y:S05]  /*25460*/  BSYNC B3 ;  /* 0x0000000000037941 */ /* 0x000fea0003800000 */
.L_x_15132:
        /* <DEDUP_REMOVED lines=25> */
.L_x_15136:
[----:B------:R-:W-:Y:S05]  /*25600*/  BSYNC B3 ;  /* 0x0000000000037941 */ /* 0x000fea0003800000 */
.L_x_15135:
        /* <DEDUP_REMOVED lines=16> */
.L_x_15134:
        /* <DEDUP_REMOVED lines=55> */
.L_x_15137:
[----:B------:R-:W-:Y:S01]  /*25a80*/  IMAD.MOV.U32 R8, RZ, RZ, 0x0 ;  /* 0x00000000ff087424 */ /* 0x000fe200078e00ff */
[----:B------:R-:W-:Y:S01]  /*25a90*/  FSETP.NEU.FTZ.AND P0, PT, R7, RZ, PT ;  /* 0x000000ff0700720b */ /* 0x000fe20003f1d000 */
[----:B------:R-:W-:-:S06]  /*25aa0*/  IMAD.MOV.U32 R9, RZ, RZ, 0x7ff00000 ;  /* 0x7ff00000ff097424 */ /* 0x000fcc00078e00ff */
[----:B------:R-:W0:-:S10]  /*25ab0*/  DFMA R8, R6, R8, +INF ;  /* 0x7ff000000608742b */ /* 0x000e140000000008 */
[----:B0-----:R-:W-:Y:S02]  /*25ac0*/  FSEL R28, R8, RZ, P0 ;  /* 0x000000ff081c7208 */ /* 0x001fe40000000000 */
[----:B------:R-:W-:Y:S01]  /*25ad0*/  FSEL R29, R9, -QNAN , P0 ;  /* 0xfff00000091d7808 */ /* 0x000fe20000000000 */
[----:B------:R-:W-:Y:S05]  /*25ae0*/  BRA `(.L_x_15113) ;  /* 0x000004c000007947 */ /* 0x000fea0003800000 */
.L_x_15131:
        /* <DEDUP_REMOVED lines=27> */
.L_x_15139:
[----:B------:R-:W-:Y:S05]  /*25ca0*/  BSYNC B3 ;  /* 0x0000000000037941 */ /* 0x000fea0003800000 */
.L_x_15138:
        /* <DEDUP_REMOVED lines=19> */
.L_x_15141:
[----:B------:R-:W-:Y:S05]  /*25de0*/  BSYNC B3 ;  /* 0x0000000000037941 */ /* 0x000fea0003800000 */
.L_x_15140:
[----:B------:R-:W-:Y:S02]  /*25df0*/  IMAD.MOV.U32 R28, RZ, RZ, R20 ;  /* 0x000000ffff1c7224 */ /* 0x000fe400078e0014 */
[----:B------:R-:W-:Y:S01]  /*25e00*/  IMAD.MOV.U32 R29, RZ, RZ, R21 ;  /* 0x000000ffff1d7224 */ /* 0x000fe200078e0015 */
[----:B------:R-:W-:Y:S05]  /*25e10*/  BRA `(.L_x_15113) ;  /* 0x0000019000007947 */ /* 0x000fea0003800000 */
.L_x_15114:
        /* <DEDUP_REMOVED lines=24> */
.L_x_15142:
[----:B------:R-:W-:Y:S05]  /*25fa0*/  BSYNC B3 ;  /* 0x0000000000037941 */ /* 0x000fea0003800000 */
.L_x_15113:
[----:B------:R-:W-:Y:S05]  /*25fb0*/  BSYNC B2 ;  /* 0x0000000000027941 */ /* 0x000fea0003800000 */
.L_x_15109:
        /* <DEDUP_REMOVED lines=26> */
.L_x_15146:
[----:B------:R-:W-:Y:S05]  /*26160*/  BSYNC B3 ;  /* 0x0000000000037941 */ /* 0x000fea0003800000 */
.L_x_15145:
        /* <DEDUP_REMOVED lines=37> */
.L_x_15154:
[----:B------:R-:W-:Y:S05]  /*263c0*/  BSYNC B4 ;  /* 0x0000000000047941 */ /* 0x000fea0003800000 */
.L_x_15153:
[----:B------:R-:W-:Y:S02]  /*263d0*/  IMAD.MOV.U32 R38, RZ, RZ, R20 ;  /* 0x000000ffff267224 */ /* 0x000fe400078e0014 */
[----:B------:R-:W-:Y:S01]  /*263e0*/  IMAD.MOV.U32 R39, RZ, RZ, R21 ;  /* 0x000000ffff277224 */ /* 0x000fe200078e0015 */
[----:B------:R-:W-:Y:S05]  /*263f0*/  BRA `(.L_x_15152) ;  /* 0x0000001000007947 */ /* 0x000fea0003800000 */
.L_x_15151:
[----:B------:R0:W2:-:S06]  /*26400*/  DADD R38, -R30, R34 ;  /* 0x000000001e267229 */ /* 0x00008c0000000122 */
.L_x_15152:
[----:B------:R-:W-:Y:S05]  /*26410*/  BSYNC B3 ;  /* 0x0000000000037941 */ /* 0x000fea0003800000 */
.L_x_15150:
        /* <DEDUP_REMOVED lines=26> */
.L_x_15159:
[----:B------:R-:W-:Y:S05]  /*265c0*/  BSYNC B4 ;  /* 0x0000000000047941 */ /* 0x000fea0003800000 */
.L_x_15158:
[----:B------:R-:W-:Y:S02]  /*265d0*/  IMAD.MOV.U32 R4, RZ, RZ, R20 ;  /* 0x000000ffff047224 */ /* 0x000fe400078e0014 */
[----:B------:R-:W-:Y:S01]  /*265e0*/  IMAD.MOV.U32 R5, RZ, RZ, R21 ;  /* 0x000000ffff057224 */ /* 0x000fe200078e0015 */
[----:B------:R-:W-:Y:S05]  /*265f0*/  BRA `(.L_x_15157) ;  /* 0x0000001000007947 */ /* 0x000fea0003800000 */
.L_x_15156:
[----:B------:R3:W4:-:S06]  /*26600*/  DADD R4, -R32, R36 ;  /* 0x0000000020047229 */ /* 0x00070c0000000124 */
.L_x_15157:
[----:B------:R-:W-:Y:S05]  /*26610*/  BSYNC B3 ;  /* 0x0000000000037941 */ /* 0x000fea0003800000 */
.L_x_15155:
        /* <DEDUP_REMOVED lines=29> */
.L_x_15161:
[----:B------:R-:W-:Y:S05]  /*267f0*/  BSYNC B3 ;  /* 0x0000000000037941 */ /* 0x000fea0003800000 */
.L_x_15160:
[----:B------:R-:W-:Y:S01]  /*26800*/  PLOP3.LUT P0, PT, PT, PT, PT, 0x80, 0x0 ;  /* 0x000000000000781c */ /* 0x000fe20003f0f070 */
[----:B------:R-:W-:Y:S07]  /*26810*/  BRA `(.L_x_15147) ;  /* 0x0000095000007947 */ /* 0x000fee0003800000 */
.L_x_15149:
        /* <DEDUP_REMOVED lines=29> */
.L_x_15164:
[----:B------:R-:W-:Y:S05]  /*269f0*/  BSYNC B3 ;  /* 0x0000000000037941 */ /* 0x000fea0003800000 */
.L_x_15163:
[----:B------:R-:W-:Y:S01]  /*26a00*/  PLOP3.LUT P0, PT, PT, PT, PT, 0x80, 0x0 ;  /* 0x000000000000781c */ /* 0x000fe20003f0f070 */
[----:B------:R-:W-:Y:S07]  /*26a10*/  BRA `(.L_x_15147) ;  /* 0x0000075000007947 */ /* 0x000fee0003800000 */
.L_x_15162:
        /* <DEDUP_REMOVED lines=30> */
.L_x_15166:
[----:B------:R-:W-:Y:S05]  /*26c00*/  BSYNC B3 ;  /* 0x0000000000037941 */ /* 0x000fea0003800000 */
.L_x_15165:
        /* <DEDUP_REMOVED lines=19> */
.L_x_15168:
[----:B------:R-:W-:Y:S05]  /*26d40*/  BSYNC B3 ;  /* 0x0000000000037941 */ /* 0x000fea0003800000 */
.L_x_15167:
[----:B------:R-:W0:Y:S01]  /*26d50*/  DMUL R2, R2, 8.11296384146066816958e+31 ;  /* 0x4690000002027828 */ /* 0x000e220000000000 */
[----:B------:R-:W-:Y:S01]  /*26d60*/  PLOP3.LUT P0, PT, PT, PT, PT, 0x80, 0x0 ;  /* 0x000000000000781c */ /* 0x000fe20003f0f070 */
[----:B------:R-:W-:Y:S02]  /*26d70*/  IMAD.MOV.U32 R4, RZ, RZ, R20 ;  /* 0x000000ffff047224 */ /* 0x000fe400078e0014 */
[----:B------:R-:W-:Y:S01]  /*26d80*/  IMAD.MOV.U32 R5, RZ, RZ, R21 ;  /* 0x000000ffff057224 */ /* 0x000fe200078e0015 */
[----:B------:R-:W-:Y:S05]  /*26d90*/  BRA `(.L_x_15147) ;  /* 0x000003d000007947 */ /* 0x000fea0003800000 */
.L_x_15148:
        /* <DEDUP_REMOVED lines=24> */
.L_x_15170:
[----:B------:R-:W-:Y:S05]  /*26f20*/  BSYNC B3 ;  /* 0x0000000000037941 */ /* 0x000fea0003800000 */
.L_x_15169:
        /* <DEDUP_REMOVED lines=29> */
.L_x_15172:
[----:B------:R-:W-:Y:S05]  /*27100*/  BSYNC B3 ;  /* 0x0000000000037941 */ /* 0x000fea0003800000 */
.L_x_15171:
[----:B0-23--:R0:W2:Y:S01]  /*27110*/  DMUL R4, R6, R16 ;  /* 0x0000001006047228 */ /* 0x00d0a20000000000 */
[----:B------:R-:W-:Y:S01]  /*27120*/  PLOP3.LUT P0, PT, PT, PT, PT, 0x80, 0x0 ;  /* 0x000000000000781c */ /* 0x000fe20003f0f070 */
[----:B------:R-:W-:Y:S07]  /*27130*/  BRA `(.L_x_15147) ;  /* 0x0000003000007947 */ /* 0x000fee0003800000 */
.L_x_15144:
[----:B------:R2:W3:Y:S01]  /*27140*/  DMUL R4, R26, 9.00719925474099200000e+15 ;  /* 0x434000001a047828 */ /* 0x0004e20000000000 */
[----:B------:R-:W-:-:S03]  /*27150*/  PLOP3.LUT P0, PT, PT, PT, PT, 0x80, 0x0 ;  /* 0x000000000000781c */ /* 0x000fc60003f0f070 */
[----:B------:R-:W4:-:S06]  /*27160*/  DMUL R2, R2, 9.00719925474099200000e+15 ;  /* 0x4340000002027828 */ /* 0x000f0c0000000000 */
.L_x_15147:
[----:B0-23--:R-:W-:Y:S05]  /*27170*/  BSYNC B2 ;  /* 0x0000000000027941 */ /* 0x00dfea0003800000 */
.L_x_15143:
        /* <DEDUP_REMOVED lines=43> */
.L_x_15178:
[----:B------:R0:W2:-:S06]  /*27430*/  DMUL R2, RZ, |R24| ;  /* 0x40000018ff027228 */ /* 0x00008c0000000000 */
.L_x_15179:
[----:B------:R-:W-:Y:S05]  /*27440*/  BSYNC B0 ;  /* 0x0000000000007941 */ /* 0x000fea0003800000 */
.L_x_15177:
[----:B------:R-:W-:Y:S02]  /*27450*/  ISETP.GT.AND P0, PT, R7, -0x1, PT ;  /* 0xffffffff0700780c */ /* 0x000fe40003f04270 */
[----:B------:R-:W-:-:S11]  /*27460*/  ISETP.GT.AND P1, PT, R5, -0x1, PT ;  /* 0xffffffff0500780c */ /* 0x000fd60003f24270 */
[----:B--2---:R-:W2:Y:S02]  /*27470*/  @!P0 DMUL R2, R2, +INF ;  /* 0x7ff0000002028828 */ /* 0x004ea40000000000 */
[----:B------:R-:W-:Y:S05]  /*27480*/  @P1 BRA `(.L_x_15180) ;  /* 0x0000101000001947 */ /* 0x000fea0003800000 */
[----:B--2---:R-:W2:-:S06]  /*27490*/  DADD R2, R2, c[0x2][0x100] ;  /* 0x0080400002027629 */ /* 0x004e8c0000000000 */
[----:B--2---:R-:W2:Y:S01]  /*274a0*/  DADD R2, -R2, c[0x2][0x108] ;  /* 0x0080420002027629 */ /* 0x004ea20000000100 */
[----:B------:R-:W-:Y:S05]  /*274b0*/  BRA `(.L_x_15180) ;  /* 0x00000fe000007947 */ /* 0x000fea0003800000 */
.L_x_15176:
        /* <DEDUP_REMOVED lines=23> */
.L_x_15175:
        /* <DEDUP_REMOVED lines=38> */
.L_x_15183:
[----:B------:R0:W2:-:S06]  /*27890*/  DMUL R2, RZ, |R24| ;  /* 0x40000018ff027228 */ /* 0x00008c0000000000 */
.L_x_15184:
[----:B------:R-:W-:Y:S05]  /*278a0*/  BSYNC B0 ;  /* 0x0000000000007941 */ /* 0x000fea0003800000 */
.L_x_15182:
[----:B------:R-:W-:Y:S02]  /*278b0*/  ISETP.GT.AND P0, PT, R5, -0x1, PT ;  /* 0xffffffff0500780c */ /* 0x000fe40003f04270 */
[----:B------:R-:W-:-:S11]  /*278c0*/  ISETP.GT.AND P1, PT, R25, -0x1, PT ;  /* 0xffffffff1900780c */ /* 0x000fd60003f24270 */
[----:B--2---:R-:W2:Y:S02]  /*278d0*/  @!P0 DMUL R2, R2, +INF ;  /* 0x7ff0000002028828 */ /* 0x004ea40000000000 */
[----:B------:R-:W-:Y:S05]  /*278e0*/  @P1 BRA `(.L_x_15180) ;  /* 0x00000bb000001947 */ /* 0x000fea0003800000 */
[----:B--2---:R-:W2:-:S06]  /*278f0*/  DADD R2, R2, c[0x2][0x100] ;  /* 0x0080400002027629 */ /* 0x004e8c0000000000 */
[----:B--2---:R-:W2:Y:S01]  /*27900*/  DADD R2, -R2, c[0x2][0x108] ;  /* 0x0080420002027629 */ /* 0x004ea20000000100 */
[----:B------:R-:W-:Y:S05]  /*27910*/  BRA `(.L_x_15180) ;  /* 0x00000b8000007947 */ /* 0x000fea0003800000 */
.L_x_15181:
        /* <DEDUP_REMOVED lines=23> */
.L_x_15174:
        /* <DEDUP_REMOVED lines=30> */
.L_x_15187:
[----:B------:R-:W-:Y:S05]  /*27c70*/  BSYNC B3 ;  /* 0x0000000000037941 */ /* 0x000fea0003800000 */
.L_x_15186:
        /* <DEDUP_REMOVED lines=43> */
.L_x_15189:
[----:B------:R-:W-:Y:S02]  /*27f30*/  FSEL R6, RZ, 3.37028055040000000000e+12, P1 ;  /* 0x54442d18ff067808 */ /* 0x000fe40000800000 */
[----:B------:R-:W-:Y:S02]  /*27f40*/  FSEL R7, RZ, 2.1426990032196044922, P1 ;  /* 0x400921fbff077808 */ /* 0x000fe40000800000 */
.L_x_15190:
[----:B------:R-:W-:Y:S05]  /*27f50*/  BSYNC B0 ;  /* 0x0000000000007941 */ /* 0x000fea0003800000 */
.L_x_15188:
[----:B------:R0:W2:Y:S02]  /*27f60*/  DADD R2, |R4|, |R2| ;  /* 0x0000000004027229 */ /* 0x0000a40000000602 */
[----:B0-----:R-:W-:-:S04]  /*27f70*/  LOP3.LUT R5, R7, 0x80000000, R5, 0xb8, !PT ;  /* 0x8000000007057812 */ /* 0x001fc800078eb805 */
[----:B--2---:R-:W0:-:S06]  /*27f80*/  DSETP.GTU.AND P0, PT, |R2|, +INF , PT ;  /* 0x7ff000000200742a */ /* 0x004e0c0003f0c200 */
[----:B0-----:R-:W-:Y:S02]  /*27f90*/  FSEL R2, R2, R6, P0 ;  /* 0x0000000602027208 */ /* 0x001fe40000000000 */
[----:B------:R-:W-:Y:S01]  /*27fa0*/  FSEL R3, R3, R5, P0 ;  /* 0x0000000503037208 */ /* 0x000fe20000000000 */
[----:B------:R-:W-:Y:S05]  /*27fb0*/  BRA `(.L_x_15180) ;  /* 0x000004e000007947 */ /* 0x000fea0003800000 */
.L_x_15185:
        /* <DEDUP_REMOVED lines=26> */
.L_x_15192:
[----:B------:R-:W-:Y:S05]  /*28160*/  BSYNC B3 ;  /* 0x0000000000037941 */ /* 0x000fea0003800000 */
.L_x_15191:
        /* <DEDUP_REMOVED lines=43> */
.L_x_15194:
[----:B------:R-:W-:Y:S02]  /*28420*/  FSEL R6, RZ, 3.37028055040000000000e+12, P1 ;  /* 0x54442d18ff067808 */ /* 0x000fe40000800000 */
[----:B------:R-:W-:Y:S02]  /*28430*/  FSEL R7, RZ, 2.1426990032196044922, P1 ;  /* 0x400921fbff077808 */ /* 0x000fe40000800000 */
.L_x_15195:
[----:B------:R-:W-:Y:S05]  /*28440*/  BSYNC B0 ;  /* 0x0000000000007941 */ /* 0x000fea0003800000 */
.L_x_15193:
[----:B------:R0:W2:Y:S02]  /*28450*/  DADD R2, |R4|, |R2| ;  /* 0x0000000004027229 */ /* 0x0000a40000000602 */
[----:B0-----:R-:W-:-:S04]  /*28460*/  LOP3.LUT R5, R7, 0x80000000, R5, 0xb8, !PT ;  /* 0x8000000007057812 */ /* 0x001fc800078eb805 */
[----:B--2---:R-:W0:-:S06]  /*28470*/  DSETP.GTU.AND P0, PT, |R2|, +INF , PT ;  /* 0x7ff000000200742a */ /* 0x004e0c0003f0c200 */
[----:B0-----:R-:W-:Y:S02]  /*28480*/  FSEL R2, R2, R6, P0 ;  /* 0x0000000602027208 */ /* 0x001fe40000000000 */
[----:B------:R-:W-:Y:S02]  /*28490*/  FSEL R3, R3, R5, P0 ;  /* 0x0000000503037208 */ /* 0x000fe40000000000 */
.L_x_15180:
[----:B0-2---:R-:W-:Y:S05]  /*284a0*/  BSYNC B2 ;  /* 0x0000000000027941 */ /* 0x005fea0003800000 */
.L_x_15173:
[----:B-1----:R-:W0:Y:S01]  /*284b0*/  DADD R4, -RZ, -R28 ;  /* 0x00000000ff047229 */ /* 0x002e22000000091c */
[----:B------:R-:W-:-:S09]  /*284c0*/  ISETP.NE.AND P0, PT, R40, RZ, PT ;  /* 0x000000ff2800720c */ /* 0x000fd20003f05270 */
[----:B0-----:R-:W-:Y:S02]  /*284d0*/  FSEL R36, R4, R28, !P0 ;  /* 0x0000001c04247208 */ /* 0x001fe40004000000 */
[----:B------:R-:W-:Y:S01]  /*284e0*/  FSEL R37, R5, R29, !P0 ;  /* 0x0000001d05257208 */ /* 0x000fe20004000000 */
[----:B------:R-:W-:Y:S05]  /*284f0*/  BRA `(.L_x_15196) ;  /* 0x0000249000007947 */ /* 0x000fea0003800000 */
.L_x_15108:
[----:B0-----:R-:W2:Y:S01]  /*28500*/  LDL.64 R2, [R1+0x8] ;  /* 0x0000080001027983 */ /* 0x001ea20000100a00 */
[----:B------:R-:W-:-:S04]  /*28510*/  DADD R36, -RZ, -R50 ;  /* 0x00000000ff247229 */ /* 0x000fc80000000932 */
[----:B--2---:R-:W0:-:S06]  /*28520*/  DADD R2, -R48, R2 ;  /* 0x0000000030027229 */ /* 0x004e0c0000000102 */
[----:B0-----:R-:W0:Y:S01]  /*28530*/  DADD R2, R2, c[0x2][0x178] ;  /* 0x00805e0002027629 */ /* 0x001e220000000000 */
[----:B------:R-:W-:Y:S05]  /*28540*/  BRA `(.L_x_15196) ;  /* 0x0000244000007947 */ /* 0x000fea0003800000 */
.L_x_15107:
[----:B------:R0:W1:Y:S01]  /*28550*/  DADD R36, -RZ, -R50 ;  /* 0x00000000ff247229 */ /* 0x0000620000000932 */
[----:B------:R-:W-:Y:S01]  /*28560*/  CS2R R2, SRZ ;  /* 0x0000000000027805 */ /* 0x000fe2000001ff00 */
[----:B------:R-:W-:Y:S05]  /*28570*/  BRA `(.L_x_15196) ;  /* 0x0000241000007947 */ /* 0x000fea0003800000 */
.L_x_15106:
        /* <DEDUP_REMOVED lines=86> */
.L_x_15201:
[----:B------:R-:W-:Y:S05]  /*28ae0*/  BSYNC B0 ;  /* 0x0000000000007941 */ /* 0x000fea0003800000 */
.L_x_15200:
        /* <DEDUP_REMOVED lines=8> */
.L_x_15203:
[----:B------:R-:W-:Y:S05]  /*28b70*/  BSYNC B3 ;  /* 0x0000000000037941 */ /* 0x000fea0003800000 */
.L_x_15202:
        /* <DEDUP_REMOVED lines=43> */
.L_x_15205:
[----:B------:R-:W-:-:S04]  /*28e30*/  ISETP.GE.AND P0, PT, R49, RZ, PT ;  /* 0x000000ff3100720c */ /* 0x000fc80003f06270 */
[----:B------:R-:W-:Y:S02]  /*28e40*/  FSEL R6, RZ, 3.37028055040000000000e+12, P0 ;  /* 0x54442d18ff067808 */ /* 0x000fe40000000000 */
[----:B------:R-:W-:Y:S02]  /*28e50*/  FSEL R7, RZ, 2.1426990032196044922, P0 ;  /* 0x400921fbff077808 */ /* 0x000fe40000000000 */
.L_x_15206:
[----:B------:R-:W-:Y:S05]  /*28e60*/  BSYNC B0 ;  /* 0x0000000000007941 */ /* 0x000fea0003800000 */
.L_x_15204:
[----:B------:R2:W3:Y:S02]  /*28e70*/  DADD R2, R2, R4 ;  /* 0x0000000002027229 */ /* 0x0004e40000000004 */
[----:B--2---:R-:W-:Y:S02]  /*28e80*/  LOP3.LUT R5, R7, 0x80000000, R51, 0xb8, !PT ;  /* 0x8000000007057812 */ /* 0x004fe400078eb833 */
[----:B-1----:R-:W-:-:S04]  /*28e90*/  DMUL R28, R28, 0.5 ;  /* 0x3fe000001c1c7828 */ /* 0x002fc80000000000 */
[----:B---3--:R-:W1:-:S06]  /*28ea0*/  DSETP.GTU.AND P0, PT, |R2|, +INF , PT ;  /* 0x7ff000000200742a */ /* 0x008e4c0003f0c200 */
[----:B-1----:R-:W-:Y:S02]  /*28eb0*/  FSEL R2, R2, R6, P0 ;  /* 0x0000000602027208 */ /* 0x002fe40000000000 */
[----:B------:R-:W-:Y:S01]  /*28ec0*/  FSEL R3, R3, R5, P0 ;  /* 0x0000000503037208 */ /* 0x000fe20000000000 */
[----:B------:R-:W-:Y:S05]  /*28ed0*/  BRA `(.L_x_15207) ;  /* 0x0000190000007947 */ /* 0x000fea0003800000 */
.L_x_15199:
        /* <DEDUP_REMOVED lines=111> */
.L_x_15209:
[----:B------:R-:W-:Y:S05]  /*295d0*/  BSYNC B0 ;  /* 0x0000000000007941 */ /* 0x000fea0003800000 */
.L_x_15208:
        /* <DEDUP_REMOVED lines=8> */
.L_x_15211:
[----:B------:R-:W-:Y:S05]  /*29660*/  BSYNC B3 ;  /* 0x0000000000037941 */ /* 0x000fea0003800000 */
.L_x_15210:
        /* <DEDUP_REMOVED lines=43> */
.L_x_15213:
[----:B------:R-:W-:-:S04]  /*29920*/  ISETP.GE.AND P0, PT, R49, RZ, PT ;  /* 0x000000ff3100720c */ /* 0x000fc80003f06270 */
[----:B------:R-:W-:Y:S02]  /*29930*/  FSEL R6, RZ, 3.37028055040000000000e+12, P0 ;  /* 0x54442d18ff067808 */ /* 0x000fe40000000000 */
[----:B------:R-:W-:Y:S02]  /*29940*/  FSEL R7, RZ, 2.1426990032196044922, P0 ;  /* 0x400921fbff077808 */ /* 0x000fe40000000000 */
.L_x_15214:
[----:B------:R-:W-:Y:S05]  /*29950*/  BSYNC B0 ;  /* 0x0000000000007941 */ /* 0x000fea0003800000 */
.L_x_15212:
[----:B------:R2:W3:Y:S02]  /*29960*/  DADD R2, R2, R4 ;  /* 0x0000000002027229 */ /* 0x0004e40000000004 */
[----:B--2---:R-:W-:-:S04]  /*29970*/  LOP3.LUT R5, R7, 0x80000000, R51, 0xb8, !PT ;  /* 0x8000000007057812 */ /* 0x004fc800078eb833 */
[----:B---3--:R-:W2:-:S06]  /*29980*/  DSETP.GTU.AND P0, PT, |R2|, +INF , PT ;  /* 0x7ff000000200742a */ /* 0x008e8c0003f0c200 */
[----:B--2---:R-:W-:Y:S02]  /*29990*/  FSEL R2, R2, R6, P0 ;  /* 0x0000000602027208 */ /* 0x004fe40000000000 */
[----:B------:R-:W-:Y:S01]  /*299a0*/  FSEL R3, R3, R5, P0 ;  /* 0x0000000503037208 */ /* 0x000fe20000000000 */
[----:B------:R-:W-:Y:S05]  /*299b0*/  BRA `(.L_x_15207) ;  /* 0x00000e2000007947 */ /* 0x000fea0003800000 */
.L_x_15198:
        /* <DEDUP_REMOVED lines=23> */
.L_x_15216:
[----:B------:R-:W-:Y:S05]  /*29b30*/  BSYNC B3 ;  /* 0x0000000000037941 */ /* 0x000fea0003800000 */
.L_x_15215:
        /* <DEDUP_REMOVED lines=26> */
.L_x_15218:
[----:B------:R-:W-:Y:S05]  /*29ce0*/  BSYNC B3 ;  /* 0x0000000000037941 */ /* 0x000fea0003800000 */
.L_x_15217:
        /* <DEDUP_REMOVED lines=112> */
.L_x_15220:
[----:B------:R-:W-:Y:S05]  /*2a3f0*/  BSYNC B0 ;  /* 0x0000000000007941 */ /* 0x000fea0003800000 */
.L_x_15219:
        /* <DEDUP_REMOVED lines=8> */
.L_x_15222:
[----:B------:R-:W-:Y:S05]  /*2a480*/  BSYNC B3 ;  /* 0x0000000000037941 */ /* 0x000fea0003800000 */
.L_x_15221:
        /* <DEDUP_REMOVED lines=43> */
.L_x_15224:
[----:B------:R-:W-:-:S04]  /*2a740*/  ISETP.GE.AND P0, PT, R49, RZ, PT ;  /* 0x000000ff3100720c */ /* 0x000fc80003f06270 */
[----:B------:R-:W-:Y:S02]  /*2a750*/  FSEL R6, RZ, 3.37028055040000000000e+12, P0 ;  /* 0x54442d18ff067808 */ /* 0x000fe40000000000 */
[----:B------:R-:W-:Y:S02]  /*2a760*/  FSEL R7, RZ, 2.1426990032196044922, P0 ;  /* 0x400921fbff077808 */ /* 0x000fe40000000000 */
.L_x_15225:
[----:B------:R-:W-:Y:S05]  /*2a770*/  BSYNC B0 ;  /* 0x0000000000007941 */ /* 0x000fea0003800000 */
.L_x_15223:
[----:B------:R2:W3:Y:S02]  /*2a780*/  DADD R2, R2, R4 ;  /* 0x0000000002027229 */ /* 0x0004e40000000004 */
[----:B--2---:R-:W-:Y:S02]  /*2a790*/  LOP3.LUT R5, R7, 0x80000000, R51, 0xb8, !PT ;  /* 0x8000000007057812 */ /* 0x004fe400078eb833 */
[----:B-1----:R-:W-:-:S04]  /*2a7a0*/  DADD R28, R28, 1 ;  /* 0x3ff000001c1c7429 */ /* 0x002fc80000000000 */
[----:B---3--:R-:W1:-:S06]  /*2a7b0*/  DSETP.GTU.AND P0, PT, |R2|, +INF , PT ;  /* 0x7ff000000200742a */ /* 0x008e4c0003f0c200 */
[----:B-1----:R-:W-:Y:S02]  /*2a7c0*/  FSEL R2, R2, R6, P0 ;  /* 0x0000000602027208 */ /* 0x002fe40000000000 */
[----:B------:R-:W-:Y:S02]  /*2a7d0*/  FSEL R3, R3, R5, P0 ;  /* 0x0000000503037208 */ /* 0x000fe40000000000 */
.L_x_15207:
[----:B------:R-:W-:Y:S05]  /*2a7e0*/  BSYNC B2 ;  /* 0x0000000000027941 */ /* 0x000fea0003800000 */
.L_x_15197:
[----:B-1----:R-:W1:Y:S01]  /*2a7f0*/  DADD R28, R28, c[0x2][0x50] ;  /* 0x008014001c1c7629 */ /* 0x002e620000000000 */
[----:B------:R-:W-:-:S03]  /*2a800*/  ISETP.NE.AND P0, PT, R40, RZ, PT ;  /* 0x000000ff2800720c */ /* 0x000fc60003f05270 */
[----:B------:R-:W-:-:S04]  /*2a810*/  DADD R2, -RZ, |R2| ;  /* 0x00000000ff027229 */ /* 0x000fc80000000502 */
[----:B-1----:R-:W1:-:S10]  /*2a820*/  DADD R4, -RZ, -R28 ;  /* 0x00000000ff047229 */ /* 0x002e54000000091c */
[----:B-1----:R-:W-:Y:S02]  /*2a830*/  FSEL R36, R4, R28, !P0 ;  /* 0x0000001c04247208 */ /* 0x002fe40004000000 */
[----:B------:R-:W-:Y:S01]  /*2a840*/  FSEL R37, R5, R29, !P0 ;  /* 0x0000001d05257208 */ /* 0x000fe20004000000 */
[----:B------:R-:W-:Y:S05]  /*2a850*/  BRA `(.L_x_15196) ;  /* 0x0000013000007947 */ /* 0x000fea0003800000 */
.L_x_15105:
        /* <DEDUP_REMOVED lines=19> */
.L_x_15196:
[----:B01-3--:R-:W-:Y:S05]  /*2a990*/  BSYNC B1 ;  /* 0x0000000000017941 */ /* 0x00bfea0003800000 */
.L_x_15104:
        /* <DEDUP_REMOVED lines=11> */
.L_x_15227:
[----:B------:R-:W0:Y:S01]  /*2aa50*/  DSETP.GTU.AND P0, PT, |R36|, +INF , PT ;  /* 0x7ff000002400742a */ /* 0x000e220003f0c200 */
[----:B------:R-:W-:Y:S02]  /*2aa60*/  IMAD.MOV.U32 R38, RZ, RZ, R2 ;  /* 0x000000ffff267224 */ /* 0x000fe400078e0002 */
[----:B------:R-:W-:-:S11]  /*2aa70*/  IMAD.MOV.U32 R39, RZ, RZ, R3 ;  /* 0x000000ffff277224 */ /* 0x000fd600078e0003 */
[----:B0-----:R-:W0:-:S06]  /*2aa80*/  @!P0 DADD R36, -RZ, |R36| ;  /* 0x00000000ff248229 */ /* 0x001e0c0000000524 */
.L_x_15228:
[----:B0-----:R-:W-:Y:S05]  /*2aa90*/  BSYNC B0 ;  /* 0x0000000000007941 */ /* 0x001fea0003800000 */
.L_x_15226:
        /* <DEDUP_REMOVED lines=140> */
.L_x_15237:
[----:B------:R-:W-:Y:S05]  /*2b360*/  BSYNC B3 ;  /* 0x0000000000037941 */ /* 0x000fea0003800000 */
.L_x_15236:
        /* <DEDUP_REMOVED lines=61> */
.L_x_15235:
        /* <DEDUP_REMOVED lines=34> */
.L_x_15245:
[----:B------:R-:W-:Y:S05]  /*2b960*/  BSYNC B4 ;  /* 0x0000000000047941 */ /* 0x000fea0003800000 */
.L_x_15244:
[----:B------:R-:W-:Y:S02]  /*2b970*/  IMAD.MOV.U32 R24, RZ, RZ, R20 ;  /* 0x000000ffff187224 */ /* 0x000fe400078e0014 */
[----:B------:R-:W-:Y:S01]  /*2b980*/  IMAD.MOV.U32 R25, RZ, RZ, R21 ;  /* 0x000000ffff197224 */ /* 0x000fe200078e0015 */
[----:B------:R-:W-:Y:S05]  /*2b990*/  BRA `(.L_x_15243) ;  /* 0x0000001000007947 */ /* 0x000fea0003800000 */
.L_x_15242:
[----:B------:R0:W1:-:S06]  /*2b9a0*/  DADD R24, -R30, R34 ;  /* 0x000000001e187229 */ /* 0x00004c0000000122 */
.L_x_15243:
[----:B------:R-:W-:Y:S05]  /*2b9b0*/  BSYNC B3 ;  /* 0x0000000000037941 */ /* 0x000fea0003800000 */
.L_x_15241:
        /* <DEDUP_REMOVED lines=29> */
.L_x_15250:
[----:B------:R-:W-:Y:S05]  /*2bb90*/  BSYNC B4 ;  /* 0x0000000000047941 */ /* 0x000fea0003800000 */
.L_x_15249:
[----:B------:R-:W-:Y:S02]  /*2bba0*/  IMAD.MOV.U32 R6, RZ, RZ, R20 ;  /* 0x000000ffff067224 */ /* 0x000fe400078e0014 */
[----:B------:R-:W-:Y:S01]  /*2bbb0*/  IMAD.MOV.U32 R7, RZ, RZ, R21 ;  /* 0x000000ffff077224 */ /* 0x000fe200078e0015 */
[----:B------:R-:W-:Y:S05]  /*2bbc0*/  BRA `(.L_x_15248) ;  /* 0x0000001000007947 */ /* 0x000fea0003800000 */
.L_x_15247:
[----:B------:R2:W3:-:S06]  /*2bbd0*/  DADD R6, R40, -R8 ;  /* 0x0000000028067229 */ /* 0x0004cc0000000808 */
.L_x_15248:
[----:B------:R-:W-:Y:S05]  /*2bbe0*/  BSYNC B3 ;  /* 0x0000000000037941 */ /* 0x000fea0003800000 */
.L_x_15246:
        /* <DEDUP_REMOVED lines=29> */
.L_x_15252:
[----:B------:R-:W-:Y:S05]  /*2bdc0*/  BSYNC B3 ;  /* 0x0000000000037941 */ /* 0x000fea0003800000 */
.L_x_15251:
        /* <DEDUP_REMOVED lines=65> */
.L_x_15253:
        /* <DEDUP_REMOVED lines=20> */
.L_x_15255:
[----:B------:R-:W-:Y:S05]  /*2c320*/  BSYNC B3 ;  /* 0x0000000000037941 */ /* 0x000fea0003800000 */
.L_x_15254:
        /* <DEDUP_REMOVED lines=16> */
.L_x_15240:
        /* <DEDUP_REMOVED lines=26> */
.L_x_15258:
[----:B------:R-:W-:Y:S05]  /*2c5d0*/  BSYNC B3 ;  /* 0x0000000000037941 */ /* 0x000fea0003800000 */
.L_x_15257:
        /* <DEDUP_REMOVED lines=25> */
.L_x_15261:
[----:B------:R-:W-:Y:S05]  /*2c770*/  BSYNC B3 ;  /* 0x0000000000037941 */ /* 0x000fea0003800000 */
.L_x_15260:
        /* <DEDUP_REMOVED lines=16> */
.L_x_15259:
        /* <DEDUP_REMOVED lines=55> */
.L_x_15262:
[----:B------:R-:W-:Y:S01]  /*2cbf0*/  IMAD.MOV.U32 R8, RZ, RZ, 0x0 ;  /* 0x00000000ff087424 */ /* 0x000fe200078e00ff */
[----:B------:R-:W-:Y:S01]  /*2cc00*/  FSETP.NEU.FTZ.AND P0, PT, R7, RZ, PT ;  /* 0x000000ff0700720b */ /* 0x000fe20003f1d000 */
[----:B------:R-:W-:-:S06]  /*2cc10*/  IMAD.MOV.U32 R9, RZ, RZ, 0x7ff00000 ;  /* 0x7ff00000ff097424 */ /* 0x000fcc00078e00ff */
[----:B------:R-:W0:-:S10]  /*2cc20*/  DFMA R8, R6, R8, +INF ;  /* 0x7ff000000608742b */ /* 0x000e140000000008 */
[----:B0-----:R-:W-:Y:S02]  /*2cc30*/  FSEL R28, R8, RZ, P0 ;  /* 0x000000ff081c7208 */ /* 0x001fe40000000000 */
[----:B------:R-:W-:Y:S01]  /*2cc40*/  FSEL R29, R9, -QNAN , P0 ;  /* 0xfff00000091d7808 */ /* 0x000fe20000000000 */
[----:B------:R-:W-:Y:S05]  /*2cc50*/  BRA `(.L_x_15238) ;  /* 0x000004c000007947 */ /* 0x000fea0003800000 */
.L_x_15256:
        /* <DEDUP_REMOVED lines=27> */
.L_x_15264:
[----:B------:R-:W-:Y:S05]  /*2ce10*/  BSYNC B3 ;  /* 0x0000000000037941 */ /* 0x000fea0003800000 */
.L_x_15263:
        /* <DEDUP_REMOVED lines=19> */
.L_x_15266:
[----:B------:R-:W-:Y:S05]  /*2cf50*/  BSYNC B3 ;  /* 0x0000000000037941 */ /* 0x000fea0003800000 */
.L_x_15265:
[----:B------:R-:W-:Y:S02]  /*2cf60*/  IMAD.MOV.U32 R28, RZ, RZ, R20 ;  /* 0x000000ffff1c7224 */ /* 0x000fe400078e0014 */
[----:B------:R-:W-:Y:S01]  /*2cf70*/  IMAD.MOV.U32 R29, RZ, RZ, R21 ;  /* 0x000000ffff1d7224 */ /* 0x000fe200078e0015 */
[----:B------:R-:W-:Y:S05]  /*2cf80*/  BRA `(.L_x_15238) ;  /* 0x0000019000007947 */ /* 0x000fea0003800000 */
.L_x_15239:
        /* <DEDUP_REMOVED lines=24> */
.L_x_15267:
[----:B------:R-:W-:Y:S05]  /*2d110*/  BSYNC B3 ;  /* 0x0000000000037941 */ /* 0x000fea0003800000 */
.L_x_15238:
[----:B------:R-:W-:Y:S05]  /*2d120*/  BSYNC B2 ;  /* 0x0000000000027941 */ /* 0x000fea0003800000 */
.L_x_15234:
        /* <DEDUP_REMOVED lines=26> */
.L_x_15271:
[----:B------:R-:W-:Y:S05]  /*2d2d0*/  BSYNC B3 ;  /* 0x0000000000037941 */ /* 0x000fea0003800000 */
.L_x_15270:
        /* <DEDUP_REMOVED lines=37> */
.L_x_15279:
[----:B------:R-:W-:Y:S05]  /*2d530*/  BSYNC B4 ;  /* 0x0000000000047941 */ /* 0x000fea0003800000 */
.L_x_15278:
[----:B------:R-:W-:Y:S02]  /*2d540*/  IMAD.MOV.U32 R42, RZ, RZ, R20 ;  /* 0x000000ffff2a7224 */ /* 0x000fe400078e0014 */
[----:B------:R-:W-:Y:S01]  /*2d550*/  IMAD.MOV.U32 R43, RZ, RZ, R21 ;  /* 0x000000ffff2b7224 */ /* 0x000fe200078e0015 */
[----:B------:R-:W-:Y:S05]  /*2d560*/  BRA `(.L_x_15277) ;  /* 0x0000001000007947 */ /* 0x000fea0003800000 */
.L_x_15276:
[----:B------:R0:W2:-:S06]  /*2d570*/  DADD R42, -R30, R34 ;  /* 0x000000001e2a7229 */ /* 0x00008c0000000122 */
.L_x_15277:
[----:B------:R-:W-:Y:S05]  /*2d580*/  BSYNC B3 ;  /* 0x0000000000037941 */ /* 0x000fea0003800000 */
.L_x_15275:
        /* <DEDUP_REMOVED lines=26> */
.L_x_15284:
[----:B------:R-:W-:Y:S05]  /*2d730*/  BSYNC B4 ;  /* 0x0000000000047941 */ /* 0x000fea0003800000 */
.L_x_15283:
[----:B------:R-:W-:Y:S02]  /*2d740*/  IMAD.MOV.U32 R4, RZ, RZ, R20 ;  /* 0x000000ffff047224 */ /* 0x000fe400078e0014 */
[----:B------:R-:W-:Y:S01]  /*2d750*/  IMAD.MOV.U32 R5, RZ, RZ, R21 ;  /* 0x000000ffff057224 */ /* 0x000fe200078e0015 */
[----:B------:R-:W-:Y:S05]  /*2d760*/  BRA `(.L_x_15282) ;  /* 0x0000001000007947 */ /* 0x000fea0003800000 */
.L_x_15281:
[----:B------:R3:W4:-:S06]  /*2d770*/  DADD R4, -R32, R40 ;  /* 0x0000000020047229 */ /* 0x00070c0000000128 */
.L_x_15282:
[----:B------:R-:W-:Y:S05]  /*2d780*/  BSYNC B3 ;  /* 0x0000000000037941 */ /* 0x000fea0003800000 */
.L_x_15280:
        /* <DEDUP_REMOVED lines=29> */
.L_x_15286:
[----:B------:R-:W-:Y:S05]  /*2d960*/  BSYNC B3 ;  /* 0x0000000000037941 */ /* 0x000fea0003800000 */
.L_x_15285:
[----:B------:R-:W-:Y:S01]  /*2d970*/  PLOP3.LUT P0, PT, PT, PT, PT, 0x80, 0x0 ;  /* 0x000000000000781c */ /* 0x000fe20003f0f070 */
[----:B------:R-:W-:Y:S07]  /*2d980*/  BRA `(.L_x_15272) ;  /* 0x0000095000007947 */ /* 0x000fee0003800000 */
.L_x_15274:
        /* <DEDUP_REMOVED lines=29> */
.L_x_15289:
[----:B------:R-:W-:Y:S05]  /*2db60*/  BSYNC B3 ;  /* 0x0000000000037941 */ /* 0x000fea0003800000 */
.L_x_15288:
[----:B------:R-:W-:Y:S01]  /*2db70*/  PLOP3.LUT P0, PT, PT, PT, PT, 0x80, 0x0 ;  /* 0x000000000000781c */ /* 0x000fe20003f0f070 */
[----:B------:R-:W-:Y:S07]  /*2db80*/  BRA `(.L_x_15272) ;  /* 0x0000075000007947 */ /* 0x000fee0003800000 */
.L_x_15287:
        /* <DEDUP_REMOVED lines=30> */
.L_x_15291:
[----:B------:R-:W-:Y:S05]  /*2dd70*/  BSYNC B3 ;  /* 0x0000000000037941 */ /* 0x000fea0003800000 */
.L_x_15290:
        /* <DEDUP_REMOVED lines=19> */
.L_x_15293:
[----:B------:R-:W-:Y:S05]  /*2deb0*/  BSYNC B3 ;  /* 0x0000000000037941 */ /* 0x000fea0003800000 */
.L_x_15292:
[----:B------:R-:W0:Y:S01]  /*2dec0*/  DMUL R2, R2, 8.11296384146066816958e+31 ;  /* 0x4690000002027828 */ /* 0x000e220000000000 */
[----:B------:R-:W-:Y:S01]  /*2ded0*/  PLOP3.LUT P0, PT, PT, PT, PT, 0x80, 0x0 ;  /* 0x000000000000781c */ /* 0x000fe20003f0f070 */
[----:B------:R-:W-:Y:S02]  /*2dee0*/  IMAD.MOV.U32 R4, RZ, RZ, R20 ;  /* 0x000000ffff047224 */ /* 0x000fe400078e0014 */
[----:B------:R-:W-:Y:S01]  /*2def0*/  IMAD.MOV.U32 R5, RZ, RZ, R21 ;  /* 0x000000ffff057224 */ /* 0x000fe200078e0015 */
[----:B------:R-:W-:Y:S05]  /*2df00*/  BRA `(.L_x_15272) ;  /* 0x000003d000007947 */ /* 0x000fea0003800000 */
.L_x_15273:
        /* <DEDUP_REMOVED lines=24> */
.L_x_15295:
[----:B------:R-:W-:Y:S05]  /*2e090*/  BSYNC B3 ;  /* 0x0000000000037941 */ /* 0x000fea0003800000 */
.L_x_15294:
        /* <DEDUP_REMOVED lines=29> */
.L_x_15297:
[----:B------:R-:W-:Y:S05]  /*2e270*/  BSYNC B3 ;  /* 0x0000000000037941 */ /* 0x000fea0003800000 */
.L_x_15296:
[----:B0-23--:R0:W2:Y:S01]  /*2e280*/  DMUL R4, R6, R16 ;  /* 0x0000001006047228 */ /* 0x00d0a20000000000 */
[----:B------:R-:W-:Y:S01]  /*2e290*/  PLOP3.LUT P0, PT, PT, PT, PT, 0x80, 0x0 ;  /* 0x000000000000781c */ /* 0x000fe20003f0f070 */
[----:B------:R-:W-:Y:S07]  /*2e2a0*/  BRA `(.L_x_15272) ;  /* 0x0000003000007947 */ /* 0x000fee0003800000 */
.L_x_15269:
[----:B------:R2:W3:Y:S01]  /*2e2b0*/  DMUL R4, R26, 9.00719925474099200000e+15 ;  /* 0x434000001a047828 */ /* 0x0004e20000000000 */
[----:B------:R-:W-:-:S03]  /*2e2c0*/  PLOP3.LUT P0, PT, PT, PT, PT, 0x80, 0x0 ;  /* 0x000000000000781c */ /* 0x000fc60003f0f070 */
[----:B------:R-:W4:-:S06]  /*2e2d0*/  DMUL R2, R2, 9.00719925474099200000e+15 ;  /* 0x4340000002027828 */ /* 0x000f0c0000000000 */
.L_x_15272:
[----:B0-23--:R-:W-:Y:S05]  /*2e2e0*/  BSYNC B2 ;  /* 0x0000000000027941 */ /* 0x00dfea0003800000 */
.L_x_15268:
        /* <DEDUP_REMOVED lines=43> */
.L_x_15303:
[----:B------:R0:W2:-:S06]  /*2e5a0*/  DMUL R2, RZ, |R24| ;  /* 0x40000018ff027228 */ /* 0x00008c0000000000 */
.L_x_15304:
[----:B------:R-:W-:Y:S05]  /*2e5b0*/  BSYNC B0 ;  /* 0x0000000000007941 */ /* 0x000fea0003800000 */
.L_x_15302:
[----:B------:R-:W-:Y:S02]  /*2e5c0*/  ISETP.GT.AND P0, PT, R7, -0x1, PT ;  /* 0xffffffff0700780c */ /* 0x000fe40003f04270 */
[----:B------:R-:W-:-:S11]  /*2e5d0*/  ISETP.GT.AND P1, PT, R5, -0x1, PT ;  /* 0xffffffff0500780c */ /* 0x000fd60003f24270 */
[----:B--2---:R-:W2:Y:S02]  /*2e5e0*/  @!P0 DMUL R2, R2, +INF ;  /* 0x7ff0000002028828 */ /* 0x004ea40000000000 */
[----:B------:R-:W-:Y:S05]  /*2e5f0*/  @P1 BRA `(.L_x_15305) ;  /* 0x0000101000001947 */ /* 0x000fea0003800000 */
[----:B--2---:R-:W2:-:S06]  /*2e600*/  DADD R2, R2, c[0x2][0x100] ;  /* 0x0080400002027629 */ /* 0x004e8c0000000000 */
[----:B--2---:R-:W2:Y:S01]  /*2e610*/  DADD R2, -R2, c[0x2][0x108] ;  /* 0x0080420002027629 */ /* 0x004ea20000000100 */
[----:B------:R-:W-:Y:S05]  /*2e620*/  BRA `(.L_x_15305) ;  /* 0x00000fe000007947 */ /* 0x000fea0003800000 */
.L_x_15301:
        /* <DEDUP_REMOVED lines=23> */
.L_x_15300:
        /* <DEDUP_REMOVED lines=38> */
.L_x_15308:
[----:B------:R0:W2:-:S06]  /*2ea00*/  DMUL R2, RZ, |R24| ;  /* 0x40000018ff027228 */ /* 0x00008c0000000000 */
.L_x_15309:
[----:B------:R-:W-:Y:S05]  /*2ea10*/  BSYNC B0 ;  /* 0x0000000000007941 */ /* 0x000fea0003800000 */
.L_x_15307:
[----:B------:R-:W-:Y:S02]  /*2ea20*/  ISETP.GT.AND P0, PT, R5, -0x1, PT ;  /* 0xffffffff0500780c */ /* 0x000fe40003f04270 */
[----:B------:R-:W-:-:S11]  /*2ea30*/  ISETP.GT.AND P1, PT, R25, -0x1, PT ;  /* 0xffffffff1900780c */ /* 0x000fd60003f24270 */
[----:B--2---:R-:W2:Y:S02]  /*2ea40*/  @!P0 DMUL R2, R2, +INF ;  /* 0x7ff0000002028828 */ /* 0x004ea40000000000 */
[----:B------:R-:W-:Y:S05]  /*2ea50*/  @P1 BRA `(.L_x_15305) ;  /* 0x00000bb000001947 */ /* 0x000fea0003800000 */
[----:B--2---:R-:W2:-:S06]  /*2ea60*/  DADD R2, R2, c[0x2][0x100] ;  /* 0x0080400002027629 */ /* 0x004e8c0000000000 */
[----:B--2---:R-:W2:Y:S01]  /*2ea70*/  DADD R2, -R2, c[0x2][0x108] ;  /* 0x0080420002027629 */ /* 0x004ea20000000100 */
[----:B------:R-:W-:Y:S05]  /*2ea80*/  BRA `(.L_x_15305) ;  /* 0x00000b8000007947 */ /* 0x000fea0003800000 */
.L_x_15306:
        /* <DEDUP_REMOVED lines=23> */
.L_x_15299:
        /* <DEDUP_REMOVED lines=30> */
.L_x_15312:
[----:B------:R-:W-:Y:S05]  /*2ede0*/  BSYNC B3 ;  /* 0x0000000000037941 */ /* 0x000fea0003800000 */
.L_x_15311:
        /* <DEDUP_REMOVED lines=43> */
.L_x_15314:
[----:B------:R-:W-:Y:S02]  /*2f0a0*/  FSEL R6, RZ, 3.37028055040000000000e+12, P1 ;  /* 0x54442d18ff067808 */ /* 0x000fe40000800000 */
[----:B------:R-:W-:Y:S02]  /*2f0b0*/  FSEL R7, RZ, 2.1426990032196044922, P1 ;  /* 0x400921fbff077808 */ /* 0x000fe40000800000 */
.L_x_15315:
[----:B------:R-:W-:Y:S05]  /*2f0c0*/  BSYNC B0 ;  /* 0x0000000000007941 */ /* 0x000fea0003800000 */
.L_x_15313:
[----:B------:R0:W2:Y:S02]  /*2f0d0*/  DADD R2, |R4|, |R2| ;  /* 0x0000000004027229 */ /* 0x0000a40000000602 */
[----:B0-----:R-:W-:-:S04]  /*2f0e0*/  LOP3.LUT R5, R7, 0x80000000, R5, 0xb8, !PT ;  /* 0x8000000007057812 */ /* 0x001fc800078eb805 */
[----:B--2---:R-:W0:-:S06]  /*2f0f0*/  DSETP.GTU.AND P0, PT, |R2|, +INF , PT ;  /* 0x7ff000000200742a */ /* 0x004e0c0003f0c200 */
[----:B0-----:R-:W-:Y:S02]  /*2f100*/  FSEL R2, R2, R6, P0 ;  /* 0x0000000602027208 */ /* 0x001fe40000000000 */
[----:B------:R-:W-:Y:S01]  /*2f110*/  FSEL R3, R3, R5, P0 ;  /* 0x0000000503037208 */ /* 0x000fe20000000000 */
[----:B------:R-:W-:Y:S05]  /*2f120*/  BRA `(.L_x_15305) ;  /* 0x000004e000007947 */ /* 0x000fea0003800000 */
.L_x_15310:
        /* <DEDUP_REMOVED lines=26> */
.L_x_15317:
[----:B------:R-:W-:Y:S05]  /*2f2d0*/  BSYNC B3 ;  /* 0x0000000000037941 */ /* 0x000fea0003800000 */
.L_x_15316:
        /* <DEDUP_REMOVED lines=43> */
.L_x_15319:
[----:B------:R-:W-:Y:S02]  /*2f590*/  FSEL R6, RZ, 3.37028055040000000000e+12, P1 ;  /* 0x54442d18ff067808 */ /* 0x000fe40000800000 */
[----:B------:R-:W-:Y:S02]  /*2f5a0*/  FSEL R7, RZ, 2.1426990032196044922, P1 ;  /* 0x400921fbff077808 */ /* 0x000fe40000800000 */
.L_x_15320:
[----:B------:R-:W-:Y:S05]  /*2f5b0*/  BSYNC B0 ;  /* 0x0000000000007941 */ /* 0x000fea0003800000 */
.L_x_15318:
[----:B------:R0:W2:Y:S02]  /*2f5c0*/  DADD R2, |R4|, |R2| ;  /* 0x0000000004027229 */ /* 0x0000a40000000602 */
[----:B0-----:R-:W-:-:S04]  /*2f5d0*/  LOP3.LUT R5, R7, 0x80000000, R5, 0xb8, !PT ;  /* 0x8000000007057812 */ /* 0x001fc800078eb805 */
[----:B--2---:R-:W0:-:S06]  /*2f5e0*/  DSETP.GTU.AND P0, PT, |R2|, +INF , PT ;  /* 0x7ff000000200742a */ /* 0x004e0c0003f0c200 */
[----:B0-----:R-:W-:Y:S02]  /*2f5f0*/  FSEL R2, R2, R6, P0 ;  /* 0x0000000602027208 */ /* 0x001fe40000000000 */
[----:B------:R-:W-:Y:S02]  /*2f600*/  FSEL R3, R3, R5, P0 ;  /* 0x0000000503037208 */ /* 0x000fe40000000000 */
.L_x_15305:
[----:B0-2---:R-:W-:Y:S05]  /*2f610*/  BSYNC B2 ;  /* 0x0000000000027941 */ /* 0x005fea0003800000 */
.L_x_15298:
[----:B-1----:R-:W0:Y:S01]  /*2f620*/  DADD R4, -RZ, -R28 ;  /* 0x00000000ff047229 */ /* 0x002e22000000091c */
[----:B------:R-:W-:-:S09]  /*2f630*/  ISETP.NE.AND P0, PT, R44, RZ, PT ;  /* 0x000000ff2c00720c */ /* 0x000fd20003f05270 */
[----:B0-----:R-:W-:Y:S02]  /*2f640*/  FSEL R32, R4, R28, !P0 ;  /* 0x0000001c04207208 */ /* 0x001fe40004000000 */
[----:B------:R-:W-:Y:S01]  /*2f650*/  FSEL R33, R5, R29, !P0 ;  /* 0x0000001d05217208 */ /* 0x000fe20004000000 */
[----:B------:R-:W-:Y:S05]  /*2f660*/  BRA `(.L_x_15321) ;  /* 0x0000249000007947 */ /* 0x000fea0003800000 */
.L_x_15233:
[----:B0-----:R-:W2:Y:S01]  /*2f670*/  LDL.64 R2, [R1+0x8] ;  /* 0x0000080001027983 */ /* 0x001ea20000100a00 */
[----:B------:R-:W-:-:S04]  /*2f680*/  DADD R32, -RZ, -R54 ;  /* 0x00000000ff207229 */ /* 0x000fc80000000936 */
[----:B--2---:R-:W0:-:S06]  /*2f690*/  DADD R2, -R52, R2 ;  /* 0x0000000034027229 */ /* 0x004e0c0000000102 */
[----:B0-----:R-:W0:Y:S01]  /*2f6a0*/  DADD R2, R2, c[0x2][0x178] ;  /* 0x00805e0002027629 */ /* 0x001e220000000000 */
[----:B------:R-:W-:Y:S05]  /*2f6b0*/  BRA `(.L_x_15321) ;  /* 0x0000244000007947 */ /* 0x000fea0003800000 */
.L_x_15232:
[----:B------:R0:W1:Y:S01]  /*2f6c0*/  DADD R32, -RZ, -R54 ;  /* 0x00000000ff207229 */ /* 0x0000620000000936 */
[----:B------:R-:W-:Y:S01]  /*2f6d0*/  CS2R R2, SRZ ;  /* 0x0000000000027805 */ /* 0x000fe2000001ff00 */
[----:B------:R-:W-:Y:S05]  /*2f6e0*/  BRA `(.L_x_15321) ;  /* 0x0000241000007947 */ /* 0x000fea0003800000 */
.L_x_15231:
        /* <DEDUP_REMOVED lines=86> */
.L_x_15326:
[----:B------:R-:W-:Y:S05]  /*2fc50*/  BSYNC B0 ;  /* 0x0000000000007941 */ /* 0x000fea0003800000 */
.L_x_15325:
        /* <DEDUP_REMOVED lines=8> */
.L_x_15328:
[----:B------:R-:W-:Y:S05]  /*2fce0*/  BSYNC B3 ;  /* 0x0000000000037941 */ /* 0x000fea0003800000 */
.L_x_15327:
        /* <DEDUP_REMOVED lines=43> */
.L_x_15330:
[----:B------:R-:W-:-:S04]  /*2ffa0*/  ISETP.GE.AND P0, PT, R53, RZ, PT ;  /* 0x000000ff3500720c */ /* 0x000fc80003f06270 */
[----:B------:R-:W-:Y:S02]  /*2ffb0*/  FSEL R6, RZ, 3.37028055040000000000e+12, P0 ;  /* 0x54442d18ff067808 */ /* 0x000fe40000000000 */
[----:B------:R-:W-:Y:S02]  /*2ffc0*/  FSEL R7, RZ, 2.1426990032196044922, P0 ;  /* 0x400921fbff077808 */ /* 0x000fe40000000000 */
.L_x_15331:
[----:B------:R-:W-:Y:S05]  /*2ffd0*/  BSYNC B0 ;  /* 0x0000000000007941 */ /* 0x000fea0003800000 */
.L_x_15329:
[----:B------:R2:W3:Y:S02]  /*2ffe0*/  DADD R2, R2, R4 ;  /* 0x0000000002027229 */ /* 0x0004e40000000004 */
[----:B--2---:R-:W-:Y:S02]  /*2fff0*/  LOP3.LUT R5, R7, 0x80000000, R55, 0xb8, !PT ;  /* 0x8000000007057812 */ /* 0x004fe400078eb837 */
[----:B-1----:R-:W-:-:S04]  /*30000*/  DMUL R28, R28, 0.5 ;  /* 0x3fe000001c1c7828 */ /* 0x002fc80000000000 */
[----:B---3--:R-:W1:-:S06]  /*30010*/  DSETP.GTU.AND P0, PT, |R2|, +INF , PT ;  /* 0x7ff000000200742a */ /* 0x008e4c0003f0c200 */
[----:B-1----:R-:W-:Y:S02]  /*30020*/  FSEL R2, R2, R6, P0 ;  /* 0x0000000602027208 */ /* 0x002fe40000000000 */
[----:B------:R-:W-:Y:S01]  /*30030*/  FSEL R3, R3, R5, P0 ;  /* 0x0000000503037208 */ /* 0x000fe20000000000 */
[----:B------:R-:W-:Y:S05]  /*30040*/  BRA `(.L_x_15332) ;  /* 0x0000190000007947 */ /* 0x000fea0003800000 */
.L_x_15324:
        /* <DEDUP_REMOVED lines=111> */
.L_x_15334:
[----:B------:R-:W-:Y:S05]  /*30740*/  BSYNC B0 ;  /* 0x0000000000007941 */ /* 0x000fea0003800000 */
.L_x_15333:
        /* <DEDUP_REMOVED lines=8> */
.L_x_15336:
[----:B------:R-:W-:Y:S05]  /*307d0*/  BSYNC B3 ;  /* 0x0000000000037941 */ /* 0x000fea0003800000 */
.L_x_15335:
        /* <DEDUP_REMOVED lines=43> */
.L_x_15338:
[----:B------:R-:W-:-:S04]  /*30a90*/  ISETP.GE.AND P0, PT, R53, RZ, PT ;  /* 0x000000ff3500720c */ /* 0x000fc80003f06270 */
[----:B------:R-:W-:Y:S02]  /*30aa0*/  FSEL R6, RZ, 3.37028055040000000000e+12, P0 ;  /* 0x54442d18ff067808 */ /* 0x000fe40000000000 */
[----:B------:R-:W-:Y:S02]  /*30ab0*/  FSEL R7, RZ, 2.1426990032196044922, P0 ;  /* 0x400921fbff077808 */ /* 0x000fe40000000000 */
.L_x_15339:
[----:B------:R-:W-:Y:S05]  /*30ac0*/  BSYNC B0 ;  /* 0x0000000000007941 */ /* 0x000fea0003800000 */
.L_x_15337:
[----:B------:R2:W3:Y:S02]  /*30ad0*/  DADD R2, R2, R4 ;  /* 0x0000000002027229 */ /* 0x0004e40000000004 */
[----:B--2---:R-:W-:-:S04]  /*30ae0*/  LOP3.LUT R5, R7, 0x80000000, R55, 0xb8, !PT ;  /* 0x8000000007057812 */ /* 0x004fc800078eb837 */
[----:B---3--:R-:W2:-:S06]  /*30af0*/  DSETP.GTU.AND P0, PT, |R2|, +INF , PT ;  /* 0x7ff000000200742a */ /* 0x008e8c0003f0c200 */
[----:B--2---:R-:W-:Y:S02]  /*30b00*/  FSEL R2, R2, R6, P0 ;  /* 0x0000000602027208 */ /* 0x004fe40000000000 */
[----:B------:R-:W-:Y:S01]  /*30b10*/  FSEL R3, R3, R5, P0 ;  /* 0x0000000503037208 */ /* 0x000fe20000000000 */
[----:B------:R-:W-:Y:S05]  /*30b20*/  BRA `(.L_x_15332) ;  /* 0x00000e2000007947 */ /* 0x000fea0003800000 */
.L_x_15323:
        /* <DEDUP_REMOVED lines=23> */
.L_x_15341:
[----:B------:R-:W-:Y:S05]  /*30ca0*/  BSYNC B3 ;  /* 0x0000000000037941 */ /* 0x000fea0003800000 */
.L_x_15340:
        /* <DEDUP_REMOVED lines=26> */
.L_x_15343:
[----:B------:R-:W-:Y:S05]  /*30e50*/  BSYNC B3 ;  /* 0x0000000000037941 */ /* 0x000fea0003800000 */
.L_x_15342:
        /* <DEDUP_REMOVED lines=112> */
.L_x_15345:
[----:B------:R-:W-:Y:S05]  /*31560*/  BSYNC B0 ;  /* 0x0000000000007941 */ /* 0x000fea0003800000 */
.L_x_15344:
        /* <DEDUP_REMOVED lines=8> */
.L_x_15347:
[----:B------:R-:W-:Y:S05]  /*315f0*/  BSYNC B3 ;  /* 0x0000000000037941 */ /* 0x000fea0003800000 */
.L_x_15346:
        /* <DEDUP_REMOVED lines=43> */
.L_x_15349:
[----:B------:R-:W-:-:S04]  /*318b0*/  ISETP.GE.AND P0, PT, R53, RZ, PT ;  /* 0x000000ff3500720c */ /* 0x000fc80003f06270 */
[----:B------:R-:W-:Y:S02]  /*318c0*/  FSEL R6, RZ, 3.37028055040000000000e+12, P0 ;  /* 0x54442d18ff067808 */ /* 0x000fe40000000000 */
[----:B------:R-:W-:Y:S02]  /*318d0*/  FSEL R7, RZ, 2.1426990032196044922, P0 ;  /* 0x400921fbff077808 */ /* 0x000fe40000000000 */
.L_x_15350:
[----:B------:R-:W-:Y:S05]  /*318e0*/  BSYNC B0 ;  /* 0x0000000000007941 */ /* 0x000fea0003800000 */
.L_x_15348:
[----:B------:R2:W3:Y:S02]  /*318f0*/  DADD R2, R2, R4 ;  /* 0x0000000002027229 */ /* 0x0004e40000000004 */
[----:B--2---:R-:W-:Y:S02]  /*31900*/  LOP3.LUT R5, R7, 0x80000000, R55, 0xb8, !PT ;  /* 0x8000000007057812 */ /* 0x004fe400078eb837 */
[----:B-1----:R-:W-:-:S04]  /*31910*/  DADD R28, R28, 1 ;  /* 0x3ff000001c1c7429 */ /* 0x002fc80000000000 */
[----:B---3--:R-:W1:-:S06]  /*31920*/  DSETP.GTU.AND P0, PT, |R2|, +INF , PT ;  /* 0x7ff000000200742a */ /* 0x008e4c0003f0c200 */
[----:B-1----:R-:W-:Y:S02]  /*31930*/  FSEL R2, R2, R6, P0 ;  /* 0x0000000602027208 */ /* 0x002fe40000000000 */
[----:B------:R-:W-:Y:S02]  /*31940*/  FSEL R3, R3, R5, P0 ;  /* 0x0000000503037208 */ /* 0x000fe40000000000 */
.L_x_15332:
[----:B------:R-:W-:Y:S05]  /*31950*/  BSYNC B2 ;  /* 0x0000000000027941 */ /* 0x000fea0003800000 */
.L_x_15322:
[----:B-1----:R-:W1:Y:S01]  /*31960*/  DADD R28, R28, c[0x2][0x50] ;  /* 0x008014001c1c7629 */ /* 0x002e620000000000 */
[----:B------:R-:W-:-:S03]  /*31970*/  ISETP.NE.AND P0, PT, R44, RZ, PT ;  /* 0x000000ff2c00720c */ /* 0x000fc60003f05270 */
[----:B------:R-:W-:-:S04]  /*31980*/  DADD R2, -RZ, |R2| ;  /* 0x00000000ff027229 */ /* 0x000fc80000000502 */
[----:B-1----:R-:W1:-:S10]  /*31990*/  DADD R4, -RZ, -R28 ;  /* 0x00000000ff047229 */ /* 0x002e54000000091c */
[----:B-1----:R-:W-:Y:S02]  /*319a0*/  FSEL R32, R4, R28, !P0 ;  /* 0x0000001c04207208 */ /* 0x002fe40004000000 */
[----:B------:R-:W-:Y:S01]  /*319b0*/  FSEL R33, R5, R29, !P0 ;  /* 0x0000001d05217208 */ /* 0x000fe20004000000 */
[----:B------:R-:W-:Y:S05]  /*319c0*/  BRA `(.L_x_15321) ;  /* 0x0000013000007947 */ /* 0x000fea0003800000 */
.L_x_15230:
        /* <DEDUP_REMOVED lines=19> */
.L_x_15321:
[----:B01-3--:R-:W-:Y:S05]  /*31b00*/  BSYNC B1 ;  /* 0x0000000000017941 */ /* 0x00bfea0003800000 */
.L_x_15229:
        /* <DEDUP_REMOVED lines=11> */
.L_x_15352:
[----:B------:R-:W0:Y:S01]  /*31bc0*/  DSETP.GTU.AND P0, PT, |R32|, +INF , PT ;  /* 0x7ff000002000742a */ /* 0x000e220003f0c200 */
[----:B------:R-:W-:Y:S02]  /*31bd0*/  IMAD.MOV.U32 R34, RZ, RZ, R2 ;  /* 0x000000ffff227224 */ /* 0x000fe400078e0002 */
[----:B------:R-:W-:-:S11]  /*31be0*/  IMAD.MOV.U32 R35, RZ, RZ, R3 ;  /* 0x000000ffff237224 */ /* 0x000fd600078e0003 */
[----:B0-----:R-:W0:-:S06]  /*31bf0*/  @!P0 DADD R32, -RZ, |R32| ;  /* 0x00000000ff208229 */ /* 0x001e0c0000000520 */
.L_x_15353:
[----:B0-----:R-:W-:Y:S05]  /*31c00*/  BSYNC B0 ;  /* 0x0000000000007941 */ /* 0x001fea0003800000 */
.L_x_15351:
        /* <DEDUP_REMOVED lines=140> */
.L_x_15362:
[----:B------:R-:W-:Y:S05]  /*324d0*/  BSYNC B3 ;  /* 0x0000000000037941 */ /* 0x000fea0003800000 */
.L_x_15361:
        /* <DEDUP_REMOVED lines=61> */
.L_x_15360:
        /* <DEDUP_REMOVED lines=34> */
.L_x_15370:
[----:B------:R-:W-:Y:S05]  /*32ad0*/  BSYNC B4 ;  /* 0x0000000000047941 */ /* 0x000fea0003800000 */
.L_x_15369:
[----:B------:R-:W-:Y:S02]  /*32ae0*/  IMAD.MOV.U32 R24, RZ, RZ, R20 ;  /* 0x000000ffff187224 */ /* 0x000fe400078e0014 */
[----:B------:R-:W-:Y:S01]  /*32af0*/  IMAD.MOV.U32 R25, RZ, RZ, R21 ;  /* 0x000000ffff197224 */ /* 0x000fe200078e0015 */
[----:B------:R-:W-:Y:S05]  /*32b00*/  BRA `(.L_x_15368) ;  /* 0x0000001000007947 */ /* 0x000fea0003800000 */
.L_x_15367:
[----:B------:R0:W1:-:S06]  /*32b10*/  DADD R24, -R30, R42 ;  /* 0x000000001e187229 */ /* 0x00004c000000012a */
.L_x_15368:
[----:B------:R-:W-:Y:S05]  /*32b20*/  BSYNC B3 ;  /* 0x0000000000037941 */ /* 0x000fea0003800000 */
.L_x_15366:
        /* <DEDUP_REMOVED lines=29> */
.L_x_15375:
[----:B------:R-:W-:Y:S05]  /*32d00*/  BSYNC B4 ;  /* 0x0000000000047941 */ /* 0x000fea0003800000 */
.L_x_15374:
[----:B------:R-:W-:Y:S02]  /*32d10*/  IMAD.MOV.U32 R6, RZ, RZ, R20 ;  /* 0x000000ffff067224 */ /* 0x000fe400078e0014 */
[----:B------:R-:W-:Y:S01]  /*32d20*/  IMAD.MOV.U32 R7, RZ, RZ, R21 ;  /* 0x000000ffff077224 */ /* 0x000fe200078e0015 */
[----:B------:R-:W-:Y:S05]  /*32d30*/  BRA `(.L_x_15373) ;  /* 0x0000001000007947 */ /* 0x000fea0003800000 */
.L_x_15372:
[----:B------:R2:W3:-:S06]  /*32d40*/  DADD R6, R44, -R8 ;  /* 0x000000002c067229 */ /* 0x0004cc0000000808 */
.L_x_15373:
[----:B------:R-:W-:Y:S05]  /*32d50*/  BSYNC B3 ;  /* 0x0000000000037941 */ /* 0x000fea0003800000 */
.L_x_15371:
        /* <DEDUP_REMOVED lines=29> */
.L_x_15377:
[----:B------:R-:W-:Y:S05]  /*32f30*/  BSYNC B3 ;  /* 0x0000000000037941 */ /* 0x000fea0003800000 */
.L_x_15376:
        /* <DEDUP_REMOVED lines=65> */
.L_x_15378:
        /* <DEDUP_REMOVED lines=20> */
.L_x_15380:
[----:B------:R-:W-:Y:S05]  /*33490*/  BSYNC B3 ;  /* 0x0000000000037941 */ /* 0x000fea0003800000 */
.L_x_15379:
        /* <DEDUP_REMOVED lines=16> */
.L_x_15365:
        /* <DEDUP_REMOVED lines=26> */
.L_x_15383:
[----:B------:R-:W-:Y:S05]  /*33740*/  BSYNC B3 ;  /* 0x0000000000037941 */ /* 0x000fea0003800000 */
.L_x_15382:
        /* <DEDUP_REMOVED lines=25> */
.L_x_15386:
[----:B------:R-:W-:Y:S05]  /*338e0*/  BSYNC B3 ;  /* 0x0000000000037941 */ /* 0x000fea0003800000 */
.L_x_15385:
        /* <DEDUP_REMOVED lines=16> */
.L_x_15384:
        /* <DEDUP_REMOVED lines=55> */
.L_x_15387:
[----:B------:R-:W-:Y:S01]  /*33d60*/  IMAD.MOV.U32 R8, RZ, RZ, 0x0 ;  /* 0x00000000ff087424 */ /* 0x000fe200078e00ff */
[----:B------:R-:W-:Y:S01]  /*33d70*/  FSETP.NEU.FTZ.AND P0, PT, R7, RZ, PT ;  /* 0x000000ff0700720b */ /* 0x000fe20003f1d000 */
[----:B------:R-:W-:-:S06]  /*33d80*/  IMAD.MOV.U32 R9, RZ, RZ, 0x7ff00000 ;  /* 0x7ff00000ff097424 */ /* 0x000fcc00078e00ff */
[----:B------:R-:W0:-:S10]  /*33d90*/  DFMA R8, R6, R8, +INF ;  /* 0x7ff000000608742b */ /* 0x000e140000000008 */
[----:B0-----:R-:W-:Y:S02]  /*33da0*/  FSEL R28, R8, RZ, P0 ;  /* 0x000000ff081c7208 */ /* 0x001fe40000000000 */
[----:B------:R-:W-:Y:S01]  /*33db0*/  FSEL R29, R9, -QNAN , P0 ;  /* 0xfff00000091d7808 */ /* 0x000fe20000000000 */
[----:B------:R-:W-:Y:S05]  /*33dc0*/  BRA `(.L_x_15363) ;  /* 0x000004c000007947 */ /* 0x000fea0003800000 */
.L_x_15381:
        /* <DEDUP_REMOVED lines=27> */
.L_x_15389:
[----:B------:R-:W-:Y:S05]  /*33f80*/  BSYNC B3 ;  /* 0x0000000000037941 */ /* 0x000fea0003800000 */
.L_x_15388:
        /* <DEDUP_REMOVED lines=19> */
.L_x_15391:
[----:B------:R-:W-:Y:S05]  /*340c0*/  BSYNC B3 ;  /* 0x0000000000037941 */ /* 0x000fea0003800000 */
.L_x_15390:
[----:B------:R-:W-:Y:S02]  /*340d0*/  IMAD.MOV.U32 R28, RZ, RZ, R20 ;  /* 0x000000ffff1c7224 */ /* 0x000fe400078e0014 */
[----:B------:R-:W-:Y:S01]  /*340e0*/  IMAD.MOV.U32 R29, RZ, RZ, R21 ;  /* 0x000000ffff1d7224 */ /* 0x000fe200078e0015 */
[----:B------:R-:W-:Y:S05]  /*340f0*/  BRA `(.L_x_15363) ;  /* 0x0000019000007947 */ /* 0x000fea0003800000 */
.L_x_15364:
        /* <DEDUP_REMOVED lines=24> */
.L_x_15392:
[----:B------:R-:W-:Y:S05]  /*34280*/  BSYNC B3 ;  /* 0x0000000000037941 */ /* 0x000fea0003800000 */
.L_x_15363:
[----:B------:R-:W-:Y:S05]  /*34290*/  BSYNC B2 ;  /* 0x0000000000027941 */ /* 0x000fea0003800000 */
.L_x_15359:
        /* <DEDUP_REMOVED lines=26> */
.L_x_15396:
[----:B------:R-:W-:Y:S05]  /*34440*/  BSYNC B3 ;  /* 0x0000000000037941 */ /* 0x000fea0003800000 */
.L_x_15395:
        /* <DEDUP_REMOVED lines=37> */
.L_x_15404:
[----:B------:R-:W-:Y:S05]  /*346a0*/  BSYNC B4 ;  /* 0x0000000000047941 */ /* 0x000fea0003800000 */
.L_x_15403:
[----:B------:R-:W-:Y:S02]  /*346b0*/  IMAD.MOV.U32 R46, RZ, RZ, R20 ;  /* 0x000000ffff2e7224 */ /* 0x000fe400078e0014 */
[----:B------:R-:W-:Y:S01]  /*346c0*/  IMAD.MOV.U32 R47, RZ, RZ, R21 ;  /* 0x000000ffff2f7224 */ /* 0x000fe200078e0015 */
[----:B------:R-:W-:Y:S05]  /*346d0*/  BRA `(.L_x_15402) ;  /* 0x0000001000007947 */ /* 0x000fea0003800000 */
.L_x_15401:
[----:B------:R0:W2:-:S06]  /*346e0*/  DADD R46, -R30, R42 ;  /* 0x000000001e2e7229 */ /* 0x00008c000000012a */
.L_x_15402:
[----:B------:R-:W-:Y:S05]  /*346f0*/  BSYNC B3 ;  /* 0x0000000000037941 */ /* 0x000fea0003800000 */
.L_x_15400:
        /* <DEDUP_REMOVED lines=26> */
.L_x_15409:
[----:B------:R-:W-:Y:S05]  /*348a0*/  BSYNC B4 ;  /* 0x0000000000047941 */ /* 0x000fea0003800000 */
.L_x_15408:
[----:B------:R-:W-:Y:S02]  /*348b0*/  IMAD.MOV.U32 R4, RZ, RZ, R20 ;  /* 0x000000ffff047224 */ /* 0x000fe400078e0014 */
[----:B------:R-:W-:Y:S01]  /*348c0*/  IMAD.MOV.U32 R5, RZ, RZ, R21 ;  /* 0x000000ffff057224 */ /* 0x000fe200078e0015 */
[----:B------:R-:W-:Y:S05]  /*348d0*/  BRA `(.L_x_15407) ;  /* 0x0000001000007947 */ /* 0x000fea0003800000 */
.L_x_15406:
[----:B------:R3:W4:-:S06]  /*348e0*/  DADD R4, -R40, R44 ;  /* 0x0000000028047229 */ /* 0x00070c000000012c */
.L_x_15407:
[----:B------:R-:W-:Y:S05]  /*348f0*/  BSYNC B3 ;  /* 0x0000000000037941 */ /* 0x000fea0003800000 */
.L_x_15405:
        /* <DEDUP_REMOVED lines=29> */
.L_x_15411:
[----:B------:R-:W-:Y:S05]  /*34ad0*/  BSYNC B3 ;  /* 0x0000000000037941 */ /* 0x000fea0003800000 */
.L_x_15410:
[----:B------:R-:W-:Y:S01]  /*34ae0*/  PLOP3.LUT P0, PT, PT, PT, PT, 0x80, 0x0 ;  /* 0x000000000000781c */ /* 0x000fe20003f0f070 */
[----:B------:R-:W-:Y:S07]  /*34af0*/  BRA `(.L_x_15397) ;  /* 0x0000095000007947 */ /* 0x000fee0003800000 */
.L_x_15399:
        /* <DEDUP_REMOVED lines=29> */
.L_x_15414:
[----:B------:R-:W-:Y:S05]  /*34cd0*/  BSYNC B3 ;  /* 0x0000000000037941 */ /* 0x000fea0003800000 */
.L_x_15413:
[----:B------:R-:W-:Y:S01]  /*34ce0*/  PLOP3.LUT P0, PT, PT, PT, PT, 0x80, 0x0 ;  /* 0x000000000000781c */ /* 0x000fe20003f0f070 */
[----:B------:R-:W-:Y:S07]  /*34cf0*/  BRA `(.L_x_15397) ;  /* 0x0000075000007947 */ /* 0x000fee0003800000 */
.L_x_15412:
        /* <DEDUP_REMOVED lines=30> */
.L_x_15416:
[----:B------:R-:W-:Y:S05]  /*34ee0*/  BSYNC B3 ;  /* 0x0000000000037941 */ /* 0x000fea0003800000 */
.L_x_15415:
        /* <DEDUP_REMOVED lines=19> */
.L_x_15418:
[----:B------:R-:W-:Y:S05]  /*35020*/  BSYNC B3 ;  /* 0x0000000000037941 */ /* 0x000fea0003800000 */
.L_x_15417:
[----:B------:R-:W0:Y:S01]  /*35030*/  DMUL R2, R2, 8.11296384146066816958e+31 ;  /* 0x4690000002027828 */ /* 0x000e220000000000 */
[----:B------:R-:W-:Y:S01]  /*35040*/  PLOP3.LUT P0, PT, PT, PT, PT, 0x80, 0x0 ;  /* 0x000000000000781c */ /* 0x000fe20003f0f070 */
[----:B------:R-:W-:Y:S02]  /*35050*/  IMAD.MOV.U32 R4, RZ, RZ, R20 ;  /* 0x000000ffff047224 */ /* 0x000fe400078e0014 */
[----:B------:R-:W-:Y:S01]  /*35060*/  IMAD.MOV.U32 R5, RZ, RZ, R21 ;  /* 0x000000ffff057224 */ /* 0x000fe200078e0015 */
[----:B------:R-:W-:Y:S05]  /*35070*/  BRA `(.L_x_15397) ;  /* 0x000003d000007947 */ /* 0x000fea0003800000 */
.L_x_15398:
        /* <DEDUP_REMOVED lines=24> */
.L_x_15420:
[----:B------:R-:W-:Y:S05]  /*35200*/  BSYNC B3 ;  /* 0x0000000000037941 */ /* 0x000fea0003800000 */
.L_x_15419:
        /* <DEDUP_REMOVED lines=29> */
.L_x_15422:
[----:B------:R-:W-:Y:S05]  /*353e0*/  BSYNC B3 ;  /* 0x0000000000037941 */ /* 0x000fea0003800000 */
.L_x_15421:
[----:B0-23--:R0:W2:Y:S01]  /*353f0*/  DMUL R4, R6, R16 ;  /* 0x0000001006047228 */ /* 0x00d0a20000000000 */
[----:B------:R-:W-:Y:S01]  /*35400*/  PLOP3.LUT P0, PT, PT, PT, PT, 0x80, 0x0 ;  /* 0x000000000000781c */ /* 0x000fe20003f0f070 */
[----:B------:R-:W-:Y:S07]  /*35410*/  BRA `(.L_x_15397) ;  /* 0x0000003000007947 */ /* 0x000fee0003800000 */
.L_x_15394:
[----:B------:R2:W3:Y:S01]  /*35420*/  DMUL R4, R26, 9.00719925474099200000e+15 ;  /* 0x434000001a047828 */ /* 0x0004e20000000000 */
[----:B------:R-:W-:-:S03]  /*35430*/  PLOP3.LUT P0, PT, PT, PT, PT, 0x80, 0x0 ;  /* 0x000000000000781c */ /* 0x000fc60003f0f070 */
[----:B------:R-:W4:-:S06]  /*35440*/  DMUL R2, R2, 9.00719925474099200000e+15 ;  /* 0x4340000002027828 */ /* 0x000f0c0000000000 */
.L_x_15397:
[----:B0-23--:R-:W-:Y:S05]  /*35450*/  BSYNC B2 ;  /* 0x0000000000027941 */ /* 0x00dfea0003800000 */
.L_x_15393:
        /* <DEDUP_REMOVED lines=43> */
.L_x_15428:
[----:B------:R0:W2:-:S06]  /*35710*/  DMUL R2, RZ, |R24| ;  /* 0x40000018ff027228 */ /* 0x00008c0000000000 */
.L_x_15429:
[----:B------:R-:W-:Y:S05]  /*35720*/  BSYNC B0 ;  /* 0x0000000000007941 */ /* 0x000fea0003800000 */
.L_x_15427:
[----:B------:R-:W-:Y:S02]  /*35730*/  ISETP.GT.AND P0, PT, R7, -0x1, PT ;  /* 0xffffffff0700780c */ /* 0x000fe40003f04270 */
[----:B------:R-:W-:-:S11]  /*35740*/  ISETP.GT.AND P1, PT, R5, -0x1, PT ;  /* 0xffffffff0500780c */ /* 0x000fd60003f24270 */
[----:B--2---:R-:W2:Y:S02]  /*35750*/  @!P0 DMUL R2, R2, +INF ;  /* 0x7ff0000002028828 */ /* 0x004ea40000000000 */
[----:B------:R-:W-:Y:S05]  /*35760*/  @P1 BRA `(.L_x_15430) ;  /* 0x0000101000001947 */ /* 0x000fea0003800000 */
[----:B--2---:R-:W2:-:S06]  /*35770*/  DADD R2, R2, c[0x2][0x100] ;  /* 0x0080400002027629 */ /* 0x004e8c0000000000 */
[----:B--2---:R-:W2:Y:S01]  /*35780*/  DADD R2, -R2, c[0x2][0x108] ;  /* 0x0080420002027629 */ /* 0x004ea20000000100 */
[----:B------:R-:W-:Y:S05]  /*35790*/  BRA `(.L_x_15430) ;  /* 0x00000fe000007947 */ /* 0x000fea0003800000 */
.L_x_15426:
        /* <DEDUP_REMOVED lines=23> */
.L_x_15425:
        /* <DEDUP_REMOVED lines=38> */
.L_x_15433:
[----:B------:R0:W2:-:S06]  /*35b70*/  DMUL R2, RZ, |R24| ;  /* 0x40000018ff027228 */ /* 0x00008c0000000000 */
.L_x_15434:
[----:B------:R-:W-:Y:S05]  /*35b80*/  BSYNC B0 ;  /* 0x0000000000007941 */ /* 0x000fea0003800000 */
.L_x_15432:
[----:B------:R-:W-:Y:S02]  /*35b90*/  ISETP.GT.AND P0, PT, R5, -0x1, PT ;  /* 0xffffffff0500780c */ /* 0x000fe40003f04270 */
[----:B------:R-:W-:-:S11]  /*35ba0*/  ISETP.GT.AND P1, PT, R25, -0x1, PT ;  /* 0xffffffff1900780c */ /* 0x000fd60003f24270 */
[----:B--2---:R-:W2:Y:S02]  /*35bb0*/  @!P0 DMUL R2, R2, +INF ;  /* 0x7ff0000002028828 */ /* 0x004ea40000000000 */
[----:B------:R-:W-:Y:S05]  /*35bc0*/  @P1 BRA `(.L_x_15430) ;  /* 0x00000bb000001947 */ /* 0x000fea0003800000 */
[----:B--2---:R-:W2:-:S06]  /*35bd0*/  DADD R2, R2, c[0x2][0x100] ;  /* 0x0080400002027629 */ /* 0x004e8c0000000000 */
[----:B--2---:R-:W2:Y:S01]  /*35be0*/  DADD R2, -R2, c[0x2][0x108] ;  /* 0x0080420002027629 */ /* 0x004ea20000000100 */
[----:B------:R-:W-:Y:S05]  /*35bf0*/  BRA `(.L_x_15430) ;  /* 0x00000b8000007947 */ /* 0x000fea0003800000 */
.L_x_15431:
        /* <DEDUP_REMOVED lines=23> */
.L_x_15424:
        /* <DEDUP_REMOVED lines=30> */
.L_x_15437:
[----:B------:R-:W-:Y:S05]  /*35f50*/  BSYNC B3 ;  /* 0x0000000000037941 */ /* 0x000fea0003800000 */
.L_x_15436:
        /* <DEDUP_REMOVED lines=43> */
.L_x_15439:
[----:B------:R-:W-:Y:S02]  /*36210*/  FSEL R6, RZ, 3.37028055040000000000e+12, P1 ;  /* 0x54442d18ff067808 */ /* 0x000fe40000800000 */
[----:B------:R-:W-:Y:S02]  /*36220*/  FSEL R7, RZ, 2.1426990032196044922, P1 ;  /* 0x400921fbff077808 */ /* 0x000fe40000800000 */
.L_x_15440:
[----:B------:R-:W-:Y:S05]  /*36230*/  BSYNC B0 ;  /* 0x0000000000007941 */ /* 0x000fea0003800000 */
.L_x_15438:
[----:B------:R0:W2:Y:S02]  /*36240*/  DADD R2, |R4|, |R2| ;  /* 0x0000000004027229 */ /* 0x0000a40000000602 */
[----:B0-----:R-:W-:-:S04]  /*36250*/  LOP3.LUT R5, R7, 0x80000000, R5, 0xb8, !PT ;  /* 0x8000000007057812 */ /* 0x001fc800078eb805 */
[----:B--2---:R-:W0:-:S06]  /*36260*/  DSETP.GTU.AND P0, PT, |R2|, +INF , PT ;  /* 0x7ff000000200742a */ /* 0x004e0c0003f0c200 */
[----:B0-----:R-:W-:Y:S02]  /*36270*/  FSEL R2, R2, R6, P0 ;  /* 0x0000000602027208 */ /* 0x001fe40000000000 */
[----:B------:R-:W-:Y:S01]  /*36280*/  FSEL R3, R3, R5, P0 ;  /* 0x0000000503037208 */ /* 0x000fe20000000000 */
[----:B------:R-:W-:Y:S05]  /*36290*/  BRA `(.L_x_15430) ;  /* 0x000004e000007947 */ /* 0x000fea0003800000 */
.L_x_15435:
        /* <DEDUP_REMOVED lines=26> */
.L_x_15442:
[----:B------:R-:W-:Y:S05]  /*36440*/  BSYNC B3 ;  /* 0x0000000000037941 */ /* 0x000fea0003800000 */
.L_x_15441:
        /* <DEDUP_REMOVED lines=43> */
.L_x_15444:
[----:B------:R-:W-:Y:S02]  /*36700*/  FSEL R6, RZ, 3.37028055040000000000e+12, P1 ;  /* 0x54442d18ff067808 */ /* 0x000fe40000800000 */
[----:B------:R-:W-:Y:S02]  /*36710*/  FSEL R7, RZ, 2.1426990032196044922, P1 ;  /* 0x400921fbff077808 */ /* 0x000fe40000800000 */
.L_x_15445:
[----:B------:R-:W-:Y:S05]  /*36720*/  BSYNC B0 ;  /* 0x0000000000007941 */ /* 0x000fea0003800000 */
.L_x_15443:
[----:B------:R0:W2:Y:S02]  /*36730*/  DADD R2, |R4|, |R2| ;  /* 0x0000000004027229 */ /* 0x0000a40000000602 */
[----:B0-----:R-:W-:-:S04]  /*36740*/  LOP3.LUT R5, R7, 0x80000000, R5, 0xb8, !PT ;  /* 0x8000000007057812 */ /* 0x001fc800078eb805 */
[----:B--2---:R-:W0:-:S06]  /*36750*/  DSETP.GTU.AND P0, PT, |R2|, +INF , PT ;  /* 0x7ff000000200742a */ /* 0x004e0c0003f0c200 */
[----:B0-----:R-:W-:Y:S02]  /*36760*/  FSEL R2, R2, R6, P0 ;  /* 0x0000000602027208 */ /* 0x001fe40000000000 */
[----:B------:R-:W-:Y:S02]  /*36770*/  FSEL R3, R3, R5, P0 ;  /* 0x0000000503037208 */ /* 0x000fe40000000000 */
.L_x_15430:
[----:B0-2---:R-:W-:Y:S05]  /*36780*/  BSYNC B2 ;  /* 0x0000000000027941 */ /* 0x005fea0003800000 */
.L_x_15423:
[----:B-1----:R-:W0:Y:S01]  /*36790*/  DADD R4, -RZ, -R28 ;  /* 0x00000000ff047229 */ /* 0x002e22000000091c */
[----:B------:R-:W-:-:S09]  /*367a0*/  ISETP.NE.AND P0, PT, R48, RZ, PT ;  /* 0x000000ff3000720c */ /* 0x000fd20003f05270 */
[----:B0-----:R-:W-:Y:S02]  /*367b0*/  FSEL R8, R4, R28, !P0 ;  /* 0x0000001c04087208 */ /* 0x001fe40004000000 */
[----:B------:R-:W-:Y:S01]  /*367c0*/  FSEL R9, R5, R29, !P0 ;  /* 0x0000001d05097208 */ /* 0x000fe20004000000 */
[----:B------:R-:W-:Y:S05]  /*367d0*/  BRA `(.L_x_15446) ;  /* 0x0000249000007947 */ /* 0x000fea0003800000 */
.L_x_15358:
[----:B0-----:R-:W2:Y:S01]  /*367e0*/  LDL.64 R2, [R1+0x8] ;  /* 0x0000080001027983 */ /* 0x001ea20000100a00 */
[----:B------:R-:W-:-:S04]  /*367f0*/  DADD R8, -RZ, -R58 ;  /* 0x00000000ff087229 */ /* 0x000fc8000000093a */
[----:B--2---:R-:W0:-:S06]  /*36800*/  DADD R2, -R56, R2 ;  /* 0x0000000038027229 */ /* 0x004e0c0000000102 */
[----:B0-----:R-:W0:Y:S01]  /*36810*/  DADD R2, R2, c[0x2][0x178] ;  /* 0x00805e0002027629 */ /* 0x001e220000000000 */
[----:B------:R-:W-:Y:S05]  /*36820*/  BRA `(.L_x_15446) ;  /* 0x0000244000007947 */ /* 0x000fea0003800000 */
.L_x_15357:
[----:B------:R0:W1:Y:S01]  /*36830*/  DADD R8, -RZ, -R58 ;  /* 0x00000000ff087229 */ /* 0x000062000000093a */
[----:B------:R-:W-:Y:S01]  /*36840*/  CS2R R2, SRZ ;  /* 0x0000000000027805 */ /* 0x000fe2000001ff00 */
[----:B------:R-:W-:Y:S05]  /*36850*/  BRA `(.L_x_15446) ;  /* 0x0000241000007947 */ /* 0x000fea0003800000 */
.L_x_15356:
        /* <DEDUP_REMOVED lines=86> */
.L_x_15451:
[----:B------:R-:W-:Y:S05]  /*36dc0*/  BSYNC B0 ;  /* 0x0000000000007941 */ /* 0x000fea0003800000 */
.L_x_15450:
        /* <DEDUP_REMOVED lines=8> */
.L_x_15453:
[----:B------:R-:W-:Y:S05]  /*36e50*/  BSYNC B3 ;  /* 0x0000000000037941 */ /* 0x000fea0003800000 */
.L_x_15452:
        /* <DEDUP_REMOVED lines=43> */
.L_x_15455:
[----:B------:R-:W-:-:S04]  /*37110*/  ISETP.GE.AND P0, PT, R57, RZ, PT ;  /* 0x000000ff3900720c */ /* 0x000fc80003f06270 */
[----:B------:R-:W-:Y:S02]  /*37120*/  FSEL R6, RZ, 3.37028055040000000000e+12, P0 ;  /* 0x54442d18ff067808 */ /* 0x000fe40000000000 */
[----:B------:R-:W-:Y:S02]  /*37130*/  FSEL R7, RZ, 2.1426990032196044922, P0 ;  /* 0x400921fbff077808 */ /* 0x000fe40000000000 */
.L_x_15456:
[----:B------:R-:W-:Y:S05]  /*37140*/  BSYNC B0 ;  /* 0x0000000000007941 */ /* 0x000fea0003800000 */
.L_x_15454:
[----:B------:R2:W3:Y:S02]  /*37150*/  DADD R2, R2, R4 ;  /* 0x0000000002027229 */ /* 0x0004e40000000004 */
[----:B--2---:R-:W-:Y:S02]  /*37160*/  LOP3.LUT R5, R7, 0x80000000, R59, 0xb8, !PT ;  /* 0x8000000007057812 */ /* 0x004fe400078eb83b */
[----:B-1----:R-:W-:-:S04]  /*37170*/  DMUL R28, R28, 0.5 ;  /* 0x3fe000001c1c7828 */ /* 0x002fc80000000000 */
[----:B---3--:R-:W1:-:S06]  /*37180*/  DSETP.GTU.AND P0, PT, |R2|, +INF , PT ;  /* 0x7ff000000200742a */ /* 0x008e4c0003f0c200 */
[----:B-1----:R-:W-:Y:S02]  /*37190*/  FSEL R2, R2, R6, P0 ;  /* 0x0000000602027208 */ /* 0x002fe40000000000 */
[----:B------:R-:W-:Y:S01]  /*371a0*/  FSEL R3, R3, R5, P0 ;  /* 0x0000000503037208 */ /* 0x000fe20000000000 */
[----:B------:R-:W-:Y:S05]  /*371b0*/  BRA `(.L_x_15457) ;  /* 0x0000190000007947 */ /* 0x000fea0003800000 */
.L_x_15449:
        /* <DEDUP_REMOVED lines=111> */
.L_x_15459:
[----:B------:R-:W-:Y:S05]  /*378b0*/  BSYNC B0 ;  /* 0x0000000000007941 */ /* 0x000fea0003800000 */
.L_x_15458:
        /* <DEDUP_REMOVED lines=8> */
.L_x_15461:
[----:B------:R-:W-:Y:S05]  /*37940*/  BSYNC B3 ;  /* 0x0000000000037941 */ /* 0x000fea0003800000 */
.L_x_15460:
        /* <DEDUP_REMOVED lines=43> */
.L_x_15463:
[----:B------:R-:W-:-:S04]  /*37c00*/  ISETP.GE.AND P0, PT, R57, RZ, PT ;  /* 0x000000ff3900720c */ /* 0x000fc80003f06270 */
[----:B------:R-:W-:Y:S02]  /*37c10*/  FSEL R6, RZ, 3.37028055040000000000e+12, P0 ;  /* 0x54442d18ff067808 */ /* 0x000fe40000000000 */
[----:B------:R-:W-:Y:S02]  /*37c20*/  FSEL R7, RZ, 2.1426990032196044922, P0 ;  /* 0x400921fbff077808 */ /* 0x000fe40000000000 */
.L_x_15464:
[----:B------:R-:W-:Y:S05]  /*37c30*/  BSYNC B0 ;  /* 0x0000000000007941 */ /* 0x000fea0003800000 */
.L_x_15462:
[----:B------:R2:W3:Y:S02]  /*37c40*/  DADD R2, R2, R4 ;  /* 0x0000000002027229 */ /* 0x0004e40000000004 */
[----:B--2---:R-:W-:-:S04]  /*37c50*/  LOP3.LUT R5, R7, 0x80000000, R59, 0xb8, !PT ;  /* 0x8000000007057812 */ /* 0x004fc800078eb83b */
[----:B---3--:R-:W2:-:S06]  /*37c60*/  DSETP.GTU.AND P0, PT, |R2|, +INF , PT ;  /* 0x7ff000000200742a */ /* 0x008e8c0003f0c200 */
[----:B--2---:R-:W-:Y:S02]  /*37c70*/  FSEL R2, R2, R6, P0 ;  /* 0x0000000602027208 */ /* 0x004fe40000000000 */
[----:B------:R-:W-:Y:S01]  /*37c80*/  FSEL R3, R3, R5, P0 ;  /* 0x0000000503037208 */ /* 0x000fe20000000000 */
[----:B------:R-:W-:Y:S05]  /*37c90*/  BRA `(.L_x_15457) ;  /* 0x00000e2000007947 */ /* 0x000fea0003800000 */
.L_x_15448:
        /* <DEDUP_REMOVED lines=23> */
.L_x_15466:
[----:B------:R-:W-:Y:S05]  /*37e10*/  BSYNC B3 ;  /* 0x0000000000037941 */ /* 0x000fea0003800000 */
.L_x_15465:
        /* <DEDUP_REMOVED lines=26> */
.L_x_15468:
[----:B------:R-:W-:Y:S05]  /*37fc0*/  BSYNC B3 ;  /* 0x0000000000037941 */ /* 0x000fea0003800000 */
.L_x_15467:
        /* <DEDUP_REMOVED lines=112> */
.L_x_15470:
[----:B------:R-:W-:Y:S05]  /*386d0*/  BSYNC B0 ;  /* 0x0000000000007941 */ /* 0x000fea0003800000 */
.L_x_15469:
        /* <DEDUP_REMOVED lines=8> */
.L_x_15472:
[----:B------:R-:W-:Y:S05]  /*38760*/  BSYNC B3 ;  /* 0x0000000000037941 */ /* 0x000fea0003800000 */
.L_x_15471:
        /* <DEDUP_REMOVED lines=43> */
.L_x_15474:
[----:B------:R-:W-:-:S04]  /*38a20*/  ISETP.GE.AND P0, PT, R57, RZ, PT ;  /* 0x000000ff3900720c */ /* 0x000fc80003f06270 */
[----:B------:R-:W-:Y:S02]  /*38a30*/  FSEL R6, RZ, 3.37028055040000000000e+12, P0 ;  /* 0x54442d18ff067808 */ /* 0x000fe40000000000 */
[----:B------:R-:W-:Y:S02]  /*38a40*/  FSEL R7, RZ, 2.1426990032196044922, P0 ;  /* 0x400921fbff077808 */ /* 0x000fe40000000000 */
.L_x_15475:
[----:B------:R-:W-:Y:S05]  /*38a50*/  BSYNC B0 ;  /* 0x0000000000007941 */ /* 0x000fea0003800000 */
.L_x_15473:
[----:B------:R2:W3:Y:S02]  /*38a60*/  DADD R2, R2, R4 ;  /* 0x0000000002027229 */ /* 0x0004e40000000004 */
[----:B--2---:R-:W-:Y:S02]  /*38a70*/  LOP3.LUT R5, R7, 0x80000000, R59, 0xb8, !PT ;  /* 0x8000000007057812 */ /* 0x004fe400078eb83b */
[----:B-1----:R-:W-:-:S04]  /*38a80*/  DADD R28, R28, 1 ;  /* 0x3ff000001c1c7429 */ /* 0x002fc80000000000 */
[----:B---3--:R-:W1:-:S06]  /*38a90*/  DSETP.GTU.AND P0, PT, |R2|, +INF , PT ;  /* 0x7ff000000200742a */ /* 0x008e4c0003f0c200 */
[----:B-1----:R-:W-:Y:S02]  /*38aa0*/  FSEL R2, R2, R6, P0 ;  /* 0x0000000602027208 */ /* 0x002fe40000000000 */
[----:B------:R-:W-:Y:S02]  /*38ab0*/  FSEL R3, R3, R5, P0 ;  /* 0x0000000503037208 */ /* 0x000fe40000000000 */
.L_x_15457:
[----:B------:R-:W-:Y:S05]  /*38ac0*/  BSYNC B2 ;  /* 0x0000000000027941 */ /* 0x000fea0003800000 */
.L_x_15447:
[----:B-1----:R-:W1:Y:S01]  /*38ad0*/  DADD R28, R28, c[0x2][0x50] ;  /* 0x008014001c1c7629 */ /* 0x002e620000000000 */
[----:B------:R-:W-:-:S03]  /*38ae0*/  ISETP.NE.AND P0, PT, R48, RZ, PT ;  /* 0x000000ff3000720c */ /* 0x000fc60003f05270 */
[----:B------:R-:W-:-:S04]  /*38af0*/  DADD R2, -RZ, |R2| ;  /* 0x00000000ff027229 */ /* 0x000fc80000000502 */
[----:B-1----:R-:W1:-:S10]  /*38b00*/  DADD R4, -RZ, -R28 ;  /* 0x00000000ff047229 */ /* 0x002e54000000091c */
[----:B01----:R-:W-:Y:S02]  /*38b10*/  FSEL R8, R4, R28, !P0 ;  /* 0x0000001c04087208 */ /* 0x003fe40004000000 */
[----:B------:R-:W-:Y:S01]  /*38b20*/  FSEL R9, R5, R29, !P0 ;  /* 0x0000001d05097208 */ /* 0x000fe20004000000 */
[----:B------:R-:W-:Y:S05]  /*38b30*/  BRA `(.L_x_15446) ;  /* 0x0000013000007947 */ /* 0x000fea0003800000 */
.L_x_15355:
        /* <DEDUP_REMOVED lines=19> */
.L_x_15446:
[----:B01-3--:R-:W-:Y:S05]  /*38c70*/  BSYNC B1 ;  /* 0x0000000000017941 */ /* 0x00bfea0003800000 */
.L_x_15354:
        /* <DEDUP_REMOVED lines=11> */
.L_x_15477:
[----:B------:R-:W0:Y:S01]  /*38d30*/  DSETP.GTU.AND P0, PT, |R8|, +INF , PT ;  /* 0x7ff000000800742a */ /* 0x000e220003f0c200 */
[----:B------:R-:W-:Y:S02]  /*38d40*/  IMAD.MOV.U32 R10, RZ, RZ, R2 ;  /* 0x000000ffff0a7224 */ /* 0x000fe400078e0002 */
[----:B------:R-:W-:-:S11]  /*38d50*/  IMAD.MOV.U32 R11, RZ, RZ, R3 ;  /* 0x000000ffff0b7224 */ /* 0x000fd600078e0003 */
[----:B0-----:R-:W0:-:S06]  /*38d60*/  @!P0 DADD R8, -RZ, |R8| ;  /* 0x00000000ff088229 */ /* 0x001e0c0000000508 */
.L_x_15478:
[----:B0-----:R-:W-:Y:S05]  /*38d70*/  BSYNC B0 ;  /* 0x0000000000007941 */ /* 0x001fea0003800000 */
.L_x_15476:
        /* <DEDUP_REMOVED lines=16> */
.L_x_14478:
        /* <DEDUP_REMOVED lines=210> */
.L_x_15489:
[----:B------:R-:W-:Y:S05]  /*39ba0*/  BSYNC B4 ;  /* 0x0000000000047941 */ /* 0x000fea0003800000 */
.L_x_15488:
        /* <DEDUP_REMOVED lines=61> */
.L_x_15487:
        /* <DEDUP_REMOVED lines=34> */
.L_x_15497:
[----:B------:R-:W-:Y:S05]  /*3a1a0*/  BSYNC B5 ;  /* 0x0000000000057941 */ /* 0x000fea0003800000 */
.L_x_15496:
[----:B------:R-:W-:Y:S02]  /*3a1b0*/  IMAD.MOV.U32 R24, RZ, RZ, R20 ;  /* 0x000000ffff187224 */ /* 0x000fe400078e0014 */
[----:B------:R-:W-:Y:S01]  /*3a1c0*/  IMAD.MOV.U32 R25, RZ, RZ, R21 ;  /* 0x000000ffff197224 */ /* 0x000fe200078e0015 */
[----:B------:R-:W-:Y:S05]  /*3a1d0*/  BRA `(.L_x_15495) ;  /* 0x0000001000007947 */ /* 0x000fea0003800000 */
.L_x_15494:
[----:B------:R0:W1:-:S06]  /*3a1e0*/  DADD R24, -R62, R66 ;  /* 0x000000003e187229 */ /* 0x00004c0000000142 */
.L_x_15495:
[----:B------:R-:W-:Y:S05]  /*3a1f0*/  BSYNC B4 ;  /* 0x0000000000047941 */ /* 0x000fea0003800000 */
.L_x_15493:
        /* <DEDUP_REMOVED lines=29> */
.L_x_15502:
[----:B------:R-:W-:Y:S05]  /*3a3d0*/  BSYNC B5 ;  /* 0x0000000000057941 */ /* 0x000fea0003800000 */
.L_x_15501:
[----:B------:R-:W-:Y:S02]  /*3a3e0*/  IMAD.MOV.U32 R6, RZ, RZ, R20 ;  /* 0x000000ffff067224 */ /* 0x000fe400078e0014 */
[----:B------:R-:W-:Y:S01]  /*3a3f0*/  IMAD.MOV.U32 R7, RZ, RZ, R21 ;  /* 0x000000ffff077224 */ /* 0x000fe200078e0015 */
[----:B------:R-:W-:Y:S05]  /*3a400*/  BRA `(.L_x_15500) ;  /* 0x0000001000007947 */ /* 0x000fea0003800000 */
.L_x_15499:
[----:B------:R2:W3:-:S06]  /*3a410*/  DADD R6, R68, -R8 ;  /* 0x0000000044067229 */ /* 0x0004cc0000000808 */
.L_x_15500:
[----:B------:R-:W-:Y:S05]  /*3a420*/  BSYNC B4 ;  /* 0x0000000000047941 */ /* 0x000fea0003800000 */
.L_x_15498:
        /* <DEDUP_REMOVED lines=29> */
.L_x_15504:
[----:B------:R-:W-:Y:S05]  /*3a600*/  BSYNC B4 ;  /* 0x0000000000047941 */ /* 0x000fea0003800000 */
.L_x_15503:
        /* <DEDUP_REMOVED lines=65> */
.L_x_15505:
        /* <DEDUP_REMOVED lines=21> */
[----:B------:R-:W-:Y:S05]  /*3ab70*/  CALL.REL.NOINC `($__internal_28_$__cuda_sm20_div_rn_f64_full) ;  /* 0x0003778000007944 */ /* 0x000fea0003c00000 */
.L_x_15507:
[----:B------:R-:W-:Y:S05]  /*3ab80*/  BSYNC B4 ;  /* 0x0000000000047941 */ /* 0x000fea0003800000 */
.L_x_15506:
        /* <DEDUP_REMOVED lines=16> */
.L_x_15492:
        /* <DEDUP_REMOVED lines=26> */
.L_x_15510:
[----:B------:R-:W-:Y:S05]  /*3ae30*/  BSYNC B4 ;  /* 0x0000000000047941 */ /* 0x000fea0003800000 */
.L_x_15509:
        /* <DEDUP_REMOVED lines=27> */
.L_x_15513:
[----:B------:R-:W-:Y:S05]  /*3aff0*/  BSYNC B4 ;  /* 0x0000000000047941 */ /* 0x000fea0003800000 */
.L_x_15512:
        /* <DEDUP_REMOVED lines=16> */
.L_x_15511:
        /* <DEDUP_REMOVED lines=55> */
.L_x_15514:
[----:B------:R-:W-:Y:S01]  /*3b470*/  IMAD.MOV.U32 R6, RZ, RZ, 0x0 ;  /* 0x00000000ff067424 */ /* 0x000fe200078e00ff */
[----:B------:R-:W-:Y:S01]  /*3b480*/  FSETP.NEU.FTZ.AND P0, PT, R9, RZ, PT ;  /* 0x000000ff0900720b */ /* 0x000fe20003f1d000 */
[----:B------:R-:W-:-:S06]  /*3b490*/  IMAD.MOV.U32 R7, RZ, RZ, 0x7ff00000 ;  /* 0x7ff00000ff077424 */ /* 0x000fcc00078e00ff */
[----:B------:R-:W0:-:S10]  /*3b4a0*/  DFMA R6, R8, R6, +INF ;  /* 0x7ff000000806742b */ /* 0x000e140000000006 */
[----:B0-----:R-:W-:Y:S02]  /*3b4b0*/  FSEL R60, R6, RZ, P0 ;  /* 0x000000ff063c7208 */ /* 0x001fe40000000000 */
[----:B------:R-:W-:Y:S01]  /*3b4c0*/  FSEL R61, R7, -QNAN , P0 ;  /* 0xfff00000073d7808 */ /* 0x000fe20000000000 */
[----:B------:R-:W-:Y:S05]  /*3b4d0*/  BRA `(.L_x_15490) ;  /* 0x000004c000007947 */ /* 0x000fea0003800000 */
.L_x_15508:
        /* <DEDUP_REMOVED lines=27> */
.L_x_15516:
[----:B------:R-:W-:Y:S05]  /*3b690*/  BSYNC B4 ;  /* 0x0000000000047941 */ /* 0x000fea0003800000 */
.L_x_15515:
        /* <DEDUP_REMOVED lines=19> */
.L_x_15518:
[----:B------:R-:W-:Y:S05]  /*3b7d0*/  BSYNC B4 ;  /* 0x0000000000047941 */ /* 0x000fea0003800000 */
.L_x_15517:
[----:B------:R-:W-:Y:S02]  /*3b7e0*/  IMAD.MOV.U32 R60, RZ, RZ, R20 ;  /* 0x000000ffff3c7224 */ /* 0x000fe400078e0014 */
[----:B------:R-:W-:Y:S01]  /*3b7f0*/  IMAD.MOV.U32 R61, RZ, RZ, R21 ;  /* 0x000000ffff3d7224 */ /* 0x000fe200078e0015 */
[----:B------:R-:W-:Y:S05]  /*3b800*/  BRA `(.L_x_15490) ;  /* 0x0000019000007947 */ /* 0x000fea0003800000 */
.L_x_15491:
        /* <DEDUP_REMOVED lines=24> */
.L_x_15519:
[----:B------:R-:W-:Y:S05]  /*3b990*/  BSYNC B4 ;  /* 0x0000000000047941 */ /* 0x000fea0003800000 */
.L_x_15490:
[----:B------:R-:W-:Y:S05]  /*3b9a0*/  BSYNC B3 ;  /* 0x0000000000037941 */ /* 0x000fea0003800000 */
.L_x_15486:
        /* <DEDUP_REMOVED lines=26> */
.L_x_15523:
[----:B------:R-:W-:Y:S05]  /*3bb50*/  BSYNC B4 ;  /* 0x0000000000047941 */ /* 0x000fea0003800000 */
.L_x_15522:
        /* <DEDUP_REMOVED lines=38> */
.L_x_15531:
[----:B------:R-:W-:Y:S05]  /*3bdc0*/  BSYNC B5 ;  /* 0x0000000000057941 */ /* 0x000fea0003800000 */
.L_x_15530:
[----:B------:R-:W-:Y:S02]  /*3bdd0*/  IMAD.MOV.U32 R70, RZ, RZ, R20 ;  /* 0x000000ffff467224 */ /* 0x000fe400078e0014 */
[----:B------:R-:W-:Y:S01]  /*3bde0*/  IMAD.MOV.U32 R71, RZ, RZ, R21 ;  /* 0x000000ffff477224 */ /* 0x000fe200078e0015 */
[----:B------:R-:W-:Y:S05]  /*3bdf0*/  BRA `(.L_x_15529) ;  /* 0x0000001000007947 */ /* 0x000fea0003800000 */
.L_x_15528:
[----:B------:R0:W2:-:S06]  /*3be00*/  DADD R70, -R62, R66 ;  /* 0x000000003e467229 */ /* 0x00008c0000000142 */
.L_x_15529:
[----:B------:R-:W-:Y:S05]  /*3be10*/  BSYNC B4 ;  /* 0x0000000000047941 */ /* 0x000fea0003800000 */
.L_x_15527:
        /* <DEDUP_REMOVED lines=26> */
.L_x_15536:
[----:B------:R-:W-:Y:S05]  /*3bfc0*/  BSYNC B5 ;  /* 0x0000000000057941 */ /* 0x000fea0003800000 */
.L_x_15535:
[----:B------:R-:W-:Y:S02]  /*3bfd0*/  IMAD.MOV.U32 R4, RZ, RZ, R20 ;  /* 0x000000ffff047224 */ /* 0x000fe400078e0014 */
[----:B------:R-:W-:Y:S01]  /*3bfe0*/  IMAD.MOV.U32 R5, RZ, RZ, R21 ;  /* 0x000000ffff057224 */ /* 0x000fe200078e0015 */
[----:B------:R-:W-:Y:S05]  /*3bff0*/  BRA `(.L_x_15534) ;  /* 0x0000001000007947 */ /* 0x000fea0003800000 */
.L_x_15533:
[----:B------:R3:W4:-:S06]  /*3c000*/  DADD R4, -R64, R68 ;  /* 0x0000000040047229 */ /* 0x00070c0000000144 */
.L_x_15534:
[----:B------:R-:W-:Y:S05]  /*3c010*/  BSYNC B4 ;  /* 0x0000000000047941 */ /* 0x000fea0003800000 */
.L_x_15532:
        /* <DEDUP_REMOVED lines=29> */
.L_x_15538:
[----:B------:R-:W-:Y:S05]  /*3c1f0*/  BSYNC B4 ;  /* 0x0000000000047941 */ /* 0x000fea0003800000 */
.L_x_15537:
[----:B------:R-:W-:Y:S01]  /*3c200*/  PLOP3.LUT P0, PT, PT, PT, PT, 0x80, 0x0 ;  /* 0x000000000000781c */ /* 0x000fe20003f0f070 */
[----:B------:R-:W-:Y:S07]  /*3c210*/  BRA `(.L_x_15524) ;  /* 0x0000095000007947 */ /* 0x000fee0003800000 */
.L_x_15526:
        /* <DEDUP_REMOVED lines=29> */
.L_x_15541:
[----:B------:R-:W-:Y:S05]  /*3c3f0*/  BSYNC B4 ;  /* 0x0000000000047941 */ /* 0x000fea0003800000 */
.L_x_15540:
[----:B------:R-:W-:Y:S01]  /*3c400*/  PLOP3.LUT P0, PT, PT, PT, PT, 0x80, 0x0 ;  /* 0x000000000000781c */ /* 0x000fe20003f0f070 */
[----:B------:R-:W-:Y:S07]  /*3c410*/  BRA `(.L_x_15524) ;  /* 0x0000075000007947 */ /* 0x000fee0003800000 */
.L_x_15539:
        /* <DEDUP_REMOVED lines=30> */
.L_x_15543:
[----:B------:R-:W-:Y:S05]  /*3c600*/  BSYNC B4 ;  /* 0x0000000000047941 */ /* 0x000fea0003800000 */
.L_x_15542:
        /* <DEDUP_REMOVED lines=19> */
.L_x_15545:
[----:B------:R-:W-:Y:S05]  /*3c740*/  BSYNC B4 ;  /* 0x0000000000047941 */ /* 0x000fea0003800000 */
.L_x_15544:
[----:B------:R-:W0:Y:S01]  /*3c750*/  DMUL R2, R2, 8.11296384146066816958e+31 ;  /* 0x4690000002027828 */ /* 0x000e220000000000 */
[----:B------:R-:W-:Y:S01]  /*3c760*/  PLOP3.LUT P0, PT, PT, PT, PT, 0x80, 0x0 ;  /* 0x000000000000781c */ /* 0x000fe20003f0f070 */
[----:B------:R-:W-:Y:S02]  /*3c770*/  IMAD.MOV.U32 R4, RZ, RZ, R20 ;  /* 0x000000ffff047224 */ /* 0x000fe400078e0014 */
[----:B------:R-:W-:Y:S01]  /*3c780*/  IMAD.MOV.U32 R5, RZ, RZ, R21 ;  /* 0x000000ffff057224 */ /* 0x000fe200078e0015 */
[----:B------:R-:W-:Y:S05]  /*3c790*/  BRA `(.L_x_15524) ;  /* 0x000003d000007947 */ /* 0x000fea0003800000 */
.L_x_15525:
        /* <DEDUP_REMOVED lines=24> */
.L_x_15547:
[----:B------:R-:W-:Y:S05]  /*3c920*/  BSYNC B4 ;  /* 0x0000000000047941 */ /* 0x000fea0003800000 */
.L_x_15546:
        /* <DEDUP_REMOVED lines=29> */
.L_x_15549:
[----:B------:R-:W-:Y:S05]  /*3cb00*/  BSYNC B4 ;  /* 0x0000000000047941 */ /* 0x000fea0003800000 */
.L_x_15548:
[----:B0-23--:R0:W2:Y:S01]  /*3cb10*/  DMUL R4, R6, R16 ;  /* 0x0000001006047228 */ /* 0x00d0a20000000000 */
[----:B------:R-:W-:Y:S01]  /*3cb20*/  PLOP3.LUT P0, PT, PT, PT, PT, 0x80, 0x0 ;  /* 0x000000000000781c */ /* 0x000fe20003f0f070 */
[----:B------:R-:W-:Y:S07]  /*3cb30*/  BRA `(.L_x_15524) ;  /* 0x0000003000007947 */ /* 0x000fee0003800000 */
.L_x_15521:
[----:B------:R2:W3:Y:S01]  /*3cb40*/  DMUL R4, R26, 9.00719925474099200000e+15 ;  /* 0x434000001a047828 */ /* 0x0004e20000000000 */
[----:B------:R-:W-:-:S03]  /*3cb50*/  PLOP3.LUT P0, PT, PT, PT, PT, 0x80, 0x0 ;  /* 0x000000000000781c */ /* 0x000fc60003f0f070 */
[----:B------:R-:W4:-:S06]  /*3cb60*/  DMUL R2, R2, 9.00719925474099200000e+15 ;  /* 0x4340000002027828 */ /* 0x000f0c0000000000 */
.L_x_15524:
[----:B0-23--:R-:W-:Y:S05]  /*3cb70*/  BSYNC B3 ;  /* 0x0000000000037941 */ /* 0x00dfea0003800000 */
.L_x_15520:
        /* <DEDUP_REMOVED lines=43> */
.L_x_15555:
[----:B------:R0:W2:-:S06]  /*3ce30*/  DMUL R2, RZ, |R24| ;  /* 0x40000018ff027228 */ /* 0x00008c0000000000 */
.L_x_15556:
[----:B------:R-:W-:Y:S05]  /*3ce40*/  BSYNC B0 ;  /* 0x0000000000007941 */ /* 0x000fea0003800000 */
.L_x_15554:
[----:B------:R-:W-:Y:S02]  /*3ce50*/  ISETP.GT.AND P0, PT, R7, -0x1, PT ;  /* 0xffffffff0700780c */ /* 0x000fe40003f04270 */
[----:B------:R-:W-:-:S11]  /*3ce60*/  ISETP.GT.AND P1, PT, R5, -0x1, PT ;  /* 0xffffffff0500780c */ /* 0x000fd60003f24270 */
[----:B--2---:R-:W2:Y:S02]  /*3ce70*/  @!P0 DMUL R2, R2, +INF ;  /* 0x7ff0000002028828 */ /* 0x004ea40000000000 */
[----:B------:R-:W-:Y:S05]  /*3ce80*/  @P1 BRA `(.L_x_15557) ;  /* 0x0000101000001947 */ /* 0x000fea0003800000 */
[----:B--2---:R-:W2:-:S06]  /*3ce90*/  DADD R2, R2, c[0x2][0x100] ;  /* 0x0080400002027629 */ /* 0x004e8c0000000000 */
[----:B--2---:R-:W2:Y:S01]  /*3cea0*/  DADD R2, -R2, c[0x2][0x108] ;  /* 0x0080420002027629 */ /* 0x004ea20000000100 */
[----:B------:R-:W-:Y:S05]  /*3ceb0*/  BRA `(.L_x_15557) ;  /* 0x00000fe000007947 */ /* 0x000fea0003800000 */
.L_x_15553:
        /* <DEDUP_REMOVED lines=23> */
.L_x_15552:
        /* <DEDUP_REMOVED lines=38> */
.L_x_15560:
[----:B------:R0:W2:-:S06]  /*3d290*/  DMUL R2, RZ, |R24| ;  /* 0x40000018ff027228 */ /* 0x00008c0000000000 */
.L_x_15561:
[----:B------:R-:W-:Y:S05]  /*3d2a0*/  BSYNC B0 ;  /* 0x0000000000007941 */ /* 0x000fea0003800000 */
.L_x_15559:
[----:B------:R-:W-:Y:S02]  /*3d2b0*/  ISETP.GT.AND P0, PT, R5, -0x1, PT ;  /* 0xffffffff0500780c */ /* 0x000fe40003f04270 */
[----:B------:R-:W-:-:S11]  /*3d2c0*/  ISETP.GT.AND P1, PT, R25, -0x1, PT ;  /* 0xffffffff1900780c */ /* 0x000fd60003f24270 */
[----:B--2---:R-:W2:Y:S02]  /*3d2d0*/  @!P0 DMUL R2, R2, +INF ;  /* 0x7ff0000002028828 */ /* 0x004ea40000000000 */
[----:B------:R-:W-:Y:S05]  /*3d2e0*/  @P1 BRA `(.L_x_15557) ;  /* 0x00000bb000001947 */ /* 0x000fea0003800000 */
[----:B--2---:R-:W2:-:S06]  /*3d2f0*/  DADD R2, R2, c[0x2][0x100] ;  /* 0x0080400002027629 */ /* 0x004e8c0000000000 */
[----:B--2---:R-:W2:Y:S01]  /*3d300*/  DADD R2, -R2, c[0x2][0x108] ;  /* 0x0080420002027629 */ /* 0x004ea20000000100 */
[----:B------:R-:W-:Y:S05]  /*3d310*/  BRA `(.L_x_15557) ;  /* 0x00000b8000007947 */ /* 0x000fea0003800000 */
.L_x_15558:
        /* <DEDUP_REMOVED lines=23> */
.L_x_15551:
        /* <DEDUP_REMOVED lines=30> */
.L_x_15564:
[----:B------:R-:W-:Y:S05]  /*3d670*/  BSYNC B4 ;  /* 0x0000000000047941 */ /* 0x000fea0003800000 */
.L_x_15563:
        /* <DEDUP_REMOVED lines=43> */
.L_x_15566:
[----:B------:R-:W-:Y:S02]  /*3d930*/  FSEL R6, RZ, 3.37028055040000000000e+12, P1 ;  /* 0x54442d18ff067808 */ /* 0x000fe40000800000 */
[----:B------:R-:W-:Y:S02]  /*3d940*/  FSEL R7, RZ, 2.1426990032196044922, P1 ;  /* 0x400921fbff077808 */ /* 0x000fe40000800000 */
.L_x_15567:
[----:B------:R-:W-:Y:S05]  /*3d950*/  BSYNC B0 ;  /* 0x0000000000007941 */ /* 0x000fea0003800000 */
.L_x_15565:
[----:B------:R0:W2:Y:S02]  /*3d960*/  DADD R2, |R4|, |R2| ;  /* 0x0000000004027229 */ /* 0x0000a40000000602 */
[----:B0-----:R-:W-:-:S04]  /*3d970*/  LOP3.LUT R5, R7, 0x80000000, R5, 0xb8, !PT ;  /* 0x8000000007057812 */ /* 0x001fc800078eb805 */
[----:B--2---:R-:W0:-:S06]  /*3d980*/  DSETP.GTU.AND P0, PT, |R2|, +INF , PT ;  /* 0x7ff000000200742a */ /* 0x004e0c0003f0c200 */
[----:B0-----:R-:W-:Y:S02]  /*3d990*/  FSEL R2, R2, R6, P0 ;  /* 0x0000000602027208 */ /* 0x001fe40000000000 */
[----:B------:R-:W-:Y:S01]  /*3d9a0*/  FSEL R3, R3, R5, P0 ;  /* 0x0000000503037208 */ /* 0x000fe20000000000 */
[----:B------:R-:W-:Y:S05]  /*3d9b0*/  BRA `(.L_x_15557) ;  /* 0x000004e000007947 */ /* 0x000fea0003800000 */
.L_x_15562:
        /* <DEDUP_REMOVED lines=26> */
.L_x_15569:
[----:B------:R-:W-:Y:S05]  /*3db60*/  BSYNC B4 ;  /* 0x0000000000047941 */ /* 0x000fea0003800000 */
.L_x_15568:
        /* <DEDUP_REMOVED lines=43> */
.L_x_15571:
[----:B------:R-:W-:Y:S02]  /*3de20*/  FSEL R6, RZ, 3.37028055040000000000e+12, P0 ;  /* 0x54442d18ff067808 */ /* 0x000fe40000000000 */
[----:B------:R-:W-:Y:S02]  /*3de30*/  FSEL R7, RZ, 2.1426990032196044922, P0 ;  /* 0x400921fbff077808 */ /* 0x000fe40000000000 */
.L_x_15572:
[----:B------:R-:W-:Y:S05]  /*3de40*/  BSYNC B0 ;  /* 0x0000000000007941 */ /* 0x000fea0003800000 */
.L_x_15570:
[----:B------:R0:W2:Y:S02]  /*3de50*/  DADD R2, |R4|, |R2| ;  /* 0x0000000004027229 */ /* 0x0000a40000000602 */
[----:B0-----:R-:W-:-:S04]  /*3de60*/  LOP3.LUT R5, R7, 0x80000000, R5, 0xb8, !PT ;  /* 0x8000000007057812 */ /* 0x001fc800078eb805 */
[----:B--2---:R-:W0:-:S06]  /*3de70*/  DSETP.GTU.AND P0, PT, |R2|, +INF , PT ;  /* 0x7ff000000200742a */ /* 0x004e0c0003f0c200 */
[----:B0-----:R-:W-:Y:S02]  /*3de80*/  FSEL R2, R2, R6, P0 ;  /* 0x0000000602027208 */ /* 0x001fe40000000000 */
[----:B------:R-:W-:Y:S02]  /*3de90*/  FSEL R3, R3, R5, P0 ;  /* 0x0000000503037208 */ /* 0x000fe40000000000 */
.L_x_15557:
[----:B0-2---:R-:W-:Y:S05]  /*3dea0*/  BSYNC B3 ;  /* 0x0000000000037941 */ /* 0x005fea0003800000 */
.L_x_15550:
[----:B-1----:R-:W0:Y:S01]  /*3deb0*/  DADD R4, -RZ, -R60 ;  /* 0x00000000ff047229 */ /* 0x002e22000000093c */
[----:B------:R-:W-:-:S04]  /*3dec0*/  SHF.R.U32.HI R0, RZ, 0x1f, R31 ;  /* 0x0000001fff007819 */ /* 0x000fc8000001161f */
[----:B------:R-:W-:-:S05]  /*3ded0*/  ISETP.NE.AND P0, PT, R0, RZ, PT ;  /* 0x000000ff0000720c */ /* 0x000fca0003f05270 */
[----:B0-----:R-:W-:Y:S02]  /*3dee0*/  FSEL R72, R4, R60, !P0 ;  /* 0x0000003c04487208 */ /* 0x001fe40004000000 */
[----:B------:R-:W-:Y:S01]  /*3def0*/  FSEL R73, R5, R61, !P0 ;  /* 0x0000003d05497208 */ /* 0x000fe20004000000 */
[----:B------:R-:W-:Y:S05]  /*3df00*/  BRA `(.L_x_15573) ;  /* 0x0000249000007947 */ /* 0x000fea0003800000 */
.L_x_15485:
[----:B0-----:R-:W2:Y:S01]  /*3df10*/  LDL.64 R2, [R1+0x8] ;  /* 0x0000080001027983 */ /* 0x001ea20000100a00 */
[----:B------:R-:W-:-:S04]  /*3df20*/  DADD R72, -RZ, -R30 ;  /* 0x00000000ff487229 */ /* 0x000fc8000000091e */
[----:B--2---:R-:W0:-:S06]  /*3df30*/  DADD R2, R2, -R28 ;  /* 0x0000000002027229 */ /* 0x004e0c000000081c */
[----:B0-----:R-:W0:Y:S01]  /*3df40*/  DADD R2, R2, c[0x2][0x178] ;  /* 0x00805e0002027629 */ /* 0x001e220000000000 */
[----:B------:R-:W-:Y:S05]  /*3df50*/  BRA `(.L_x_15573) ;  /* 0x0000244000007947 */ /* 0x000fea0003800000 */
.L_x_15484:
[----:B------:R0:W1:Y:S01]  /*3df60*/  DADD R72, -RZ, -R30 ;  /* 0x00000000ff487229 */ /* 0x000062000000091e */
[----:B------:R-:W-:Y:S01]  /*3df70*/  CS2R R2, SRZ ;  /* 0x0000000000027805 */ /* 0x000fe2000001ff00 */
[----:B------:R-:W-:Y:S05]  /*3df80*/  BRA `(.L_x_15573) ;  /* 0x0000241000007947 */ /* 0x000fea0003800000 */
.L_x_15483:
        /* <DEDUP_REMOVED lines=86> */
.L_x_15578:
[----:B------:R-:W-:Y:S05]  /*3e4f0*/  BSYNC B0 ;  /* 0x0000000000007941 */ /* 0x000fea0003800000 */
.L_x_15577:
        /* <DEDUP_REMOVED lines=8> */
.L_x_15580:
[----:B------:R-:W-:Y:S05]  /*3e580*/  BSYNC B4 ;  /* 0x0000000000047941 */ /* 0x000fea0003800000 */
.L_x_15579:
        /* <DEDUP_REMOVED lines=43> */
.L_x_15582:
[----:B------:R-:W-:-:S04]  /*3e840*/  ISETP.GE.AND P0, PT, R29, RZ, PT ;  /* 0x000000ff1d00720c */ /* 0x000fc80003f06270 */
[----:B------:R-:W-:Y:S02]  /*3e850*/  FSEL R6, RZ, 3.37028055040000000000e+12, P0 ;  /* 0x54442d18ff067808 */ /* 0x000fe40000000000 */
[----:B------:R-:W-:Y:S02]  /*3e860*/  FSEL R7, RZ, 2.1426990032196044922, P0 ;  /* 0x400921fbff077808 */ /* 0x000fe40000000000 */
.L_x_15583:
[----:B------:R-:W-:Y:S05]  /*3e870*/  BSYNC B0 ;  /* 0x0000000000007941 */ /* 0x000fea0003800000 */
.L_x_15581:
[----:B------:R2:W3:Y:S02]  /*3e880*/  DADD R2, R2, R4 ;  /* 0x0000000002027229 */ /* 0x0004e40000000004 */
[----:B--2---:R-:W-:Y:S02]  /*3e890*/  LOP3.LUT R5, R7, 0x80000000, R31, 0xb8, !PT ;  /* 0x8000000007057812 */ /* 0x004fe400078eb81f */
[----:B-1----:R-:W-:-:S04]  /*3e8a0*/  DMUL R60, R60, 0.5 ;  /* 0x3fe000003c3c7828 */ /* 0x002fc80000000000 */
[----:B---3--:R-:W1:-:S06]  /*3e8b0*/  DSETP.GTU.AND P0, PT, |R2|, +INF , PT ;  /* 0x7ff000000200742a */ /* 0x008e4c0003f0c200 */
[----:B-1----:R-:W-:Y:S02]  /*3e8c0*/  FSEL R2, R2, R6, P0 ;  /* 0x0000000602027208 */ /* 0x002fe40000000000 */
[----:B------:R-:W-:Y:S01]  /*3e8d0*/  FSEL R3, R3, R5, P0 ;  /* 0x0000000503037208 */ /* 0x000fe20000000000 */
[----:B------:R-:W-:Y:S05]  /*3e8e0*/  BRA `(.L_x_15584) ;  /* 0x0000190000007947 */ /* 0x000fea0003800000 */
.L_x_15576:
        /* <DEDUP_REMOVED lines=111> */
.L_x_15586:
[----:B------:R-:W-:Y:S05]  /*3efe0*/  BSYNC B0 ;  /* 0x0000000000007941 */ /* 0x000fea0003800000 */
.L_x_15585:
        /* <DEDUP_REMOVED lines=8> */
.L_x_15588:
[----:B------:R-:W-:Y:S05]  /*3f070*/  BSYNC B4 ;  /* 0x0000000000047941 */ /* 0x000fea0003800000 */
.L_x_15587:
        /* <DEDUP_REMOVED lines=43> */
.L_x_15590:
[----:B------:R-:W-:-:S04]  /*3f330*/  ISETP.GE.AND P0, PT, R29, RZ, PT ;  /* 0x000000ff1d00720c */ /* 0x000fc80003f06270 */
[----:B------:R-:W-:Y:S02]  /*3f340*/  FSEL R6, RZ, 3.37028055040000000000e+12, P0 ;  /* 0x54442d18ff067808 */ /* 0x000fe40000000000 */
[----:B------:R-:W-:Y:S02]  /*3f350*/  FSEL R7, RZ, 2.1426990032196044922, P0 ;  /* 0x400921fbff077808 */ /* 0x000fe40000000000 */
.L_x_15591:
[----:B------:R-:W-:Y:S05]  /*3f360*/  BSYNC B0 ;  /* 0x0000000000007941 */ /* 0x000fea0003800000 */
.L_x_15589:
[----:B------:R2:W3:Y:S02]  /*3f370*/  DADD R2, R2, R4 ;  /* 0x0000000002027229 */ /* 0x0004e40000000004 */
[----:B--2---:R-:W-:-:S04]  /*3f380*/  LOP3.LUT R5, R7, 0x80000000, R31, 0xb8, !PT ;  /* 0x8000000007057812 */ /* 0x004fc800078eb81f */
[----:B---3--:R-:W2:-:S06]  /*3f390*/  DSETP.GTU.AND P0, PT, |R2|, +INF , PT ;  /* 0x7ff000000200742a */ /* 0x008e8c0003f0c200 */
[----:B--2---:R-:W-:Y:S02]  /*3f3a0*/  FSEL R2, R2, R6, P0 ;  /* 0x0000000602027208 */ /* 0x004fe40000000000 */
[----:B------:R-:W-:Y:S01]  /*3f3b0*/  FSEL R3, R3, R5, P0 ;  /* 0x0000000503037208 */ /* 0x000fe20000000000 */
[----:B------:R-:W-:Y:S05]  /*3f3c0*/  BRA `(.L_x_15584) ;  /* 0x00000e2000007947 */ /* 0x000fea0003800000 */
.L_x_15575:
        /* <DEDUP_REMOVED lines=23> */
.L_x_15593:
[----:B------:R-:W-:Y:S05]  /*3f540*/  BSYNC B4 ;  /* 0x0000000000047941 */ /* 0x000fea0003800000 */
.L_x_15592:
        /* <DEDUP_REMOVED lines=26> */
.L_x_15595:
[----:B------:R-:W-:Y:S05]  /*3f6f0*/  BSYNC B4 ;  /* 0x0000000000047941 */ /* 0x000fea0003800000 */
.L_x_15594:
        /* <DEDUP_REMOVED lines=112> */
.L_x_15597:
[----:B------:R-:W-:Y:S05]  /*3fe00*/  BSYNC B0 ;  /* 0x0000000000007941 */ /* 0x000fea0003800000 */
.L_x_15596:
        /* <DEDUP_REMOVED lines=8> */
.L_x_15599:
[----:B------:R-:W-:Y:S05]  /*3fe90*/  BSYNC B4 ;  /* 0x0000000000047941 */ /* 0x000fea0003800000 */
.L_x_15598:
        /* <DEDUP_REMOVED lines=43> */
.L_x_15601:
[----:B------:R-:W-:-:S04]  /*40150*/  ISETP.GE.AND P0, PT, R29, RZ, PT ;  /* 0x000000ff1d00720c */ /* 0x000fc80003f06270 */
[----:B------:R-:W-:Y:S02]  /*40160*/  FSEL R6, RZ, 3.37028055040000000000e+12, P0 ;  /* 0x54442d18ff067808 */ /* 0x000fe40000000000 */
[----:B------:R-:W-:Y:S02]  /*40170*/  FSEL R7, RZ, 2.1426990032196044922, P0 ;  /* 0x400921fbff077808 */ /* 0x000fe40000000000 */
.L_x_15602:
[----:B------:R-:W-:Y:S05]  /*40180*/  BSYNC B0 ;  /* 0x0000000000007941 */ /* 0x000fea0003800000 */
.L_x_15600:
[----:B------:R2:W3:Y:S02]  /*40190*/  DADD R2, R2, R4 ;  /* 0x0000000002027229 */ /* 0x0004e40000000004 */
[----:B--2---:R-:W-:Y:S02]  /*401a0*/  LOP3.LUT R5, R7, 0x80000000, R31, 0xb8, !PT ;  /* 0x8000000007057812 */ /* 0x004fe400078eb81f */
[----:B-1----:R-:W-:-:S04]  /*401b0*/  DADD R60, R60, 1 ;  /* 0x3ff000003c3c7429 */ /* 0x002fc80000000000 */
[----:B---3--:R-:W1:-:S06]  /*401c0*/  DSETP.GTU.AND P0, PT, |R2|, +INF , PT ;  /* 0x7ff000000200742a */ /* 0x008e4c0003f0c200 */
[----:B-1----:R-:W-:Y:S02]  /*401d0*/  FSEL R2, R2, R6, P0 ;  /* 0x0000000602027208 */ /* 0x002fe40000000000 */
[----:B------:R-:W-:Y:S02]  /*401e0*/  FSEL R3, R3, R5, P0 ;  /* 0x0000000503037208 */ /* 0x000fe40000000000 */
.L_x_15584:
[----:B------:R-:W-:Y:S05]  /*401f0*/  BSYNC B3 ;  /* 0x0000000000037941 */ /* 0x000fea0003800000 */
.L_x_15574:
[----:B-1----:R-:W1:Y:S01]  /*40200*/  DADD R60, R60, c[0x2][0x50] ;  /* 0x008014003c3c7629 */ /* 0x002e620000000000 */
[----:B------:R-:W-:-:S03]  /*40210*/  ISETP.NE.AND P0, PT, R62, RZ, PT ;  /* 0x000000ff3e00720c */ /* 0x000fc60003f05270 */
[----:B------:R-:W-:-:S04]  /*40220*/  DADD R2, -RZ, |R2| ;  /* 0x00000000ff027229 */ /* 0x000fc80000000502 */
[----:B-1----:R-:W1:-:S10]  /*40230*/  DADD R4, -RZ, -R60 ;  /* 0x00000000ff047229 */ /* 0x002e54000000093c */
[----:B-1----:R-:W-:Y:S02]  /*40240*/  FSEL R72, R4, R60, !P0 ;  /* 0x0000003c04487208 */ /* 0x002fe40004000000 */
[----:B------:R-:W-:Y:S01]  /*40250*/  FSEL R73, R5, R61, !P0 ;  /* 0x0000003d05497208 */ /* 0x000fe20004000000 */
[----:B------:R-:W-:Y:S05]  /*40260*/  BRA `(.L_x_15573) ;  /* 0x0000013000007947 */ /* 0x000fea0003800000 */
.L_x_15482:
        /* <DEDUP_REMOVED lines=19> */
.L_x_15573:
[----:B01-3--:R-:W-:Y:S05]  /*403a0*/  BSYNC B1 ;  /* 0x0000000000017941 */ /* 0x00bfea0003800000 */
.L_x_15481:
        /* <DEDUP_REMOVED lines=10> */
.L_x_15603:
[----:B------:R-:W0:Y:S01]  /*40450*/  DSETP.GTU.AND P0, PT, |R72|, +INF , PT ;  /* 0x7ff000004800742a */ /* 0x000e220003f0c200 */
[----:B------:R-:W-:Y:S02]  /*40460*/  IMAD.MOV.U32 R74, RZ, RZ, R2 ;  /* 0x000000ffff4a7224 */ /* 0x000fe400078e0002 */
[----:B------:R-:W-:-:S11]  /*40470*/  IMAD.MOV.U32 R75, RZ, RZ, R3 ;  /* 0x000000ffff4b7224 */ /* 0x000fd600078e0003 */
[----:B0-----:R-:W0:-:S06]  /*40480*/  @!P0 DADD R72, -RZ, |R72| ;  /* 0x00000000ff488229 */ /* 0x001e0c0000000548 */
.L_x_15480:
[----:B0-----:R-:W-:Y:S05]  /*40490*/  BSYNC B2 ;  /* 0x0000000000027941 */ /* 0x001fea0003800000 */
.L_x_15479:
        /* <DEDUP_REMOVED lines=147> */
.L_x_15614:
[----:B------:R-:W-:Y:S05]  /*40dd0*/  BSYNC B4 ;  /* 0x0000000000047941 */ /* 0x000fea0003800000 */
.L_x_15613:
        /* <DEDUP_REMOVED lines=61> */
.L_x_15612:
        /* <DEDUP_REMOVED lines=34> */
.L_x_15622:
[----:B------:R-:W-:Y:S05]  /*413d0*/  BSYNC B5 ;  /* 0x0000000000057941 */ /* 0x000fea0003800000 */
.L_x_15621:
[----:B------:R-:W-:Y:S02]  /*413e0*/  IMAD.MOV.U32 R24, RZ, RZ, R20 ;  /* 0x000000ffff187224 */ /* 0x000fe400078e0014 */
[----:B------:R-:W-:Y:S01]  /*413f0*/  IMAD.MOV.U32 R25, RZ, RZ, R21 ;  /* 0x000000ffff197224 */ /* 0x000fe200078e0015 */
[----:B------:R-:W-:Y:S05]  /*41400*/  BRA `(.L_x_15620) ;  /* 0x0000001000007947 */ /* 0x000fea0003800000 */
.L_x_15619:
[----:B------:R0:W1:-:S06]  /*41410*/  DADD R24, -R30, R62 ;  /* 0x000000001e187229 */ /* 0x00004c000000013e */
.L_x_15620:
[----:B------:R-:W-:Y:S05]  /*41420*/  BSYNC B4 ;  /* 0x0000000000047941 */ /* 0x000fea0003800000 */
.L_x_15618:
        /* <DEDUP_REMOVED lines=29> */
.L_x_15627:
[----:B------:R-:W-:Y:S05]  /*41600*/  BSYNC B5 ;  /* 0x0000000000057941 */ /* 0x000fea0003800000 */
.L_x_15626:
[----:B------:R-:W-:Y:S02]  /*41610*/  IMAD.MOV.U32 R6, RZ, RZ, R20 ;  /* 0x000000ffff067224 */ /* 0x000fe400078e0014 */
[----:B------:R-:W-:Y:S01]  /*41620*/  IMAD.MOV.U32 R7, RZ, RZ, R21 ;  /* 0x000000ffff077224 */ /* 0x000fe200078e0015 */
[----:B------:R-:W-:Y:S05]  /*41630*/  BRA `(.L_x_15625) ;  /* 0x0000001000007947 */ /* 0x000fea0003800000 */
.L_x_15624:
[----:B------:R2:W3:-:S06]  /*41640*/  DADD R6, R64, -R8 ;  /* 0x0000000040067229 */ /* 0x0004cc0000000808 */
.L_x_15625:
[----:B------:R-:W-:Y:S05]  /*41650*/  BSYNC B4 ;  /* 0x0000000000047941 */ /* 0x000fea0003800000 */
.L_x_15623:
        /* <DEDUP_REMOVED lines=29> */
.L_x_15629:
[----:B------:R-:W-:Y:S05]  /*41830*/  BSYNC B4 ;  /* 0x0000000000047941 */ /* 0x000fea0003800000 */
.L_x_15628:
        /* <DEDUP_REMOVED lines=65> */
.L_x_15630:
        /* <DEDUP_REMOVED lines=22> */
.L_x_15632:
[----:B------:R-:W-:Y:S05]  /*41db0*/  BSYNC B4 ;  /* 0x0000000000047941 */ /* 0x000fea0003800000 */
.L_x_15631:
        /* <DEDUP_REMOVED lines=16> */
.L_x_15617:
        /* <DEDUP_REMOVED lines=26> */
.L_x_15635:
[----:B------:R-:W-:Y:S05]  /*42060*/  BSYNC B4 ;  /* 0x0000000000047941 */ /* 0x000fea0003800000 */
.L_x_15634:
        /* <DEDUP_REMOVED lines=27> */
.L_x_15638:
[----:B------:R-:W-:Y:S05]  /*42220*/  BSYNC B4 ;  /* 0x0000000000047941 */ /* 0x000fea0003800000 */
.L_x_15637:
        /* <DEDUP_REMOVED lines=16> */
.L_x_15636:
        /* <DEDUP_REMOVED lines=55> */
.L_x_15639:
[----:B------:R-:W-:Y:S01]  /*426a0*/  IMAD.MOV.U32 R6, RZ, RZ, 0x0 ;  /* 0x00000000ff067424 */ /* 0x000fe200078e00ff */
[----:B------:R-:W-:Y:S01]  /*426b0*/  FSETP.NEU.FTZ.AND P0, PT, R9, RZ, PT ;  /* 0x000000ff0900720b */ /* 0x000fe20003f1d000 */
[----:B------:R-:W-:-:S06]  /*426c0*/  IMAD.MOV.U32 R7, RZ, RZ, 0x7ff00000 ;  /* 0x7ff00000ff077424 */ /* 0x000fcc00078e00ff */
[----:B------:R-:W0:-:S10]  /*426d0*/  DFMA R6, R8, R6, +INF ;  /* 0x7ff000000806742b */ /* 0x000e140000000006 */
[----:B0-----:R-:W-:Y:S02]  /*426e0*/  FSEL R28, R6, RZ, P0 ;  /* 0x000000ff061c7208 */ /* 0x001fe40000000000 */
[----:B------:R-:W-:Y:S01]  /*426f0*/  FSEL R29, R7, -QNAN , P0 ;  /* 0xfff00000071d7808 */ /* 0x000fe20000000000 */
[----:B------:R-:W-:Y:S05]  /*42700*/  BRA `(.L_x_15615) ;  /* 0x000004c000007947 */ /* 0x000fea0003800000 */
.L_x_15633:
        /* <DEDUP_REMOVED lines=27> */
.L_x_15641:
[----:B------:R-:W-:Y:S05]  /*428c0*/  BSYNC B4 ;  /* 0x0000000000047941 */ /* 0x000fea0003800000 */
.L_x_15640:
        /* <DEDUP_REMOVED lines=19> */
.L_x_15643:
[----:B------:R-:W-:Y:S05]  /*42a00*/  BSYNC B4 ;  /* 0x0000000000047941 */ /* 0x000fea0003800000 */
.L_x_15642:
[----:B------:R-:W-:Y:S02]  /*42a10*/  IMAD.MOV.U32 R28, RZ, RZ, R20 ;  /* 0x000000ffff1c7224 */ /* 0x000fe400078e0014 */
[----:B------:R-:W-:Y:S01]  /*42a20*/  IMAD.MOV.U32 R29, RZ, RZ, R21 ;  /* 0x000000ffff1d7224 */ /* 0x000fe200078e0015 */
[----:B------:R-:W-:Y:S05]  /*42a30*/  BRA `(.L_x_15615) ;  /* 0x0000019000007947 */ /* 0x000fea0003800000 */
.L_x_15616:
        /* <DEDUP_REMOVED lines=24> */
.L_x_15644:
[----:B------:R-:W-:Y:S05]  /*42bc0*/  BSYNC B4 ;  /* 0x0000000000047941 */ /* 0x000fea0003800000 */
.L_x_15615:
[----:B------:R-:W-:Y:S05]  /*42bd0*/  BSYNC B3 ;  /* 0x0000000000037941 */ /* 0x000fea0003800000 */
.L_x_15611:
        /* <DEDUP_REMOVED lines=26> */
.L_x_15648:
[----:B------:R-:W-:Y:S05]  /*42d80*/  BSYNC B4 ;  /* 0x0000000000047941 */ /* 0x000fea0003800000 */
.L_x_15647:
        /* <DEDUP_REMOVED lines=38> */
.L_x_15656:
[----:B------:R-:W-:Y:S05]  /*42ff0*/  BSYNC B5 ;  /* 0x0000000000057941 */ /* 0x000fea0003800000 */
.L_x_15655:
[----:B------:R-:W-:Y:S02]  /*43000*/  IMAD.MOV.U32 R66, RZ, RZ, R20 ;  /* 0x000000ffff427224 */ /* 0x000fe400078e0014 */
[----:B------:R-:W-:Y:S01]  /*43010*/  IMAD.MOV.U32 R67, RZ, RZ, R21 ;  /* 0x000000ffff437224 */ /* 0x000fe200078e0015 */
[----:B------:R-:W-:Y:S05]  /*43020*/  BRA `(.L_x_15654) ;  /* 0x0000001000007947 */ /* 0x000fea0003800000 */
.L_x_15653:
[----:B------:R0:W2:-:S06]  /*43030*/  DADD R66, -R30, R62 ;  /* 0x000000001e427229 */ /* 0x00008c000000013e */
.L_x_15654:
[----:B------:R-:W-:Y:S05]  /*43040*/  BSYNC B4 ;  /* 0x0000000000047941 */ /* 0x000fea0003800000 */
.L_x_15652:
        /* <DEDUP_REMOVED lines=26> */
.L_x_15661:
[----:B------:R-:W-:Y:S05]  /*431f0*/  BSYNC B5 ;  /* 0x0000000000057941 */ /* 0x000fea0003800000 */
.L_x_15660:
[----:B------:R-:W-:Y:S02]  /*43200*/  IMAD.MOV.U32 R4, RZ, RZ, R20 ;  /* 0x000000ffff047224 */ /* 0x000fe400078e0014 */
[----:B------:R-:W-:Y:S01]  /*43210*/  IMAD.MOV.U32 R5, RZ, RZ, R21 ;  /* 0x000000ffff057224 */ /* 0x000fe200078e0015 */
[----:B------:R-:W-:Y:S05]  /*43220*/  BRA `(.L_x_15659) ;  /* 0x0000001000007947 */ /* 0x000fea0003800000 */
.L_x_15658:
[----:B------:R3:W4:-:S06]  /*43230*/  DADD R4, -R60, R64 ;  /* 0x000000003c047229 */ /* 0x00070c0000000140 */
.L_x_15659:
[----:B------:R-:W-:Y:S05]  /*43240*/  BSYNC B4 ;  /* 0x0000000000047941 */ /* 0x000fea0003800000 */
.L_x_15657:
        /* <DEDUP_REMOVED lines=29> */
.L_x_15663:
[----:B------:R-:W-:Y:S05]  /*43420*/  BSYNC B4 ;  /* 0x0000000000047941 */ /* 0x000fea0003800000 */
.L_x_15662:
[----:B------:R-:W-:Y:S01]  /*43430*/  PLOP3.LUT P0, PT, PT, PT, PT, 0x80, 0x0 ;  /* 0x000000000000781c */ /* 0x000fe20003f0f070 */
[----:B------:R-:W-:Y:S07]  /*43440*/  BRA `(.L_x_15649) ;  /* 0x0000095000007947 */ /* 0x000fee0003800000 */
.L_x_15651:
        /* <DEDUP_REMOVED lines=29> */
.L_x_15666:
[----:B------:R-:W-:Y:S05]  /*43620*/  BSYNC B4 ;  /* 0x0000000000047941 */ /* 0x000fea0003800000 */
.L_x_15665:
[----:B------:R-:W-:Y:S01]  /*43630*/  PLOP3.LUT P0, PT, PT, PT, PT, 0x80, 0x0 ;  /* 0x000000000000781c */ /* 0x000fe20003f0f070 */
[----:B------:R-:W-:Y:S07]  /*43640*/  BRA `(.L_x_15649) ;  /* 0x0000075000007947 */ /* 0x000fee0003800000 */
.L_x_15664:
        /* <DEDUP_REMOVED lines=30> */
.L_x_15668:
[----:B------:R-:W-:Y:S05]  /*43830*/  BSYNC B4 ;  /* 0x0000000000047941 */ /* 0x000fea0003800000 */
.L_x_15667:
        /* <DEDUP_REMOVED lines=19> */
.L_x_15670:
[----:B------:R-:W-:Y:S05]  /*43970*/  BSYNC B4 ;  /* 0x0000000000047941 */ /* 0x000fea0003800000 */
.L_x_15669:
[----:B------:R-:W0:Y:S01]  /*43980*/  DMUL R2, R2, 8.11296384146066816958e+31 ;  /* 0x4690000002027828 */ /* 0x000e220000000000 */
[----:B------:R-:W-:Y:S01]  /*43990*/  PLOP3.LUT P0, PT, PT, PT, PT, 0x80, 0x0 ;  /* 0x000000000000781c */ /* 0x000fe20003f0f070 */
[----:B------:R-:W-:Y:S02]  /*439a0*/  IMAD.MOV.U32 R4, RZ, RZ, R20 ;  /* 0x000000ffff047224 */ /* 0x000fe400078e0014 */
[----:B------:R-:W-:Y:S01]  /*439b0*/  IMAD.MOV.U32 R5, RZ, RZ, R21 ;  /* 0x000000ffff057224 */ /* 0x000fe200078e0015 */
[----:B------:R-:W-:Y:S05]  /*439c0*/  BRA `(.L_x_15649) ;  /* 0x000003d000007947 */ /* 0x000fea0003800000 */
.L_x_15650:
        /* <DEDUP_REMOVED lines=24> */
.L_x_15672:
[----:B------:R-:W-:Y:S05]  /*43b50*/  BSYNC B4 ;  /* 0x0000000000047941 */ /* 0x000fea0003800000 */
.L_x_15671:
        /* <DEDUP_REMOVED lines=29> */
.L_x_15674:
[----:B------:R-:W-:Y:S05]  /*43d30*/  BSYNC B4 ;  /* 0x0000000000047941 */ /* 0x000fea0003800000 */
.L_x_15673:
[----:B0-23--:R0:W2:Y:S01]  /*43d40*/  DMUL R4, R6, R16 ;  /* 0x0000001006047228 */ /* 0x00d0a20000000000 */
[----:B------:R-:W-:Y:S01]  /*43d50*/  PLOP3.LUT P0, PT, PT, PT, PT, 0x80, 0x0 ;  /* 0x000000000000781c */ /* 0x000fe20003f0f070 */
[----:B------:R-:W-:Y:S07]  /*43d60*/  BRA `(.L_x_15649) ;  /* 0x0000003000007947 */ /* 0x000fee0003800000 */
.L_x_15646:
[----:B------:R2:W3:Y:S01]  /*43d70*/  DMUL R4, R26, 9.00719925474099200000e+15 ;  /* 0x434000001a047828 */ /* 0x0004e20000000000 */
[----:B------:R-:W-:-:S03]  /*43d80*/  PLOP3.LUT P0, PT, PT, PT, PT, 0x80, 0x0 ;  /* 0x000000000000781c */ /* 0x000fc60003f0f070 */
[----:B------:R-:W4:-:S06]  /*43d90*/  DMUL R2, R2, 9.00719925474099200000e+15 ;  /* 0x4340000002027828 */ /* 0x000f0c0000000000 */
.L_x_15649:
[----:B0-23--:R-:W-:Y:S05]  /*43da0*/  BSYNC B3 ;  /* 0x0000000000037941 */ /* 0x00dfea0003800000 */
.L_x_15645:
        /* <DEDUP_REMOVED lines=43> */
.L_x_15680:
[----:B------:R0:W2:-:S06]  /*44060*/  DMUL R2, RZ, |R24| ;  /* 0x40000018ff027228 */ /* 0x00008c0000000000 */
.L_x_15681:
[----:B------:R-:W-:Y:S05]  /*44070*/  BSYNC B0 ;  /* 0x0000000000007941 */ /* 0x000fea0003800000 */
.L_x_15679:
[----:B------:R-:W-:Y:S02]  /*44080*/  ISETP.GT.AND P0, PT, R7, -0x1, PT ;  /* 0xffffffff0700780c */ /* 0x000fe40003f04270 */
[----:B------:R-:W-:-:S11]  /*44090*/  ISETP.GT.AND P1, PT, R5, -0x1, PT ;  /* 0xffffffff0500780c */ /* 0x000fd60003f24270 */
[----:B--2---:R-:W2:Y:S02]  /*440a0*/  @!P0 DMUL R2, R2, +INF ;  /* 0x7ff0000002028828 */ /* 0x004ea40000000000 */
[----:B------:R-:W-:Y:S05]  /*440b0*/  @P1 BRA `(.L_x_15682) ;  /* 0x0000101000001947 */ /* 0x000fea0003800000 */
[----:B--2---:R-:W2:-:S06]  /*440c0*/  DADD R2, R2, c[0x2][0x100] ;  /* 0x0080400002027629 */ /* 0x004e8c0000000000 */
[----:B--2---:R-:W2:Y:S01]  /*440d0*/  DADD R2, -R2, c[0x2][0x108] ;  /* 0x0080420002027629 */ /* 0x004ea20000000100 */
[----:B------:R-:W-:Y:S05]  /*440e0*/  BRA `(.L_x_15682) ;  /* 0x00000fe000007947 */ /* 0x000fea0003800000 */
.L_x_15678:
        /* <DEDUP_REMOVED lines=23> */
.L_x_15677:
        /* <DEDUP_REMOVED lines=38> */
.L_x_15685:
[----:B------:R0:W2:-:S06]  /*444c0*/  DMUL R2, RZ, |R24| ;  /* 0x40000018ff027228 */ /* 0x00008c0000000000 */
.L_x_15686:
[----:B------:R-:W-:Y:S05]  /*444d0*/  BSYNC B0 ;  /* 0x0000000000007941 */ /* 0x000fea0003800000 */
.L_x_15684:
[----:B------:R-:W-:Y:S02]  /*444e0*/  ISETP.GT.AND P0, PT, R5, -0x1, PT ;  /* 0xffffffff0500780c */ /* 0x000fe40003f04270 */
[----:B------:R-:W-:-:S11]  /*444f0*/  ISETP.GT.AND P1, PT, R25, -0x1, PT ;  /* 0xffffffff1900780c */ /* 0x000fd60003f24270 */
[----:B--2---:R-:W2:Y:S02]  /*44500*/  @!P0 DMUL R2, R2, +INF ;  /* 0x7ff0000002028828 */ /* 0x004ea40000000000 */
[----:B------:R-:W-:Y:S05]  /*44510*/  @P1 BRA `(.L_x_15682) ;  /* 0x00000bb000001947 */ /* 0x000fea0003800000 */
[----:B--2---:R-:W2:-:S06]  /*44520*/  DADD R2, R2, c[0x2][0x100] ;  /* 0x0080400002027629 */ /* 0x004e8c0000000000 */
[----:B--2---:R-:W2:Y:S01]  /*44530*/  DADD R2, -R2, c[0x2][0x108] ;  /* 0x0080420002027629 */ /* 0x004ea20000000100 */
[----:B------:R-:W-:Y:S05]  /*44540*/  BRA `(.L_x_15682) ;  /* 0x00000b8000007947 */ /* 0x000fea0003800000 */
.L_x_15683:
        /* <DEDUP_REMOVED lines=23> */
.L_x_15676:
        /* <DEDUP_REMOVED lines=30> */
.L_x_15689:
[----:B------:R-:W-:Y:S05]  /*448a0*/  BSYNC B4 ;  /* 0x0000000000047941 */ /* 0x000fea0003800000 */
.L_x_15688:
        /* <DEDUP_REMOVED lines=43> */
.L_x_15691:
[----:B------:R-:W-:Y:S02]  /*44b60*/  FSEL R6, RZ, 3.37028055040000000000e+12, P1 ;  /* 0x54442d18ff067808 */ /* 0x000fe40000800000 */
[----:B------:R-:W-:Y:S02]  /*44b70*/  FSEL R7, RZ, 2.1426990032196044922, P1 ;  /* 0x400921fbff077808 */ /* 0x000fe40000800000 */
.L_x_15692:
[----:B------:R-:W-:Y:S05]  /*44b80*/  BSYNC B0 ;  /* 0x0000000000007941 */ /* 0x000fea0003800000 */
.L_x_15690:
[----:B------:R0:W2:Y:S02]  /*44b90*/  DADD R2, |R4|, |R2| ;  /* 0x0000000004027229 */ /* 0x0000a40000000602 */
[----:B0-----:R-:W-:-:S04]  /*44ba0*/  LOP3.LUT R5, R7, 0x80000000, R5, 0xb8, !PT ;  /* 0x8000000007057812 */ /* 0x001fc800078eb805 */
[----:B--2---:R-:W0:-:S06]  /*44bb0*/  DSETP.GTU.AND P0, PT, |R2|, +INF , PT ;  /* 0x7ff000000200742a */ /* 0x004e0c0003f0c200 */
[----:B0-----:R-:W-:Y:S02]  /*44bc0*/  FSEL R2, R2, R6, P0 ;  /* 0x0000000602027208 */ /* 0x001fe40000000000 */
[----:B------:R-:W-:Y:S01]  /*44bd0*/  FSEL R3, R3, R5, P0 ;  /* 0x0000000503037208 */ /* 0x000fe20000000000 */
[----:B------:R-:W-:Y:S05]  /*44be0*/  BRA `(.L_x_15682) ;  /* 0x000004e000007947 */ /* 0x000fea0003800000 */
.L_x_15687:
        /* <DEDUP_REMOVED lines=26> */
.L_x_15694:
[----:B------:R-:W-:Y:S05]  /*44d90*/  BSYNC B4 ;  /* 0x0000000000047941 */ /* 0x000fea0003800000 */
.L_x_15693:
        /* <DEDUP_REMOVED lines=43> */
.L_x_15696:
[----:B------:R-:W-:Y:S02]  /*45050*/  FSEL R6, RZ, 3.37028055040000000000e+12, P1 ;  /* 0x54442d18ff067808 */ /* 0x000fe40000800000 */
[----:B------:R-:W-:Y:S02]  /*45060*/  FSEL R7, RZ, 2.1426990032196044922, P1 ;  /* 0x400921fbff077808 */ /* 0x000fe40000800000 */
.L_x_15697:
[----:B------:R-:W-:Y:S05]  /*45070*/  BSYNC B0 ;  /* 0x0000000000007941 */ /* 0x000fea0003800000 */
.L_x_15695:
[----:B------:R0:W2:Y:S02]  /*45080*/  DADD R2, |R4|, |R2| ;  /* 0x0000000004027229 */ /* 0x0000a40000000602 */
[----:B0-----:R-:W-:-:S04]  /*45090*/  LOP3.LUT R5, R7, 0x80000000, R5, 0xb8, !PT ;  /* 0x8000000007057812 */ /* 0x001fc800078eb805 */
[----:B--2---:R-:W0:-:S06]  /*450a0*/  DSETP.GTU.AND P0, PT, |R2|, +INF , PT ;  /* 0x7ff000000200742a */ /* 0x004e0c0003f0c200 */
[----:B0-----:R-:W-:Y:S02]  /*450b0*/  FSEL R2, R2, R6, P0 ;  /* 0x0000000602027208 */ /* 0x001fe40000000000 */
[----:B------:R-:W-:Y:S02]  /*450c0*/  FSEL R3, R3, R5, P0 ;  /* 0x0000000503037208 */ /* 0x000fe40000000000 */
.L_x_15682:
[----:B0-2---:R-:W-:Y:S05]  /*450d0*/  BSYNC B3 ;  /* 0x0000000000037941 */ /* 0x005fea0003800000 */
.L_x_15675:
[----:B-1----:R-:W0:Y:S01]  /*450e0*/  DADD R4, -RZ, -R28 ;  /* 0x00000000ff047229 */ /* 0x002e22000000091c */
[----:B------:R-:W-:-:S04]  /*450f0*/  SHF.R.U32.HI R0, RZ, 0x1f, R35 ;  /* 0x0000001fff007819 */ /* 0x000fc80000011623 */
[----:B------:R-:W-:-:S05]  /*45100*/  ISETP.NE.AND P0, PT, R0, RZ, PT ;  /* 0x000000ff0000720c */ /* 0x000fca0003f05270 */
[----:B0-----:R-:W-:Y:S02]  /*45110*/  FSEL R68, R4, R28, !P0 ;  /* 0x0000001c04447208 */ /* 0x001fe40004000000 */
[----:B------:R-:W-:Y:S01]  /*45120*/  FSEL R69, R5, R29, !P0 ;  /* 0x0000001d05457208 */ /* 0x000fe20004000000 */
[----:B------:R-:W-:Y:S05]  /*45130*/  BRA `(.L_x_15698) ;  /* 0x0000249000007947 */ /* 0x000fea0003800000 */
.L_x_15610:
[----:B0-----:R-:W2:Y:S01]  /*45140*/  LDL.64 R2, [R1+0x8] ;  /* 0x0000080001027983 */ /* 0x001ea20000100a00 */
[----:B------:R-:W-:-:S04]  /*45150*/  DADD R68, -RZ, -R34 ;  /* 0x00000000ff447229 */ /* 0x000fc80000000922 */
[----:B--2---:R-:W0:-:S06]  /*45160*/  DADD R2, R2, -R32 ;  /* 0x0000000002027229 */ /* 0x004e0c0000000820 */
[----:B0-----:R-:W0:Y:S01]  /*45170*/  DADD R2, R2, c[0x2][0x178] ;  /* 0x00805e0002027629 */ /* 0x001e220000000000 */
[----:B------:R-:W-:Y:S05]  /*45180*/  BRA `(.L_x_15698) ;  /* 0x0000244000007947 */ /* 0x000fea0003800000 */
.L_x_15609:
[----:B------:R0:W1:Y:S01]  /*45190*/  DADD R68, -RZ, -R34 ;  /* 0x00000000ff447229 */ /* 0x0000620000000922 */
[----:B------:R-:W-:Y:S01]  /*451a0*/  CS2R R2, SRZ ;  /* 0x0000000000027805 */ /* 0x000fe2000001ff00 */
[----:B------:R-:W-:Y:S05]  /*451b0*/  BRA `(.L_x_15698) ;  /* 0x0000241000007947 */ /* 0x000fea0003800000 */
.L_x_15608:
        /* <DEDUP_REMOVED lines=86> */
.L_x_15703:
[----:B------:R-:W-:Y:S05]  /*45720*/  BSYNC B0 ;  /* 0x0000000000007941 */ /* 0x000fea0003800000 */
.L_x_15702:
        /* <DEDUP_REMOVED lines=8> */
.L_x_15705:
[----:B------:R-:W-:Y:S05]  /*457b0*/  BSYNC B4 ;  /* 0x0000000000047941 */ /* 0x000fea0003800000 */
.L_x_15704:
        /* <DEDUP_REMOVED lines=43> */
.L_x_15707:
[----:B------:R-:W-:-:S04]  /*45a70*/  ISETP.GE.AND P0, PT, R33, RZ, PT ;  /* 0x000000ff2100720c */ /* 0x000fc80003f06270 */
[----:B------:R-:W-:Y:S02]  /*45a80*/  FSEL R6, RZ, 3.37028055040000000000e+12, P0 ;  /* 0x54442d18ff067808 */ /* 0x000fe40000000000 */
[----:B------:R-:W-:Y:S02]  /*45a90*/  FSEL R7, RZ, 2.1426990032196044922, P0 ;  /* 0x400921fbff077808 */ /* 0x000fe40000000000 */
.L_x_15708:
[----:B------:R-:W-:Y:S05]  /*45aa0*/  BSYNC B0 ;  /* 0x0000000000007941 */ /* 0x000fea0003800000 */
.L_x_15706:
[----:B------:R2:W3:Y:S02]  /*45ab0*/  DADD R2, R2, R4 ;  /* 0x0000000002027229 */ /* 0x0004e40000000004 */
[----:B--2---:R-:W-:Y:S02]  /*45ac0*/  LOP3.LUT R5, R7, 0x80000000, R35, 0xb8, !PT ;  /* 0x8000000007057812 */ /* 0x004fe400078eb823 */
[----:B-1----:R-:W-:-:S04]  /*45ad0*/  DMUL R28, R28, 0.5 ;  /* 0x3fe000001c1c7828 */ /* 0x002fc80000000000 */
[----:B---3--:R-:W1:-:S06]  /*45ae0*/  DSETP.GTU.AND P0, PT, |R2|, +INF , PT ;  /* 0x7ff000000200742a */ /* 0x008e4c0003f0c200 */
[----:B-1----:R-:W-:Y:S02]  /*45af0*/  FSEL R2, R2, R6, P0 ;  /* 0x0000000602027208 */ /* 0x002fe40000000000 */
[----:B------:R-:W-:Y:S01]  /*45b00*/  FSEL R3, R3, R5, P0 ;  /* 0x0000000503037208 */ /* 0x000fe20000000000 */
[----:B------:R-:W-:Y:S05]  /*45b10*/  BRA `(.L_x_15709) ;  /* 0x0000190000007947 */ /* 0x000fea0003800000 */
.L_x_15701:
        /* <DEDUP_REMOVED lines=111> */
.L_x_15711:
[----:B------:R-:W-:Y:S05]  /*46210*/  BSYNC B0 ;  /* 0x0000000000007941 */ /* 0x000fea0003800000 */
.L_x_15710:
        /* <DEDUP_REMOVED lines=8> */
.L_x_15713:
[----:B------:R-:W-:Y:S05]  /*462a0*/  BSYNC B4 ;  /* 0x0000000000047941 */ /* 0x000fea0003800000 */
.L_x_15712:
        /* <DEDUP_REMOVED lines=43> */
.L_x_15715:
[----:B------:R-:W-:-:S04]  /*46560*/  ISETP.GE.AND P0, PT, R33, RZ, PT ;  /* 0x000000ff2100720c */ /* 0x000fc80003f06270 */
[----:B------:R-:W-:Y:S02]  /*46570*/  FSEL R6, RZ, 3.37028055040000000000e+12, P0 ;  /* 0x54442d18ff067808 */ /* 0x000fe40000000000 */
[----:B------:R-:W-:Y:S02]  /*46580*/  FSEL R7, RZ, 2.1426990032196044922, P0 ;  /* 0x400921fbff077808 */ /* 0x000fe40000000000 */
.L_x_15716:
[----:B------:R-:W-:Y:S05]  /*46590*/  BSYNC B0 ;  /* 0x0000000000007941 */ /* 0x000fea0003800000 */
.L_x_15714:
[----:B------:R2:W3:Y:S02]  /*465a0*/  DADD R2, R2, R4 ;  /* 0x0000000002027229 */ /* 0x0004e40000000004 */
[----:B--2---:R-:W-:-:S04]  /*465b0*/  LOP3.LUT R5, R7, 0x80000000, R35, 0xb8, !PT ;  /* 0x8000000007057812 */ /* 0x004fc800078eb823 */
[----:B---3--:R-:W2:-:S06]  /*465c0*/  DSETP.GTU.AND P0, PT, |R2|, +INF , PT ;  /* 0x7ff000000200742a */ /* 0x008e8c0003f0c200 */
[----:B--2---:R-:W-:Y:S02]  /*465d0*/  FSEL R2, R2, R6, P0 ;  /* 0x0000000602027208 */ /* 0x004fe40000000000 */
[----:B------:R-:W-:Y:S01]  /*465e0*/  FSEL R3, R3, R5, P0 ;  /* 0x0000000503037208 */ /* 0x000fe20000000000 */
[----:B------:R-:W-:Y:S05]  /*465f0*/  BRA `(.L_x_15709) ;  /* 0x00000e2000007947 */ /* 0x000fea0003800000 */
.L_x_15700:
        /* <DEDUP_REMOVED lines=23> */
.L_x_15718:
[----:B------:R-:W-:Y:S05]  /*46770*/  BSYNC B4 ;  /* 0x0000000000047941 */ /* 0x000fea0003800000 */
.L_x_15717:
        /* <DEDUP_REMOVED lines=26> */
.L_x_15720:
[----:B------:R-:W-:Y:S05]  /*46920*/  BSYNC B4 ;  /* 0x0000000000047941 */ /* 0x000fea0003800000 */
.L_x_15719:
        /* <DEDUP_REMOVED lines=112> */
.L_x_15722:
[----:B------:R-:W-:Y:S05]  /*47030*/  BSYNC B0 ;  /* 0x0000000000007941 */ /* 0x000fea0003800000 */
.L_x_15721:
        /* <DEDUP_REMOVED lines=8> */
.L_x_15724:
[----:B------:R-:W-:Y:S05]  /*470c0*/  BSYNC B4 ;  /* 0x0000000000047941 */ /* 0x000fea0003800000 */
.L_x_15723:
        /* <DEDUP_REMOVED lines=43> */
.L_x_15726:
[----:B------:R-:W-:-:S04]  /*47380*/  ISETP.GE.AND P0, PT, R33, RZ, PT ;  /* 0x000000ff2100720c */ /* 0x000fc80003f06270 */
[----:B------:R-:W-:Y:S02]  /*47390*/  FSEL R6, RZ, 3.37028055040000000000e+12, P0 ;  /* 0x54442d18ff067808 */ /* 0x000fe40000000000 */
[----:B------:R-:W-:Y:S02]  /*473a0*/  FSEL R7, RZ, 2.1426990032196044922, P0 ;  /* 0x400921fbff077808 */ /* 0x000fe40000000000 */
.L_x_15727:
[----:B------:R-:W-:Y:S05]  /*473b0*/  BSYNC B0 ;  /* 0x0000000000007941 */ /* 0x000fea0003800000 */
.L_x_15725:
[----:B------:R2:W3:Y:S02]  /*473c0*/  DADD R2, R2, R4 ;  /* 0x0000000002027229 */ /* 0x0004e40000000004 */
[----:B--2---:R-:W-:Y:S02]  /*473d0*/  LOP3.LUT R5, R7, 0x80000000, R35, 0xb8, !PT ;  /* 0x8000000007057812 */ /* 0x004fe400078eb823 */
[----:B-1----:R-:W-:-:S04]  /*473e0*/  DADD R28, R28, 1 ;  /* 0x3ff000001c1c7429 */ /* 0x002fc80000000000 */
[----:B---3--:R-:W1:-:S06]  /*473f0*/  DSETP.GTU.AND P0, PT, |R2|, +INF , PT ;  /* 0x7ff000000200742a */ /* 0x008e4c0003f0c200 */
[----:B-1----:R-:W-:Y:S02]  /*47400*/  FSEL R2, R2, R6, P0 ;  /* 0x0000000602027208 */ /* 0x002fe40000000000 */
[----:B------:R-:W-:Y:S02]  /*47410*/  FSEL R3, R3, R5, P0 ;  /* 0x0000000503037208 */ /* 0x000fe40000000000 */
.L_x_15709:
[----:B------:R-:W-:Y:S05]  /*47420*/  BSYNC B3 ;  /* 0x0000000000037941 */ /* 0x000fea0003800000 */
.L_x_15699:
[----:B-1----:R-:W1:Y:S01]  /*47430*/  DADD R28, R28, c[0x2][0x50] ;  /* 0x008014001c1c7629 */ /* 0x002e620000000000 */
[----:B------:R-:W-:-:S03]  /*47440*/  ISETP.NE.AND P0, PT, R30, RZ, PT ;  /* 0x000000ff1e00720c */ /* 0x000fc60003f05270 */
[----:B------:R-:W-:-:S04]  /*47450*/  DADD R2, -RZ, |R2| ;  /* 0x00000000ff027229 */ /* 0x000fc80000000502 */
[----:B-1----:R-:W1:-:S10]  /*47460*/  DADD R4, -RZ, -R28 ;  /* 0x00000000ff047229 */ /* 0x002e54000000091c */
[----:B-1----:R-:W-:Y:S02]  /*47470*/  FSEL R68, R4, R28, !P0 ;  /* 0x0000001c04447208 */ /* 0x002fe40004000000 */
[----:B------:R-:W-:Y:S01]  /*47480*/  FSEL R69, R5, R29, !P0 ;  /* 0x0000001d05457208 */ /* 0x000fe20004000000 */
[----:B------:R-:W-:Y:S05]  /*47490*/  BRA `(.L_x_15698) ;  /* 0x0000013000007947 */ /* 0x000fea0003800000 */
.L_x_15607:
        /* <DEDUP_REMOVED lines=19> */
.L_x_15698:
[----:B01-3--:R-:W-:Y:S05]  /*475d0*/  BSYNC B1 ;  /* 0x0000000000017941 */ /* 0x00bfea0003800000 */
.L_x_15606:
        /* <DEDUP_REMOVED lines=10> */
.L_x_15728:
[----:B------:R-:W0:Y:S01]  /*47680*/  DSETP.GTU.AND P0, PT, |R68|, +INF , PT ;  /* 0x7ff000004400742a */ /* 0x000e220003f0c200 */
[----:B------:R-:W-:Y:S02]  /*47690*/  IMAD.MOV.U32 R70, RZ, RZ, R2 ;  /* 0x000000ffff467224 */ /* 0x000fe400078e0002 */
[----:B------:R-:W-:-:S11]  /*476a0*/  IMAD.MOV.U32 R71, RZ, RZ, R3 ;  /* 0x000000ffff477224 */ /* 0x000fd600078e0003 */
[----:B0-----:R-:W0:-:S06]  /*476b0*/  @!P0 DADD R68, -RZ, |R68| ;  /* 0x00000000ff448229 */ /* 0x001e0c0000000544 */
.L_x_15605:
[----:B0-----:R-:W-:Y:S05]  /*476c0*/  BSYNC B2 ;  /* 0x0000000000027941 */ /* 0x001fea0003800000 */
.L_x_15604:
        /* <DEDUP_REMOVED lines=148> */
.L_x_15739:
[----:B------:R-:W-:Y:S05]  /*48010*/  BSYNC B4 ;  /* 0x0000000000047941 */ /* 0x000fea0003800000 */
.L_x_15738:
        /* <DEDUP_REMOVED lines=61> */
.L_x_15737:
        /* <DEDUP_REMOVED lines=34> */
.L_x_15747:
[----:B------:R-:W-:Y:S05]  /*48610*/  BSYNC B5 ;  /* 0x0000000000057941 */ /* 0x000fea0003800000 */
.L_x_15746:
[----:B------:R-:W-:Y:S02]  /*48620*/  IMAD.MOV.U32 R24, RZ, RZ, R20 ;  /* 0x000000ffff187224 */ /* 0x000fe400078e0014 */
[----:B------:R-:W-:Y:S01]  /*48630*/  IMAD.MOV.U32 R25, RZ, RZ, R21 ;  /* 0x000000ffff197224 */ /* 0x000fe200078e0015 */
[----:B------:R-:W-:Y:S05]  /*48640*/  BRA `(.L_x_15745) ;  /* 0x0000001000007947 */ /* 0x000fea0003800000 */
.L_x_15744:
[----:B------:R0:W1:-:S06]  /*48650*/  DADD R24, -R30, R34 ;  /* 0x000000001e187229 */ /* 0x00004c0000000122 */
.L_x_15745:
[----:B------:R-:W-:Y:S05]  /*48660*/  BSYNC B4 ;  /* 0x0000000000047941 */ /* 0x000fea0003800000 */
.L_x_15743:
        /* <DEDUP_REMOVED lines=29> */
.L_x_15752:
[----:B------:R-:W-:Y:S05]  /*48840*/  BSYNC B5 ;  /* 0x0000000000057941 */ /* 0x000fea0003800000 */
.L_x_15751:
[----:B------:R-:W-:Y:S02]  /*48850*/  IMAD.MOV.U32 R6, RZ, RZ, R20 ;  /* 0x000000ffff067224 */ /* 0x000fe400078e0014 */
[----:B------:R-:W-:Y:S01]  /*48860*/  IMAD.MOV.U32 R7, RZ, RZ, R21 ;  /* 0x000000ffff077224 */ /* 0x000fe200078e0015 */
[----:B------:R-:W-:Y:S05]  /*48870*/  BRA `(.L_x_15750) ;  /* 0x0000001000007947 */ /* 0x000fea0003800000 */
.L_x_15749:
[----:B------:R2:W3:-:S06]  /*48880*/  DADD R6, R60, -R8 ;  /* 0x000000003c067229 */ /* 0x0004cc0000000808 */
.L_x_15750:
[----:B------:R-:W-:Y:S05]  /*48890*/  BSYNC B4 ;  /* 0x0000000000047941 */ /* 0x000fea0003800000 */
.L_x_15748:
        /* <DEDUP_REMOVED lines=24> */
[----:B0-2---:R-:W-:Y:S05]  /*48a20*/  CALL.REL.NOINC `($__internal_29_$__cuda_sm20_dsqrt_rn_f64_mediumpath_v1) ;  /* 0x00029ee000007944 */ /* 0x005fea0003c00000 */
[----:B------:R-:W-:Y:S02]  /*48a30*/  IMAD.MOV.U32 R16, RZ, RZ, R0 ;  /* 0x000000ffff107224 */ /* 0x000fe400078e0000 */
[----:B------:R-:W-:Y:S02]  /*48a40*/  IMAD.MOV.U32 R17, RZ, RZ, R7 ;  /* 0x000000ffff117224 */ /* 0x000fe400078e0007 */
.L_x_15754:
[----:B------:R-:W-:Y:S05]  /*48a50*/  BSYNC B4 ;  /* 0x0000000000047941 */ /* 0x000fea0003800000 */
.L_x_15753:
        /* <DEDUP_REMOVED lines=65> */
.L_x_15755:
        /* <DEDUP_REMOVED lines=20> */
.L_x_15757:
[----:B------:R-:W-:Y:S05]  /*48fb0*/  BSYNC B4 ;  /* 0x0000000000047941 */ /* 0x000fea0003800000 */
.L_x_15756:
        /* <DEDUP_REMOVED lines=16> */
.L_x_15742:
        /* <DEDUP_REMOVED lines=21> */
[----:B-1----:R-:W-:Y:S05]  /*49210*/  CALL.REL.NOINC `($__internal_29_$__cuda_sm20_dsqrt_rn_f64_mediumpath_v1) ;  /* 0x000296f000007944 */ /* 0x002fea0003c00000 */
[----:B------:R-:W-:Y:S02]  /*49220*/  IMAD.MOV.U32 R24, RZ, RZ, R0 ;  /* 0x000000ffff187224 */ /* 0x000fe400078e0000 */
[----:B------:R-:W-:Y:S02]  /*49230*/  IMAD.MOV.U32 R25, RZ, RZ, R7 ;  /* 0x000000ffff197224 */ /* 0x000fe400078e0007 */
.L_x_15760:
[----:B------:R-:W-:Y:S05]  /*49240*/  BSYNC B4 ;  /* 0x0000000000047941 */ /* 0x000fea0003800000 */
.L_x_15759:
        /* <DEDUP_REMOVED lines=25> */
.L_x_15763:
[----:B------:R-:W-:Y:S05]  /*493e0*/  BSYNC B4 ;  /* 0x0000000000047941 */ /* 0x000fea0003800000 */
.L_x_15762:
        /* <DEDUP_REMOVED lines=16> */
.L_x_15761:
        /* <DEDUP_REMOVED lines=55> */
.L_x_15764:
[----:B------:R-:W-:Y:S01]  /*49860*/  IMAD.MOV.U32 R8, RZ, RZ, 0x0 ;  /* 0x00000000ff087424 */ /* 0x000fe200078e00ff */
[----:B------:R-:W-:Y:S01]  /*49870*/  FSETP.NEU.FTZ.AND P0, PT, R7, RZ, PT ;  /* 0x000000ff0700720b */ /* 0x000fe20003f1d000 */
[----:B------:R-:W-:-:S06]  /*49880*/  IMAD.MOV.U32 R9, RZ, RZ, 0x7ff00000 ;  /* 0x7ff00000ff097424 */ /* 0x000fcc00078e00ff */
[----:B------:R-:W0:-:S10]  /*49890*/  DFMA R8, R6, R8, +INF ;  /* 0x7ff000000608742b */ /* 0x000e140000000008 */
[----:B0-----:R-:W-:Y:S02]  /*498a0*/  FSEL R28, R8, RZ, P0 ;  /* 0x000000ff081c7208 */ /* 0x001fe40000000000 */
[----:B------:R-:W-:Y:S01]  /*498b0*/  FSEL R29, R9, -QNAN , P0 ;  /* 0xfff00000091d7808 */ /* 0x000fe20000000000 */
[----:B------:R-:W-:Y:S05]  /*498c0*/  BRA `(.L_x_15740) ;  /* 0x0000048000007947 */ /* 0x000fea0003800000 */
.L_x_15758:
        /* <DEDUP_REMOVED lines=25> */
.L_x_15766:
[----:B------:R-:W-:Y:S05]  /*49a60*/  BSYNC B4 ;  /* 0x0000000000047941 */ /* 0x000fea0003800000 */
.L_x_15765:
        /* <DEDUP_REMOVED lines=19> */
.L_x_15768:
[----:B------:R-:W-:Y:S05]  /*49ba0*/  BSYNC B4 ;  /* 0x0000000000047941 */ /* 0x000fea0003800000 */
.L_x_15767:
[----:B------:R-:W-:Y:S02]  /*49bb0*/  IMAD.MOV.U32 R28, RZ, RZ, R20 ;  /* 0x000000ffff1c7224 */ /* 0x000fe400078e0014 */
[----:B------:R-:W-:Y:S01]  /*49bc0*/  IMAD.MOV.U32 R29, RZ, RZ, R21 ;  /* 0x000000ffff1d7224 */ /* 0x000fe200078e0015 */
[----:B------:R-:W-:Y:S05]  /*49bd0*/  BRA `(.L_x_15740) ;  /* 0x0000017000007947 */ /* 0x000fea0003800000 */
.L_x_15741:
        /* <DEDUP_REMOVED lines=19> */
[----:B-1----:R-:W-:Y:S05]  /*49d10*/  CALL.REL.NOINC `($__internal_29_$__cuda_sm20_dsqrt_rn_f64_mediumpath_v1) ;  /* 0x00028bf000007944 */ /* 0x002fea0003c00000 */
[----:B------:R-:W-:Y:S02]  /*49d20*/  IMAD.MOV.U32 R28, RZ, RZ, R0 ;  /* 0x000000ffff1c7224 */ /* 0x000fe400078e0000 */
[----:B------:R-:W-:Y:S02]  /*49d30*/  IMAD.MOV.U32 R29, RZ, RZ, R7 ;  /* 0x000000ffff1d7224 */ /* 0x000fe400078e0007 */
.L_x_15769:
[----:B------:R-:W-:Y:S05]  /*49d40*/  BSYNC B4 ;  /* 0x0000000000047941 */ /* 0x000fea0003800000 */
.L_x_15740:
[----:B------:R-:W-:Y:S05]  /*49d50*/  BSYNC B3 ;  /* 0x0000000000037941 */ /* 0x000fea0003800000 */
.L_x_15736:
        /* <DEDUP_REMOVED lines=26> */
.L_x_15773:
[----:B------:R-:W-:Y:S05]  /*49f00*/  BSYNC B4 ;  /* 0x0000000000047941 */ /* 0x000fea0003800000 */
.L_x_15772:
        /* <DEDUP_REMOVED lines=37> */
.L_x_15781:
[----:B------:R-:W-:Y:S05]  /*4a160*/  BSYNC B5 ;  /* 0x0000000000057941 */ /* 0x000fea0003800000 */
.L_x_15780:
[----:B------:R-:W-:Y:S02]  /*4a170*/  IMAD.MOV.U32 R64, RZ, RZ, R20 ;  /* 0x000000ffff407224 */ /* 0x000fe400078e0014 */
[----:B------:R-:W-:Y:S01]  /*4a180*/  IMAD.MOV.U32 R65, RZ, RZ, R21 ;  /* 0x000000ffff417224 */ /* 0x000fe200078e0015 */
[----:B------:R-:W-:Y:S05]  /*4a190*/  BRA `(.L_x_15779) ;  /* 0x0000001000007947 */ /* 0x000fea0003800000 */
.L_x_15778:
[----:B------:R0:W2:-:S06]  /*4a1a0*/  DADD R64, -R30, R34 ;  /* 0x000000001e407229 */ /* 0x00008c0000000122 */
.L_x_15779:
[----:B------:R-:W-:Y:S05]  /*4a1b0*/  BSYNC B4 ;  /* 0x0000000000047941 */ /* 0x000fea0003800000 */
.L_x_15777:
        /* <DEDUP_REMOVED lines=26> */
.L_x_15786:
[----:B------:R-:W-:Y:S05]  /*4a360*/  BSYNC B5 ;  /* 0x0000000000057941 */ /* 0x000fea0003800000 */
.L_x_15785:
[----:B------:R-:W-:Y:S02]  /*4a370*/  IMAD.MOV.U32 R4, RZ, RZ, R20 ;  /* 0x000000ffff047224 */ /* 0x000fe400078e0014 */
[----:B------:R-:W-:Y:S01]  /*4a380*/  IMAD.MOV.U32 R5, RZ, RZ, R21 ;  /* 0x000000ffff057224 */ /* 0x000fe200078e0015 */
[----:B------:R-:W-:Y:S05]  /*4a390*/  BRA `(.L_x_15784) ;  /* 0x0000001000007947 */ /* 0x000fea0003800000 */
.L_x_15783:
[----:B------:R3:W4:-:S06]  /*4a3a0*/  DADD R4, -R32, R60 ;  /* 0x0000000020047229 */ /* 0x00070c000000013c */
.L_x_15784:
[----:B------:R-:W-:Y:S05]  /*4a3b0*/  BSYNC B4 ;  /* 0x0000000000047941 */ /* 0x000fea0003800000 */
.L_x_15782:
        /* <DEDUP_REMOVED lines=29> */
.L_x_15788:
[----:B------:R-:W-:Y:S05]  /*4a590*/  BSYNC B4 ;  /* 0x0000000000047941 */ /* 0x000fea0003800000 */
.L_x_15787:
[----:B------:R-:W-:Y:S01]  /*4a5a0*/  PLOP3.LUT P0, PT, PT, PT, PT, 0x80, 0x0 ;  /* 0x000000000000781c */ /* 0x000fe20003f0f070 */
[----:B------:R-:W-:Y:S07]  /*4a5b0*/  BRA `(.L_x_15774) ;  /* 0x0000095000007947 */ /* 0x000fee0003800000 */
.L_x_15776:
        /* <DEDUP_REMOVED lines=29> */
.L_x_15791:
[----:B------:R-:W-:Y:S05]  /*4a790*/  BSYNC B4 ;  /* 0x0000000000047941 */ /* 0x000fea0003800000 */
.L_x_15790:
[----:B------:R-:W-:Y:S01]  /*4a7a0*/  PLOP3.LUT P0, PT, PT, PT, PT, 0x80, 0x0 ;  /* 0x000000000000781c */ /* 0x000fe20003f0f070 */
[----:B------:R-:W-:Y:S07]  /*4a7b0*/  BRA `(.L_x_15774) ;  /* 0x0000075000007947 */ /* 0x000fee0003800000 */
.L_x_15789:
        /* <DEDUP_REMOVED lines=30> */
.L_x_15793:
[----:B------:R-:W-:Y:S05]  /*4a9a0*/  BSYNC B4 ;  /* 0x0000000000047941 */ /* 0x000fea0003800000 */
.L_x_15792:
        /* <DEDUP_REMOVED lines=19> */
.L_x_15795:
[----:B------:R-:W-:Y:S05]  /*4aae0*/  BSYNC B4 ;  /* 0x0000000000047941 */ /* 0x000fea0003800000 */
.L_x_15794:
[----:B------:R-:W0:Y:S01]  /*4aaf0*/  DMUL R2, R2, 8.11296384146066816958e+31 ;  /* 0x4690000002027828 */ /* 0x000e220000000000 */
[----:B------:R-:W-:Y:S01]  /*4ab00*/  PLOP3.LUT P0, PT, PT, PT, PT, 0x80, 0x0 ;  /* 0x000000000000781c */ /* 0x000fe20003f0f070 */
[----:B------:R-:W-:Y:S02]  /*4ab10*/  IMAD.MOV.U32 R4, RZ, RZ, R20 ;  /* 0x000000ffff047224 */ /* 0x000fe400078e0014 */
[----:B------:R-:W-:Y:S01]  /*4ab20*/  IMAD.MOV.U32 R5, RZ, RZ, R21 ;  /* 0x000000ffff057224 */ /* 0x000fe200078e0015 */
[----:B------:R-:W-:Y:S05]  /*4ab30*/  BRA `(.L_x_15774) ;  /* 0x000003d000007947 */ /* 0x000fea0003800000 */
.L_x_15775:
        /* <DEDUP_REMOVED lines=24> */
.L_x_15797:
[----:B------:R-:W-:Y:S05]  /*4acc0*/  BSYNC B4 ;  /* 0x0000000000047941 */ /* 0x000fea0003800000 */
.L_x_15796:
        /* <DEDUP_REMOVED lines=26> */
[----:B-123--:R-:W-:Y:S05]  /*4ae70*/  CALL.REL.NOINC `($__internal_29_$__cuda_sm20_dsqrt_rn_f64_mediumpath_v1) ;  /* 0x00027a9000007944 */ /* 0x00efea0003c00000 */
[----:B------:R-:W-:Y:S02]  /*4ae80*/  IMAD.MOV.U32 R4, RZ, RZ, R0 ;  /* 0x000000ffff047224 */ /* 0x000fe400078e0000 */
[----:B------:R-:W-:Y:S02]  /*4ae90*/  IMAD.MOV.U32 R5, RZ, RZ, R7 ;  /* 0x000000ffff057224 */ /* 0x000fe400078e0007 */
.L_x_15799:
[----:B------:R-:W-:Y:S05]  /*4aea0*/  BSYNC B4 ;  /* 0x0000000000047941 */ /* 0x000fea0003800000 */
.L_x_15798:
[----:B--23--:R2:W3:Y:S01]  /*4aeb0*/  DMUL R4, R4, R16 ;  /* 0x0000001004047228 */ /* 0x00c4e20000000000 */
[----:B------:R-:W-:Y:S01]  /*4aec0*/  PLOP3.LUT P0, PT, PT, PT, PT, 0x80, 0x0 ;  /* 0x000000000000781c */ /* 0x000fe20003f0f070 */
[----:B------:R-:W-:Y:S07]  /*4aed0*/  BRA `(.L_x_15774) ;  /* 0x0000003000007947 */ /* 0x000fee0003800000 */
.L_x_15771:
[----:B------:R2:W3:Y:S01]  /*4aee0*/  DMUL R4, R26, 9.00719925474099200000e+15 ;  /* 0x434000001a047828 */ /* 0x0004e20000000000 */
[----:B------:R-:W-:-:S03]  /*4aef0*/  PLOP3.LUT P0, PT, PT, PT, PT, 0x80, 0x0 ;  /* 0x000000000000781c */ /* 0x000fc60003f0f070 */
[----:B------:R-:W4:-:S06]  /*4af00*/  DMUL R2, R2, 9.00719925474099200000e+15 ;  /* 0x4340000002027828 */ /* 0x000f0c0000000000 */
.L_x_15774:
[----:B0-23--:R-:W-:Y:S05]  /*4af10*/  BSYNC B3 ;  /* 0x0000000000037941 */ /* 0x00dfea0003800000 */
.L_x_15770:
        /* <DEDUP_REMOVED lines=43> */
.L_x_15805:
[----:B------:R0:W2:-:S06]  /*4b1d0*/  DMUL R2, RZ, |R24| ;  /* 0x40000018ff027228 */ /* 0x00008c0000000000 */
.L_x_15806:
[----:B------:R-:W-:Y:S05]  /*4b1e0*/  BSYNC B0 ;  /* 0x0000000000007941 */ /* 0x000fea0003800000 */
.L_x_15804:
[----:B------:R-:W-:Y:S02]  /*4b1f0*/  ISETP.GT.AND P0, PT, R7, -0x1, PT ;  /* 0xffffffff0700780c */ /* 0x000fe40003f04270 */
[----:B------:R-:W-:-:S11]  /*4b200*/  ISETP.GT.AND P1, PT, R5, -0x1, PT ;  /* 0xffffffff0500780c */ /* 0x000fd60003f24270 */
[----:B--2---:R-:W2:Y:S02]  /*4b210*/  @!P0 DMUL R2, R2, +INF ;  /* 0x7ff0000002028828 */ /* 0x004ea40000000000 */
[----:B------:R-:W-:Y:S05]  /*4b220*/  @P1 BRA `(.L_x_15807) ;  /* 0x0000101000001947 */ /* 0x000fea0003800000 */
[----:B--2---:R-:W2:-:S06]  /*4b230*/  DADD R2, R2, c[0x2][0x100] ;  /* 0x0080400002027629 */ /* 0x004e8c0000000000 */
[----:B--2---:R-:W2:Y:S01]  /*4b240*/  DADD R2, -R2, c[0x2][0x108] ;  /* 0x0080420002027629 */ /* 0x004ea20000000100 */
[----:B------:R-:W-:Y:S05]  /*4b250*/  BRA `(.L_x_15807) ;  /* 0x00000fe000007947 */ /* 0x000fea0003800000 */
.L_x_15803:
        /* <DEDUP_REMOVED lines=23> */
.L_x_15802:
        /* <DEDUP_REMOVED lines=38> */
.L_x_15810:
[----:B------:R0:W2:-:S06]  /*4b630*/  DMUL R2, RZ, |R24| ;  /* 0x40000018ff027228 */ /* 0x00008c0000000000 */
.L_x_15811:
[----:B------:R-:W-:Y:S05]  /*4b640*/  BSYNC B0 ;  /* 0x0000000000007941 */ /* 0x000fea0003800000 */
.L_x_15809:
[----:B------:R-:W-:Y:S02]  /*4b650*/  ISETP.GT.AND P0, PT, R5, -0x1, PT ;  /* 0xffffffff0500780c */ /* 0x000fe40003f04270 */
[----:B------:R-:W-:-:S11]  /*4b660*/  ISETP.GT.AND P1, PT, R25, -0x1, PT ;  /* 0xffffffff1900780c */ /* 0x000fd60003f24270 */
[----:B--2---:R-:W2:Y:S02]  /*4b670*/  @!P0 DMUL R2, R2, +INF ;  /* 0x7ff0000002028828 */ /* 0x004ea40000000000 */
[----:B------:R-:W-:Y:S05]  /*4b680*/  @P1 BRA `(.L_x_15807) ;  /* 0x00000bb000001947 */ /* 0x000fea0003800000 */
[----:B--2---:R-:W2:-:S06]  /*4b690*/  DADD R2, R2, c[0x2][0x100] ;  /* 0x0080400002027629 */ /* 0x004e8c0000000000 */
[----:B--2---:R-:W2:Y:S01]  /*4b6a0*/  DADD R2, -R2, c[0x2][0x108] ;  /* 0x0080420002027629 */ /* 0x004ea20000000100 */
[----:B------:R-:W-:Y:S05]  /*4b6b0*/  BRA `(.L_x_15807) ;  /* 0x00000b8000007947 */ /* 0x000fea0003800000 */
.L_x_15808:
        /* <DEDUP_REMOVED lines=23> */
.L_x_15801:
        /* <DEDUP_REMOVED lines=30> */
.L_x_15814:
[----:B------:R-:W-:Y:S05]  /*4ba10*/  BSYNC B4 ;  /* 0x0000000000047941 */ /* 0x000fea0003800000 */
.L_x_15813:
        /* <DEDUP_REMOVED lines=43> */
.L_x_15816:
[----:B------:R-:W-:Y:S02]  /*4bcd0*/  FSEL R6, RZ, 3.37028055040000000000e+12, P1 ;  /* 0x54442d18ff067808 */ /* 0x000fe40000800000 */
[----:B------:R-:W-:Y:S02]  /*4bce0*/  FSEL R7, RZ, 2.1426990032196044922, P1 ;  /* 0x400921fbff077808 */ /* 0x000fe40000800000 */
.L_x_15817:
[----:B------:R-:W-:Y:S05]  /*4bcf0*/  BSYNC B0 ;  /* 0x0000000000007941 */ /* 0x000fea0003800000 */
.L_x_15815:
[----:B------:R0:W2:Y:S02]  /*4bd00*/  DADD R2, |R4|, |R2| ;  /* 0x0000000004027229 */ /* 0x0000a40000000602 */
[----:B0-----:R-:W-:-:S04]  /*4bd10*/  LOP3.LUT R5, R7, 0x80000000, R5, 0xb8, !PT ;  /* 0x8000000007057812 */ /* 0x001fc800078eb805 */
[----:B--2---:R-:W0:-:S06]  /*4bd20*/  DSETP.GTU.AND P0, PT, |R2|, +INF , PT ;  /* 0x7ff000000200742a */ /* 0x004e0c0003f0c200 */
[----:B0-----:R-:W-:Y:S02]  /*4bd30*/  FSEL R2, R2, R6, P0 ;  /* 0x0000000602027208 */ /* 0x001fe40000000000 */
[----:B------:R-:W-:Y:S01]  /*4bd40*/  FSEL R3, R3, R5, P0 ;  /* 0x0000000503037208 */ /* 0x000fe20000000000 */
[----:B------:R-:W-:Y:S05]  /*4bd50*/  BRA `(.L_x_15807) ;  /* 0x000004e000007947 */ /* 0x000fea0003800000 */
.L_x_15812:
        /* <DEDUP_REMOVED lines=26> */
.L_x_15819:
[----:B------:R-:W-:Y:S05]  /*4bf00*/  BSYNC B4 ;  /* 0x0000000000047941 */ /* 0x000fea0003800000 */
.L_x_15818:
        /* <DEDUP_REMOVED lines=43> */
.L_x_15821:
[----:B------:R-:W-:Y:S02]  /*4c1c0*/  FSEL R6, RZ, 3.37028055040000000000e+12, P1 ;  /* 0x54442d18ff067808 */ /* 0x000fe40000800000 */
[----:B------:R-:W-:Y:S02]  /*4c1d0*/  FSEL R7, RZ, 2.1426990032196044922, P1 ;  /* 0x400921fbff077808 */ /* 0x000fe40000800000 */
.L_x_15822:
[----:B------:R-:W-:Y:S05]  /*4c1e0*/  BSYNC B0 ;  /* 0x0000000000007941 */ /* 0x000fea0003800000 */
.L_x_15820:
[----:B------:R0:W2:Y:S02]  /*4c1f0*/  DADD R2, |R4|, |R2| ;  /* 0x0000000004027229 */ /* 0x0000a40000000602 */
[----:B0-----:R-:W-:-:S04]  /*4c200*/  LOP3.LUT R5, R7, 0x80000000, R5, 0xb8, !PT ;  /* 0x8000000007057812 */ /* 0x001fc800078eb805 */
[----:B--2---:R-:W0:-:S06]  /*4c210*/  DSETP.GTU.AND P0, PT, |R2|, +INF , PT ;  /* 0x7ff000000200742a */ /* 0x004e0c0003f0c200 */
[----:B0-----:R-:W-:Y:S02]  /*4c220*/  FSEL R2, R2, R6, P0 ;  /* 0x0000000602027208 */ /* 0x001fe40000000000 */
[----:B------:R-:W-:Y:S02]  /*4c230*/  FSEL R3, R3, R5, P0 ;  /* 0x0000000503037208 */ /* 0x000fe40000000000 */
.L_x_15807:
[----:B0-2---:R-:W-:Y:S05]  /*4c240*/  BSYNC B3 ;  /* 0x0000000000037941 */ /* 0x005fea0003800000 */
.L_x_15800:
[----:B-1----:R-:W0:Y:S01]  /*4c250*/  DADD R4, -RZ, -R28 ;  /* 0x00000000ff047229 */ /* 0x002e22000000091c */
[----:B------:R-:W-:-:S09]  /*4c260*/  ISETP.NE.AND P0, PT, R66, RZ, PT ;  /* 0x000000ff4200720c */ /* 0x000fd20003f05270 */
[----:B0-----:R-:W-:Y:S02]  /*4c270*/  FSEL R64, R4, R28, !P0 ;  /* 0x0000001c04407208 */ /* 0x001fe40004000000 */
[----:B------:R-:W-:Y:S01]  /*4c280*/  FSEL R65, R5, R29, !P0 ;  /* 0x0000001d05417208 */ /* 0x000fe20004000000 */
[----:B------:R-:W-:Y:S05]  /*4c290*/  BRA `(.L_x_15823) ;  /* 0x0000249000007947 */ /* 0x000fea0003800000 */
.L_x_15735:
[----:B0-----:R-:W2:Y:S01]  /*4c2a0*/  LDL.64 R2, [R1+0x8] ;  /* 0x0000080001027983 */ /* 0x001ea20000100a00 */
[----:B------:R-:W-:-:S04]  /*4c2b0*/  DADD R64, -RZ, -R38 ;  /* 0x00000000ff407229 */ /* 0x000fc80000000926 */
[----:B--2---:R-:W0:-:S06]  /*4c2c0*/  DADD R2, R2, -R36 ;  /* 0x0000000002027229 */ /* 0x004e0c0000000824 */
[----:B0-----:R-:W0:Y:S01]  /*4c2d0*/  DADD R2, R2, c[0x2][0x178] ;  /* 0x00805e0002027629 */ /* 0x001e220000000000 */
[----:B------:R-:W-:Y:S05]  /*4c2e0*/  BRA `(.L_x_15823) ;  /* 0x0000244000007947 */ /* 0x000fea0003800000 */
.L_x_15734:
[----:B------:R0:W1:Y:S01]  /*4c2f0*/  DADD R64, -RZ, -R38 ;  /* 0x00000000ff407229 */ /* 0x0000620000000926 */
[----:B------:R-:W-:Y:S01]  /*4c300*/  CS2R R2, SRZ ;  /* 0x0000000000027805 */ /* 0x000fe2000001ff00 */
[----:B------:R-:W-:Y:S05]  /*4c310*/  BRA `(.L_x_15823) ;  /* 0x0000241000007947 */ /* 0x000fea0003800000 */
.L_x_15733:
        /* <DEDUP_REMOVED lines=86> */
.L_x_15828:
[----:B------:R-:W-:Y:S05]  /*4c880*/  BSYNC B0 ;  /* 0x0000000000007941 */ /* 0x000fea0003800000 */
.L_x_15827:
        /* <DEDUP_REMOVED lines=8> */
.L_x_15830:
[----:B------:R-:W-:Y:S05]  /*4c910*/  BSYNC B4 ;  /* 0x0000000000047941 */ /* 0x000fea0003800000 */
.L_x_15829:
        /* <DEDUP_REMOVED lines=43> */
.L_x_15832:
[----:B------:R-:W-:-:S04]  /*4cbd0*/  ISETP.GE.AND P0, PT, R37, RZ, PT ;  /* 0x000000ff2500720c */ /* 0x000fc80003f06270 */
[----:B------:R-:W-:Y:S02]  /*4cbe0*/  FSEL R6, RZ, 3.37028055040000000000e+12, P0 ;  /* 0x54442d18ff067808 */ /* 0x000fe40000000000 */
[----:B------:R-:W-:Y:S02]  /*4cbf0*/  FSEL R7, RZ, 2.1426990032196044922, P0 ;  /* 0x400921fbff077808 */ /* 0x000fe40000000000 */
.L_x_15833:
[----:B------:R-:W-:Y:S05]  /*4cc00*/  BSYNC B0 ;  /* 0x0000000000007941 */ /* 0x000fea0003800000 */
.L_x_15831:
[----:B------:R2:W3:Y:S02]  /*4cc10*/  DADD R2, R2, R4 ;  /* 0x0000000002027229 */ /* 0x0004e40000000004 */
[----:B--2---:R-:W-:Y:S02]  /*4cc20*/  LOP3.LUT R5, R7, 0x80000000, R39, 0xb8, !PT ;  /* 0x8000000007057812 */ /* 0x004fe400078eb827 */
[----:B-1----:R-:W-:-:S04]  /*4cc30*/  DMUL R28, R28, 0.5 ;  /* 0x3fe000001c1c7828 */ /* 0x002fc80000000000 */
[----:B---3--:R-:W1:-:S06]  /*4cc40*/  DSETP.GTU.AND P0, PT, |R2|, +INF , PT ;  /* 0x7ff000000200742a */ /* 0x008e4c0003f0c200 */
[----:B-1----:R-:W-:Y:S02]  /*4cc50*/  FSEL R2, R2, R6, P0 ;  /* 0x0000000602027208 */ /* 0x002fe40000000000 */
[----:B------:R-:W-:Y:S01]  /*4cc60*/  FSEL R3, R3, R5, P0 ;  /* 0x0000000503037208 */ /* 0x000fe20000000000 */
[----:B------:R-:W-:Y:S05]  /*4cc70*/  BRA `(.L_x_15834) ;  /* 0x0000190000007947 */ /* 0x000fea0003800000 */
.L_x_15826:
        /* <DEDUP_REMOVED lines=111> */
.L_x_15836:
[----:B------:R-:W-:Y:S05]  /*4d370*/  BSYNC B0 ;  /* 0x0000000000007941 */ /* 0x000fea0003800000 */
.L_x_15835:
        /* <DEDUP_REMOVED lines=8> */
.L_x_15838:
[----:B------:R-:W-:Y:S05]  /*4d400*/  BSYNC B4 ;  /* 0x0000000000047941 */ /* 0x000fea0003800000 */
.L_x_15837:
        /* <DEDUP_REMOVED lines=43> */
.L_x_15840:
[----:B------:R-:W-:-:S04]  /*4d6c0*/  ISETP.GE.AND P0, PT, R37, RZ, PT ;  /* 0x000000ff2500720c */ /* 0x000fc80003f06270 */
[----:B------:R-:W-:Y:S02]  /*4d6d0*/  FSEL R6, RZ, 3.37028055040000000000e+12, P0 ;  /* 0x54442d18ff067808 */ /* 0x000fe40000000000 */
[----:B------:R-:W-:Y:S02]  /*4d6e0*/  FSEL R7, RZ, 2.1426990032196044922, P0 ;  /* 0x400921fbff077808 */ /* 0x000fe40000000000 */
.L_x_15841:
[----:B------:R-:W-:Y:S05]  /*4d6f0*/  BSYNC B0 ;  /* 0x0000000000007941 */ /* 0x000fea0003800000 */
.L_x_15839:
[----:B------:R2:W3:Y:S02]  /*4d700*/  DADD R2, R2, R4 ;  /* 0x0000000002027229 */ /* 0x0004e40000000004 */
[----:B--2---:R-:W-:-:S04]  /*4d710*/  LOP3.LUT R5, R7, 0x80000000, R39, 0xb8, !PT ;  /* 0x8000000007057812 */ /* 0x004fc800078eb827 */
[----:B---3--:R-:W2:-:S06]  /*4d720*/  DSETP.GTU.AND P0, PT, |R2|, +INF , PT ;  /* 0x7ff000000200742a */ /* 0x008e8c0003f0c200 */
[----:B--2---:R-:W-:Y:S02]  /*4d730*/  FSEL R2, R2, R6, P0 ;  /* 0x0000000602027208 */ /* 0x004fe40000000000 */
[----:B------:R-:W-:Y:S01]  /*4d740*/  FSEL R3, R3, R5, P0 ;  /* 0x0000000503037208 */ /* 0x000fe20000000000 */
[----:B------:R-:W-:Y:S05]  /*4d750*/  BRA `(.L_x_15834) ;  /* 0x00000e2000007947 */ /* 0x000fea0003800000 */
.L_x_15825:
        /* <DEDUP_REMOVED lines=23> */
.L_x_15843:
[----:B------:R-:W-:Y:S05]  /*4d8d0*/  BSYNC B4 ;  /* 0x0000000000047941 */ /* 0x000fea0003800000 */
.L_x_15842:
        /* <DEDUP_REMOVED lines=26> */
.L_x_15845:
[----:B------:R-:W-:Y:S05]  /*4da80*/  BSYNC B4 ;  /* 0x0000000000047941 */ /* 0x000fea0003800000 */
.L_x_15844:
        /* <DEDUP_REMOVED lines=112> */
.L_x_15847:
[----:B------:R-:W-:Y:S05]  /*4e190*/  BSYNC B0 ;  /* 0x0000000000007941 */ /* 0x000fea0003800000 */
.L_x_15846:
        /* <DEDUP_REMOVED lines=8> */
.L_x_15849:
[----:B------:R-:W-:Y:S05]  /*4e220*/  BSYNC B4 ;  /* 0x0000000000047941 */ /* 0x000fea0003800000 */
.L_x_15848:
        /* <DEDUP_REMOVED lines=43> */
.L_x_15851:
[----:B------:R-:W-:-:S04]  /*4e4e0*/  ISETP.GE.AND P0, PT, R37, RZ, PT ;  /* 0x000000ff2500720c */ /* 0x000fc80003f06270 */
[----:B------:R-:W-:Y:S02]  /*4e4f0*/  FSEL R6, RZ, 3.37028055040000000000e+12, P0 ;  /* 0x54442d18ff067808 */ /* 0x000fe40000000000 */
[----:B------:R-:W-:Y:S02]  /*4e500*/  FSEL R7, RZ, 2.1426990032196044922, P0 ;  /* 0x400921fbff077808 */ /* 0x000fe40000000000 */
.L_x_15852:
[----:B------:R-:W-:Y:S05]  /*4e510*/  BSYNC B0 ;  /* 0x0000000000007941 */ /* 0x000fea0003800000 */
.L_x_15850:
[----:B------:R2:W3:Y:S02]  /*4e520*/  DADD R2, R2, R4 ;  /* 0x0000000002027229 */ /* 0x0004e40000000004 */
[----:B--2---:R-:W-:Y:S02]  /*4e530*/  LOP3.LUT R5, R7, 0x80000000, R39, 0xb8, !PT ;  /* 0x8000000007057812 */ /* 0x004fe400078eb827 */
[----:B-1----:R-:W-:-:S04]  /*4e540*/  DADD R28, R28, 1 ;  /* 0x3ff000001c1c7429 */ /* 0x002fc80000000000 */
[----:B---3--:R-:W1:-:S06]  /*4e550*/  DSETP.GTU.AND P0, PT, |R2|, +INF , PT ;  /* 0x7ff000000200742a */ /* 0x008e4c0003f0c200 */
[----:B-1----:R-:W-:Y:S02]  /*4e560*/  FSEL R2, R2, R6, P0 ;  /* 0x0000000602027208 */ /* 0x002fe40000000000 */
[----:B------:R-:W-:Y:S02]  /*4e570*/  FSEL R3, R3, R5, P0 ;  /* 0x0000000503037208 */ /* 0x000fe40000000000 */
.L_x_15834:
[----:B------:R-:W-:Y:S05]  /*4e580*/  BSYNC B3 ;  /* 0x0000000000037941 */ /* 0x000fea0003800000 */
.L_x_15824:
[----:B-1----:R-:W1:Y:S01]  /*4e590*/  DADD R28, R28, c[0x2][0x50] ;  /* 0x008014001c1c7629 */ /* 0x002e620000000000 */
[----:B------:R-:W-:-:S03]  /*4e5a0*/  ISETP.NE.AND P0, PT, R66, RZ, PT ;  /* 0x000000ff4200720c */ /* 0x000fc60003f05270 */
[----:B------:R-:W-:-:S04]  /*4e5b0*/  DADD R2, -RZ, |R2| ;  /* 0x00000000ff027229 */ /* 0x000fc80000000502 */
[----:B-1----:R-:W1:-:S10]  /*4e5c0*/  DADD R4, -RZ, -R28 ;  /* 0x00000000ff047229 */ /* 0x002e54000000091c */
[----:B-1----:R-:W-:Y:S02]  /*4e5d0*/  FSEL R64, R4, R28, !P0 ;  /* 0x0000001c04407208 */ /* 0x002fe40004000000 */
[----:B------:R-:W-:Y:S01]  /*4e5e0*/  FSEL R65, R5, R29, !P0 ;  /* 0x0000001d05417208 */ /* 0x000fe20004000000 */
[----:B------:R-:W-:Y:S05]  /*4e5f0*/  BRA `(.L_x_15823) ;  /* 0x0000013000007947 */ /* 0x000fea0003800000 */
.L_x_15732:
        /* <DEDUP_REMOVED lines=19> */
.L_x_15823:
[----:B01-3--:R-:W-:Y:S05]  /*4e730*/  BSYNC B1 ;  /* 0x0000000000017941 */ /* 0x00bfea0003800000 */
.L_x_15731:
        /* <DEDUP_REMOVED lines=10> */
.L_x_15853:
[----:B------:R-:W0:Y:S01]  /*4e7e0*/  DSETP.GTU.AND P0, PT, |R64|, +INF , PT ;  /* 0x7ff000004000742a */ /* 0x000e220003f0c200 */
[----:B------:R-:W-:Y:S02]  /*4e7f0*/  IMAD.MOV.U32 R66, RZ, RZ, R2 ;  /* 0x000000ffff427224 */ /* 0x000fe400078e0002 */
[----:B------:R-:W-:-:S11]  /*4e800*/  IMAD.MOV.U32 R67, RZ, RZ, R3 ;  /* 0x000000ffff437224 */ /* 0x000fd600078e0003 */
[----:B0-----:R-:W0:-:S06]  /*4e810*/  @!P0 DADD R64, -RZ, |R64| ;  /* 0x00000000ff408229 */ /* 0x001e0c0000000540 */
.L_x_15730:
[----:B0-----:R-:W-:Y:S05]  /*4e820*/  BSYNC B2 ;  /* 0x0000000000027941 */ /* 0x001fea0003800000 */
.L_x_15729:
        /* <DEDUP_REMOVED lines=146> */
.L_x_15864:
[----:B------:R-:W-:Y:S05]  /*4f150*/  BSYNC B4 ;  /* 0x0000000000047941 */ /* 0x000fea0003800000 */
.L_x_15863:
        /* <DEDUP_REMOVED lines=61> */
.L_x_15862:
        /* <DEDUP_REMOVED lines=34> */
.L_x_15872:
[----:B------:R-:W-:Y:S05]  /*4f750*/  BSYNC B5 ;  /* 0x0000000000057941 */ /* 0x000fea0003800000 */
.L_x_15871:
[----:B------:R-:W-:Y:S02]  /*4f760*/  IMAD.MOV.U32 R24, RZ, RZ, R20 ;  /* 0x000000ffff187224 */ /* 0x000fe400078e0014 */
[----:B------:R-:W-:Y:S01]  /*4f770*/  IMAD.MOV.U32 R25, RZ, RZ, R21 ;  /* 0x000000ffff197224 */ /* 0x000fe200078e0015 */
[----:B------:R-:W-:Y:S05]  /*4f780*/  BRA `(.L_x_15870) ;  /* 0x0000001000007947 */ /* 0x000fea0003800000 */
.L_x_15869:
[----:B------:R0:W1:-:S06]  /*4f790*/  DADD R24, -R30, R34 ;  /* 0x000000001e187229 */ /* 0x00004c0000000122 */
.L_x_15870:
[----:B------:R-:W-:Y:S05]  /*4f7a0*/  BSYNC B4 ;  /* 0x0000000000047941 */ /* 0x000fea0003800000 */
.L_x_15868:
        /* <DEDUP_REMOVED lines=29> */
.L_x_15877:
[----:B------:R-:W-:Y:S05]  /*4f980*/  BSYNC B5 ;  /* 0x0000000000057941 */ /* 0x000fea0003800000 */
.L_x_15876:
[----:B------:R-:W-:Y:S02]  /*4f990*/  IMAD.MOV.U32 R6, RZ, RZ, R20 ;  /* 0x000000ffff067224 */ /* 0x000fe400078e0014 */
[----:B------:R-:W-:Y:S01]  /*4f9a0*/  IMAD.MOV.U32 R7, RZ, RZ, R21 ;  /* 0x000000ffff077224 */ /* 0x000fe200078e0015 */
[----:B------:R-:W-:Y:S05]  /*4f9b0*/  BRA `(.L_x_15875) ;  /* 0x0000001000007947 */ /* 0x000fea0003800000 */
.L_x_15874:
[----:B------:R2:W3:-:S06]  /*4f9c0*/  DADD R6, R36, -R8 ;  /* 0x0000000024067229 */ /* 0x0004cc0000000808 */
.L_x_15875:
[----:B------:R-:W-:Y:S05]  /*4f9d0*/  BSYNC B4 ;  /* 0x0000000000047941 */ /* 0x000fea0003800000 */
.L_x_15873:
        /* <DEDUP_REMOVED lines=29> */
.L_x_15879:
[----:B------:R-:W-:Y:S05]  /*4fbb0*/  BSYNC B4 ;  /* 0x0000000000047941 */ /* 0x000fea0003800000 */
.L_x_15878:
        /* <DEDUP_REMOVED lines=65> */
.L_x_15880:
        /* <DEDUP_REMOVED lines=20> */
.L_x_15882:
[----:B------:R-:W-:Y:S05]  /*50110*/  BSYNC B4 ;  /* 0x0000000000047941 */ /* 0x000fea0003800000 */
.L_x_15881:
        /* <DEDUP_REMOVED lines=16> */
.L_x_15867:
        /* <DEDUP_REMOVED lines=24> */
.L_x_15885:
[----:B------:R-:W-:Y:S05]  /*503a0*/  BSYNC B4 ;  /* 0x0000000000047941 */ /* 0x000fea0003800000 */
.L_x_15884:
        /* <DEDUP_REMOVED lines=25> */
.L_x_15888:
[----:B------:R-:W-:Y:S05]  /*50540*/  BSYNC B4 ;  /* 0x0000000000047941 */ /* 0x000fea0003800000 */
.L_x_15887:
        /* <DEDUP_REMOVED lines=16> */
.L_x_15886:
        /* <DEDUP_REMOVED lines=55> */
.L_x_15889:
[----:B------:R-:W-:Y:S01]  /*509c0*/  IMAD.MOV.U32 R8, RZ, RZ, 0x0 ;  /* 0x00000000ff087424 */ /* 0x000fe200078e00ff */
[----:B------:R-:W-:Y:S01]  /*509d0*/  FSETP.NEU.FTZ.AND P0, PT, R7, RZ, PT ;  /* 0x000000ff0700720b */ /* 0x000fe20003f1d000 */
[----:B------:R-:W-:-:S06]  /*509e0*/  IMAD.MOV.U32 R9, RZ, RZ, 0x7ff00000 ;  /* 0x7ff00000ff097424 */ /* 0x000fcc00078e00ff */
[----:B------:R-:W0:-:S10]  /*509f0*/  DFMA R8, R6, R8, +INF ;  /* 0x7ff000000608742b */ /* 0x000e140000000008 */
[----:B0-----:R-:W-:Y:S02]  /*50a00*/  FSEL R28, R8, RZ, P0 ;  /* 0x000000ff081c7208 */ /* 0x001fe40000000000 */
[----:B------:R-:W-:Y:S01]  /*50a10*/  FSEL R29, R9, -QNAN , P0 ;  /* 0xfff00000091d7808 */ /* 0x000fe20000000000 */
[----:B------:R-:W-:Y:S05]  /*50a20*/  BRA `(.L_x_15865) ;  /* 0x0000048000007947 */ /* 0x000fea0003800000 */
.L_x_15883:
        /* <DEDUP_REMOVED lines=25> */
.L_x_15891:
[----:B------:R-:W-:Y:S05]  /*50bc0*/  BSYNC B4 ;  /* 0x0000000000047941 */ /* 0x000fea0003800000 */
.L_x_15890:
        /* <DEDUP_REMOVED lines=19> */
.L_x_15893:
[----:B------:R-:W-:Y:S05]  /*50d00*/  BSYNC B4 ;  /* 0x0000000000047941 */ /* 0x000fea0003800000 */
.L_x_15892:
[----:B------:R-:W-:Y:S02]  /*50d10*/  IMAD.MOV.U32 R28, RZ, RZ, R20 ;  /* 0x000000ffff1c7224 */ /* 0x000fe400078e0014 */
[----:B------:R-:W-:Y:S01]  /*50d20*/  IMAD.MOV.U32 R29, RZ, RZ, R21 ;  /* 0x000000ffff1d7224 */ /* 0x000fe200078e0015 */
[----:B------:R-:W-:Y:S05]  /*50d30*/  BRA `(.L_x_15865) ;  /* 0x0000017000007947 */ /* 0x000fea0003800000 */
.L_x_15866:
        /* <DEDUP_REMOVED lines=22> */
.L_x_15894:
[----:B------:R-:W-:Y:S05]  /*50ea0*/  BSYNC B4 ;  /* 0x0000000000047941 */ /* 0x000fea0003800000 */
.L_x_15865:
[----:B------:R-:W-:Y:S05]  /*50eb0*/  BSYNC B3 ;  /* 0x0000000000037941 */ /* 0x000fea0003800000 */
.L_x_15861:
        /* <DEDUP_REMOVED lines=26> */
.L_x_15898:
[----:B------:R-:W-:Y:S05]  /*51060*/  BSYNC B4 ;  /* 0x0000000000047941 */ /* 0x000fea0003800000 */
.L_x_15897:
        /* <DEDUP_REMOVED lines=37> */
.L_x_15906:
[----:B------:R-:W-:Y:S05]  /*512c0*/  BSYNC B5 ;  /* 0x0000000000057941 */ /* 0x000fea0003800000 */
.L_x_15905:
[----:B------:R-:W-:Y:S02]  /*512d0*/  IMAD.MOV.U32 R38, RZ, RZ, R20 ;  /* 0x000000ffff267224 */ /* 0x000fe400078e0014 */
[----:B------:R-:W-:Y:S01]  /*512e0*/  IMAD.MOV.U32 R39, RZ, RZ, R21 ;  /* 0x000000ffff277224 */ /* 0x000fe200078e0015 */
[----:B------:R-:W-:Y:S05]  /*512f0*/  BRA `(.L_x_15904) ;  /* 0x0000001000007947 */ /* 0x000fea0003800000 */
.L_x_15903:
[----:B------:R0:W2:-:S06]  /*51300*/  DADD R38, -R30, R34 ;  /* 0x000000001e267229 */ /* 0x00008c0000000122 */
.L_x_15904:
[----:B------:R-:W-:Y:S05]  /*51310*/  BSYNC B4 ;  /* 0x0000000000047941 */ /* 0x000fea0003800000 */
.L_x_15902:
        /* <DEDUP_REMOVED lines=26> */
.L_x_15911:
[----:B------:R-:W-:Y:S05]  /*514c0*/  BSYNC B5 ;  /* 0x0000000000057941 */ /* 0x000fea0003800000 */
.L_x_15910:
[----:B------:R-:W-:Y:S02]  /*514d0*/  IMAD.MOV.U32 R4, RZ, RZ, R20 ;  /* 0x000000ffff047224 */ /* 0x000fe400078e0014 */
[----:B------:R-:W-:Y:S01]  /*514e0*/  IMAD.MOV.U32 R5, RZ, RZ, R21 ;  /* 0x000000ffff057224 */ /* 0x000fe200078e0015 */
[----:B------:R-:W-:Y:S05]  /*514f0*/  BRA `(.L_x_15909) ;  /* 0x0000001000007947 */ /* 0x000fea0003800000 */
.L_x_15908:
[----:B------:R3:W4:-:S06]  /*51500*/  DADD R4, -R32, R36 ;  /* 0x0000000020047229 */ /* 0x00070c0000000124 */
.L_x_15909:
[----:B------:R-:W-:Y:S05]  /*51510*/  BSYNC B4 ;  /* 0x0000000000047941 */ /* 0x000fea0003800000 */
.L_x_15907:
        /* <DEDUP_REMOVED lines=29> */
.L_x_15913:
[----:B------:R-:W-:Y:S05]  /*516f0*/  BSYNC B4 ;  /* 0x0000000000047941 */ /* 0x000fea0003800000 */
.L_x_15912:
[----:B------:R-:W-:Y:S01]  /*51700*/  PLOP3.LUT P0, PT, PT, PT, PT, 0x80, 0x0 ;  /* 0x000000000000781c */ /* 0x000fe20003f0f070 */
[----:B------:R-:W-:Y:S07]  /*51710*/  BRA `(.L_x_15899) ;  /* 0x0000095000007947 */ /* 0x000fee0003800000 */
.L_x_15901:
        /* <DEDUP_REMOVED lines=29> */
.L_x_15916:
[----:B------:R-:W-:Y:S05]  /*518f0*/  BSYNC B4 ;  /* 0x0000000000047941 */ /* 0x000fea0003800000 */
.L_x_15915:
[----:B------:R-:W-:Y:S01]  /*51900*/  PLOP3.LUT P0, PT, PT, PT, PT, 0x80, 0x0 ;  /* 0x000000000000781c */ /* 0x000fe20003f0f070 */
[----:B------:R-:W-:Y:S07]  /*51910*/  BRA `(.L_x_15899) ;  /* 0x0000075000007947 */ /* 0x000fee0003800000 */
.L_x_15914:
        /* <DEDUP_REMOVED lines=30> */
.L_x_15918:
[----:B------:R-:W-:Y:S05]  /*51b00*/  BSYNC B4 ;  /* 0x0000000000047941 */ /* 0x000fea0003800000 */
.L_x_15917:
        /* <DEDUP_REMOVED lines=19> */
.L_x_15920:
[----:B------:R-:W-:Y:S05]  /*51c40*/  BSYNC B4 ;  /* 0x0000000000047941 */ /* 0x000fea0003800000 */
.L_x_15919:
[----:B------:R-:W0:Y:S01]  /*51c50*/  DMUL R2, R2, 8.11296384146066816958e+31 ;  /* 0x4690000002027828 */ /* 0x000e220000000000 */
[----:B------:R-:W-:Y:S01]  /*51c60*/  PLOP3.LUT P0, PT, PT, PT, PT, 0x80, 0x0 ;  /* 0x000000000000781c */ /* 0x000fe20003f0f070 */
[----:B------:R-:W-:Y:S02]  /*51c70*/  IMAD.MOV.U32 R4, RZ, RZ, R20 ;  /* 0x000000ffff047224 */ /* 0x000fe400078e0014 */
[----:B------:R-:W-:Y:S01]  /*51c80*/  IMAD.MOV.U32 R5, RZ, RZ, R21 ;  /* 0x000000ffff057224 */ /* 0x000fe200078e0015 */
[----:B------:R-:W-:Y:S05]  /*51c90*/  BRA `(.L_x_15899) ;  /* 0x000003d000007947 */ /* 0x000fea0003800000 */
.L_x_15900:
        /* <DEDUP_REMOVED lines=24> */
.L_x_15922:
[----:B------:R-:W-:Y:S05]  /*51e20*/  BSYNC B4 ;  /* 0x0000000000047941 */ /* 0x000fea0003800000 */
.L_x_15921:
        /* <DEDUP_REMOVED lines=29> */
.L_x_15924:
[----:B------:R-:W-:Y:S05]  /*52000*/  BSYNC B4 ;  /* 0x0000000000047941 */ /* 0x000fea0003800000 */
.L_x_15923:
[----:B0-23--:R0:W2:Y:S01]  /*52010*/  DMUL R4, R6, R16 ;  /* 0x0000001006047228 */ /* 0x00d0a20000000000 */
[----:B------:R-:W-:Y:S01]  /*52020*/  PLOP3.LUT P0, PT, PT, PT, PT, 0x80, 0x0 ;  /* 0x000000000000781c */ /* 0x000fe20003f0f070 */
[----:B------:R-:W-:Y:S07]  /*52030*/  BRA `(.L_x_15899) ;  /* 0x0000003000007947 */ /* 0x000fee0003800000 */
.L_x_15896:
[----:B------:R2:W3:Y:S01]  /*52040*/  DMUL R4, R26, 9.00719925474099200000e+15 ;  /* 0x434000001a047828 */ /* 0x0004e20000000000 */
[----:B------:R-:W-:-:S03]  /*52050*/  PLOP3.LUT P0, PT, PT, PT, PT, 0x80, 0x0 ;  /* 0x000000000000781c */ /* 0x000fc60003f0f070 */
[----:B------:R-:W4:-:S06]  /*52060*/  DMUL R2, R2, 9.00719925474099200000e+15 ;  /* 0x4340000002027828 */ /* 0x000f0c0000000000 */
.L_x_15899:
[----:B0-23--:R-:W-:Y:S05]  /*52070*/  BSYNC B3 ;  /* 0x0000000000037941 */ /* 0x00dfea0003800000 */
.L_x_15895:
        /* <DEDUP_REMOVED lines=43> */
.L_x_15930:
[----:B------:R0:W2:-:S06]  /*52330*/  DMUL R2, RZ, |R24| ;  /* 0x40000018ff027228 */ /* 0x00008c0000000000 */
.L_x_15931:
[----:B------:R-:W-:Y:S05]  /*52340*/  BSYNC B0 ;  /* 0x0000000000007941 */ /* 0x000fea0003800000 */
.L_x_15929:
[----:B------:R-:W-:Y:S02]  /*52350*/  ISETP.GT.AND P0, PT, R7, -0x1, PT ;  /* 0xffffffff0700780c */ /* 0x000fe40003f04270 */
[----:B------:R-:W-:-:S11]  /*52360*/  ISETP.GT.AND P1, PT, R5, -0x1, PT ;  /* 0xffffffff0500780c */ /* 0x000fd60003f24270 */
[----:B--2---:R-:W2:Y:S02]  /*52370*/  @!P0 DMUL R2, R2, +INF ;  /* 0x7ff0000002028828 */ /* 0x004ea40000000000 */
[----:B------:R-:W-:Y:S05]  /*52380*/  @P1 BRA `(.L_x_15932) ;  /* 0x0000101000001947 */ /* 0x000fea0003800000 */
[----:B--2---:R-:W2:-:S06]  /*52390*/  DADD R2, R2, c[0x2][0x100] ;  /* 0x0080400002027629 */ /* 0x004e8c0000000000 */
[----:B--2---:R-:W2:Y:S01]  /*523a0*/  DADD R2, -R2, c[0x2][0x108] ;  /* 0x0080420002027629 */ /* 0x004ea20000000100 */
[----:B------:R-:W-:Y:S05]  /*523b0*/  BRA `(.L_x_15932) ;  /* 0x00000fe000007947 */ /* 0x000fea0003800000 */
.L_x_15928:
        /* <DEDUP_REMOVED lines=23> */
.L_x_15927:
        /* <DEDUP_REMOVED lines=38> */
.L_x_15935:
[----:B------:R0:W2:-:S06]  /*52790*/  DMUL R2, RZ, |R24| ;  /* 0x40000018ff027228 */ /* 0x00008c0000000000 */
.L_x_15936:
[----:B------:R-:W-:Y:S05]  /*527a0*/  BSYNC B0 ;  /* 0x0000000000007941 */ /* 0x000fea0003800000 */
.L_x_15934:
[----:B------:R-:W-:Y:S02]  /*527b0*/  ISETP.GT.AND P0, PT, R5, -0x1, PT ;  /* 0xffffffff0500780c */ /* 0x000fe40003f04270 */
[----:B------:R-:W-:-:S11]  /*527c0*/  ISETP.GT.AND P1, PT, R25, -0x1, PT ;  /* 0xffffffff1900780c */ /* 0x000fd60003f24270 */
[----:B--2---:R-:W2:Y:S02]  /*527d0*/  @!P0 DMUL R2, R2, +INF ;  /* 0x7ff0000002028828 */ /* 0x004ea40000000000 */
[----:B------:R-:W-:Y:S05]  /*527e0*/  @P1 BRA `(.L_x_15932) ;  /* 0x00000bb000001947 */ /* 0x000fea0003800000 */
[----:B--2---:R-:W2:-:S06]  /*527f0*/  DADD R2, R2, c[0x2][0x100] ;  /* 0x0080400002027629 */ /* 0x004e8c0000000000 */
[----:B--2---:R-:W2:Y:S01]  /*52800*/  DADD R2, -R2, c[0x2][0x108] ;  /* 0x0080420002027629 */ /* 0x004ea20000000100 */
[----:B------:R-:W-:Y:S05]  /*52810*/  BRA `(.L_x_15932) ;  /* 0x00000b8000007947 */ /* 0x000fea0003800000 */
.L_x_15933:
        /* <DEDUP_REMOVED lines=23> */
.L_x_15926:
        /* <DEDUP_REMOVED lines=30> */
.L_x_15939:
[----:B------:R-:W-:Y:S05]  /*52b70*/  BSYNC B4 ;  /* 0x0000000000047941 */ /* 0x000fea0003800000 */
.L_x_15938:
        /* <DEDUP_REMOVED lines=43> */
.L_x_15941:
[----:B------:R-:W-:Y:S02]  /*52e30*/  FSEL R6, RZ, 3.37028055040000000000e+12, P1 ;  /* 0x54442d18ff067808 */ /* 0x000fe40000800000 */
[----:B------:R-:W-:Y:S02]  /*52e40*/  FSEL R7, RZ, 2.1426990032196044922, P1 ;  /* 0x400921fbff077808 */ /* 0x000fe40000800000 */
.L_x_15942:
[----:B------:R-:W-:Y:S05]  /*52e50*/  BSYNC B0 ;  /* 0x0000000000007941 */ /* 0x000fea0003800000 */
.L_x_15940:
[----:B------:R0:W2:Y:S02]  /*52e60*/  DADD R2, |R4|, |R2| ;  /* 0x0000000004027229 */ /* 0x0000a40000000602 */
[----:B0-----:R-:W-:-:S04]  /*52e70*/  LOP3.LUT R5, R7, 0x80000000, R5, 0xb8, !PT ;  /* 0x8000000007057812 */ /* 0x001fc800078eb805 */
[----:B--2---:R-:W0:-:S06]  /*52e80*/  DSETP.GTU.AND P0, PT, |R2|, +INF , PT ;  /* 0x7ff000000200742a */ /* 0x004e0c0003f0c200 */
[----:B0-----:R-:W-:Y:S02]  /*52e90*/  FSEL R2, R2, R6, P0 ;  /* 0x0000000602027208 */ /* 0x001fe40000000000 */
[----:B------:R-:W-:Y:S01]  /*52ea0*/  FSEL R3, R3, R5, P0 ;  /* 0x0000000503037208 */ /* 0x000fe20000000000 */
[----:B------:R-:W-:Y:S05]  /*52eb0*/  BRA `(.L_x_15932) ;  /* 0x000004e000007947 */ /* 0x000fea0003800000 */
.L_x_15937:
        /* <DEDUP_REMOVED lines=26> */
.L_x_15944:
[----:B------:R-:W-:Y:S05]  /*53060*/  BSYNC B4 ;  /* 0x0000000000047941 */ /* 0x000fea0003800000 */
.L_x_15943:
        /* <DEDUP_REMOVED lines=43> */
.L_x_15946:
[----:B------:R-:W-:Y:S02]  /*53320*/  FSEL R6, RZ, 3.37028055040000000000e+12, P1 ;  /* 0x54442d18ff067808 */ /* 0x000fe40000800000 */
[----:B------:R-:W-:Y:S02]  /*53330*/  FSEL R7, RZ, 2.1426990032196044922, P1 ;  /* 0x400921fbff077808 */ /* 0x000fe40000800000 */
.L_x_15947:
[----:B------:R-:W-:Y:S05]  /*53340*/  BSYNC B0 ;  /* 0x0000000000007941 */ /* 0x000fea0003800000 */
.L_x_15945:
[----:B------:R0:W2:Y:S02]  /*53350*/  DADD R2, |R4|, |R2| ;  /* 0x0000000004027229 */ /* 0x0000a40000000602 */
[----:B0-----:R-:W-:-:S04]  /*53360*/  LOP3.LUT R5, R7, 0x80000000, R5, 0xb8, !PT ;  /* 0x8000000007057812 */ /* 0x001fc800078eb805 */
[----:B--2---:R-:W0:-:S06]  /*53370*/  DSETP.GTU.AND P0, PT, |R2|, +INF , PT ;  /* 0x7ff000000200742a */ /* 0x004e0c0003f0c200 */
[----:B0-----:R-:W-:Y:S02]  /*53380*/  FSEL R2, R2, R6, P0 ;  /* 0x0000000602027208 */ /* 0x001fe40000000000 */
[----:B------:R-:W-:Y:S02]  /*53390*/  FSEL R3, R3, R5, P0 ;  /* 0x0000000503037208 */ /* 0x000fe40000000000 */
.L_x_15932:
[----:B0-2---:R-:W-:Y:S05]  /*533a0*/  BSYNC B3 ;  /* 0x0000000000037941 */ /* 0x005fea0003800000 */
.L_x_15925:
[----:B-1----:R-:W0:Y:S01]  /*533b0*/  DADD R4, -RZ, -R28 ;  /* 0x00000000ff047229 */ /* 0x002e22000000091c */
[----:B------:R-:W-:-:S09]  /*533c0*/  ISETP.NE.AND P0, PT, R60, RZ, PT ;  /* 0x000000ff3c00720c */ /* 0x000fd20003f05270 */
[----:B0-----:R-:W-:Y:S02]  /*533d0*/  FSEL R60, R4, R28, !P0 ;  /* 0x0000001c043c7208 */ /* 0x001fe40004000000 */
[----:B------:R-:W-:Y:S01]  /*533e0*/  FSEL R61, R5, R29, !P0 ;  /* 0x0000001d053d7208 */ /* 0x000fe20004000000 */
[----:B------:R-:W-:Y:S05]  /*533f0*/  BRA `(.L_x_15948) ;  /* 0x0000249000007947 */ /* 0x000fea0003800000 */
.L_x_15860:
[----:B0-----:R-:W2:Y:S01]  /*53400*/  LDL.64 R2, [R1+0x8] ;  /* 0x0000080001027983 */ /* 0x001ea20000100a00 */
[----:B------:R-:W-:-:S04]  /*53410*/  DADD R60, -RZ, -R42 ;  /* 0x00000000ff3c7229 */ /* 0x000fc8000000092a */
[----:B--2---:R-:W0:-:S06]  /*53420*/  DADD R2, R2, -R40 ;  /* 0x0000000002027229 */ /* 0x004e0c0000000828 */
[----:B0-----:R-:W0:Y:S01]  /*53430*/  DADD R2, R2, c[0x2][0x178] ;  /* 0x00805e0002027629 */ /* 0x001e220000000000 */
[----:B------:R-:W-:Y:S05]  /*53440*/  BRA `(.L_x_15948) ;  /* 0x0000244000007947 */ /* 0x000fea0003800000 */
.L_x_15859:
[----:B------:R0:W1:Y:S01]  /*53450*/  DADD R60, -RZ, -R42 ;  /* 0x00000000ff3c7229 */ /* 0x000062000000092a */
[----:B------:R-:W-:Y:S01]  /*53460*/  CS2R R2, SRZ ;  /* 0x0000000000027805 */ /* 0x000fe2000001ff00 */
[----:B------:R-:W-:Y:S05]  /*53470*/  BRA `(.L_x_15948) ;  /* 0x0000241000007947 */ /* 0x000fea0003800000 */
.L_x_15858:
        /* <DEDUP_REMOVED lines=86> */
.L_x_15953:
[----:B------:R-:W-:Y:S05]  /*539e0*/  BSYNC B0 ;  /* 0x0000000000007941 */ /* 0x000fea0003800000 */
.L_x_15952:
        /* <DEDUP_REMOVED lines=8> */
.L_x_15955:
[----:B------:R-:W-:Y:S05]  /*53a70*/  BSYNC B4 ;  /* 0x0000000000047941 */ /* 0x000fea0003800000 */
.L_x_15954:
        /* <DEDUP_REMOVED lines=43> */
.L_x_15957:
[----:B------:R-:W-:-:S04]  /*53d30*/  ISETP.GE.AND P0, PT, R41, RZ, PT ;  /* 0x000000ff2900720c */ /* 0x000fc80003f06270 */
[----:B------:R-:W-:Y:S02]  /*53d40*/  FSEL R6, RZ, 3.37028055040000000000e+12, P0 ;  /* 0x54442d18ff067808 */ /* 0x000fe40000000000 */
[----:B------:R-:W-:Y:S02]  /*53d50*/  FSEL R7, RZ, 2.1426990032196044922, P0 ;  /* 0x400921fbff077808 */ /* 0x000fe40000000000 */
.L_x_15958:
[----:B------:R-:W-:Y:S05]  /*53d60*/  BSYNC B0 ;  /* 0x0000000000007941 */ /* 0x000fea0003800000 */
.L_x_15956:
[----:B------:R2:W3:Y:S02]  /*53d70*/  DADD R2, R2, R4 ;  /* 0x0000000002027229 */ /* 0x0004e40000000004 */
[----:B--2---:R-:W-:Y:S02]  /*53d80*/  LOP3.LUT R5, R7, 0x80000000, R43, 0xb8, !PT ;  /* 0x8000000007057812 */ /* 0x004fe400078eb82b */
[----:B-1----:R-:W-:-:S04]  /*53d90*/  DMUL R28, R28, 0.5 ;  /* 0x3fe000001c1c7828 */ /* 0x002fc80000000000 */
[----:B---3--:R-:W1:-:S06]  /*53da0*/  DSETP.GTU.AND P0, PT, |R2|, +INF , PT ;  /* 0x7ff000000200742a */ /* 0x008e4c0003f0c200 */
[----:B-1----:R-:W-:Y:S02]  /*53db0*/  FSEL R2, R2, R6, P0 ;  /* 0x0000000602027208 */ /* 0x002fe40000000000 */
[----:B------:R-:W-:Y:S01]  /*53dc0*/  FSEL R3, R3, R5, P0 ;  /* 0x0000000503037208 */ /* 0x000fe20000000000 */
[----:B------:R-:W-:Y:S05]  /*53dd0*/  BRA `(.L_x_15959) ;  /* 0x0000190000007947 */ /* 0x000fea0003800000 */
.L_x_15951:
        /* <DEDUP_REMOVED lines=111> */
.L_x_15961:
[----:B------:R-:W-:Y:S05]  /*544d0*/  BSYNC B0 ;  /* 0x0000000000007941 */ /* 0x000fea0003800000 */
.L_x_15960:
        /* <DEDUP_REMOVED lines=8> */
.L_x_15963:
[----:B------:R-:W-:Y:S05]  /*54560*/  BSYNC B4 ;  /* 0x0000000000047941 */ /* 0x000fea0003800000 */
.L_x_15962:
        /* <DEDUP_REMOVED lines=43> */
.L_x_15965:
[----:B------:R-:W-:-:S04]  /*54820*/  ISETP.GE.AND P0, PT, R41, RZ, PT ;  /* 0x000000ff2900720c */ /* 0x000fc80003f06270 */
[----:B------:R-:W-:Y:S02]  /*54830*/  FSEL R6, RZ, 3.37028055040000000000e+12, P0 ;  /* 0x54442d18ff067808 */ /* 0x000fe40000000000 */
[----:B------:R-:W-:Y:S02]  /*54840*/  FSEL R7, RZ, 2.1426990032196044922, P0 ;  /* 0x400921fbff077808 */ /* 0x000fe40000000000 */
.L_x_15966:
[----:B------:R-:W-:Y:S05]  /*54850*/  BSYNC B0 ;  /* 0x0000000000007941 */ /* 0x000fea0003800000 */
.L_x_15964:
[----:B------:R2:W3:Y:S02]  /*54860*/  DADD R2, R2, R4 ;  /* 0x0000000002027229 */ /* 0x0004e40000000004 */
[----:B--2---:R-:W-:-:S04]  /*54870*/  LOP3.LUT R5, R7, 0x80000000, R43, 0xb8, !PT ;  /* 0x8000000007057812 */ /* 0x004fc800078eb82b */
[----:B---3--:R-:W2:-:S06]  /*54880*/  DSETP.GTU.AND P0, PT, |R2|, +INF , PT ;  /* 0x7ff000000200742a */ /* 0x008e8c0003f0c200 */
[----:B--2---:R-:W-:Y:S02]  /*54890*/  FSEL R2, R2, R6, P0 ;  /* 0x0000000602027208 */ /* 0x004fe40000000000 */
[----:B------:R-:W-:Y:S01]  /*548a0*/  FSEL R3, R3, R5, P0 ;  /* 0x0000000503037208 */ /* 0x000fe20000000000 */
[----:B------:R-:W-:Y:S05]  /*548b0*/  BRA `(.L_x_15959) ;  /* 0x00000e2000007947 */ /* 0x000fea0003800000 */
.L_x_15950:
        /* <DEDUP_REMOVED lines=23> */
.L_x_15968:
[----:B------:R-:W-:Y:S05]  /*54a30*/  BSYNC B4 ;  /* 0x0000000000047941 */ /* 0x000fea0003800000 */
.L_x_15967:
        /* <DEDUP_REMOVED lines=26> */
.L_x_15970:
[----:B------:R-:W-:Y:S05]  /*54be0*/  BSYNC B4 ;  /* 0x0000000000047941 */ /* 0x000fea0003800000 */
.L_x_15969:
        /* <DEDUP_REMOVED lines=112> */
.L_x_15972:
[----:B------:R-:W-:Y:S05]  /*552f0*/  BSYNC B0 ;  /* 0x0000000000007941 */ /* 0x000fea0003800000 */
.L_x_15971:
        /* <DEDUP_REMOVED lines=8> */
.L_x_15974:
[----:B------:R-:W-:Y:S05]  /*55380*/  BSYNC B4 ;  /* 0x0000000000047941 */ /* 0x000fea0003800000 */
.L_x_15973:
        /* <DEDUP_REMOVED lines=43> */
.L_x_15976:
[----:B------:R-:W-:-:S04]  /*55640*/  ISETP.GE.AND P0, PT, R41, RZ, PT ;  /* 0x000000ff2900720c */ /* 0x000fc80003f06270 */
[----:B------:R-:W-:Y:S02]  /*55650*/  FSEL R6, RZ, 3.37028055040000000000e+12, P0 ;  /* 0x54442d18ff067808 */ /* 0x000fe40000000000 */
[----:B------:R-:W-:Y:S02]  /*55660*/  FSEL R7, RZ, 2.1426990032196044922, P0 ;  /* 0x400921fbff077808 */ /* 0x000fe40000000000 */
.L_x_15977:
[----:B------:R-:W-:Y:S05]  /*55670*/  BSYNC B0 ;  /* 0x0000000000007941 */ /* 0x000fea0003800000 */
.L_x_15975:
[----:B------:R2:W3:Y:S02]  /*55680*/  DADD R2, R2, R4 ;  /* 0x0000000002027229 */ /* 0x0004e40000000004 */
[----:B--2---:R-:W-:Y:S02]  /*55690*/  LOP3.LUT R5, R7, 0x80000000, R43, 0xb8, !PT ;  /* 0x8000000007057812 */ /* 0x004fe400078eb82b */
[----:B-1----:R-:W-:-:S04]  /*556a0*/  DADD R28, R28, 1 ;  /* 0x3ff000001c1c7429 */ /* 0x002fc80000000000 */
[----:B---3--:R-:W1:-:S06]  /*556b0*/  DSETP.GTU.AND P0, PT, |R2|, +INF , PT ;  /* 0x7ff000000200742a */ /* 0x008e4c0003f0c200 */
[----:B-1----:R-:W-:Y:S02]  /*556c0*/  FSEL R2, R2, R6, P0 ;  /* 0x0000000602027208 */ /* 0x002fe40000000000 */
[----:B------:R-:W-:Y:S02]  /*556d0*/  FSEL R3, R3, R5, P0 ;  /* 0x0000000503037208 */ /* 0x000fe40000000000 */
.L_x_15959:
[----:B------:R-:W-:Y:S05]  /*556e0*/  BSYNC B3 ;  /* 0x0000000000037941 */ /* 0x000fea0003800000 */
.L_x_15949:
[----:B-1----:R-:W1:Y:S01]  /*556f0*/  DADD R28, R28, c[0x2][0x50] ;  /* 0x008014001c1c7629 */ /* 0x002e620000000000 */
[----:B------:R-:W-:-:S03]  /*55700*/  ISETP.NE.AND P0, PT, R60, RZ, PT ;  /* 0x000000ff3c00720c */ /* 0x000fc60003f05270 */
[----:B------:R-:W-:-:S04]  /*55710*/  DADD R2, -RZ, |R2| ;  /* 0x00000000ff027229 */ /* 0x000fc80000000502 */
[----:B-1----:R-:W1:-:S10]  /*55720*/  DADD R4, -RZ, -R28 ;  /* 0x00000000ff047229 */ /* 0x002e54000000091c */
[----:B-1----:R-:W-:Y:S02]  /*55730*/  FSEL R60, R4, R28, !P0 ;  /* 0x0000001c043c7208 */ /* 0x002fe40004000000 */
[----:B------:R-:W-:Y:S01]  /*55740*/  FSEL R61, R5, R29, !P0 ;  /* 0x0000001d053d7208 */ /* 0x000fe20004000000 */
[----:B------:R-:W-:Y:S05]  /*55750*/  BRA `(.L_x_15948) ;  /* 0x0000013000007947 */ /* 0x000fea0003800000 */
.L_x_15857:
        /* <DEDUP_REMOVED lines=19> */
.L_x_15948:
[----:B01-3--:R-:W-:Y:S05]  /*55890*/  BSYNC B1 ;  /* 0x0000000000017941 */ /* 0x00bfea0003800000 */
.L_x_15856:
        /* <DEDUP_REMOVED lines=10> */
.L_x_15978:
[----:B------:R-:W0:Y:S01]  /*55940*/  DSETP.GTU.AND P0, PT, |R60|, +INF , PT ;  /* 0x7ff000003c00742a */ /* 0x000e220003f0c200 */
[----:B------:R-:W-:Y:S02]  /*55950*/  IMAD.MOV.U32 R62, RZ, RZ, R2 ;  /* 0x000000ffff3e7224 */ /* 0x000fe400078e0002 */
[----:B------:R-:W-:-:S11]  /*55960*/  IMAD.MOV.U32 R63, RZ, RZ, R3 ;  /* 0x000000ffff3f7224 */ /* 0x000fd600078e0003 */
[----:B0-----:R-:W0:-:S06]  /*55970*/  @!P0 DADD R60, -RZ, |R60| ;  /* 0x00000000ff3c8229 */ /* 0x001e0c000000053c */
.L_x_15855:
[----:B0-----:R-:W-:Y:S05]  /*55980*/  BSYNC B2 ;  /* 0x0000000000027941 */ /* 0x001fea0003800000 */
.L_x_15854:
        /* <DEDUP_REMOVED lines=148> */
.L_x_15989:
[----:B------:R-:W-:Y:S05]  /*562d0*/  BSYNC B4 ;  /* 0x0000000000047941 */ /* 0x000fea0003800000 */
.L_x_15988:
        /* <DEDUP_REMOVED lines=61> */
.L_x_15987:
        /* <DEDUP_REMOVED lines=34> */
.L_x_15997:
[----:B------:R-:W-:Y:S05]  /*568d0*/  BSYNC B5 ;  /* 0x0000000000057941 */ /* 0x000fea0003800000 */
.L_x_15996:
[----:B------:R-:W-:Y:S02]  /*568e0*/  IMAD.MOV.U32 R24, RZ, RZ, R20 ;  /* 0x000000ffff187224 */ /* 0x000fe400078e0014 */
[----:B------:R-:W-:Y:S01]  /*568f0*/  IMAD.MOV.U32 R25, RZ, RZ, R21 ;  /* 0x000000ffff197224 */ /* 0x000fe200078e0015 */
[----:B------:R-:W-:Y:S05]  /*56900*/  BRA `(.L_x_15995) ;  /* 0x0000001000007947 */ /* 0x000fea0003800000 */
.L_x_15994:
[----:B------:R0:W1:-:S06]  /*56910*/  DADD R24, -R30, R34 ;  /* 0x000000001e187229 */ /* 0x00004c0000000122 */
.L_x_15995:
[----:B------:R-:W-:Y:S05]  /*56920*/  BSYNC B4 ;  /* 0x0000000000047941 */ /* 0x000fea0003800000 */
.L_x_15993:
        /* <DEDUP_REMOVED lines=29> */
.L_x_16002:
[----:B------:R-:W-:Y:S05]  /*56b00*/  BSYNC B5 ;  /* 0x0000000000057941 */ /* 0x000fea0003800000 */
.L_x_16001:
[----:B------:R-:W-:Y:S02]  /*56b10*/  IMAD.MOV.U32 R6, RZ, RZ, R20 ;  /* 0x000000ffff067224 */ /* 0x000fe400078e0014 */
[----:B------:R-:W-:Y:S01]  /*56b20*/  IMAD.MOV.U32 R7, RZ, RZ, R21 ;  /* 0x000000ffff077224 */ /* 0x000fe200078e0015 */
[----:B------:R-:W-:Y:S05]  /*56b30*/  BRA `(.L_x_16000) ;  /* 0x0000001000007947 */ /* 0x000fea0003800000 */
.L_x_15999:
[----:B------:R2:W3:-:S06]  /*56b40*/  DADD R6, R36, -R8 ;  /* 0x0000000024067229 */ /* 0x0004cc0000000808 */
.L_x_16000:
[----:B------:R-:W-:Y:S05]  /*56b50*/  BSYNC B4 ;  /* 0x0000000000047941 */ /* 0x000fea0003800000 */
.L_x_15998:
        /* <DEDUP_REMOVED lines=27> */
.L_x_16004:
[----:B------:R-:W-:Y:S05]  /*56d10*/  BSYNC B4 ;  /* 0x0000000000047941 */ /* 0x000fea0003800000 */
.L_x_16003:
        /* <DEDUP_REMOVED lines=65> */
.L_x_16005:
        /* <DEDUP_REMOVED lines=20> */
.L_x_16007:
[----:B------:R-:W-:Y:S05]  /*57270*/  BSYNC B4 ;  /* 0x0000000000047941 */ /* 0x000fea0003800000 */
.L_x_16006:
        /* <DEDUP_REMOVED lines=16> */
.L_x_15992:
        /* <DEDUP_REMOVED lines=24> */
.L_x_16010:
[----:B------:R-:W-:Y:S05]  /*57500*/  BSYNC B4 ;  /* 0x0000000000047941 */ /* 0x000fea0003800000 */
.L_x_16009:
        /* <DEDUP_REMOVED lines=25> */
.L_x_16013:
[----:B------:R-:W-:Y:S05]  /*576a0*/  BSYNC B4 ;  /* 0x0000000000047941 */ /* 0x000fea0003800000 */
.L_x_16012:
        /* <DEDUP_REMOVED lines=16> */
.L_x_16011:
        /* <DEDUP_REMOVED lines=55> */
.L_x_16014:
[----:B------:R-:W-:Y:S01]  /*57b20*/  IMAD.MOV.U32 R8, RZ, RZ, 0x0 ;  /* 0x00000000ff087424 */ /* 0x000fe200078e00ff */
[----:B------:R-:W-:Y:S01]  /*57b30*/  FSETP.NEU.FTZ.AND P0, PT, R7, RZ, PT ;  /* 0x000000ff0700720b */ /* 0x000fe20003f1d000 */
[----:B------:R-:W-:-:S06]  /*57b40*/  IMAD.MOV.U32 R9, RZ, RZ, 0x7ff00000 ;  /* 0x7ff00000ff097424 */ /* 0x000fcc00078e00ff */
[----:B------:R-:W0:-:S10]  /*57b50*/  DFMA R8, R6, R8, +INF ;  /* 0x7ff000000608742b */ /* 0x000e140000000008 */
[----:B0-----:R-:W-:Y:S02]  /*57b60*/  FSEL R28, R8, RZ, P0 ;  /* 0x000000ff081c7208 */ /* 0x001fe40000000000 */
[----:B------:R-:W-:Y:S01]  /*57b70*/  FSEL R29, R9, -QNAN , P0 ;  /* 0xfff00000091d7808 */ /* 0x000fe20000000000 */
[----:B------:R-:W-:Y:S05]  /*57b80*/  BRA `(.L_x_15990) ;  /* 0x0000048000007947 */ /* 0x000fea0003800000 */
.L_x_16008:
        /* <DEDUP_REMOVED lines=25> */
.L_x_16016:
[----:B------:R-:W-:Y:S05]  /*57d20*/  BSYNC B4 ;  /* 0x0000000000047941 */ /* 0x000fea0003800000 */
.L_x_16015:
        /* <DEDUP_REMOVED lines=19> */
.L_x_16018:
[----:B------:R-:W-:Y:S05]  /*57e60*/  BSYNC B4 ;  /* 0x0000000000047941 */ /* 0x000fea0003800000 */
.L_x_16017:
[----:B------:R-:W-:Y:S02]  /*57e70*/  IMAD.MOV.U32 R28, RZ, RZ, R20 ;  /* 0x000000ffff1c7224 */ /* 0x000fe400078e0014 */
[----:B------:R-:W-:Y:S01]  /*57e80*/  IMAD.MOV.U32 R29, RZ, RZ, R21 ;  /* 0x000000ffff1d7224 */ /* 0x000fe200078e0015 */
[----:B------:R-:W-:Y:S05]  /*57e90*/  BRA `(.L_x_15990) ;  /* 0x0000017000007947 */ /* 0x000fea0003800000 */
.L_x_15991:
        /* <DEDUP_REMOVED lines=22> */
.L_x_16019:
[----:B------:R-:W-:Y:S05]  /*58000*/  BSYNC B4 ;  /* 0x0000000000047941 */ /* 0x000fea0003800000 */
.L_x_15990:
[----:B------:R-:W-:Y:S05]  /*58010*/  BSYNC B3 ;  /* 0x0000000000037941 */ /* 0x000fea0003800000 */
.L_x_15986:
        /* <DEDUP_REMOVED lines=26> */
.L_x_16023:
[----:B------:R-:W-:Y:S05]  /*581c0*/  BSYNC B4 ;  /* 0x0000000000047941 */ /* 0x000fea0003800000 */
.L_x_16022:
        /* <DEDUP_REMOVED lines=37> */
.L_x_16031:
[----:B------:R-:W-:Y:S05]  /*58420*/  BSYNC B5 ;  /* 0x0000000000057941 */ /* 0x000fea0003800000 */
.L_x_16030:
[----:B------:R-:W-:Y:S02]  /*58430*/  IMAD.MOV.U32 R40, RZ, RZ, R20 ;  /* 0x000000ffff287224 */ /* 0x000fe400078e0014 */
[----:B------:R-:W-:Y:S01]  /*58440*/  IMAD.MOV.U32 R41, RZ, RZ, R21 ;  /* 0x000000ffff297224 */ /* 0x000fe200078e0015 */
[----:B------:R-:W-:Y:S05]  /*58450*/  BRA `(.L_x_16029) ;  /* 0x0000001000007947 */ /* 0x000fea0003800000 */
.L_x_16028:
[----:B------:R0:W2:-:S06]  /*58460*/  DADD R40, -R30, R34 ;  /* 0x000000001e287229 */ /* 0x00008c0000000122 */
.L_x_16029:
[----:B------:R-:W-:Y:S05]  /*58470*/  BSYNC B4 ;  /* 0x0000000000047941 */ /* 0x000fea0003800000 */
.L_x_16027:
        /* <DEDUP_REMOVED lines=26> */
.L_x_16036:
[----:B------:R-:W-:Y:S05]  /*58620*/  BSYNC B5 ;  /* 0x0000000000057941 */ /* 0x000fea0003800000 */
.L_x_16035:
[----:B------:R-:W-:Y:S02]  /*58630*/  IMAD.MOV.U32 R4, RZ, RZ, R20 ;  /* 0x000000ffff047224 */ /* 0x000fe400078e0014 */
[----:B------:R-:W-:Y:S01]  /*58640*/  IMAD.MOV.U32 R5, RZ, RZ, R21 ;  /* 0x000000ffff057224 */ /* 0x000fe200078e0015 */
[----:B------:R-:W-:Y:S05]  /*58650*/  BRA `(.L_x_16034) ;  /* 0x0000001000007947 */ /* 0x000fea0003800000 */
.L_x_16033:
[----:B------:R3:W4:-:S06]  /*58660*/  DADD R4, -R32, R36 ;  /* 0x0000000020047229 */ /* 0x00070c0000000124 */
.L_x_16034:
[----:B------:R-:W-:Y:S05]  /*58670*/  BSYNC B4 ;  /* 0x0000000000047941 */ /* 0x000fea0003800000 */
.L_x_16032:
        /* <DEDUP_REMOVED lines=29> */
.L_x_16038:
[----:B------:R-:W-:Y:S05]  /*58850*/  BSYNC B4 ;  /* 0x0000000000047941 */ /* 0x000fea0003800000 */
.L_x_16037:
[----:B------:R-:W-:Y:S01]  /*58860*/  PLOP3.LUT P0, PT, PT, PT, PT, 0x80, 0x0 ;  /* 0x000000000000781c */ /* 0x000fe20003f0f070 */
[----:B------:R-:W-:Y:S07]  /*58870*/  BRA `(.L_x_16024) ;  /* 0x0000095000007947 */ /* 0x000fee0003800000 */
.L_x_16026:
        /* <DEDUP_REMOVED lines=29> */
.L_x_16041:
[----:B------:R-:W-:Y:S05]  /*58a50*/  BSYNC B4 ;  /* 0x0000000000047941 */ /* 0x000fea0003800000 */
.L_x_16040:
[----:B------:R-:W-:Y:S01]  /*58a60*/  PLOP3.LUT P0, PT, PT, PT, PT, 0x80, 0x0 ;  /* 0x000000000000781c */ /* 0x000fe20003f0f070 */
[----:B------:R-:W-:Y:S07]  /*58a70*/  BRA `(.L_x_16024) ;  /* 0x0000075000007947 */ /* 0x000fee0003800000 */
.L_x_16039:
        /* <DEDUP_REMOVED lines=30> */
.L_x_16043:
[----:B------:R-:W-:Y:S05]  /*58c60*/  BSYNC B4 ;  /* 0x0000000000047941 */ /* 0x000fea0003800000 */
.L_x_16042:
        /* <DEDUP_REMOVED lines=19> */
.L_x_16045:
[----:B------:R-:W-:Y:S05]  /*58da0*/  BSYNC B4 ;  /* 0x0000000000047941 */ /* 0x000fea0003800000 */
.L_x_16044:
[----:B------:R-:W0:Y:S01]  /*58db0*/  DMUL R2, R2, 8.11296384146066816958e+31 ;  /* 0x4690000002027828 */ /* 0x000e220000000000 */
[----:B------:R-:W-:Y:S01]  /*58dc0*/  PLOP3.LUT P0, PT, PT, PT, PT, 0x80, 0x0 ;  /* 0x000000000000781c */ /* 0x000fe20003f0f070 */
[----:B------:R-:W-:Y:S02]  /*58dd0*/  IMAD.MOV.U32 R4, RZ, RZ, R20 ;  /* 0x000000ffff047224 */ /* 0x000fe400078e0014 */
[----:B------:R-:W-:Y:S01]  /*58de0*/  IMAD.MOV.U32 R5, RZ, RZ, R21 ;  /* 0x000000ffff057224 */ /* 0x000fe200078e0015 */
[----:B------:R-:W-:Y:S05]  /*58df0*/  BRA `(.L_x_16024) ;  /* 0x000003d000007947 */ /* 0x000fea0003800000 */
.L_x_16025:
        /* <DEDUP_REMOVED lines=24> */
.L_x_16047:
[----:B------:R-:W-:Y:S05]  /*58f80*/  BSYNC B4 ;  /* 0x0000000000047941 */ /* 0x000fea0003800000 */
.L_x_16046:
        /* <DEDUP_REMOVED lines=29> */
.L_x_16049:
[----:B------:R-:W-:Y:S05]  /*59160*/  BSYNC B4 ;  /* 0x0000000000047941 */ /* 0x000fea0003800000 */
.L_x_16048:
[----:B--23--:R2:W3:Y:S01]  /*59170*/  DMUL R4, R4, R16 ;  /* 0x0000001004047228 */ /* 0x00c4e20000000000 */
[----:B------:R-:W-:Y:S01]  /*59180*/  PLOP3.LUT P0, PT, PT, PT, PT, 0x80, 0x0 ;  /* 0x000000000000781c */ /* 0x000fe20003f0f070 */
[----:B------:R-:W-:Y:S07]  /*59190*/  BRA `(.L_x_16024) ;  /* 0x0000003000007947 */ /* 0x000fee0003800000 */
.L_x_16021:
[----:B------:R2:W3:Y:S01]  /*591a0*/  DMUL R4, R26, 9.00719925474099200000e+15 ;  /* 0x434000001a047828 */ /* 0x0004e20000000000 */
[----:B------:R-:W-:-:S03]  /*591b0*/  PLOP3.LUT P0, PT, PT, PT, PT, 0x80, 0x0 ;  /* 0x000000000000781c */ /* 0x000fc60003f0f070 */
[----:B------:R-:W4:-:S06]  /*591c0*/  DMUL R2, R2, 9.00719925474099200000e+15 ;  /* 0x4340000002027828 */ /* 0x000f0c0000000000 */
.L_x_16024:
[----:B0-23--:R-:W-:Y:S05]  /*591d0*/  BSYNC B3 ;  /* 0x0000000000037941 */ /* 0x00dfea0003800000 */
.L_x_16020:
        /* <DEDUP_REMOVED lines=43> */
.L_x_16055:
[----:B------:R0:W2:-:S06]  /*59490*/  DMUL R2, RZ, |R24| ;  /* 0x40000018ff027228 */ /* 0x00008c0000000000 */
.L_x_16056:
[----:B------:R-:W-:Y:S05]  /*594a0*/  BSYNC B0 ;  /* 0x0000000000007941 */ /* 0x000fea0003800000 */
.L_x_16054:
[----:B------:R-:W-:Y:S02]  /*594b0*/  ISETP.GT.AND P0, PT, R7, -0x1, PT ;  /* 0xffffffff0700780c */ /* 0x000fe40003f04270 */
[----:B------:R-:W-:-:S11]  /*594c0*/  ISETP.GT.AND P1, PT, R5, -0x1, PT ;  /* 0xffffffff0500780c */ /* 0x000fd60003f24270 */
[----:B--2---:R-:W2:Y:S02]  /*594d0*/  @!P0 DMUL R2, R2, +INF ;  /* 0x7ff0000002028828 */ /* 0x004ea40000000000 */
[----:B------:R-:W-:Y:S05]  /*594e0*/  @P1 BRA `(.L_x_16057) ;  /* 0x0000101000001947 */ /* 0x000fea0003800000 */
[----:B--2---:R-:W2:-:S06]  /*594f0*/  DADD R2, R2, c[0x2][0x100] ;  /* 0x0080400002027629 */ /* 0x004e8c0000000000 */
[----:B--2---:R-:W2:Y:S01]  /*59500*/  DADD R2, -R2, c[0x2][0x108] ;  /* 0x0080420002027629 */ /* 0x004ea20000000100 */
[----:B------:R-:W-:Y:S05]  /*59510*/  BRA `(.L_x_16057) ;  /* 0x00000fe000007947 */ /* 0x000fea0003800000 */
.L_x_16053:
        /* <DEDUP_REMOVED lines=23> */
.L_x_16052:
        /* <DEDUP_REMOVED lines=38> */
.L_x_16060:
[----:B------:R0:W2:-:S06]  /*598f0*/  DMUL R2, RZ, |R24| ;  /* 0x40000018ff027228 */ /* 0x00008c0000000000 */
.L_x_16061:
[----:B------:R-:W-:Y:S05]  /*59900*/  BSYNC B0 ;  /* 0x0000000000007941 */ /* 0x000fea0003800000 */
.L_x_16059:
[----:B------:R-:W-:Y:S02]  /*59910*/  ISETP.GT.AND P0, PT, R5, -0x1, PT ;  /* 0xffffffff0500780c */ /* 0x000fe40003f04270 */
[----:B------:R-:W-:-:S11]  /*59920*/  ISETP.GT.AND P1, PT, R25, -0x1, PT ;  /* 0xffffffff1900780c */ /* 0x000fd60003f24270 */
[----:B--2---:R-:W2:Y:S02]  /*59930*/  @!P0 DMUL R2, R2, +INF ;  /* 0x7ff0000002028828 */ /* 0x004ea40000000000 */
[----:B------:R-:W-:Y:S05]  /*59940*/  @P1 BRA `(.L_x_16057) ;  /* 0x00000bb000001947 */ /* 0x000fea0003800000 */
[----:B--2---:R-:W2:-:S06]  /*59950*/  DADD R2, R2, c[0x2][0x100] ;  /* 0x0080400002027629 */ /* 0x004e8c0000000000 */
[----:B--2---:R-:W2:Y:S01]  /*59960*/  DADD R2, -R2, c[0x2][0x108] ;  /* 0x0080420002027629 */ /* 0x004ea20000000100 */
[----:B------:R-:W-:Y:S05]  /*59970*/  BRA `(.L_x_16057) ;  /* 0x00000b8000007947 */ /* 0x000fea0003800000 */
.L_x_16058:
        /* <DEDUP_REMOVED lines=23> */
.L_x_16051:
        /* <DEDUP_REMOVED lines=30> */
.L_x_16064:
[----:B------:R-:W-:Y:S05]  /*59cd0*/  BSYNC B4 ;  /* 0x0000000000047941 */ /* 0x000fea0003800000 */
.L_x_16063:
        /* <DEDUP_REMOVED lines=43> */
.L_x_16066:
[----:B------:R-:W-:Y:S02]  /*59f90*/  FSEL R6, RZ, 3.37028055040000000000e+12, P1 ;  /* 0x54442d18ff067808 */ /* 0x000fe40000800000 */
[----:B------:R-:W-:Y:S02]  /*59fa0*/  FSEL R7, RZ, 2.1426990032196044922, P1 ;  /* 0x400921fbff077808 */ /* 0x000fe40000800000 */
.L_x_16067:
[----:B------:R-:W-:Y:S05]  /*59fb0*/  BSYNC B0 ;  /* 0x0000000000007941 */ /* 0x000fea0003800000 */
.L_x_16065:
[----:B------:R0:W2:Y:S02]  /*59fc0*/  DADD R2, |R4|, |R2| ;  /* 0x0000000004027229 */ /* 0x0000a40000000602 */
[----:B0-----:R-:W-:-:S04]  /*59fd0*/  LOP3.LUT R5, R7, 0x80000000, R5, 0xb8, !PT ;  /* 0x8000000007057812 */ /* 0x001fc800078eb805 */
[----:B--2---:R-:W0:-:S06]  /*59fe0*/  DSETP.GTU.AND P0, PT, |R2|, +INF , PT ;  /* 0x7ff000000200742a */ /* 0x004e0c0003f0c200 */
[----:B0-----:R-:W-:Y:S02]  /*59ff0*/  FSEL R2, R2, R6, P0 ;  /* 0x0000000602027208 */ /* 0x001fe40000000000 */
[----:B------:R-:W-:Y:S01]  /*5a000*/  FSEL R3, R3, R5, P0 ;  /* 0x0000000503037208 */ /* 0x000fe20000000000 */
[----:B------:R-:W-:Y:S05]  /*5a010*/  BRA `(.L_x_16057) ;  /* 0x000004e000007947 */ /* 0x000fea0003800000 */
.L_x_16062:
        /* <DEDUP_REMOVED lines=26> */
.L_x_16069:
[----:B------:R-:W-:Y:S05]  /*5a1c0*/  BSYNC B4 ;  /* 0x0000000000047941 */ /* 0x000fea0003800000 */
.L_x_16068:
        /* <DEDUP_REMOVED lines=43> */
.L_x_16071:
[----:B------:R-:W-:Y:S02]  /*5a480*/  FSEL R6, RZ, 3.37028055040000000000e+12, P1 ;  /* 0x54442d18ff067808 */ /* 0x000fe40000800000 */
[----:B------:R-:W-:Y:S02]  /*5a490*/  FSEL R7, RZ, 2.1426990032196044922, P1 ;  /* 0x400921fbff077808 */ /* 0x000fe40000800000 */
.L_x_16072:
[----:B------:R-:W-:Y:S05]  /*5a4a0*/  BSYNC B0 ;  /* 0x0000000000007941 */ /* 0x000fea0003800000 */
.L_x_16070:
[----:B------:R0:W2:Y:S02]  /*5a4b0*/  DADD R2, |R4|, |R2| ;  /* 0x0000000004027229 */ /* 0x0000a40000000602 */
[----:B0-----:R-:W-:-:S04]  /*5a4c0*/  LOP3.LUT R5, R7, 0x80000000, R5, 0xb8, !PT ;  /* 0x8000000007057812 */ /* 0x001fc800078eb805 */
[----:B--2---:R-:W0:-:S06]  /*5a4d0*/  DSETP.GTU.AND P0, PT, |R2|, +INF , PT ;  /* 0x7ff000000200742a */ /* 0x004e0c0003f0c200 */
[----:B0-----:R-:W-:Y:S02]  /*5a4e0*/  FSEL R2, R2, R6, P0 ;  /* 0x0000000602027208 */ /* 0x001fe40000000000 */
[----:B------:R-:W-:Y:S02]  /*5a4f0*/  FSEL R3, R3, R5, P0 ;  /* 0x0000000503037208 */ /* 0x000fe40000000000 */
.L_x_16057:
[----:B0-2---:R-:W-:Y:S05]  /*5a500*/  BSYNC B3 ;  /* 0x0000000000037941 */ /* 0x005fea0003800000 */
.L_x_16050:
[----:B-1----:R-:W0:Y:S01]  /*5a510*/  DADD R4, -RZ, -R28 ;  /* 0x00000000ff047229 */ /* 0x002e22000000091c */
[----:B------:R-:W-:-:S09]  /*5a520*/  ISETP.NE.AND P0, PT, R42, RZ, PT ;  /* 0x000000ff2a00720c */ /* 0x000fd20003f05270 */
[----:B0-----:R-:W-:Y:S02]  /*5a530*/  FSEL R40, R4, R28, !P0 ;  /* 0x0000001c04287208 */ /* 0x001fe40004000000 */
[----:B------:R-:W-:Y:S01]  /*5a540*/  FSEL R41, R5, R29, !P0 ;  /* 0x0000001d05297208 */ /* 0x000fe20004000000 */
[----:B------:R-:W-:Y:S05]  /*5a550*/  BRA `(.L_x_16073) ;  /* 0x0000249000007947 */ /* 0x000fea0003800000 */
.L_x_15985:
[----:B0-----:R-:W2:Y:S01]  /*5a560*/  LDL.64 R2, [R1+0x8] ;  /* 0x0000080001027983 */ /* 0x001ea20000100a00 */
[----:B------:R-:W-:-:S04]  /*5a570*/  DADD R40, -RZ, -R46 ;  /* 0x00000000ff287229 */ /* 0x000fc8000000092e */
[----:B--2---:R-:W0:-:S06]  /*5a580*/  DADD R2, R2, -R44 ;  /* 0x0000000002027229 */ /* 0x004e0c000000082c */
[----:B0-----:R-:W0:Y:S01]  /*5a590*/  DADD R2, R2, c[0x2][0x178] ;  /* 0x00805e0002027629 */ /* 0x001e220000000000 */
[----:B------:R-:W-:Y:S05]  /*5a5a0*/  BRA `(.L_x_16073) ;  /* 0x0000244000007947 */ /* 0x000fea0003800000 */
.L_x_15984:
[----:B------:R0:W1:Y:S01]  /*5a5b0*/  DADD R40, -RZ, -R46 ;  /* 0x00000000ff287229 */ /* 0x000062000000092e */
[----:B------:R-:W-:Y:S01]  /*5a5c0*/  CS2R R2, SRZ ;  /* 0x0000000000027805 */ /* 0x000fe2000001ff00 */
[----:B------:R-:W-:Y:S05]  /*5a5d0*/  BRA `(.L_x_16073) ;  /* 0x0000241000007947 */ /* 0x000fea0003800000 */
.L_x_15983:
        /* <DEDUP_REMOVED lines=86> */
.L_x_16078:
[----:B------:R-:W-:Y:S05]  /*5ab40*/  BSYNC B0 ;  /* 0x0000000000007941 */ /* 0x000fea0003800000 */
.L_x_16077:
        /* <DEDUP_REMOVED lines=8> */
.L_x_16080:
[----:B------:R-:W-:Y:S05]  /*5abd0*/  BSYNC B4 ;  /* 0x0000000000047941 */ /* 0x000fea0003800000 */
.L_x_16079:
        /* <DEDUP_REMOVED lines=43> */
.L_x_16082:
[----:B------:R-:W-:-:S04]  /*5ae90*/  ISETP.GE.AND P0, PT, R45, RZ, PT ;  /* 0x000000ff2d00720c */ /* 0x000fc80003f06270 */
[----:B------:R-:W-:Y:S02]  /*5aea0*/  FSEL R6, RZ, 3.37028055040000000000e+12, P0 ;  /* 0x54442d18ff067808 */ /* 0x000fe40000000000 */
[----:B------:R-:W-:Y:S02]  /*5aeb0*/  FSEL R7, RZ, 2.1426990032196044922, P0 ;  /* 0x400921fbff077808 */ /* 0x000fe40000000000 */
.L_x_16083:
[----:B------:R-:W-:Y:S05]  /*5aec0*/  BSYNC B0 ;  /* 0x0000000000007941 */ /* 0x000fea0003800000 */
.L_x_16081:
[----:B------:R2:W3:Y:S02]  /*5aed0*/  DADD R2, R2, R4 ;  /* 0x0000000002027229 */ /* 0x0004e40000000004 */
[----:B--2---:R-:W-:Y:S02]  /*5aee0*/  LOP3.LUT R5, R7, 0x80000000, R47, 0xb8, !PT ;  /* 0x8000000007057812 */ /* 0x004fe400078eb82f */
[----:B-1----:R-:W-:-:S04]  /*5aef0*/  DMUL R28, R28, 0.5 ;  /* 0x3fe000001c1c7828 */ /* 0x002fc80000000000 */
[----:B---3--:R-:W1:-:S06]  /*5af00*/  DSETP.GTU.AND P0, PT, |R2|, +INF , PT ;  /* 0x7ff000000200742a */ /* 0x008e4c0003f0c200 */
[----:B-1----:R-:W-:Y:S02]  /*5af10*/  FSEL R2, R2, R6, P0 ;  /* 0x0000000602027208 */ /* 0x002fe40000000000 */
[----:B------:R-:W-:Y:S01]  /*5af20*/  FSEL R3, R3, R5, P0 ;  /* 0x0000000503037208 */ /* 0x000fe20000000000 */
[----:B------:R-:W-:Y:S05]  /*5af30*/  BRA `(.L_x_16084) ;  /* 0x0000190000007947 */ /* 0x000fea0003800000 */
.L_x_16076:
        /* <DEDUP_REMOVED lines=111> */
.L_x_16086:
[----:B------:R-:W-:Y:S05]  /*5b630*/  BSYNC B0 ;  /* 0x0000000000007941 */ /* 0x000fea0003800000 */
.L_x_16085:
        /* <DEDUP_REMOVED lines=8> */
.L_x_16088:
[----:B------:R-:W-:Y:S05]  /*5b6c0*/  BSYNC B4 ;  /* 0x0000000000047941 */ /* 0x000fea0003800000 */
.L_x_16087:
        /* <DEDUP_REMOVED lines=43> */
.L_x_16090:
[----:B------:R-:W-:-:S04]  /*5b980*/  ISETP.GE.AND P0, PT, R45, RZ, PT ;  /* 0x000000ff2d00720c */ /* 0x000fc80003f06270 */
[----:B------:R-:W-:Y:S02]  /*5b990*/  FSEL R6, RZ, 3.37028055040000000000e+12, P0 ;  /* 0x54442d18ff067808 */ /* 0x000fe40000000000 */
[----:B------:R-:W-:Y:S02]  /*5b9a0*/  FSEL R7, RZ, 2.1426990032196044922, P0 ;  /* 0x400921fbff077808 */ /* 0x000fe40000000000 */
.L_x_16091:
[----:B------:R-:W-:Y:S05]  /*5b9b0*/  BSYNC B0 ;  /* 0x0000000000007941 */ /* 0x000fea0003800000 */
.L_x_16089:
[----:B------:R2:W3:Y:S02]  /*5b9c0*/  DADD R2, R2, R4 ;  /* 0x0000000002027229 */ /* 0x0004e40000000004 */
[----:B--2---:R-:W-:-:S04]  /*5b9d0*/  LOP3.LUT R5, R7, 0x80000000, R47, 0xb8, !PT ;  /* 0x8000000007057812 */ /* 0x004fc800078eb82f */
[----:B---3--:R-:W2:-:S06]  /*5b9e0*/  DSETP.GTU.AND P0, PT, |R2|, +INF , PT ;  /* 0x7ff000000200742a */ /* 0x008e8c0003f0c200 */
[----:B--2---:R-:W-:Y:S02]  /*5b9f0*/  FSEL R2, R2, R6, P0 ;  /* 0x0000000602027208 */ /* 0x004fe40000000000 */
[----:B------:R-:W-:Y:S01]  /*5ba00*/  FSEL R3, R3, R5, P0 ;  /* 0x0000000503037208 */ /* 0x000fe20000000000 */
[----:B------:R-:W-:Y:S05]  /*5ba10*/  BRA `(.L_x_16084) ;  /* 0x00000e2000007947 */ /* 0x000fea0003800000 */
.L_x_16075:
        /* <DEDUP_REMOVED lines=23> */
.L_x_16093:
[----:B------:R-:W-:Y:S05]  /*5bb90*/  BSYNC B4 ;  /* 0x0000000000047941 */ /* 0x000fea0003800000 */
.L_x_16092:
        /* <DEDUP_REMOVED lines=26> */
.L_x_16095:
[----:B------:R-:W-:Y:S05]  /*5bd40*/  BSYNC B4 ;  /* 0x0000000000047941 */ /* 0x000fea0003800000 */
.L_x_16094:
        /* <DEDUP_REMOVED lines=112> */
.L_x_16097:
[----:B------:R-:W-:Y:S05]  /*5c450*/  BSYNC B0 ;  /* 0x0000000000007941 */ /* 0x000fea0003800000 */
.L_x_16096:
        /* <DEDUP_REMOVED lines=8> */
.L_x_16099:
[----:B------:R-:W-:Y:S05]  /*5c4e0*/  BSYNC B4 ;  /* 0x0000000000047941 */ /* 0x000fea0003800000 */
.L_x_16098:
        /* <DEDUP_REMOVED lines=43> */
.L_x_16101:
[----:B------:R-:W-:-:S04]  /*5c7a0*/  ISETP.GE.AND P0, PT, R45, RZ, PT ;  /* 0x000000ff2d00720c */ /* 0x000fc80003f06270 */
[----:B------:R-:W-:Y:S02]  /*5c7b0*/  FSEL R6, RZ, 3.37028055040000000000e+12, P0 ;  /* 0x54442d18ff067808 */ /* 0x000fe40000000000 */
[----:B------:R-:W-:Y:S02]  /*5c7c0*/  FSEL R7, RZ, 2.1426990032196044922, P0 ;  /* 0x400921fbff077808 */ /* 0x000fe40000000000 */
.L_x_16102:
[----:B------:R-:W-:Y:S05]  /*5c7d0*/  BSYNC B0 ;  /* 0x0000000000007941 */ /* 0x000fea0003800000 */
.L_x_16100:
[----:B------:R2:W3:Y:S02]  /*5c7e0*/  DADD R2, R2, R4 ;  /* 0x0000000002027229 */ /* 0x0004e40000000004 */
[----:B--2---:R-:W-:Y:S02]  /*5c7f0*/  LOP3.LUT R5, R7, 0x80000000, R47, 0xb8, !PT ;  /* 0x8000000007057812 */ /* 0x004fe400078eb82f */
[----:B-1----:R-:W-:-:S04]  /*5c800*/  DADD R28, R28, 1 ;  /* 0x3ff000001c1c7429 */ /* 0x002fc80000000000 */
[----:B---3--:R-:W1:-:S06]  /*5c810*/  DSETP.GTU.AND P0, PT, |R2|, +INF , PT ;  /* 0x7ff000000200742a */ /* 0x008e4c0003f0c200 */
[----:B-1----:R-:W-:Y:S02]  /*5c820*/  FSEL R2, R2, R6, P0 ;  /* 0x0000000602027208 */ /* 0x002fe40000000000 */
[----:B------:R-:W-:Y:S02]  /*5c830*/  FSEL R3, R3, R5, P0 ;  /* 0x0000000503037208 */ /* 0x000fe40000000000 */
.L_x_16084:
[----:B------:R-:W-:Y:S05]  /*5c840*/  BSYNC B3 ;  /* 0x0000000000037941 */ /* 0x000fea0003800000 */
.L_x_16074:
[----:B-1----:R-:W1:Y:S01]  /*5c850*/  DADD R28, R28, c[0x2][0x50] ;  /* 0x008014001c1c7629 */ /* 0x002e620000000000 */
[----:B------:R-:W-:-:S03]  /*5c860*/  ISETP.NE.AND P0, PT, R42, RZ, PT ;  /* 0x000000ff2a00720c */ /* 0x000fc60003f05270 */
[----:B------:R-:W-:-:S04]  /*5c870*/  DADD R2, -RZ, |R2| ;  /* 0x00000000ff027229 */ /* 0x000fc80000000502 */
[----:B-1----:R-:W1:-:S10]  /*5c880*/  DADD R4, -RZ, -R28 ;  /* 0x00000000ff047229 */ /* 0x002e54000000091c */
[----:B-1----:R-:W-:Y:S02]  /*5c890*/  FSEL R40, R4, R28, !P0 ;  /* 0x0000001c04287208 */ /* 0x002fe40004000000 */
[----:B------:R-:W-:Y:S01]  /*5c8a0*/  FSEL R41, R5, R29, !P0 ;  /* 0x0000001d05297208 */ /* 0x000fe20004000000 */
[----:B------:R-:W-:Y:S05]  /*5c8b0*/  BRA `(.L_x_16073) ;  /* 0x0000013000007947 */ /* 0x000fea0003800000 */
.L_x_15982:
        /* <DEDUP_REMOVED lines=19> */
.L_x_16073:
[----:B01-3--:R-:W-:Y:S05]  /*5c9f0*/  BSYNC B1 ;  /* 0x0000000000017941 */ /* 0x00bfea0003800000 */
.L_x_15981:
        /* <DEDUP_REMOVED lines=10> */
.L_x_16103:
[----:B------:R-:W0:Y:S01]  /*5caa0*/  DSETP.GTU.AND P0, PT, |R40|, +INF , PT ;  /* 0x7ff000002800742a */ /* 0x000e220003f0c200 */
[----:B------:R-:W-:Y:S02]  /*5cab0*/  IMAD.MOV.U32 R42, RZ, RZ, R2 ;  /* 0x000000ffff2a7224 */ /* 0x000fe400078e0002 */
[----:B------:R-:W-:-:S11]  /*5cac0*/  IMAD.MOV.U32 R43, RZ, RZ, R3 ;  /* 0x000000ffff2b7224 */ /* 0x000fd600078e0003 */
[----:B0-----:R-:W0:-:S06]  /*5cad0*/  @!P0 DADD R40, -RZ, |R40| ;  /* 0x00000000ff288229 */ /* 0x001e0c0000000528 */
.L_x_15980:
[----:B0-----:R-:W-:Y:S05]  /*5cae0*/  BSYNC B2 ;  /* 0x0000000000027941 */ /* 0x001fea0003800000 */
.L_x_15979:
        /* <DEDUP_REMOVED lines=146> */
.L_x_16114:
[----:B------:R-:W-:Y:S05]  /*5d410*/  BSYNC B4 ;  /* 0x0000000000047941 */ /* 0x000fea0003800000 */
.L_x_16113:
        /* <DEDUP_REMOVED lines=61> */
.L_x_16112:
        /* <DEDUP_REMOVED lines=34> */
.L_x_16122:
[----:B------:R-:W-:Y:S05]  /*5da10*/  BSYNC B5 ;  /* 0x0000000000057941 */ /* 0x000fea0003800000 */
.L_x_16121:
[----:B------:R-:W-:Y:S02]  /*5da20*/  IMAD.MOV.U32 R24, RZ, RZ, R20 ;  /* 0x000000ffff187224 */ /* 0x000fe400078e0014 */
[----:B------:R-:W-:Y:S01]  /*5da30*/  IMAD.MOV.U32 R25, RZ, RZ, R21 ;  /* 0x000000ffff197224 */ /* 0x000fe200078e0015 */
[----:B------:R-:W-:Y:S05]  /*5da40*/  BRA `(.L_x_16120) ;  /* 0x0000001000007947 */ /* 0x000fea0003800000 */
.L_x_16119:
[----:B------:R0:W1:-:S06]  /*5da50*/  DADD R24, -R30, R34 ;  /* 0x000000001e187229 */ /* 0x00004c0000000122 */
.L_x_16120:
[----:B------:R-:W-:Y:S05]  /*5da60*/  BSYNC B4 ;  /* 0x0000000000047941 */ /* 0x000fea0003800000 */
.L_x_16118:
        /* <DEDUP_REMOVED lines=29> */
.L_x_16127:
[----:B------:R-:W-:Y:S05]  /*5dc40*/  BSYNC B5 ;  /* 0x0000000000057941 */ /* 0x000fea0003800000 */
.L_x_16126:
[----:B------:R-:W-:Y:S02]  /*5dc50*/  IMAD.MOV.U32 R6, RZ, RZ, R20 ;  /* 0x000000ffff067224 */ /* 0x000fe400078e0014 */
[----:B------:R-:W-:Y:S01]  /*5dc60*/  IMAD.MOV.U32 R7, RZ, RZ, R21 ;  /* 0x000000ffff077224 */ /* 0x000fe200078e0015 */
[----:B------:R-:W-:Y:S05]  /*5dc70*/  BRA `(.L_x_16125) ;  /* 0x0000001000007947 */ /* 0x000fea0003800000 */
.L_x_16124:
[----:B------:R2:W3:-:S06]  /*5dc80*/  DADD R6, R36, -R8 ;  /* 0x0000000024067229 */ /* 0x0004cc0000000808 */
.L_x_16125:
[----:B------:R-:W-:Y:S05]  /*5dc90*/  BSYNC B4 ;  /* 0x0000000000047941 */ /* 0x000fea0003800000 */
.L_x_16123:
        /* <DEDUP_REMOVED lines=29> */
.L_x_16129:
[----:B------:R-:W-:Y:S05]  /*5de70*/  BSYNC B4 ;  /* 0x0000000000047941 */ /* 0x000fea0003800000 */
.L_x_16128:
        /* <DEDUP_REMOVED lines=65> */
.L_x_16130:
        /* <DEDUP_REMOVED lines=20> */
.L_x_16132:
[----:B------:R-:W-:Y:S05]  /*5e3d0*/  BSYNC B4 ;  /* 0x0000000000047941 */ /* 0x000fea0003800000 */
.L_x_16131:
        /* <DEDUP_REMOVED lines=16> */
.L_x_16117:
        /* <DEDUP_REMOVED lines=24> */
.L_x_16135:
[----:B------:R-:W-:Y:S05]  /*5e660*/  BSYNC B4 ;  /* 0x0000000000047941 */ /* 0x000fea0003800000 */
.L_x_16134:
        /* <DEDUP_REMOVED lines=25> */
.L_x_16138:
[----:B------:R-:W-:Y:S05]  /*5e800*/  BSYNC B4 ;  /* 0x0000000000047941 */ /* 0x000fea0003800000 */
.L_x_16137:
        /* <DEDUP_REMOVED lines=16> */
.L_x_16136:
        /* <DEDUP_REMOVED lines=55> */
.L_x_16139:
[----:B------:R-:W-:Y:S01]  /*5ec80*/  IMAD.MOV.U32 R8, RZ, RZ, 0x0 ;  /* 0x00000000ff087424 */ /* 0x000fe200078e00ff */
[----:B------:R-:W-:Y:S01]  /*5ec90*/  FSETP.NEU.FTZ.AND P0, PT, R7, RZ, PT ;  /* 0x000000ff0700720b */ /* 0x000fe20003f1d000 */
[----:B------:R-:W-:-:S06]  /*5eca0*/  IMAD.MOV.U32 R9, RZ, RZ, 0x7ff00000 ;  /* 0x7ff00000ff097424 */ /* 0x000fcc00078e00ff */
[----:B------:R-:W0:-:S10]  /*5ecb0*/  DFMA R8, R6, R8, +INF ;  /* 0x7ff000000608742b */ /* 0x000e140000000008 */
[----:B0-----:R-:W-:Y:S02]  /*5ecc0*/  FSEL R28, R8, RZ, P0 ;  /* 0x000000ff081c7208 */ /* 0x001fe40000000000 */
[----:B------:R-:W-:Y:S01]  /*5ecd0*/  FSEL R29, R9, -QNAN , P0 ;  /* 0xfff00000091d7808 */ /* 0x000fe20000000000 */
[----:B------:R-:W-:Y:S05]  /*5ece0*/  BRA `(.L_x_16115) ;  /* 0x0000048000007947 */ /* 0x000fea0003800000 */
.L_x_16133:
        /* <DEDUP_REMOVED lines=25> */
.L_x_16141:
[----:B------:R-:W-:Y:S05]  /*5ee80*/  BSYNC B4 ;  /* 0x0000000000047941 */ /* 0x000fea0003800000 */
.L_x_16140:
        /* <DEDUP_REMOVED lines=19> */
.L_x_16143:
[----:B------:R-:W-:Y:S05]  /*5efc0*/  BSYNC B4 ;  /* 0x0000000000047941 */ /* 0x000fea0003800000 */
.L_x_16142:
[----:B------:R-:W-:Y:S02]  /*5efd0*/  IMAD.MOV.U32 R28, RZ, RZ, R20 ;  /* 0x000000ffff1c7224 */ /* 0x000fe400078e0014 */
[----:B------:R-:W-:Y:S01]  /*5efe0*/  IMAD.MOV.U32 R29, RZ, RZ, R21 ;  /* 0x000000ffff1d7224 */ /* 0x000fe200078e0015 */
[----:B------:R-:W-:Y:S05]  /*5eff0*/  BRA `(.L_x_16115) ;  /* 0x0000017000007947 */ /* 0x000fea0003800000 */
.L_x_16116:
        /* <DEDUP_REMOVED lines=22> */
.L_x_16144:
[----:B------:R-:W-:Y:S05]  /*5f160*/  BSYNC B4 ;  /* 0x0000000000047941 */ /* 0x000fea0003800000 */
.L_x_16115:
[----:B------:R-:W-:Y:S05]  /*5f170*/  BSYNC B3 ;  /* 0x0000000000037941 */ /* 0x000fea0003800000 */
.L_x_16111:
        /* <DEDUP_REMOVED lines=26> */
.L_x_16148:
[----:B------:R-:W-:Y:S05]  /*5f320*/  BSYNC B4 ;  /* 0x0000000000047941 */ /* 0x000fea0003800000 */
.L_x_16147:
        /* <DEDUP_REMOVED lines=37> */
.L_x_16156:
[----:B------:R-:W-:Y:S05]  /*5f580*/  BSYNC B5 ;  /* 0x0000000000057941 */ /* 0x000fea0003800000 */
.L_x_16155:
[----:B------:R-:W-:Y:S02]  /*5f590*/  IMAD.MOV.U32 R38, RZ, RZ, R20 ;  /* 0x000000ffff267224 */ /* 0x000fe400078e0014 */
[----:B------:R-:W-:Y:S01]  /*5f5a0*/  IMAD.MOV.U32 R39, RZ, RZ, R21 ;  /* 0x000000ffff277224 */ /* 0x000fe200078e0015 */
[----:B------:R-:W-:Y:S05]  /*5f5b0*/  BRA `(.L_x_16154) ;  /* 0x0000001000007947 */ /* 0x000fea0003800000 */
.L_x_16153:
[----:B------:R0:W2:-:S06]  /*5f5c0*/  DADD R38, -R30, R34 ;  /* 0x000000001e267229 */ /* 0x00008c0000000122 */
.L_x_16154:
[----:B------:R-:W-:Y:S05]  /*5f5d0*/  BSYNC B4 ;  /* 0x0000000000047941 */ /* 0x000fea0003800000 */
.L_x_16152:
        /* <DEDUP_REMOVED lines=26> */
.L_x_16161:
[----:B------:R-:W-:Y:S05]  /*5f780*/  BSYNC B5 ;  /* 0x0000000000057941 */ /* 0x000fea0003800000 */
.L_x_16160:
[----:B------:R-:W-:Y:S02]  /*5f790*/  IMAD.MOV.U32 R4, RZ, RZ, R20 ;  /* 0x000000ffff047224 */ /* 0x000fe400078e0014 */
[----:B------:R-:W-:Y:S01]  /*5f7a0*/  IMAD.MOV.U32 R5, RZ, RZ, R21 ;  /* 0x000000ffff057224 */ /* 0x000fe200078e0015 */
[----:B------:R-:W-:Y:S05]  /*5f7b0*/  BRA `(.L_x_16159) ;  /* 0x0000001000007947 */ /* 0x000fea0003800000 */
.L_x_16158:
[----:B------:R3:W4:-:S06]  /*5f7c0*/  DADD R4, -R32, R36 ;  /* 0x0000000020047229 */ /* 0x00070c0000000124 */
.L_x_16159:
[----:B------:R-:W-:Y:S05]  /*5f7d0*/  BSYNC B4 ;  /* 0x0000000000047941 */ /* 0x000fea0003800000 */
.L_x_16157:
        /* <DEDUP_REMOVED lines=29> */
.L_x_16163:
[----:B------:R-:W-:Y:S05]  /*5f9b0*/  BSYNC B4 ;  /* 0x0000000000047941 */ /* 0x000fea0003800000 */
.L_x_16162:
[----:B------:R-:W-:Y:S01]  /*5f9c0*/  PLOP3.LUT P0, PT, PT, PT, PT, 0x80, 0x0 ;  /* 0x000000000000781c */ /* 0x000fe20003f0f070 */
[----:B------:R-:W-:Y:S07]  /*5f9d0*/  BRA `(.L_x_16149) ;  /* 0x0000095000007947 */ /* 0x000fee0003800000 */
.L_x_16151:
        /* <DEDUP_REMOVED lines=29> */
.L_x_16166:
[----:B------:R-:W-:Y:S05]  /*5fbb0*/  BSYNC B4 ;  /* 0x0000000000047941 */ /* 0x000fea0003800000 */
.L_x_16165:
[----:B------:R-:W-:Y:S01]  /*5fbc0*/  PLOP3.LUT P0, PT, PT, PT, PT, 0x80, 0x0 ;  /* 0x000000000000781c */ /* 0x000fe20003f0f070 */
[----:B------:R-:W-:Y:S07]  /*5fbd0*/  BRA `(.L_x_16149) ;  /* 0x0000075000007947 */ /* 0x000fee0003800000 */
.L_x_16164:
        /* <DEDUP_REMOVED lines=30> */
.L_x_16168:
[----:B------:R-:W-:Y:S05]  /*5fdc0*/  BSYNC B4 ;  /* 0x0000000000047941 */ /* 0x000fea0003800000 */
.L_x_16167:
        /* <DEDUP_REMOVED lines=19> */
.L_x_16170:
[----:B------:R-:W-:Y:S05]  /*5ff00*/  BSYNC B4 ;  /* 0x0000000000047941 */ /* 0x000fea0003800000 */
.L_x_16169:
[----:B------:R-:W0:Y:S01]  /*5ff10*/  DMUL R2, R2, 8.11296384146066816958e+31 ;  /* 0x4690000002027828 */ /* 0x000e220000000000 */
[----:B------:R-:W-:Y:S01]  /*5ff20*/  PLOP3.LUT P0, PT, PT, PT, PT, 0x80, 0x0 ;  /* 0x000000000000781c */ /* 0x000fe20003f0f070 */
[----:B------:R-:W-:Y:S02]  /*5ff30*/  IMAD.MOV.U32 R4, RZ, RZ, R20 ;  /* 0x000000ffff047224 */ /* 0x000fe400078e0014 */
[----:B------:R-:W-:Y:S01]  /*5ff40*/  IMAD.MOV.U32 R5, RZ, RZ, R21 ;  /* 0x000000ffff057224 */ /* 0x000fe200078e0015 */
[----:B------:R-:W-:Y:S05]  /*5ff50*/  BRA `(.L_x_16149) ;  /* 0x000003d000007947 */ /* 0x000fea0003800000 */
.L_x_16150:
        /* <DEDUP_REMOVED lines=24> */
.L_x_16172:
[----:B------:R-:W-:Y:S05]  /*600e0*/  BSYNC B4 ;  /* 0x0000000000047941 */ /* 0x000fea0003800000 */
.L_x_16171:
        /* <DEDUP_REMOVED lines=29> */
.L_x_16174:
[----:B------:R-:W-:Y:S05]  /*602c0*/  BSYNC B4 ;  /* 0x0000000000047941 */ /* 0x000fea0003800000 */
.L_x_16173:
[----:B0-23--:R0:W2:Y:S01]  /*602d0*/  DMUL R4, R6, R16 ;  /* 0x0000001006047228 */ /* 0x00d0a20000000000 */
[----:B------:R-:W-:Y:S01]  /*602e0*/  PLOP3.LUT P0, PT, PT, PT, PT, 0x80, 0x0 ;  /* 0x000000000000781c */ /* 0x000fe20003f0f070 */
[----:B------:R-:W-:Y:S07]  /*602f0*/  BRA `(.L_x_16149) ;  /* 0x0000003000007947 */ /* 0x000fee0003800000 */
.L_x_16146:
[----:B------:R2:W3:Y:S01]  /*60300*/  DMUL R4, R26, 9.00719925474099200000e+15 ;  /* 0x434000001a047828 */ /* 0x0004e20000000000 */
[----:B------:R-:W-:-:S03]  /*60310*/  PLOP3.LUT P0, PT, PT, PT, PT, 0x80, 0x0 ;  /* 0x000000000000781c */ /* 0x000fc60003f0f070 */
[----:B------:R-:W4:-:S06]  /*60320*/  DMUL R2, R2, 9.00719925474099200000e+15 ;  /* 0x4340000002027828 */ /* 0x000f0c0000000000 */
.L_x_16149:
[----:B0-23--:R-:W-:Y:S05]  /*60330*/  BSYNC B3 ;  /* 0x0000000000037941 */ /* 0x00dfea0003800000 */
.L_x_16145:
        /* <DEDUP_REMOVED lines=43> */
.L_x_16180:
[----:B------:R0:W2:-:S06]  /*605f0*/  DMUL R2, RZ, |R24| ;  /* 0x40000018ff027228 */ /* 0x00008c0000000000 */
.L_x_16181:
[----:B------:R-:W-:Y:S05]  /*60600*/  BSYNC B0 ;  /* 0x0000000000007941 */ /* 0x000fea0003800000 */
.L_x_16179:
[----:B------:R-:W-:Y:S02]  /*60610*/  ISETP.GT.AND P0, PT, R7, -0x1, PT ;  /* 0xffffffff0700780c */ /* 0x000fe40003f04270 */
[----:B------:R-:W-:-:S11]  /*60620*/  ISETP.GT.AND P1, PT, R5, -0x1, PT ;  /* 0xffffffff0500780c */ /* 0x000fd60003f24270 */
[----:B--2---:R-:W2:Y:S02]  /*60630*/  @!P0 DMUL R2, R2, +INF ;  /* 0x7ff0000002028828 */ /* 0x004ea40000000000 */
[----:B------:R-:W-:Y:S05]  /*60640*/  @P1 BRA `(.L_x_16182) ;  /* 0x0000101000001947 */ /* 0x000fea0003800000 */
[----:B--2---:R-:W2:-:S06]  /*60650*/  DADD R2, R2, c[0x2][0x100] ;  /* 0x0080400002027629 */ /* 0x004e8c0000000000 */
[----:B--2---:R-:W2:Y:S01]  /*60660*/  DADD R2, -R2, c[0x2][0x108] ;  /* 0x0080420002027629 */ /* 0x004ea20000000100 */
[----:B------:R-:W-:Y:S05]  /*60670*/  BRA `(.L_x_16182) ;  /* 0x00000fe000007947 */ /* 0x000fea0003800000 */
.L_x_16178:
        /* <DEDUP_REMOVED lines=23> */
.L_x_16177:
        /* <DEDUP_REMOVED lines=38> */
.L_x_16185:
[----:B------:R0:W2:-:S06]  /*60a50*/  DMUL R2, RZ, |R24| ;  /* 0x40000018ff027228 */ /* 0x00008c0000000000 */
.L_x_16186:
[----:B------:R-:W-:Y:S05]  /*60a60*/  BSYNC B0 ;  /* 0x0000000000007941 */ /* 0x000fea0003800000 */
.L_x_16184:
[----:B------:R-:W-:Y:S02]  /*60a70*/  ISETP.GT.AND P0, PT, R5, -0x1, PT ;  /* 0xffffffff0500780c */ /* 0x000fe40003f04270 */
[----:B------:R-:W-:-:S11]  /*60a80*/  ISETP.GT.AND P1, PT, R25, -0x1, PT ;  /* 0xffffffff1900780c */ /* 0x000fd60003f24270 */
[----:B--2---:R-:W2:Y:S02]  /*60a90*/  @!P0 DMUL R2, R2, +INF ;  /* 0x7ff0000002028828 */ /* 0x004ea40000000000 */
[----:B------:R-:W-:Y:S05]  /*60aa0*/  @P1 BRA `(.L_x_16182) ;  /* 0x00000bb000001947 */ /* 0x000fea0003800000 */
[----:B--2---:R-:W2:-:S06]  /*60ab0*/  DADD R2, R2, c[0x2][0x100] ;  /* 0x0080400002027629 */ /* 0x004e8c0000000000 */
[----:B--2---:R-:W2:Y:S01]  /*60ac0*/  DADD R2, -R2, c[0x2][0x108] ;  /* 0x0080420002027629 */ /* 0x004ea20000000100 */
[----:B------:R-:W-:Y:S05]  /*60ad0*/  BRA `(.L_x_16182) ;  /* 0x00000b8000007947 */ /* 0x000fea0003800000 */
.L_x_16183:
        /* <DEDUP_REMOVED lines=23> */
.L_x_16176:
        /* <DEDUP_REMOVED lines=30> */
.L_x_16189:
[----:B------:R-:W-:Y:S05]  /*60e30*/  BSYNC B4 ;  /* 0x0000000000047941 */ /* 0x000fea0003800000 */
.L_x_16188:
        /* <DEDUP_REMOVED lines=43> */
.L_x_16191:
[----:B------:R-:W-:Y:S02]  /*610f0*/  FSEL R6, RZ, 3.37028055040000000000e+12, P1 ;  /* 0x54442d18ff067808 */ /* 0x000fe40000800000 */
[----:B------:R-:W-:Y:S02]  /*61100*/  FSEL R7, RZ, 2.1426990032196044922, P1 ;  /* 0x400921fbff077808 */ /* 0x000fe40000800000 */
.L_x_16192:
[----:B------:R-:W-:Y:S05]  /*61110*/  BSYNC B0 ;  /* 0x0000000000007941 */ /* 0x000fea0003800000 */
.L_x_16190:
[----:B------:R0:W2:Y:S02]  /*61120*/  DADD R2, |R4|, |R2| ;  /* 0x0000000004027229 */ /* 0x0000a40000000602 */
[----:B0-----:R-:W-:-:S04]  /*61130*/  LOP3.LUT R5, R7, 0x80000000, R5, 0xb8, !PT ;  /* 0x8000000007057812 */ /* 0x001fc800078eb805 */
[----:B--2---:R-:W0:-:S06]  /*61140*/  DSETP.GTU.AND P0, PT, |R2|, +INF , PT ;  /* 0x7ff000000200742a */ /* 0x004e0c0003f0c200 */
[----:B0-----:R-:W-:Y:S02]  /*61150*/  FSEL R2, R2, R6, P0 ;  /* 0x0000000602027208 */ /* 0x001fe40000000000 */
[----:B------:R-:W-:Y:S01]  /*61160*/  FSEL R3, R3, R5, P0 ;  /* 0x0000000503037208 */ /* 0x000fe20000000000 */
[----:B------:R-:W-:Y:S05]  /*61170*/  BRA `(.L_x_16182) ;  /* 0x000004e000007947 */ /* 0x000fea0003800000 */
.L_x_16187:
        /* <DEDUP_REMOVED lines=26> */
.L_x_16194:
[----:B------:R-:W-:Y:S05]  /*61320*/  BSYNC B4 ;  /* 0x0000000000047941 */ /* 0x000fea0003800000 */
.L_x_16193:
        /* <DEDUP_REMOVED lines=43> */
.L_x_16196:
[----:B------:R-:W-:Y:S02]  /*615e0*/  FSEL R6, RZ, 3.37028055040000000000e+12, P1 ;  /* 0x54442d18ff067808 */ /* 0x000fe40000800000 */
[----:B------:R-:W-:Y:S02]  /*615f0*/  FSEL R7, RZ, 2.1426990032196044922, P1 ;  /* 0x400921fbff077808 */ /* 0x000fe40000800000 */
.L_x_16197:
[----:B------:R-:W-:Y:S05]  /*61600*/  BSYNC B0 ;  /* 0x0000000000007941 */ /* 0x000fea0003800000 */
.L_x_16195:
[----:B------:R0:W2:Y:S02]  /*61610*/  DADD R2, |R4|, |R2| ;  /* 0x0000000004027229 */ /* 0x0000a40000000602 */
[----:B0-----:R-:W-:-:S04]  /*61620*/  LOP3.LUT R5, R7, 0x80000000, R5, 0xb8, !PT ;  /* 0x8000000007057812 */ /* 0x001fc800078eb805 */
[----:B--2---:R-:W0:-:S06]  /*61630*/  DSETP.GTU.AND P0, PT, |R2|, +INF , PT ;  /* 0x7ff000000200742a */ /* 0x004e0c0003f0c200 */
[----:B0-----:R-:W-:Y:S02]  /*61640*/  FSEL R2, R2, R6, P0 ;  /* 0x0000000602027208 */ /* 0x001fe40000000000 */
[----:B------:R-:W-:Y:S02]  /*61650*/  FSEL R3, R3, R5, P0 ;  /* 0x0000000503037208 */ /* 0x000fe40000000000 */
.L_x_16182:
[----:B0-2---:R-:W-:Y:S05]  /*61660*/  BSYNC B3 ;  /* 0x0000000000037941 */ /* 0x005fea0003800000 */
.L_x_16175:
[----:B-1----:R-:W0:Y:S01]  /*61670*/  DADD R4, -RZ, -R28 ;  /* 0x00000000ff047229 */ /* 0x002e22000000091c */
[----:B------:R-:W-:-:S09]  /*61680*/  ISETP.NE.AND P0, PT, R44, RZ, PT ;  /* 0x000000ff2c00720c */ /* 0x000fd20003f05270 */
[----:B0-----:R-:W-:Y:S02]  /*61690*/  FSEL R36, R4, R28, !P0 ;  /* 0x0000001c04247208 */ /* 0x001fe40004000000 */
[----:B------:R-:W-:Y:S01]  /*616a0*/  FSEL R37, R5, R29, !P0 ;  /* 0x0000001d05257208 */ /* 0x000fe20004000000 */
[----:B------:R-:W-:Y:S05]  /*616b0*/  BRA `(.L_x_16198) ;  /* 0x0000249000007947 */ /* 0x000fea0003800000 */
.L_x_16110:
[----:B0-----:R-:W2:Y:S01]  /*616c0*/  LDL.64 R2, [R1+0x8] ;  /* 0x0000080001027983 */ /* 0x001ea20000100a00 */
[----:B------:R-:W-:-:S04]  /*616d0*/  DADD R36, -RZ, -R50 ;  /* 0x00000000ff247229 */ /* 0x000fc80000000932 */
[----:B--2---:R-:W0:-:S06]  /*616e0*/  DADD R2, R2, -R48 ;  /* 0x0000000002027229 */ /* 0x004e0c0000000830 */
[----:B0-----:R-:W0:Y:S01]  /*616f0*/  DADD R2, R2, c[0x2][0x178] ;  /* 0x00805e0002027629 */ /* 0x001e220000000000 */
[----:B------:R-:W-:Y:S05]  /*61700*/  BRA `(.L_x_16198) ;  /* 0x0000244000007947 */ /* 0x000fea0003800000 */
.L_x_16109:
[----:B------:R0:W1:Y:S01]  /*61710*/  DADD R36, -RZ, -R50 ;  /* 0x00000000ff247229 */ /* 0x0000620000000932 */
[----:B------:R-:W-:Y:S01]  /*61720*/  CS2R R2, SRZ ;  /* 0x0000000000027805 */ /* 0x000fe2000001ff00 */
[----:B------:R-:W-:Y:S05]  /*61730*/  BRA `(.L_x_16198) ;  /* 0x0000241000007947 */ /* 0x000fea0003800000 */
.L_x_16108:
        /* <DEDUP_REMOVED lines=86> */
.L_x_16203:
[----:B------:R-:W-:Y:S05]  /*61ca0*/  BSYNC B0 ;  /* 0x0000000000007941 */ /* 0x000fea0003800000 */
.L_x_16202:
        /* <DEDUP_REMOVED lines=8> */
.L_x_16205:
[----:B------:R-:W-:Y:S05]  /*61d30*/  BSYNC B4 ;  /* 0x0000000000047941 */ /* 0x000fea0003800000 */
.L_x_16204:
        /* <DEDUP_REMOVED lines=43> */
.L_x_16207:
[----:B------:R-:W-:-:S04]  /*61ff0*/  ISETP.GE.AND P0, PT, R49, RZ, PT ;  /* 0x000000ff3100720c */ /* 0x000fc80003f06270 */
[----:B------:R-:W-:Y:S02]  /*62000*/  FSEL R6, RZ, 3.37028055040000000000e+12, P0 ;  /* 0x54442d18ff067808 */ /* 0x000fe40000000000 */
[----:B------:R-:W-:Y:S02]  /*62010*/  FSEL R7, RZ, 2.1426990032196044922, P0 ;  /* 0x400921fbff077808 */ /* 0x000fe40000000000 */
.L_x_16208:
[----:B------:R-:W-:Y:S05]  /*62020*/  BSYNC B0 ;  /* 0x0000000000007941 */ /* 0x000fea0003800000 */
.L_x_16206:
[----:B------:R2:W3:Y:S02]  /*62030*/  DADD R2, R2, R4 ;  /* 0x0000000002027229 */ /* 0x0004e40000000004 */
[----:B--2---:R-:W-:Y:S02]  /*62040*/  LOP3.LUT R5, R7, 0x80000000, R51, 0xb8, !PT ;  /* 0x8000000007057812 */ /* 0x004fe400078eb833 */
[----:B-1----:R-:W-:-:S04]  /*62050*/  DMUL R28, R28, 0.5 ;  /* 0x3fe000001c1c7828 */ /* 0x002fc80000000000 */
[----:B---3--:R-:W1:-:S06]  /*62060*/  DSETP.GTU.AND P0, PT, |R2|, +INF , PT ;  /* 0x7ff000000200742a */ /* 0x008e4c0003f0c200 */
[----:B-1----:R-:W-:Y:S02]  /*62070*/  FSEL R2, R2, R6, P0 ;  /* 0x0000000602027208 */ /* 0x002fe40000000000 */
[----:B------:R-:W-:Y:S01]  /*62080*/  FSEL R3, R3, R5, P0 ;  /* 0x0000000503037208 */ /* 0x000fe20000000000 */
[----:B------:R-:W-:Y:S05]  /*62090*/  BRA `(.L_x_16209) ;  /* 0x0000190000007947 */ /* 0x000fea0003800000 */
.L_x_16201:
        /* <DEDUP_REMOVED lines=111> */
.L_x_16211:
[----:B------:R-:W-:Y:S05]  /*62790*/  BSYNC B0 ;  /* 0x0000000000007941 */ /* 0x000fea0003800000 */
.L_x_16210:
        /* <DEDUP_REMOVED lines=8> */
.L_x_16213:
[----:B------:R-:W-:Y:S05]  /*62820*/  BSYNC B4 ;  /* 0x0000000000047941 */ /* 0x000fea0003800000 */
.L_x_16212:
        /* <DEDUP_REMOVED lines=43> */
.L_x_16215:
[----:B------:R-:W-:-:S04]  /*62ae0*/  ISETP.GE.AND P0, PT, R49, RZ, PT ;  /* 0x000000ff3100720c */ /* 0x000fc80003f06270 */
[----:B------:R-:W-:Y:S02]  /*62af0*/  FSEL R6, RZ, 3.37028055040000000000e+12, P0 ;  /* 0x54442d18ff067808 */ /* 0x000fe40000000000 */
[----:B------:R-:W-:Y:S02]  /*62b00*/  FSEL R7, RZ, 2.1426990032196044922, P0 ;  /* 0x400921fbff077808 */ /* 0x000fe40000000000 */
.L_x_16216:
[----:B------:R-:W-:Y:S05]  /*62b10*/  BSYNC B0 ;  /* 0x0000000000007941 */ /* 0x000fea0003800000 */
.L_x_16214:
[----:B------:R2:W3:Y:S02]  /*62b20*/  DADD R2, R2, R4 ;  /* 0x0000000002027229 */ /* 0x0004e40000000004 */
[----:B--2---:R-:W-:-:S04]  /*62b30*/  LOP3.LUT R5, R7, 0x80000000, R51, 0xb8, !PT ;  /* 0x8000000007057812 */ /* 0x004fc800078eb833 */
[----:B---3--:R-:W2:-:S06]  /*62b40*/  DSETP.GTU.AND P0, PT, |R2|, +INF , PT ;  /* 0x7ff000000200742a */ /* 0x008e8c0003f0c200 */
[----:B--2---:R-:W-:Y:S02]  /*62b50*/  FSEL R2, R2, R6, P0 ;  /* 0x0000000602027208 */ /* 0x004fe40000000000 */
[----:B------:R-:W-:Y:S01]  /*62b60*/  FSEL R3, R3, R5, P0 ;  /* 0x0000000503037208 */ /* 0x000fe20000000000 */
[----:B------:R-:W-:Y:S05]  /*62b70*/  BRA `(.L_x_16209) ;  /* 0x00000e2000007947 */ /* 0x000fea0003800000 */
.L_x_16200:
        /* <DEDUP_REMOVED lines=23> */
.L_x_16218:
[----:B------:R-:W-:Y:S05]  /*62cf0*/  BSYNC B4 ;  /* 0x0000000000047941 */ /* 0x000fea0003800000 */
.L_x_16217:
        /* <DEDUP_REMOVED lines=26> */
.L_x_16220:
[----:B------:R-:W-:Y:S05]  /*62ea0*/  BSYNC B4 ;  /* 0x0000000000047941 */ /* 0x000fea0003800000 */
.L_x_16219:
        /* <DEDUP_REMOVED lines=112> */
.L_x_16222:
[----:B------:R-:W-:Y:S05]  /*635b0*/  BSYNC B0 ;  /* 0x0000000000007941 */ /* 0x000fea0003800000 */
.L_x_16221:
        /* <DEDUP_REMOVED lines=8> */
.L_x_16224:
[----:B------:R-:W-:Y:S05]  /*63640*/  BSYNC B4 ;  /* 0x0000000000047941 */ /* 0x000fea0003800000 */
.L_x_16223:
        /* <DEDUP_REMOVED lines=43> */
.L_x_16226:
[----:B------:R-:W-:-:S04]  /*63900*/  ISETP.GE.AND P0, PT, R49, RZ, PT ;  /* 0x000000ff3100720c */ /* 0x000fc80003f06270 */
[----:B------:R-:W-:Y:S02]  /*63910*/  FSEL R6, RZ, 3.37028055040000000000e+12, P0 ;  /* 0x54442d18ff067808 */ /* 0x000fe40000000000 */
[----:B------:R-:W-:Y:S02]  /*63920*/  FSEL R7, RZ, 2.1426990032196044922, P0 ;  /* 0x400921fbff077808 */ /* 0x000fe40000000000 */
.L_x_16227:
[----:B------:R-:W-:Y:S05]  /*63930*/  BSYNC B0 ;  /* 0x0000000000007941 */ /* 0x000fea0003800000 */
.L_x_16225:
[----:B------:R2:W3:Y:S02]  /*63940*/  DADD R2, R2, R4 ;  /* 0x0000000002027229 */ /* 0x0004e40000000004 */
[----:B--2---:R-:W-:Y:S02]  /*63950*/  LOP3.LUT R5, R7, 0x80000000, R51, 0xb8, !PT ;  /* 0x8000000007057812 */ /* 0x004fe400078eb833 */
[----:B-1----:R-:W-:-:S04]  /*63960*/  DADD R28, R28, 1 ;  /* 0x3ff000001c1c7429 */ /* 0x002fc80000000000 */
[----:B---3--:R-:W1:-:S06]  /*63970*/  DSETP.GTU.AND P0, PT, |R2|, +INF , PT ;  /* 0x7ff000000200742a */ /* 0x008e4c0003f0c200 */
[----:B-1----:R-:W-:Y:S02]  /*63980*/  FSEL R2, R2, R6, P0 ;  /* 0x0000000602027208 */ /* 0x002fe40000000000 */
[----:B------:R-:W-:Y:S02]  /*63990*/  FSEL R3, R3, R5, P0 ;  /* 0x0000000503037208 */ /* 0x000fe40000000000 */
.L_x_16209:
[----:B------:R-:W-:Y:S05]  /*639a0*/  BSYNC B3 ;  /* 0x0000000000037941 */ /* 0x000fea0003800000 */
.L_x_16199:
[----:B-1----:R-:W1:Y:S01]  /*639b0*/  DADD R28, R28, c[0x2][0x50] ;  /* 0x008014001c1c7629 */ /* 0x002e620000000000 */
[----:B------:R-:W-:-:S03]  /*639c0*/  ISETP.NE.AND P0, PT, R44, RZ, PT ;  /* 0x000000ff2c00720c */ /* 0x000fc60003f05270 */
[----:B------:R-:W-:-:S04]  /*639d0*/  DADD R2, -RZ, |R2| ;  /* 0x00000000ff027229 */ /* 0x000fc80000000502 */
[----:B-1----:R-:W1:-:S10]  /*639e0*/  DADD R4, -RZ, -R28 ;  /* 0x00000000ff047229 */ /* 0x002e54000000091c */
[----:B-1----:R-:W-:Y:S02]  /*639f0*/  FSEL R36, R4, R28, !P0 ;  /* 0x0000001c04247208 */ /* 0x002fe40004000000 */
[----:B------:R-:W-:Y:S01]  /*63a00*/  FSEL R37, R5, R29, !P0 ;  /* 0x0000001d05257208 */ /* 0x000fe20004000000 */
[----:B------:R-:W-:Y:S05]  /*63a10*/  BRA `(.L_x_16198) ;  /* 0x0000013000007947 */ /* 0x000fea0003800000 */
.L_x_16107:
        /* <DEDUP_REMOVED lines=19> */
.L_x_16198:
[----:B01-3--:R-:W-:Y:S05]  /*63b50*/  BSYNC B1 ;  /* 0x0000000000017941 */ /* 0x00bfea0003800000 */
.L_x_16106:
        /* <DEDUP_REMOVED lines=10> */
.L_x_16228:
[----:B------:R-:W0:Y:S01]  /*63c00*/  DSETP.GTU.AND P0, PT, |R36|, +INF , PT ;  /* 0x7ff000002400742a */ /* 0x000e220003f0c200 */
[----:B------:R-:W-:Y:S02]  /*63c10*/  IMAD.MOV.U32 R38, RZ, RZ, R2 ;  /* 0x000000ffff267224 */ /* 0x000fe400078e0002 */
[----:B------:R-:W-:-:S11]  /*63c20*/  IMAD.MOV.U32 R39, RZ, RZ, R3 ;  /* 0x000000ffff277224 */ /* 0x000fd600078e0003 */
[----:B0-----:R-:W0:-:S06]  /*63c30*/  @!P0 DADD R36, -RZ, |R36| ;  /* 0x00000000ff248229 */ /* 0x001e0c0000000524 */
.L_x_16105:
[----:B0-----:R-:W-:Y:S05]  /*63c40*/  BSYNC B2 ;  /* 0x0000000000027941 */ /* 0x001fea0003800000 */
.L_x_16104:
        /* <DEDUP_REMOVED lines=148> */
.L_x_16239:
[----:B------:R-:W-:Y:S05]  /*64590*/  BSYNC B4 ;  /* 0x0000000000047941 */ /* 0x000fea0003800000 */
.L_x_16238:
        /* <DEDUP_REMOVED lines=61> */
.L_x_16237:
        /* <DEDUP_REMOVED lines=34> */
.L_x_16247:
[----:B------:R-:W-:Y:S05]  /*64b90*/  BSYNC B5 ;  /* 0x0000000000057941 */ /* 0x000fea0003800000 */
.L_x_16246:
[----:B------:R-:W-:Y:S02]  /*64ba0*/  IMAD.MOV.U32 R24, RZ, RZ, R20 ;  /* 0x000000ffff187224 */ /* 0x000fe400078e0014 */
[----:B------:R-:W-:Y:S01]  /*64bb0*/  IMAD.MOV.U32 R25, RZ, RZ, R21 ;  /* 0x000000ffff197224 */ /* 0x000fe200078e0015 */
[----:B------:R-:W-:Y:S05]  /*64bc0*/  BRA `(.L_x_16245) ;  /* 0x0000001000007947 */ /* 0x000fea0003800000 */
.L_x_16244:
[----:B------:R0:W1:-:S06]  /*64bd0*/  DADD R24, -R32, R44 ;  /* 0x0000000020187229 */ /* 0x00004c000000012c */
.L_x_16245:
[----:B------:R-:W-:Y:S05]  /*64be0*/  BSYNC B4 ;  /* 0x0000000000047941 */ /* 0x000fea0003800000 */
.L_x_16243:
        /* <DEDUP_REMOVED lines=29> */
.L_x_16252:
[----:B------:R-:W-:Y:S05]  /*64dc0*/  BSYNC B5 ;  /* 0x0000000000057941 */ /* 0x000fea0003800000 */
.L_x_16251:
[----:B------:R-:W-:Y:S02]  /*64dd0*/  IMAD.MOV.U32 R6, RZ, RZ, R20 ;  /* 0x000000ffff067224 */ /* 0x000fe400078e0014 */
[----:B------:R-:W-:Y:S01]  /*64de0*/  IMAD.MOV.U32 R7, RZ, RZ, R21 ;  /* 0x000000ffff077224 */ /* 0x000fe200078e0015 */
[----:B------:R-:W-:Y:S05]  /*64df0*/  BRA `(.L_x_16250) ;  /* 0x0000001000007947 */ /* 0x000fea0003800000 */
.L_x_16249:
[----:B------:R2:W3:-:S06]  /*64e00*/  DADD R6, R46, -R8 ;  /* 0x000000002e067229 */ /* 0x0004cc0000000808 */
.L_x_16250:
[----:B------:R-:W-:Y:S05]  /*64e10*/  BSYNC B4 ;  /* 0x0000000000047941 */ /* 0x000fea0003800000 */
.L_x_16248:
        /* <DEDUP_REMOVED lines=27> */
.L_x_16254:
[----:B------:R-:W-:Y:S05]  /*64fd0*/  BSYNC B4 ;  /* 0x0000000000047941 */ /* 0x000fea0003800000 */
.L_x_16253:
        /* <DEDUP_REMOVED lines=65> */
.L_x_16255:
        /* <DEDUP_REMOVED lines=20> */
.L_x_16257:
[----:B------:R-:W-:Y:S05]  /*65530*/  BSYNC B4 ;  /* 0x0000000000047941 */ /* 0x000fea0003800000 */
.L_x_16256:
        /* <DEDUP_REMOVED lines=16> */
.L_x_16242:
        /* <DEDUP_REMOVED lines=24> */
.L_x_16260:
[----:B------:R-:W-:Y:S05]  /*657c0*/  BSYNC B4 ;  /* 0x0000000000047941 */ /* 0x000fea0003800000 */
.L_x_16259:
        /* <DEDUP_REMOVED lines=25> */
.L_x_16263:
[----:B------:R-:W-:Y:S05]  /*65960*/  BSYNC B4 ;  /* 0x0000000000047941 */ /* 0x000fea0003800000 */
.L_x_16262:
        /* <DEDUP_REMOVED lines=16> */
.L_x_16261:
        /* <DEDUP_REMOVED lines=55> */
.L_x_16264:
[----:B------:R-:W-:Y:S01]  /*65de0*/  IMAD.MOV.U32 R8, RZ, RZ, 0x0 ;  /* 0x00000000ff087424 */ /* 0x000fe200078e00ff */
[----:B------:R-:W-:Y:S01]  /*65df0*/  FSETP.NEU.FTZ.AND P0, PT, R7, RZ, PT ;  /* 0x000000ff0700720b */ /* 0x000fe20003f1d000 */
[----:B------:R-:W-:-:S06]  /*65e00*/  IMAD.MOV.U32 R9, RZ, RZ, 0x7ff00000 ;  /* 0x7ff00000ff097424 */ /* 0x000fcc00078e00ff */
[----:B------:R-:W0:-:S10]  /*65e10*/  DFMA R8, R6, R8, +INF ;  /* 0x7ff000000608742b */ /* 0x000e140000000008 */
[----:B0-----:R-:W-:Y:S02]  /*65e20*/  FSEL R28, R8, RZ, P0 ;  /* 0x000000ff081c7208 */ /* 0x001fe40000000000 */
[----:B------:R-:W-:Y:S01]  /*65e30*/  FSEL R29, R9, -QNAN , P0 ;  /* 0xfff00000091d7808 */ /* 0x000fe20000000000 */
[----:B------:R-:W-:Y:S05]  /*65e40*/  BRA `(.L_x_16240) ;  /* 0x0000048000007947 */ /* 0x000fea0003800000 */
.L_x_16258:
        /* <DEDUP_REMOVED lines=25> */
.L_x_16266:
[----:B------:R-:W-:Y:S05]  /*65fe0*/  BSYNC B4 ;  /* 0x0000000000047941 */ /* 0x000fea0003800000 */
.L_x_16265:
        /* <DEDUP_REMOVED lines=19> */
.L_x_16268:
[----:B------:R-:W-:Y:S05]  /*66120*/  BSYNC B4 ;  /* 0x0000000000047941 */ /* 0x000fea0003800000 */
.L_x_16267:
[----:B------:R-:W-:Y:S02]  /*66130*/  IMAD.MOV.U32 R28, RZ, RZ, R20 ;  /* 0x000000ffff1c7224 */ /* 0x000fe400078e0014 */
[----:B------:R-:W-:Y:S01]  /*66140*/  IMAD.MOV.U32 R29, RZ, RZ, R21 ;  /* 0x000000ffff1d7224 */ /* 0x000fe200078e0015 */
[----:B------:R-:W-:Y:S05]  /*66150*/  BRA `(.L_x_16240) ;  /* 0x0000017000007947 */ /* 0x000fea0003800000 */
.L_x_16241:
        /* <DEDUP_REMOVED lines=22> */
.L_x_16269:
[----:B------:R-:W-:Y:S05]  /*662c0*/  BSYNC B4 ;  /* 0x0000000000047941 */ /* 0x000fea0003800000 */
.L_x_16240:
[----:B------:R-:W-:Y:S05]  /*662d0*/  BSYNC B3 ;  /* 0x0000000000037941 */ /* 0x000fea0003800000 */
.L_x_16236:
        /* <DEDUP_REMOVED lines=26> */
.L_x_16273:
[----:B------:R-:W-:Y:S05]  /*66480*/  BSYNC B4 ;  /* 0x0000000000047941 */ /* 0x000fea0003800000 */
.L_x_16272:
        /* <DEDUP_REMOVED lines=37> */
.L_x_16281:
[----:B------:R-:W-:Y:S05]  /*666e0*/  BSYNC B5 ;  /* 0x0000000000057941 */ /* 0x000fea0003800000 */
.L_x_16280:
[----:B------:R-:W-:Y:S02]  /*666f0*/  IMAD.MOV.U32 R48, RZ, RZ, R20 ;  /* 0x000000ffff307224 */ /* 0x000fe400078e0014 */
[----:B------:R-:W-:Y:S01]  /*66700*/  IMAD.MOV.U32 R49, RZ, RZ, R21 ;  /* 0x000000ffff317224 */ /* 0x000fe200078e0015 */
[----:B------:R-:W-:Y:S05]  /*66710*/  BRA `(.L_x_16279) ;  /* 0x0000001000007947 */ /* 0x000fea0003800000 */
.L_x_16278:
[----:B------:R0:W2:-:S06]  /*66720*/  DADD R48, -R32, R44 ;  /* 0x0000000020307229 */ /* 0x00008c000000012c */
.L_x_16279:
[----:B------:R-:W-:Y:S05]  /*66730*/  BSYNC B4 ;  /* 0x0000000000047941 */ /* 0x000fea0003800000 */
.L_x_16277:
        /* <DEDUP_REMOVED lines=26> */
.L_x_16286:
[----:B------:R-:W-:Y:S05]  /*668e0*/  BSYNC B5 ;  /* 0x0000000000057941 */ /* 0x000fea0003800000 */
.L_x_16285:
[----:B------:R-:W-:Y:S02]  /*668f0*/  IMAD.MOV.U32 R4, RZ, RZ, R20 ;  /* 0x000000ffff047224 */ /* 0x000fe400078e0014 */
[----:B------:R-:W-:Y:S01]  /*66900*/  IMAD.MOV.U32 R5, RZ, RZ, R21 ;  /* 0x000000ffff057224 */ /* 0x000fe200078e0015 */
[----:B------:R-:W-:Y:S05]  /*66910*/  BRA `(.L_x_16284) ;  /* 0x0000001000007947 */ /* 0x000fea0003800000 */
.L_x_16283:
[----:B------:R3:W4:-:S06]  /*66920*/  DADD R4, -R34, R46 ;  /* 0x0000000022047229 */ /* 0x00070c000000012e */
.L_x_16284:
[----:B------:R-:W-:Y:S05]  /*66930*/  BSYNC B4 ;  /* 0x0000000000047941 */ /* 0x000fea0003800000 */
.L_x_16282:
        /* <DEDUP_REMOVED lines=29> */
.L_x_16288:
[----:B------:R-:W-:Y:S05]  /*66b10*/  BSYNC B4 ;  /* 0x0000000000047941 */ /* 0x000fea0003800000 */
.L_x_16287:
[----:B------:R-:W-:Y:S01]  /*66b20*/  PLOP3.LUT P0, PT, PT, PT, PT, 0x80, 0x0 ;  /* 0x000000000000781c */ /* 0x000fe20003f0f070 */
[----:B------:R-:W-:Y:S07]  /*66b30*/  BRA `(.L_x_16274) ;  /* 0x0000095000007947 */ /* 0x000fee0003800000 */
.L_x_16276:
        /* <DEDUP_REMOVED lines=29> */
.L_x_16291:
[----:B------:R-:W-:Y:S05]  /*66d10*/  BSYNC B4 ;  /* 0x0000000000047941 */ /* 0x000fea0003800000 */
.L_x_16290:
[----:B------:R-:W-:Y:S01]  /*66d20*/  PLOP3.LUT P0, PT, PT, PT, PT, 0x80, 0x0 ;  /* 0x000000000000781c */ /* 0x000fe20003f0f070 */
[----:B------:R-:W-:Y:S07]  /*66d30*/  BRA `(.L_x_16274) ;  /* 0x0000075000007947 */ /* 0x000fee0003800000 */
.L_x_16289:
        /* <DEDUP_REMOVED lines=30> */
.L_x_16293:
[----:B------:R-:W-:Y:S05]  /*66f20*/  BSYNC B4 ;  /* 0x0000000000047941 */ /* 0x000fea0003800000 */
.L_x_16292:
        /* <DEDUP_REMOVED lines=19> */
.L_x_16295:
[----:B------:R-:W-:Y:S05]  /*67060*/  BSYNC B4 ;  /* 0x0000000000047941 */ /* 0x000fea0003800000 */
.L_x_16294:
[----:B------:R-:W0:Y:S01]  /*67070*/  DMUL R2, R2, 8.11296384146066816958e+31 ;  /* 0x4690000002027828 */ /* 0x000e220000000000 */
[----:B------:R-:W-:Y:S01]  /*67080*/  PLOP3.LUT P0, PT, PT, PT, PT, 0x80, 0x0 ;  /* 0x000000000000781c */ /* 0x000fe20003f0f070 */
[----:B------:R-:W-:Y:S02]  /*67090*/  IMAD.MOV.U32 R4, RZ, RZ, R20 ;  /* 0x000000ffff047224 */ /* 0x000fe400078e0014 */
[----:B------:R-:W-:Y:S01]  /*670a0*/  IMAD.MOV.U32 R5, RZ, RZ, R21 ;  /* 0x000000ffff057224 */ /* 0x000fe200078e0015 */
[----:B------:R-:W-:Y:S05]  /*670b0*/  BRA `(.L_x_16274) ;  /* 0x000003d000007947 */ /* 0x000fea0003800000 */
.L_x_16275:
        /* <DEDUP_REMOVED lines=24> */
.L_x_16297:
[----:B------:R-:W-:Y:S05]  /*67240*/  BSYNC B4 ;  /* 0x0000000000047941 */ /* 0x000fea0003800000 */
.L_x_16296:
        /* <DEDUP_REMOVED lines=29> */
.L_x_16299:
[----:B------:R-:W-:Y:S05]  /*67420*/  BSYNC B4 ;  /* 0x0000000000047941 */ /* 0x000fea0003800000 */
.L_x_16298:
[----:B--23--:R2:W3:Y:S01]  /*67430*/  DMUL R4, R4, R16 ;  /* 0x0000001004047228 */ /* 0x00c4e20000000000 */
[----:B------:R-:W-:Y:S01]  /*67440*/  PLOP3.LUT P0, PT, PT, PT, PT, 0x80, 0x0 ;  /* 0x000000000000781c */ /* 0x000fe20003f0f070 */
[----:B------:R-:W-:Y:S07]  /*67450*/  BRA `(.L_x_16274) ;  /* 0x0000003000007947 */ /* 0x000fee0003800000 */
.L_x_16271:
[----:B------:R2:W3:Y:S01]  /*67460*/  DMUL R4, R26, 9.00719925474099200000e+15 ;  /* 0x434000001a047828 */ /* 0x0004e20000000000 */
[----:B------:R-:W-:-:S03]  /*67470*/  PLOP3.LUT P0, PT, PT, PT, PT, 0x80, 0x0 ;  /* 0x000000000000781c */ /* 0x000fc60003f0f070 */
[----:B------:R-:W4:-:S06]  /*67480*/  DMUL R2, R2, 9.00719925474099200000e+15 ;  /* 0x4340000002027828 */ /* 0x000f0c0000000000 */
.L_x_16274:
[----:B0-23--:R-:W-:Y:S05]  /*67490*/  BSYNC B3 ;  /* 0x0000000000037941 */ /* 0x00dfea0003800000 */
.L_x_16270:
        /* <DEDUP_REMOVED lines=43> */
.L_x_16305:
[----:B------:R0:W2:-:S06]  /*67750*/  DMUL R2, RZ, |R24| ;  /* 0x40000018ff027228 */ /* 0x00008c0000000000 */
.L_x_16306:
[----:B------:R-:W-:Y:S05]  /*67760*/  BSYNC B0 ;  /* 0x0000000000007941 */ /* 0x000fea0003800000 */
.L_x_16304:
[----:B------:R-:W-:Y:S02]  /*67770*/  ISETP.GT.AND P0, PT, R7, -0x1, PT ;  /* 0xffffffff0700780c */ /* 0x000fe40003f04270 */
[----:B------:R-:W-:-:S11]  /*67780*/  ISETP.GT.AND P1, PT, R5, -0x1, PT ;  /* 0xffffffff0500780c */ /* 0x000fd60003f24270 */
[----:B--2---:R-:W2:Y:S02]  /*67790*/  @!P0 DMUL R2, R2, +INF ;  /* 0x7ff0000002028828 */ /* 0x004ea40000000000 */
[----:B------:R-:W-:Y:S05]  /*677a0*/  @P1 BRA `(.L_x_16307) ;  /* 0x0000101000001947 */ /* 0x000fea0003800000 */
[----:B--2---:R-:W2:-:S06]  /*677b0*/  DADD R2, R2, c[0x2][0x100] ;  /* 0x0080400002027629 */ /* 0x004e8c0000000000 */
[----:B--2---:R-:W2:Y:S01]  /*677c0*/  DADD R2, -R2, c[0x2][0x108] ;  /* 0x0080420002027629 */ /* 0x004ea20000000100 */
[----:B------:R-:W-:Y:S05]  /*677d0*/  BRA `(.L_x_16307) ;  /* 0x00000fe000007947 */ /* 0x000fea0003800000 */
.L_x_16303:
        /* <DEDUP_REMOVED lines=23> */
.L_x_16302:
        /* <DEDUP_REMOVED lines=38> */
.L_x_16310:
[----:B------:R0:W2:-:S06]  /*67bb0*/  DMUL R2, RZ, |R24| ;  /* 0x40000018ff027228 */ /* 0x00008c0000000000 */
.L_x_16311:
[----:B------:R-:W-:Y:S05]  /*67bc0*/  BSYNC B0 ;  /* 0x0000000000007941 */ /* 0x000fea0003800000 */
.L_x_16309:
[----:B------:R-:W-:Y:S02]  /*67bd0*/  ISETP.GT.AND P0, PT, R5, -0x1, PT ;  /* 0xffffffff0500780c */ /* 0x000fe40003f04270 */
[----:B------:R-:W-:-:S11]  /*67be0*/  ISETP.GT.AND P1, PT, R25, -0x1, PT ;  /* 0xffffffff1900780c */ /* 0x000fd60003f24270 */
[----:B--2---:R-:W2:Y:S02]  /*67bf0*/  @!P0 DMUL R2, R2, +INF ;  /* 0x7ff0000002028828 */ /* 0x004ea40000000000 */
[----:B------:R-:W-:Y:S05]  /*67c00*/  @P1 BRA `(.L_x_16307) ;  /* 0x00000bb000001947 */ /* 0x000fea0003800000 */
[----:B--2---:R-:W2:-:S06]  /*67c10*/  DADD R2, R2, c[0x2][0x100] ;  /* 0x0080400002027629 */ /* 0x004e8c0000000000 */
[----:B--2---:R-:W2:Y:S01]  /*67c20*/  DADD R2, -R2, c[0x2][0x108] ;  /* 0x0080420002027629 */ /* 0x004ea20000000100 */
[----:B------:R-:W-:Y:S05]  /*67c30*/  BRA `(.L_x_16307) ;  /* 0x00000b8000007947 */ /* 0x000fea0003800000 */
.L_x_16308:
        /* <DEDUP_REMOVED lines=23> */
.L_x_16301:
        /* <DEDUP_REMOVED lines=30> */
.L_x_16314:
[----:B------:R-:W-:Y:S05]  /*67f90*/  BSYNC B4 ;  /* 0x0000000000047941 */ /* 0x000fea0003800000 */
.L_x_16313:
        /* <DEDUP_REMOVED lines=43> */
.L_x_16316:
[----:B------:R-:W-:Y:S02]  /*68250*/  FSEL R6, RZ, 3.37028055040000000000e+12, P1 ;  /* 0x54442d18ff067808 */ /* 0x000fe40000800000 */
[----:B------:R-:W-:Y:S02]  /*68260*/  FSEL R7, RZ, 2.1426990032196044922, P1 ;  /* 0x400921fbff077808 */ /* 0x000fe40000800000 */
.L_x_16317:
[----:B------:R-:W-:Y:S05]  /*68270*/  BSYNC B0 ;  /* 0x0000000000007941 */ /* 0x000fea0003800000 */
.L_x_16315:
[----:B------:R0:W2:Y:S02]  /*68280*/  DADD R2, |R4|, |R2| ;  /* 0x0000000004027229 */ /* 0x0000a40000000602 */
[----:B0-----:R-:W-:-:S04]  /*68290*/  LOP3.LUT R5, R7, 0x80000000, R5, 0xb8, !PT ;  /* 0x8000000007057812 */ /* 0x001fc800078eb805 */
[----:B--2---:R-:W0:-:S06]  /*682a0*/  DSETP.GTU.AND P0, PT, |R2|, +INF , PT ;  /* 0x7ff000000200742a */ /* 0x004e0c0003f0c200 */
[----:B0-----:R-:W-:Y:S02]  /*682b0*/  FSEL R2, R2, R6, P0 ;  /* 0x0000000602027208 */ /* 0x001fe40000000000 */
[----:B------:R-:W-:Y:S01]  /*682c0*/  FSEL R3, R3, R5, P0 ;  /* 0x0000000503037208 */ /* 0x000fe20000000000 */
[----:B------:R-:W-:Y:S05]  /*682d0*/  BRA `(.L_x_16307) ;  /* 0x000004e000007947 */ /* 0x000fea0003800000 */
.L_x_16312:
        /* <DEDUP_REMOVED lines=26> */
.L_x_16319:
[----:B------:R-:W-:Y:S05]  /*68480*/  BSYNC B4 ;  /* 0x0000000000047941 */ /* 0x000fea0003800000 */
.L_x_16318:
        /* <DEDUP_REMOVED lines=43> */
.L_x_16321:
[----:B------:R-:W-:Y:S02]  /*68740*/  FSEL R6, RZ, 3.37028055040000000000e+12, P1 ;  /* 0x54442d18ff067808 */ /* 0x000fe40000800000 */
[----:B------:R-:W-:Y:S02]  /*68750*/  FSEL R7, RZ, 2.1426990032196044922, P1 ;  /* 0x400921fbff077808 */ /* 0x000fe40000800000 */
.L_x_16322:
[----:B------:R-:W-:Y:S05]  /*68760*/  BSYNC B0 ;  /* 0x0000000000007941 */ /* 0x000fea0003800000 */
.L_x_16320:
[----:B------:R0:W2:Y:S02]  /*68770*/  DADD R2, |R4|, |R2| ;  /* 0x0000000004027229 */ /* 0x0000a40000000602 */
[----:B0-----:R-:W-:-:S04]  /*68780*/  LOP3.LUT R5, R7, 0x80000000, R5, 0xb8, !PT ;  /* 0x8000000007057812 */ /* 0x001fc800078eb805 */
[----:B--2---:R-:W0:-:S06]  /*68790*/  DSETP.GTU.AND P0, PT, |R2|, +INF , PT ;  /* 0x7ff000000200742a */ /* 0x004e0c0003f0c200 */
[----:B0-----:R-:W-:Y:S02]  /*687a0*/  FSEL R2, R2, R6, P0 ;  /* 0x0000000602027208 */ /* 0x001fe40000000000 */
[----:B------:R-:W-:Y:S02]  /*687b0*/  FSEL R3, R3, R5, P0 ;  /* 0x0000000503037208 */ /* 0x000fe40000000000 */
.L_x_16307:
[----:B0-2---:R-:W-:Y:S05]  /*687c0*/  BSYNC B3 ;  /* 0x0000000000037941 */ /* 0x005fea0003800000 */
.L_x_16300:
[----:B-1----:R-:W0:Y:S01]  /*687d0*/  DADD R4, -RZ, -R28 ;  /* 0x00000000ff047229 */ /* 0x002e22000000091c */
[----:B------:R-:W-:-:S09]  /*687e0*/  ISETP.NE.AND P0, PT, R50, RZ, PT ;  /* 0x000000ff3200720c */ /* 0x000fd20003f05270 */
[----:B0-----:R-:W-:Y:S02]  /*687f0*/  FSEL R32, R4, R28, !P0 ;  /* 0x0000001c04207208 */ /* 0x001fe40004000000 */
[----:B------:R-:W-:Y:S01]  /*68800*/  FSEL R33, R5, R29, !P0 ;  /* 0x0000001d05217208 */ /* 0x000fe20004000000 */
[----:B------:R-:W-:Y:S05]  /*68810*/  BRA `(.L_x_16323) ;  /* 0x0000249000007947 */ /* 0x000fea0003800000 */
.L_x_16235:
[----:B0-----:R-:W2:Y:S01]  /*68820*/  LDL.64 R2, [R1+0x8] ;  /* 0x0000080001027983 */ /* 0x001ea20000100a00 */
[----:B------:R-:W-:-:S04]  /*68830*/  DADD R32, -RZ, -R54 ;  /* 0x00000000ff207229 */ /* 0x000fc80000000936 */
[----:B--2---:R-:W0:-:S06]  /*68840*/  DADD R2, R2, -R52 ;  /* 0x0000000002027229 */ /* 0x004e0c0000000834 */
[----:B0-----:R-:W0:Y:S01]  /*68850*/  DADD R2, R2, c[0x2][0x178] ;  /* 0x00805e0002027629 */ /* 0x001e220000000000 */
[----:B------:R-:W-:Y:S05]  /*68860*/  BRA `(.L_x_16323) ;  /* 0x0000244000007947 */ /* 0x000fea0003800000 */
.L_x_16234:
[----:B------:R0:W1:Y:S01]  /*68870*/  DADD R32, -RZ, -R54 ;  /* 0x00000000ff207229 */ /* 0x0000620000000936 */
[----:B------:R-:W-:Y:S01]  /*68880*/  CS2R R2, SRZ ;  /* 0x0000000000027805 */ /* 0x000fe2000001ff00 */
[----:B------:R-:W-:Y:S05]  /*68890*/  BRA `(.L_x_16323) ;  /* 0x0000241000007947 */ /* 0x000fea0003800000 */
.L_x_16233:
        /* <DEDUP_REMOVED lines=86> */
.L_x_16328:
[----:B------:R-:W-:Y:S05]  /*68e00*/  BSYNC B0 ;  /* 0x0000000000007941 */ /* 0x000fea0003800000 */
.L_x_16327:
        /* <DEDUP_REMOVED lines=8> */
.L_x_16330:
[----:B------:R-:W-:Y:S05]  /*68e90*/  BSYNC B4 ;  /* 0x0000000000047941 */ /* 0x000fea0003800000 */
.L_x_16329:
        /* <DEDUP_REMOVED lines=43> */
.L_x_16332:
[----:B------:R-:W-:-:S04]  /*69150*/  ISETP.GE.AND P0, PT, R53, RZ, PT ;  /* 0x000000ff3500720c */ /* 0x000fc80003f06270 */
[----:B------:R-:W-:Y:S02]  /*69160*/  FSEL R6, RZ, 3.37028055040000000000e+12, P0 ;  /* 0x54442d18ff067808 */ /* 0x000fe40000000000 */
[----:B------:R-:W-:Y:S02]  /*69170*/  FSEL R7, RZ, 2.1426990032196044922, P0 ;  /* 0x400921fbff077808 */ /* 0x000fe40000000000 */
.L_x_16333:
[----:B------:R-:W-:Y:S05]  /*69180*/  BSYNC B0 ;  /* 0x0000000000007941 */ /* 0x000fea0003800000 */
.L_x_16331:
[----:B------:R2:W3:Y:S02]  /*69190*/  DADD R2, R2, R4 ;  /* 0x0000000002027229 */ /* 0x0004e40000000004 */
[----:B--2---:R-:W-:Y:S02]  /*691a0*/  LOP3.LUT R5, R7, 0x80000000, R55, 0xb8, !PT ;  /* 0x8000000007057812 */ /* 0x004fe400078eb837 */
[----:B-1----:R-:W-:-:S04]  /*691b0*/  DMUL R28, R28, 0.5 ;  /* 0x3fe000001c1c7828 */ /* 0x002fc80000000000 */
[----:B---3--:R-:W1:-:S06]  /*691c0*/  DSETP.GTU.AND P0, PT, |R2|, +INF , PT ;  /* 0x7ff000000200742a */ /* 0x008e4c0003f0c200 */
[----:B-1----:R-:W-:Y:S02]  /*691d0*/  FSEL R2, R2, R6, P0 ;  /* 0x0000000602027208 */ /* 0x002fe40000000000 */
[----:B------:R-:W-:Y:S01]  /*691e0*/  FSEL R3, R3, R5, P0 ;  /* 0x0000000503037208 */ /* 0x000fe20000000000 */
[----:B------:R-:W-:Y:S05]  /*691f0*/  BRA `(.L_x_16334) ;  /* 0x0000190000007947 */ /* 0x000fea0003800000 */
.L_x_16326:
        /* <DEDUP_REMOVED lines=111> */
.L_x_16336:
[----:B------:R-:W-:Y:S05]  /*698f0*/  BSYNC B0 ;  /* 0x0000000000007941 */ /* 0x000fea0003800000 */
.L_x_16335:
        /* <DEDUP_REMOVED lines=8> */
.L_x_16338:
[----:B------:R-:W-:Y:S05]  /*69980*/  BSYNC B4 ;  /* 0x0000000000047941 */ /* 0x000fea0003800000 */
.L_x_16337:
        /* <DEDUP_REMOVED lines=43> */
.L_x_16340:
[----:B------:R-:W-:-:S04]  /*69c40*/  ISETP.GE.AND P0, PT, R53, RZ, PT ;  /* 0x000000ff3500720c */ /* 0x000fc80003f06270 */
[----:B------:R-:W-:Y:S02]  /*69c50*/  FSEL R6, RZ, 3.37028055040000000000e+12, P0 ;  /* 0x54442d18ff067808 */ /* 0x000fe40000000000 */
[----:B------:R-:W-:Y:S02]  /*69c60*/  FSEL R7, RZ, 2.1426990032196044922, P0 ;  /* 0x400921fbff077808 */ /* 0x000fe40000000000 */
.L_x_16341:
[----:B------:R-:W-:Y:S05]  /*69c70*/  BSYNC B0 ;  /* 0x0000000000007941 */ /* 0x000fea0003800000 */
.L_x_16339:
[----:B------:R2:W3:Y:S02]  /*69c80*/  DADD R2, R2, R4 ;  /* 0x0000000002027229 */ /* 0x0004e40000000004 */
[----:B--2---:R-:W-:-:S04]  /*69c90*/  LOP3.LUT R5, R7, 0x80000000, R55, 0xb8, !PT ;  /* 0x8000000007057812 */ /* 0x004fc800078eb837 */
[----:B---3--:R-:W2:-:S06]  /*69ca0*/  DSETP.GTU.AND P0, PT, |R2|, +INF , PT ;  /* 0x7ff000000200742a */ /* 0x008e8c0003f0c200 */
[----:B--2---:R-:W-:Y:S02]  /*69cb0*/  FSEL R2, R2, R6, P0 ;  /* 0x0000000602027208 */ /* 0x004fe40000000000 */
[----:B------:R-:W-:Y:S01]  /*69cc0*/  FSEL R3, R3, R5, P0 ;  /* 0x0000000503037208 */ /* 0x000fe20000000000 */
[----:B------:R-:W-:Y:S05]  /*69cd0*/  BRA `(.L_x_16334) ;  /* 0x00000e2000007947 */ /* 0x000fea0003800000 */
.L_x_16325:
        /* <DEDUP_REMOVED lines=23> */
.L_x_16343:
[----:B------:R-:W-:Y:S05]  /*69e50*/  BSYNC B4 ;  /* 0x0000000000047941 */ /* 0x000fea0003800000 */
.L_x_16342:
        /* <DEDUP_REMOVED lines=26> */
.L_x_16345:
[----:B------:R-:W-:Y:S05]  /*6a000*/  BSYNC B4 ;  /* 0x0000000000047941 */ /* 0x000fea0003800000 */
.L_x_16344:
        /* <DEDUP_REMOVED lines=112> */
.L_x_16347:
[----:B------:R-:W-:Y:S05]  /*6a710*/  BSYNC B0 ;  /* 0x0000000000007941 */ /* 0x000fea0003800000 */
.L_x_16346:
        /* <DEDUP_REMOVED lines=8> */
.L_x_16349:
[----:B------:R-:W-:Y:S05]  /*6a7a0*/  BSYNC B4 ;  /* 0x0000000000047941 */ /* 0x000fea0003800000 */
.L_x_16348:
        /* <DEDUP_REMOVED lines=43> */
.L_x_16351:
[----:B------:R-:W-:-:S04]  /*6aa60*/  ISETP.GE.AND P0, PT, R53, RZ, PT ;  /* 0x000000ff3500720c */ /* 0x000fc80003f06270 */
[----:B------:R-:W-:Y:S02]  /*6aa70*/  FSEL R6, RZ, 3.37028055040000000000e+12, P0 ;  /* 0x54442d18ff067808 */ /* 0x000fe40000000000 */
[----:B------:R-:W-:Y:S02]  /*6aa80*/  FSEL R7, RZ, 2.1426990032196044922, P0 ;  /* 0x400921fbff077808 */ /* 0x000fe40000000000 */
.L_x_16352:
[----:B------:R-:W-:Y:S05]  /*6aa90*/  BSYNC B0 ;  /* 0x0000000000007941 */ /* 0x000fea0003800000 */
.L_x_16350:
[----:B------:R2:W3:Y:S02]  /*6aaa0*/  DADD R2, R2, R4 ;  /* 0x0000000002027229 */ /* 0x0004e40000000004 */
[----:B--2---:R-:W-:Y:S02]  /*6aab0*/  LOP3.LUT R5, R7, 0x80000000, R55, 0xb8, !PT ;  /* 0x8000000007057812 */ /* 0x004fe400078eb837 */
[----:B-1----:R-:W-:-:S04]  /*6aac0*/  DADD R28, R28, 1 ;  /* 0x3ff000001c1c7429 */ /* 0x002fc80000000000 */
[----:B---3--:R-:W1:-:S06]  /*6aad0*/  DSETP.GTU.AND P0, PT, |R2|, +INF , PT ;  /* 0x7ff000000200742a */ /* 0x008e4c0003f0c200 */
[----:B-1----:R-:W-:Y:S02]  /*6aae0*/  FSEL R2, R2, R6, P0 ;  /* 0x0000000602027208 */ /* 0x002fe40000000000 */
[----:B------:R-:W-:Y:S02]  /*6aaf0*/  FSEL R3, R3, R5, P0 ;  /* 0x0000000503037208 */ /* 0x000fe40000000000 */
.L_x_16334:
[----:B------:R-:W-:Y:S05]  /*6ab00*/  BSYNC B3 ;  /* 0x0000000000037941 */ /* 0x000fea0003800000 */
.L_x_16324:
[----:B-1----:R-:W1:Y:S01]  /*6ab10*/  DADD R28, R28, c[0x2][0x50] ;  /* 0x008014001c1c7629 */ /* 0x002e620000000000 */
[----:B------:R-:W-:-:S03]  /*6ab20*/  ISETP.NE.AND P0, PT, R50, RZ, PT ;  /* 0x000000ff3200720c */ /* 0x000fc60003f05270 */
[----:B------:R-:W-:-:S04]  /*6ab30*/  DADD R2, -RZ, |R2| ;  /* 0x00000000ff027229 */ /* 0x000fc80000000502 */
[----:B-1----:R-:W1:-:S10]  /*6ab40*/  DADD R4, -RZ, -R28 ;  /* 0x00000000ff047229 */ /* 0x002e54000000091c */
[----:B-1----:R-:W-:Y:S02]  /*6ab50*/  FSEL R32, R4, R28, !P0 ;  /* 0x0000001c04207208 */ /* 0x002fe40004000000 */
[----:B------:R-:W-:Y:S01]  /*6ab60*/  FSEL R33, R5, R29, !P0 ;  /* 0x0000001d05217208 */ /* 0x000fe20004000000 */
[----:B------:R-:W-:Y:S05]  /*6ab70*/  BRA `(.L_x_16323) ;  /* 0x0000013000007947 */ /* 0x000fea0003800000 */
.L_x_16232:
        /* <DEDUP_REMOVED lines=19> */
.L_x_16323:
[----:B01-3--:R-:W-:Y:S05]  /*6acb0*/  BSYNC B1 ;  /* 0x0000000000017941 */ /* 0x00bfea0003800000 */
.L_x_16231:
        /* <DEDUP_REMOVED lines=10> */
.L_x_16353:
[----:B------:R-:W0:Y:S01]  /*6ad60*/  DSETP.GTU.AND P0, PT, |R32|, +INF , PT ;  /* 0x7ff000002000742a */ /* 0x000e220003f0c200 */
[----:B------:R-:W-:Y:S02]  /*6ad70*/  IMAD.MOV.U32 R34, RZ, RZ, R2 ;  /* 0x000000ffff227224 */ /* 0x000fe400078e0002 */
[----:B------:R-:W-:-:S11]  /*6ad80*/  IMAD.MOV.U32 R35, RZ, RZ, R3 ;  /* 0x000000ffff237224 */ /* 0x000fd600078e0003 */
[----:B0-----:R-:W0:-:S06]  /*6ad90*/  @!P0 DADD R32, -RZ, |R32| ;  /* 0x00000000ff208229 */ /* 0x001e0c0000000520 */
.L_x_16230:
[----:B0-----:R-:W-:Y:S05]  /*6ada0*/  BSYNC B2 ;  /* 0x0000000000027941 */ /* 0x001fea0003800000 */
.L_x_16229:
        /* <DEDUP_REMOVED lines=146> */
.L_x_16364:
[----:B------:R-:W-:Y:S05]  /*6b6d0*/  BSYNC B4 ;  /* 0x0000000000047941 */ /* 0x000fea0003800000 */
.L_x_16363:
        /* <DEDUP_REMOVED lines=61> */
.L_x_16362:
        /* <DEDUP_REMOVED lines=34> */
.L_x_16372:
[----:B------:R-:W-:Y:S05]  /*6bcd0*/  BSYNC B5 ;  /* 0x0000000000057941 */ /* 0x000fea0003800000 */
.L_x_16371:
[----:B------:R-:W-:Y:S02]  /*6bce0*/  IMAD.MOV.U32 R24, RZ, RZ, R20 ;  /* 0x000000ffff187224 */ /* 0x000fe400078e0014 */
[----:B------:R-:W-:Y:S01]  /*6bcf0*/  IMAD.MOV.U32 R25, RZ, RZ, R21 ;  /* 0x000000ffff197224 */ /* 0x000fe200078e0015 */
[----:B------:R-:W-:Y:S05]  /*6bd00*/  BRA `(.L_x_16370) ;  /* 0x0000001000007947 */ /* 0x000fea0003800000 */
.L_x_16369:
[----:B------:R0:W1:-:S06]  /*6bd10*/  DADD R24, -R30, R46 ;  /* 0x000000001e187229 */ /* 0x00004c000000012e */
.L_x_16370:
[----:B------:R-:W-:Y:S05]  /*6bd20*/  BSYNC B4 ;  /* 0x0000000000047941 */ /* 0x000fea0003800000 */
.L_x_16368:
        /* <DEDUP_REMOVED lines=29> */
.L_x_16377:
[----:B------:R-:W-:Y:S05]  /*6bf00*/  BSYNC B5 ;  /* 0x0000000000057941 */ /* 0x000fea0003800000 */
.L_x_16376:
[----:B------:R-:W-:Y:S02]  /*6bf10*/  IMAD.MOV.U32 R6, RZ, RZ, R20 ;  /* 0x000000ffff067224 */ /* 0x000fe400078e0014 */
[----:B------:R-:W-:Y:S01]  /*6bf20*/  IMAD.MOV.U32 R7, RZ, RZ, R21 ;  /* 0x000000ffff077224 */ /* 0x000fe200078e0015 */
[----:B------:R-:W-:Y:S05]  /*6bf30*/  BRA `(.L_x_16375) ;  /* 0x0000001000007947 */ /* 0x000fea0003800000 */
.L_x_16374:
[----:B------:R2:W3:-:S06]  /*6bf40*/  DADD R6, R48, -R8 ;  /* 0x0000000030067229 */ /* 0x0004cc0000000808 */
.L_x_16375:
[----:B------:R-:W-:Y:S05]  /*6bf50*/  BSYNC B4 ;  /* 0x0000000000047941 */ /* 0x000fea0003800000 */
.L_x_16373:
        /* <DEDUP_REMOVED lines=29> */
.L_x_16379:
[----:B------:R-:W-:Y:S05]  /*6c130*/  BSYNC B4 ;  /* 0x0000000000047941 */ /* 0x000fea0003800000 */
.L_x_16378:
        /* <DEDUP_REMOVED lines=65> */
.L_x_16380:
        /* <DEDUP_REMOVED lines=20> */
.L_x_16382:
[----:B------:R-:W-:Y:S05]  /*6c690*/  BSYNC B4 ;  /* 0x0000000000047941 */ /* 0x000fea0003800000 */
.L_x_16381:
        /* <DEDUP_REMOVED lines=16> */
.L_x_16367:
        /* <DEDUP_REMOVED lines=24> */
.L_x_16385:
[----:B------:R-:W-:Y:S05]  /*6c920*/  BSYNC B4 ;  /* 0x0000000000047941 */ /* 0x000fea0003800000 */
.L_x_16384:
        /* <DEDUP_REMOVED lines=25> */
.L_x_16388:
[----:B------:R-:W-:Y:S05]  /*6cac0*/  BSYNC B4 ;  /* 0x0000000000047941 */ /* 0x000fea0003800000 */
.L_x_16387:
        /* <DEDUP_REMOVED lines=16> */
.L_x_16386:
        /* <DEDUP_REMOVED lines=55> */
.L_x_16389:
[----:B------:R-:W-:Y:S01]  /*6cf40*/  IMAD.MOV.U32 R8, RZ, RZ, 0x0 ;  /* 0x00000000ff087424 */ /* 0x000fe200078e00ff */
[----:B------:R-:W-:Y:S01]  /*6cf50*/  FSETP.NEU.FTZ.AND P0, PT, R7, RZ, PT ;  /* 0x000000ff0700720b */ /* 0x000fe20003f1d000 */
[----:B------:R-:W-:-:S06]  /*6cf60*/  IMAD.MOV.U32 R9, RZ, RZ, 0x7ff00000 ;  /* 0x7ff00000ff097424 */ /* 0x000fcc00078e00ff */
[----:B------:R-:W0:-:S10]  /*6cf70*/  DFMA R8, R6, R8, +INF ;  /* 0x7ff000000608742b */ /* 0x000e140000000008 */
[----:B0-----:R-:W-:Y:S02]  /*6cf80*/  FSEL R28, R8, RZ, P0 ;  /* 0x000000ff081c7208 */ /* 0x001fe40000000000 */
[----:B------:R-:W-:Y:S01]  /*6cf90*/  FSEL R29, R9, -QNAN , P0 ;  /* 0xfff00000091d7808 */ /* 0x000fe20000000000 */
[----:B------:R-:W-:Y:S05]  /*6cfa0*/  BRA `(.L_x_16365) ;  /* 0x0000048000007947 */ /* 0x000fea0003800000 */
.L_x_16383:
        /* <DEDUP_REMOVED lines=25> */
.L_x_16391:
[----:B------:R-:W-:Y:S05]  /*6d140*/  BSYNC B4 ;  /* 0x0000000000047941 */ /* 0x000fea0003800000 */
.L_x_16390:
        /* <DEDUP_REMOVED lines=19> */
.L_x_16393:
[----:B------:R-:W-:Y:S05]  /*6d280*/  BSYNC B4 ;  /* 0x0000000000047941 */ /* 0x000fea0003800000 */
.L_x_16392:
[----:B------:R-:W-:Y:S02]  /*6d290*/  IMAD.MOV.U32 R28, RZ, RZ, R20 ;  /* 0x000000ffff1c7224 */ /* 0x000fe400078e0014 */
[----:B------:R-:W-:Y:S01]  /*6d2a0*/  IMAD.MOV.U32 R29, RZ, RZ, R21 ;  /* 0x000000ffff1d7224 */ /* 0x000fe200078e0015 */
[----:B------:R-:W-:Y:S05]  /*6d2b0*/  BRA `(.L_x_16365) ;  /* 0x0000017000007947 */ /* 0x000fea0003800000 */
.L_x_16366:
        /* <DEDUP_REMOVED lines=22> */
.L_x_16394:
[----:B------:R-:W-:Y:S05]  /*6d420*/  BSYNC B4 ;  /* 0x0000000000047941 */ /* 0x000fea0003800000 */
.L_x_16365:
[----:B------:R-:W-:Y:S05]  /*6d430*/  BSYNC B3 ;  /* 0x0000000000037941 */ /* 0x000fea0003800000 */
.L_x_16361:
        /* <DEDUP_REMOVED lines=26> */
.L_x_16398:
[----:B------:R-:W-:Y:S05]  /*6d5e0*/  BSYNC B4 ;  /* 0x0000000000047941 */ /* 0x000fea0003800000 */
.L_x_16397:
        /* <DEDUP_REMOVED lines=37> */
.L_x_16406:
[----:B------:R-:W-:Y:S05]  /*6d840*/  BSYNC B5 ;  /* 0x0000000000057941 */ /* 0x000fea0003800000 */
.L_x_16405:
[----:B------:R-:W-:Y:S02]  /*6d850*/  IMAD.MOV.U32 R50, RZ, RZ, R20 ;  /* 0x000000ffff327224 */ /* 0x000fe400078e0014 */
[----:B------:R-:W-:Y:S01]  /*6d860*/  IMAD.MOV.U32 R51, RZ, RZ, R21 ;  /* 0x000000ffff337224 */ /* 0x000fe200078e0015 */
[----:B------:R-:W-:Y:S05]  /*6d870*/  BRA `(.L_x_16404) ;  /* 0x0000001000007947 */ /* 0x000fea0003800000 */
.L_x_16403:
[----:B------:R0:W2:-:S06]  /*6d880*/  DADD R50, -R30, R46 ;  /* 0x000000001e327229 */ /* 0x00008c000000012e */
.L_x_16404:
[----:B------:R-:W-:Y:S05]  /*6d890*/  BSYNC B4 ;  /* 0x0000000000047941 */ /* 0x000fea0003800000 */
.L_x_16402:
        /* <DEDUP_REMOVED lines=26> */
.L_x_16411:
[----:B------:R-:W-:Y:S05]  /*6da40*/  BSYNC B5 ;  /* 0x0000000000057941 */ /* 0x000fea0003800000 */
.L_x_16410:
[----:B------:R-:W-:Y:S02]  /*6da50*/  IMAD.MOV.U32 R4, RZ, RZ, R20 ;  /* 0x000000ffff047224 */ /* 0x000fe400078e0014 */
[----:B------:R-:W-:Y:S01]  /*6da60*/  IMAD.MOV.U32 R5, RZ, RZ, R21 ;  /* 0x000000ffff057224 */ /* 0x000fe200078e0015 */
[----:B------:R-:W-:Y:S05]  /*6da70*/  BRA `(.L_x_16409) ;  /* 0x0000001000007947 */ /* 0x000fea0003800000 */
.L_x_16408:
[----:B------:R3:W4:-:S06]  /*6da80*/  DADD R4, -R44, R48 ;  /* 0x000000002c047229 */ /* 0x00070c0000000130 */
.L_x_16409:
[----:B------:R-:W-:Y:S05]  /*6da90*/  BSYNC B4 ;  /* 0x0000000000047941 */ /* 0x000fea0003800000 */
.L_x_16407:
        /* <DEDUP_REMOVED lines=29> */
.L_x_16413:
[----:B------:R-:W-:Y:S05]  /*6dc70*/  BSYNC B4 ;  /* 0x0000000000047941 */ /* 0x000fea0003800000 */
.L_x_16412:
[----:B------:R-:W-:Y:S01]  /*6dc80*/  PLOP3.LUT P0, PT, PT, PT, PT, 0x80, 0x0 ;  /* 0x000000000000781c */ /* 0x000fe20003f0f070 */
[----:B------:R-:W-:Y:S07]  /*6dc90*/  BRA `(.L_x_16399) ;  /* 0x0000095000007947 */ /* 0x000fee0003800000 */
.L_x_16401:
        /* <DEDUP_REMOVED lines=29> */
.L_x_16416:
[----:B------:R-:W-:Y:S05]  /*6de70*/  BSYNC B4 ;  /* 0x0000000000047941 */ /* 0x000fea0003800000 */
.L_x_16415:
[----:B------:R-:W-:Y:S01]  /*6de80*/  PLOP3.LUT P0, PT, PT, PT, PT, 0x80, 0x0 ;  /* 0x000000000000781c */ /* 0x000fe20003f0f070 */
[----:B------:R-:W-:Y:S07]  /*6de90*/  BRA `(.L_x_16399) ;  /* 0x0000075000007947 */ /* 0x000fee0003800000 */
.L_x_16414:
        /* <DEDUP_REMOVED lines=30> */
.L_x_16418:
[----:B------:R-:W-:Y:S05]  /*6e080*/  BSYNC B4 ;  /* 0x0000000000047941 */ /* 0x000fea0003800000 */
.L_x_16417:
        /* <DEDUP_REMOVED lines=19> */
.L_x_16420:
[----:B------:R-:W-:Y:S05]  /*6e1c0*/  BSYNC B4 ;  /* 0x0000000000047941 */ /* 0x000fea0003800000 */
.L_x_16419:
[----:B------:R-:W0:Y:S01]  /*6e1d0*/  DMUL R2, R2, 8.11296384146066816958e+31 ;  /* 0x4690000002027828 */ /* 0x000e220000000000 */
[----:B------:R-:W-:Y:S01]  /*6e1e0*/  PLOP3.LUT P0, PT, PT, PT, PT, 0x80, 0x0 ;  /* 0x000000000000781c */ /* 0x000fe20003f0f070 */
[----:B------:R-:W-:Y:S02]  /*6e1f0*/  IMAD.MOV.U32 R4, RZ, RZ, R20 ;  /* 0x000000ffff047224 */ /* 0x000fe400078e0014 */
[----:B------:R-:W-:Y:S01]  /*6e200*/  IMAD.MOV.U32 R5, RZ, RZ, R21 ;  /* 0x000000ffff057224 */ /* 0x000fe200078e0015 */
[----:B------:R-:W-:Y:S05]  /*6e210*/  BRA `(.L_x_16399) ;  /* 0x000003d000007947 */ /* 0x000fea0003800000 */
.L_x_16400:
        /* <DEDUP_REMOVED lines=24> */
.L_x_16422:
[----:B------:R-:W-:Y:S05]  /*6e3a0*/  BSYNC B4 ;  /* 0x0000000000047941 */ /* 0x000fea0003800000 */
.L_x_16421:
        /* <DEDUP_REMOVED lines=29> */
.L_x_16424:
[----:B------:R-:W-:Y:S05]  /*6e580*/  BSYNC B4 ;  /* 0x0000000000047941 */ /* 0x000fea0003800000 */
.L_x_16423:
[----:B0-23--:R0:W2:Y:S01]  /*6e590*/  DMUL R4, R6, R16 ;  /* 0x0000001006047228 */ /* 0x00d0a20000000000 */
[----:B------:R-:W-:Y:S01]  /*6e5a0*/  PLOP3.LUT P0, PT, PT, PT, PT, 0x80, 0x0 ;  /* 0x000000000000781c */ /* 0x000fe20003f0f070 */
[----:B------:R-:W-:Y:S07]  /*6e5b0*/  BRA `(.L_x_16399) ;  /* 0x0000003000007947 */ /* 0x000fee0003800000 */
.L_x_16396:
[----:B------:R2:W3:Y:S01]  /*6e5c0*/  DMUL R4, R26, 9.00719925474099200000e+15 ;  /* 0x434000001a047828 */ /* 0x0004e20000000000 */
[----:B------:R-:W-:-:S03]  /*6e5d0*/  PLOP3.LUT P0, PT, PT, PT, PT, 0x80, 0x0 ;  /* 0x000000000000781c */ /* 0x000fc60003f0f070 */
[----:B------:R-:W4:-:S06]  /*6e5e0*/  DMUL R2, R2, 9.00719925474099200000e+15 ;  /* 0x4340000002027828 */ /* 0x000f0c0000000000 */
.L_x_16399:
[----:B0-23--:R-:W-:Y:S05]  /*6e5f0*/  BSYNC B3 ;  /* 0x0000000000037941 */ /* 0x00dfea0003800000 */
.L_x_16395:
        /* <DEDUP_REMOVED lines=43> */
.L_x_16430:
[----:B------:R0:W2:-:S06]  /*6e8b0*/  DMUL R2, RZ, |R24| ;  /* 0x40000018ff027228 */ /* 0x00008c0000000000 */
.L_x_16431:
[----:B------:R-:W-:Y:S05]  /*6e8c0*/  BSYNC B0 ;  /* 0x0000000000007941 */ /* 0x000fea0003800000 */
.L_x_16429:
[----:B------:R-:W-:Y:S02]  /*6e8d0*/  ISETP.GT.AND P0, PT, R7, -0x1, PT ;  /* 0xffffffff0700780c */ /* 0x000fe40003f04270 */
[----:B------:R-:W-:-:S11]  /*6e8e0*/  ISETP.GT.AND P1, PT, R5, -0x1, PT ;  /* 0xffffffff0500780c */ /* 0x000fd60003f24270 */
[----:B--2---:R-:W2:Y:S02]  /*6e8f0*/  @!P0 DMUL R2, R2, +INF ;  /* 0x7ff0000002028828 */ /* 0x004ea40000000000 */
[----:B------:R-:W-:Y:S05]  /*6e900*/  @P1 BRA `(.L_x_16432) ;  /* 0x0000101000001947 */ /* 0x000fea0003800000 */
[----:B--2---:R-:W2:-:S06]  /*6e910*/  DADD R2, R2, c[0x2][0x100] ;  /* 0x0080400002027629 */ /* 0x004e8c0000000000 */
[----:B--2---:R-:W2:Y:S01]  /*6e920*/  DADD R2, -R2, c[0x2][0x108] ;  /* 0x0080420002027629 */ /* 0x004ea20000000100 */
[----:B------:R-:W-:Y:S05]  /*6e930*/  BRA `(.L_x_16432) ;  /* 0x00000fe000007947 */ /* 0x000fea0003800000 */
.L_x_16428:
        /* <DEDUP_REMOVED lines=23> */
.L_x_16427:
        /* <DEDUP_REMOVED lines=38> */
.L_x_16435:
[----:B------:R0:W2:-:S06]  /*6ed10*/  DMUL R2, RZ, |R24| ;  /* 0x40000018ff027228 */ /* 0x00008c0000000000 */
.L_x_16436:
[----:B------:R-:W-:Y:S05]  /*6ed20*/  BSYNC B0 ;  /* 0x0000000000007941 */ /* 0x000fea0003800000 */
.L_x_16434:
[----:B------:R-:W-:Y:S02]  /*6ed30*/  ISETP.GT.AND P0, PT, R5, -0x1, PT ;  /* 0xffffffff0500780c */ /* 0x000fe40003f04270 */
[----:B------:R-:W-:-:S11]  /*6ed40*/  ISETP.GT.AND P1, PT, R25, -0x1, PT ;  /* 0xffffffff1900780c */ /* 0x000fd60003f24270 */
[----:B--2---:R-:W2:Y:S02]  /*6ed50*/  @!P0 DMUL R2, R2, +INF ;  /* 0x7ff0000002028828 */ /* 0x004ea40000000000 */
[----:B------:R-:W-:Y:S05]  /*6ed60*/  @P1 BRA `(.L_x_16432) ;  /* 0x00000bb000001947 */ /* 0x000fea0003800000 */
[----:B--2---:R-:W2:-:S06]  /*6ed70*/  DADD R2, R2, c[0x2][0x100] ;  /* 0x0080400002027629 */ /* 0x004e8c0000000000 */
[----:B--2---:R-:W2:Y:S01]  /*6ed80*/  DADD R2, -R2, c[0x2][0x108] ;  /* 0x0080420002027629 */ /* 0x004ea20000000100 */
[----:B------:R-:W-:Y:S05]  /*6ed90*/  BRA `(.L_x_16432) ;  /* 0x00000b8000007947 */ /* 0x000fea0003800000 */
.L_x_16433:
        /* <DEDUP_REMOVED lines=23> */
.L_x_16426:
        /* <DEDUP_REMOVED lines=30> */
.L_x_16439:
[----:B------:R-:W-:Y:S05]  /*6f0f0*/  BSYNC B4 ;  /* 0x0000000000047941 */ /* 0x000fea0003800000 */
.L_x_16438:
        /* <DEDUP_REMOVED lines=43> */
.L_x_16441:
[----:B------:R-:W-:Y:S02]  /*6f3b0*/  FSEL R6, RZ, 3.37028055040000000000e+12, P1 ;  /* 0x54442d18ff067808 */ /* 0x000fe40000800000 */
[----:B------:R-:W-:Y:S02]  /*6f3c0*/  FSEL R7, RZ, 2.1426990032196044922, P1 ;  /* 0x400921fbff077808 */ /* 0x000fe40000800000 */
.L_x_16442:
[----:B------:R-:W-:Y:S05]  /*6f3d0*/  BSYNC B0 ;  /* 0x0000000000007941 */ /* 0x000fea0003800000 */
.L_x_16440:
[----:B------:R0:W2:Y:S02]  /*6f3e0*/  DADD R2, |R4|, |R2| ;  /* 0x0000000004027229 */ /* 0x0000a40000000602 */
[----:B0-----:R-:W-:-:S04]  /*6f3f0*/  LOP3.LUT R5, R7, 0x80000000, R5, 0xb8, !PT ;  /* 0x8000000007057812 */ /* 0x001fc800078eb805 */
[----:B--2---:R-:W0:-:S06]  /*6f400*/  DSETP.GTU.AND P0, PT, |R2|, +INF , PT ;  /* 0x7ff000000200742a */ /* 0x004e0c0003f0c200 */
[----:B0-----:R-:W-:Y:S02]  /*6f410*/  FSEL R2, R2, R6, P0 ;  /* 0x0000000602027208 */ /* 0x001fe40000000000 */
[----:B------:R-:W-:Y:S01]  /*6f420*/  FSEL R3, R3, R5, P0 ;  /* 0x0000000503037208 */ /* 0x000fe20000000000 */
[----:B------:R-:W-:Y:S05]  /*6f430*/  BRA `(.L_x_16432) ;  /* 0x000004e000007947 */ /* 0x000fea0003800000 */
.L_x_16437:
        /* <DEDUP_REMOVED lines=26> */
.L_x_16444:
[----:B------:R-:W-:Y:S05]  /*6f5e0*/  BSYNC B4 ;  /* 0x0000000000047941 */ /* 0x000fea0003800000 */
.L_x_16443:
        /* <DEDUP_REMOVED lines=43> */
.L_x_16446:
[----:B------:R-:W-:Y:S02]  /*6f8a0*/  FSEL R6, RZ, 3.37028055040000000000e+12, P1 ;  /* 0x54442d18ff067808 */ /* 0x000fe40000800000 */
[----:B------:R-:W-:Y:S02]  /*6f8b0*/  FSEL R7, RZ, 2.1426990032196044922, P1 ;  /* 0x400921fbff077808 */ /* 0x000fe40000800000 */
.L_x_16447:
[----:B------:R-:W-:Y:S05]  /*6f8c0*/  BSYNC B0 ;  /* 0x0000000000007941 */ /* 0x000fea0003800000 */
.L_x_16445:
[----:B------:R0:W2:Y:S02]  /*6f8d0*/  DADD R2, |R4|, |R2| ;  /* 0x0000000004027229 */ /* 0x0000a40000000602 */
[----:B0-----:R-:W-:-:S04]  /*6f8e0*/  LOP3.LUT R5, R7, 0x80000000, R5, 0xb8, !PT ;  /* 0x8000000007057812 */ /* 0x001fc800078eb805 */
[----:B--2---:R-:W0:-:S06]  /*6f8f0*/  DSETP.GTU.AND P0, PT, |R2|, +INF , PT ;  /* 0x7ff000000200742a */ /* 0x004e0c0003f0c200 */
[----:B0-----:R-:W-:Y:S02]  /*6f900*/  FSEL R2, R2, R6, P0 ;  /* 0x0000000602027208 */ /* 0x001fe40000000000 */
[----:B------:R-:W-:Y:S02]  /*6f910*/  FSEL R3, R3, R5, P0 ;  /* 0x0000000503037208 */ /* 0x000fe40000000000 */
.L_x_16432:
[----:B0-2---:R-:W-:Y:S05]  /*6f920*/  BSYNC B3 ;  /* 0x0000000000037941 */ /* 0x005fea0003800000 */
.L_x_16425:
[----:B-1----:R-:W0:Y:S01]  /*6f930*/  DADD R4, -RZ, -R28 ;  /* 0x00000000ff047229 */ /* 0x002e22000000091c */
[----:B------:R-:W-:-:S09]  /*6f940*/  ISETP.NE.AND P0, PT, R52, RZ, PT ;  /* 0x000000ff3400720c */ /* 0x000fd20003f05270 */
[----:B0-----:R-:W-:Y:S02]  /*6f950*/  FSEL R28, R4, R28, !P0 ;  /* 0x0000001c041c7208 */ /* 0x001fe40004000000 */
[----:B------:R-:W-:Y:S01]  /*6f960*/  FSEL R29, R5, R29, !P0 ;  /* 0x0000001d051d7208 */ /* 0x000fe20004000000 */
[----:B------:R-:W-:Y:S05]  /*6f970*/  BRA `(.L_x_16448) ;  /* 0x0000249000007947 */ /* 0x000fea0003800000 */
.L_x_16360:
[----:B0-----:R-:W2:Y:S01]  /*6f980*/  LDL.64 R2, [R1+0x8] ;  /* 0x0000080001027983 */ /* 0x001ea20000100a00 */
[----:B------:R-:W-:-:S04]  /*6f990*/  DADD R28, -RZ, -R58 ;  /* 0x00000000ff1c7229 */ /* 0x000fc8000000093a */
[----:B--2---:R-:W0:-:S06]  /*6f9a0*/  DADD R2, R2, -R56 ;  /* 0x0000000002027229 */ /* 0x004e0c0000000838 */
[----:B0-----:R-:W0:Y:S01]  /*6f9b0*/  DADD R2, R2, c[0x2][0x178] ;  /* 0x00805e0002027629 */ /* 0x001e220000000000 */
[----:B------:R-:W-:Y:S05]  /*6f9c0*/  BRA `(.L_x_16448) ;  /* 0x0000244000007947 */ /* 0x000fea0003800000 */
.L_x_16359:
[----:B------:R0:W1:Y:S01]  /*6f9d0*/  DADD R28, -RZ, -R58 ;  /* 0x00000000ff1c7229 */ /* 0x000062000000093a */
[----:B------:R-:W-:Y:S01]  /*6f9e0*/  CS2R R2, SRZ ;  /* 0x0000000000027805 */ /* 0x000fe2000001ff00 */
[----:B------:R-:W-:Y:S05]  /*6f9f0*/  BRA `(.L_x_16448) ;  /* 0x0000241000007947 */ /* 0x000fea0003800000 */
.L_x_16358:
        /* <DEDUP_REMOVED lines=86> */
.L_x_16453:
[----:B------:R-:W-:Y:S05]  /*6ff60*/  BSYNC B0 ;  /* 0x0000000000007941 */ /* 0x000fea0003800000 */
.L_x_16452:
        /* <DEDUP_REMOVED lines=8> */
.L_x_16455:
[----:B------:R-:W-:Y:S05]  /*6fff0*/  BSYNC B4 ;  /* 0x0000000000047941 */ /* 0x000fea0003800000 */
.L_x_16454:
        /* <DEDUP_REMOVED lines=43> */
.L_x_16457:
[----:B------:R-:W-:-:S04]  /*702b0*/  ISETP.GE.AND P0, PT, R57, RZ, PT ;  /* 0x000000ff3900720c */ /* 0x000fc80003f06270 */
[----:B------:R-:W-:Y:S02]  /*702c0*/  FSEL R6, RZ, 3.37028055040000000000e+12, P0 ;  /* 0x54442d18ff067808 */ /* 0x000fe40000000000 */
[----:B------:R-:W-:Y:S02]  /*702d0*/  FSEL R7, RZ, 2.1426990032196044922, P0 ;  /* 0x400921fbff077808 */ /* 0x000fe40000000000 */
.L_x_16458:
[----:B------:R-:W-:Y:S05]  /*702e0*/  BSYNC B0 ;  /* 0x0000000000007941 */ /* 0x000fea0003800000 */
.L_x_16456:
[----:B------:R2:W3:Y:S02]  /*702f0*/  DADD R2, R2, R4 ;  /* 0x0000000002027229 */ /* 0x0004e40000000004 */
[----:B--2---:R-:W-:Y:S02]  /*70300*/  LOP3.LUT R5, R7, 0x80000000, R59, 0xb8, !PT ;  /* 0x8000000007057812 */ /* 0x004fe400078eb83b */
[----:B-1----:R-:W-:-:S04]  /*70310*/  DMUL R28, R28, 0.5 ;  /* 0x3fe000001c1c7828 */ /* 0x002fc80000000000 */
[----:B---3--:R-:W1:-:S06]  /*70320*/  DSETP.GTU.AND P0, PT, |R2|, +INF , PT ;  /* 0x7ff000000200742a */ /* 0x008e4c0003f0c200 */
[----:B-1----:R-:W-:Y:S02]  /*70330*/  FSEL R2, R2, R6, P0 ;  /* 0x0000000602027208 */ /* 0x002fe40000000000 */
[----:B------:R-:W-:Y:S01]  /*70340*/  FSEL R3, R3, R5, P0 ;  /* 0x0000000503037208 */ /* 0x000fe20000000000 */
[----:B------:R-:W-:Y:S05]  /*70350*/  BRA `(.L_x_16459) ;  /* 0x0000190000007947 */ /* 0x000fea0003800000 */
.L_x_16451:
        /* <DEDUP_REMOVED lines=111> */
.L_x_16461:
[----:B------:R-:W-:Y:S05]  /*70a50*/  BSYNC B0 ;  /* 0x0000000000007941 */ /* 0x000fea0003800000 */
.L_x_16460:
        /* <DEDUP_REMOVED lines=8> */
.L_x_16463:
[----:B------:R-:W-:Y:S05]  /*70ae0*/  BSYNC B4 ;  /* 0x0000000000047941 */ /* 0x000fea0003800000 */
.L_x_16462:
        /* <DEDUP_REMOVED lines=43> */
.L_x_16465:
[----:B------:R-:W-:-:S04]  /*70da0*/  ISETP.GE.AND P0, PT, R57, RZ, PT ;  /* 0x000000ff3900720c */ /* 0x000fc80003f06270 */
[----:B------:R-:W-:Y:S02]  /*70db0*/  FSEL R6, RZ, 3.37028055040000000000e+12, P0 ;  /* 0x54442d18ff067808 */ /* 0x000fe40000000000 */
[----:B------:R-:W-:Y:S02]  /*70dc0*/  FSEL R7, RZ, 2.1426990032196044922, P0 ;  /* 0x400921fbff077808 */ /* 0x000fe40000000000 */
.L_x_16466:
[----:B------:R-:W-:Y:S05]  /*70dd0*/  BSYNC B0 ;  /* 0x0000000000007941 */ /* 0x000fea0003800000 */
.L_x_16464:
[----:B------:R2:W3:Y:S02]  /*70de0*/  DADD R2, R2, R4 ;  /* 0x0000000002027229 */ /* 0x0004e40000000004 */
[----:B--2---:R-:W-:-:S04]  /*70df0*/  LOP3.LUT R5, R7, 0x80000000, R59, 0xb8, !PT ;  /* 0x8000000007057812 */ /* 0x004fc800078eb83b */
[----:B---3--:R-:W2:-:S06]  /*70e00*/  DSETP.GTU.AND P0, PT, |R2|, +INF , PT ;  /* 0x7ff000000200742a */ /* 0x008e8c0003f0c200 */
[----:B--2---:R-:W-:Y:S02]  /*70e10*/  FSEL R2, R2, R6, P0 ;  /* 0x0000000602027208 */ /* 0x004fe40000000000 */
[----:B------:R-:W-:Y:S01]  /*70e20*/  FSEL R3, R3, R5, P0 ;  /* 0x0000000503037208 */ /* 0x000fe20000000000 */
[----:B------:R-:W-:Y:S05]  /*70e30*/  BRA `(.L_x_16459) ;  /* 0x00000e2000007947 */ /* 0x000fea0003800000 */
.L_x_16450:
        /* <DEDUP_REMOVED lines=23> */
.L_x_16468:
[----:B------:R-:W-:Y:S05]  /*70fb0*/  BSYNC B4 ;  /* 0x0000000000047941 */ /* 0x000fea0003800000 */
.L_x_16467:
        /* <DEDUP_REMOVED lines=26> */
.L_x_16470:
[----:B------:R-:W-:Y:S05]  /*71160*/  BSYNC B4 ;  /* 0x0000000000047941 */ /* 0x000fea0003800000 */
.L_x_16469:
        /* <DEDUP_REMOVED lines=112> */
.L_x_16472:
[----:B------:R-:W-:Y:S05]  /*71870*/  BSYNC B0 ;  /* 0x0000000000007941 */ /* 0x000fea0003800000 */
.L_x_16471:
        /* <DEDUP_REMOVED lines=8> */
.L_x_16474:
[----:B------:R-:W-:Y:S05]  /*71900*/  BSYNC B4 ;  /* 0x0000000000047941 */ /* 0x000fea0003800000 */
.L_x_16473:
        /* <DEDUP_REMOVED lines=43> */
.L_x_16476:
[----:B------:R-:W-:-:S04]  /*71bc0*/  ISETP.GE.AND P0, PT, R57, RZ, PT ;  /* 0x000000ff3900720c */ /* 0x000fc80003f06270 */
[----:B------:R-:W-:Y:S02]  /*71bd0*/  FSEL R6, RZ, 3.37028055040000000000e+12, P0 ;  /* 0x54442d18ff067808 */ /* 0x000fe40000000000 */
[----:B------:R-:W-:Y:S02]  /*71be0*/  FSEL R7, RZ, 2.1426990032196044922, P0 ;  /* 0x400921fbff077808 */ /* 0x000fe40000000000 */
.L_x_16477:
[----:B------:R-:W-:Y:S05]  /*71bf0*/  BSYNC B0 ;  /* 0x0000000000007941 */ /* 0x000fea0003800000 */
.L_x_16475:
[----:B------:R2:W3:Y:S02]  /*71c00*/  DADD R2, R2, R4 ;  /* 0x0000000002027229 */ /* 0x0004e40000000004 */
[----:B--2---:R-:W-:Y:S02]  /*71c10*/  LOP3.LUT R5, R7, 0x80000000, R59, 0xb8, !PT ;  /* 0x8000000007057812 */ /* 0x004fe400078eb83b */
[----:B-1----:R-:W-:-:S04]  /*71c20*/  DADD R28, R28, 1 ;  /* 0x3ff000001c1c7429 */ /* 0x002fc80000000000 */
[----:B---3--:R-:W1:-:S06]  /*71c30*/  DSETP.GTU.AND P0, PT, |R2|, +INF , PT ;  /* 0x7ff000000200742a */ /* 0x008e4c0003f0c200 */
[----:B-1----:R-:W-:Y:S02]  /*71c40*/  FSEL R2, R2, R6, P0 ;  /* 0x0000000602027208 */ /* 0x002fe40000000000 */
[----:B------:R-:W-:Y:S02]  /*71c50*/  FSEL R3, R3, R5, P0 ;  /* 0x0000000503037208 */ /* 0x000fe40000000000 */
.L_x_16459:
[----:B------:R-:W-:Y:S05]  /*71c60*/  BSYNC B3 ;  /* 0x0000000000037941 */ /* 0x000fea0003800000 */
.L_x_16449:
[----:B-1----:R-:W1:Y:S01]  /*71c70*/  DADD R28, R28, c[0x2][0x50] ;  /* 0x008014001c1c7629 */ /* 0x002e620000000000 */
[----:B------:R-:W-:-:S03]  /*71c80*/  ISETP.NE.AND P0, PT, R52, RZ, PT ;  /* 0x000000ff3400720c */ /* 0x000fc60003f05270 */
[----:B------:R-:W-:-:S04]  /*71c90*/  DADD R2, -RZ, |R2| ;  /* 0x00000000ff027229 */ /* 0x000fc80000000502 */
[----:B-1----:R-:W1:-:S10]  /*71ca0*/  DADD R4, -RZ, -R28 ;  /* 0x00000000ff047229 */ /* 0x002e54000000091c */
[----:B-1----:R-:W-:Y:S02]  /*71cb0*/  FSEL R28, R4, R28, !P0 ;  /* 0x0000001c041c7208 */ /* 0x002fe40004000000 */
[----:B------:R-:W-:Y:S01]  /*71cc0*/  FSEL R29, R5, R29, !P0 ;  /* 0x0000001d051d7208 */ /* 0x000fe20004000000 */
[----:B------:R-:W-:Y:S05]  /*71cd0*/  BRA `(.L_x_16448) ;  /* 0x0000013000007947 */ /* 0x000fea0003800000 */
.L_x_16357:
        /* <DEDUP_REMOVED lines=19> */
.L_x_16448:
[----:B01-3--:R-:W-:Y:S05]  /*71e10*/  BSYNC B1 ;  /* 0x0000000000017941 */ /* 0x00bfea0003800000 */
.L_x_16356:
        /* <DEDUP_REMOVED lines=10> */
.L_x_16478:
[----:B------:R-:W0:Y:S01]  /*71ec0*/  DSETP.GTU.AND P0, PT, |R28|, +INF , PT ;  /* 0x7ff000001c00742a */ /* 0x000e220003f0c200 */
[----:B------:R-:W-:Y:S02]  /*71ed0*/  IMAD.MOV.U32 R30, RZ, RZ, R2 ;  /* 0x000000ffff1e7224 */ /* 0x000fe400078e0002 */
[----:B------:R-:W-:-:S11]  /*71ee0*/  IMAD.MOV.U32 R31, RZ, RZ, R3 ;  /* 0x000000ffff1f7224 */ /* 0x000fd600078e0003 */
[----:B0-----:R-:W0:-:S06]  /*71ef0*/  @!P0 DADD R28, -RZ, |R28| ;  /* 0x00000000ff1c8229 */ /* 0x001e0c000000051c */
.L_x_16355:
[----:B0-----:R-:W-:Y:S05]  /*71f00*/  BSYNC B2 ;  /* 0x0000000000027941 */ /* 0x001fea0003800000 */
.L_x_16354:
        /* <DEDUP_REMOVED lines=25> */
.L_x_16481:
[----:B------:R-:W-:-:S13]  /*720a0*/  ISETP.GE.AND P0, PT, R0, R77, PT ;  /* 0x0000004d0000720c */ /* 0x000fda0003f06270 */
[----:B------:R-:W-:Y:S05]  /*720b0*/  @P0 BRA `(.L_x_16483) ;  /* 0x000000c000000947 */ /* 0x000fea0003800000 */
[----:B0-----:R-:W-:Y:S01]  /*720c0*/  IMAD.IADD R2, R4, 0x1, R0 ;  /* 0x0000000104027824 */ /* 0x001fe200078e0200 */
[----:B------:R-:W-:Y:S01]  /*720d0*/  IADD3 R0, R0, 0x80, RZ ;  /* 0x0000008000007810 */ /* 0x000fe20007ffe0ff */
[----:B------:R-:W-:-:S04]  /*720e0*/  IMAD.MOV.U32 R3, RZ, RZ, 0x10 ;  /* 0x00000010ff037424 */ /* 0x000fc800078e00ff */
[----:B------:R-:W-:-:S05]  /*720f0*/  IMAD.WIDE.U32 R2, R2, R3, c[0x0][0x168] ;  /* 0x00005a0002027625 */ /* 0x000fca00078e0003 */
[----:B------:R0:W-:Y:S02]  /*72100*/  STG.E.128 [R2.64], R60 ;  /* 0x0000003c02007986 */ /* 0x0001e4000c101d04 */
.L_x_16482:
[----:B------:R-:W-:-:S13]  /*72110*/  ISETP.GE.AND P0, PT, R0, R77, PT ;  /* 0x0000004d0000720c */ /* 0x000fda0003f06270 */
[----:B------:R-:W-:Y:S05]  /*72120*/  @P0 BRA `(.L_x_16484) ;  /* 0x000000d000000947 */ /* 0x000fea0003800000 */
[----:B0-----:R-:W-:Y:S01]  /*72130*/  IMAD.IADD R2, R4, 0x1, R0 ;  /* 0x0000000104027824 */ /* 0x001fe200078e0200 */
[----:B------:R-:W-:Y:S01]  /*72140*/  IADD3 R0, R0, 0x80, RZ ;  /* 0x0000008000007810 */ /* 0x000fe20007ffe0ff */
[----:B------:R-:W-:-:S04]  /*72150*/  IMAD.MOV.U32 R3, RZ, RZ, 0x10 ;  /* 0x00000010ff037424 */ /* 0x000fc800078e00ff */
[----:B------:R-:W-:-:S05]  /*72160*/  IMAD.WIDE.U32 R2, R2, R3, c[0x0][0x168] ;  /* 0x00005a0002027625 */ /* 0x000fca00078e0003 */
[----:B------:R0:W-:Y:S02]  /*72170*/  STG.E.128 [R2.64], R40 ;  /* 0x0000002802007986 */ /* 0x0001e4000c101d04 */
.L_x_16483:
        /* <DEDUP_REMOVED lines=8> */
.L_x_16484:
[----:B------:R-:W-:Y:S05]  /*72200*/  BSYNC B1 ;  /* 0x0000000000017941 */ /* 0x000fea0003800000 */
.L_x_16480:
[----:B------:R-:W-:-:S13]  /*72210*/  ISETP.GE.AND P0, PT, R0, R77, PT ;  /* 0x0000004d0000720c */ /* 0x000fda0003f06270 */
[----:B0-----:R-:W-:Y:S01]  /*72220*/  @!P0 IMAD.IADD R2, R4, 0x1, R0 ;  /* 0x0000000104028824 */ /* 0x001fe200078e0200 */
[----:B------:R-:W-:Y:S01]  /*72230*/  @!P0 IADD3 R0, R0, 0x80, RZ ;  /* 0x0000008000008810 */ /* 0x000fe20007ffe0ff */
[----:B------:R-:W-:-:S04]  /*72240*/  @!P0 IMAD.MOV.U32 R3, RZ, RZ, 0x10 ;  /* 0x00000010ff038424 */ /* 0x000fc800078e00ff */
[----:B------:R-:W-:-:S05]  /*72250*/  @!P0 IMAD.WIDE.U32 R2, R2, R3, c[0x0][0x168] ;  /* 0x00005a0002028625 */ /* 0x000fca00078e0003 */
[----:B------:R0:W-:Y:S02]  /*72260*/  @!P0 STG.E.128 [R2.64], R32 ;  /* 0x0000002002008986 */ /* 0x0001e4000c101d04 */
.L_x_16485:
[----:B------:R-:W-:Y:S05]  /*72270*/  BSYNC B0 ;  /* 0x0000000000007941 */ /* 0x000fea0003800000 */
.L_x_16479:
        /* <DEDUP_REMOVED lines=8> */
        .weak           $__internal_28_$__cuda_sm20_div_rn_f64_full
        .type           $__internal_28_$__cuda_sm20_div_rn_f64_full,@function
        .size           $__internal_28_$__cuda_sm20_div_rn_f64_full,($__internal_29_$__cuda_sm20_dsqrt_rn_f64_mediumpath_v1 - $__internal_28_$__cuda_sm20_div_rn_f64_full)
$__internal_28_$__cuda_sm20_div_rn_f64_full:
        /* <DEDUP_REMOVED lines=69> */
.L_x_16487:
        /* <DEDUP_REMOVED lines=17> */
.L_x_16490:
[----:B------:R-:W-:Y:S01]  /*72860*/  LOP3.LUT R6, R9, 0x80000, RZ, 0xfc, !PT ;  /* 0x0008000009067812 */ /* 0x000fe200078efcff */
[----:B------:R-:W-:-:S04]  /*72870*/  IMAD.MOV.U32 R20, RZ, RZ, R8 ;  /* 0x000000ffff147224 */ /* 0x000fc800078e0008 */
[----:B------:R-:W-:Y:S01]  /*72880*/  IMAD.MOV.U32 R21, RZ, RZ, R6 ;  /* 0x000000ffff157224 */ /* 0x000fe200078e0006 */
[----:B------:R-:W-:Y:S05]  /*72890*/  BRA `(.L_x_16488) ;  /* 0x0000003000007947 */ /* 0x000fea0003800000 */
.L_x_16489:
[----:B------:R-:W-:Y:S01]  /*728a0*/  LOP3.LUT R6, R11, 0x80000, RZ, 0xfc, !PT ;  /* 0x000800000b067812 */ /* 0x000fe200078efcff */
[----:B------:R-:W-:-:S04]  /*728b0*/  IMAD.MOV.U32 R20, RZ, RZ, R10 ;  /* 0x000000ffff147224 */ /* 0x000fc800078e000a */
[----:B------:R-:W-:Y:S02]  /*728c0*/  IMAD.MOV.U32 R21, RZ, RZ, R6 ;  /* 0x000000ffff157224 */ /* 0x000fe400078e0006 */
.L_x_16488:
[----:B------:R-:W-:Y:S05]  /*728d0*/  BSYNC B0 ;  /* 0x0000000000007941 */ /* 0x000fea0003800000 */
.L_x_16486:
[----:B------:R-:W-:Y:S02]  /*728e0*/  IMAD.MOV.U32 R6, RZ, RZ, R0 ;  /* 0x000000ffff067224 */ /* 0x000fe400078e0000 */
[----:B------:R-:W-:-:S04]  /*728f0*/  IMAD.MOV.U32 R7, RZ, RZ, 0x0 ;  /* 0x00000000ff077424 */ /* 0x000fc800078e00ff */
[----:B------:R-:W-:Y:S05]  /*72900*/  RET.REL.NODEC R6 `(_ZN2at6native29vectorized_elementwise_kernelILi4EZZZNS0_17acosh_kernel_cudaERNS_18TensorIteratorBaseEENKUlvE_clEvENKUlvE_clEvEUlN3c107complexIdEEE_St5arrayIPcLm2EEEEviT0_T1_) ;  /* 0xfff8d6f006007950 */ /* 0x000fea0003c3ffff */
        .weak           $__internal_29_$__cuda_sm20_dsqrt_rn_f64_mediumpath_v1
        .type           $__internal_29_$__cuda_sm20_dsqrt_rn_f64_mediumpath_v1,@function
        .size           $__internal_29_$__cuda_sm20_dsqrt_rn_f64_mediumpath_v1,(.L_x_16526 - $__internal_29_$__cuda_sm20_dsqrt_rn_f64_mediumpath_v1)
$__internal_29_$__cuda_sm20_dsqrt_rn_f64_mediumpath_v1:
        /* <DEDUP_REMOVED lines=14> */
.L_x_16492:
        /* <DEDUP_REMOVED lines=24> */
.L_x_16494:
[----:B------:R0:W1:-:S06]  /*72b70*/  DADD R8, R10, R10 ;  /* 0x000000000a087229 */ /* 0x00004c000000000a */
.L_x_16493:
[----:B------:R-:W-:Y:S05]  /*72b80*/  BSYNC B0 ;  /* 0x0000000000007941 */ /* 0x000fea0003800000 */
.L_x_16491:
[----:B-1----:R-:W-:Y:S02]  /*72b90*/  IMAD.MOV.U32 R0, RZ, RZ, R8 ;  /* 0x000000ffff007224 */ /* 0x002fe400078e0008 */
[----:B------:R-:W-:Y:S02]  /*72ba0*/  IMAD.MOV.U32 R7, RZ, RZ, R9 ;  /* 0x000000ffff077224 */ /* 0x000fe400078e0009 */
[----:B------:R-:W-:Y:S02]  /*72bb0*/  IMAD.MOV.U32 R8, RZ, RZ, R6 ;  /* 0x000000ffff087224 */ /* 0x000fe400078e0006 */
[----:B------:R-:W-:-:S04]  /*72bc0*/  IMAD.MOV.U32 R9, RZ, RZ, 0x0 ;  /* 0x00000000ff097424 */ /* 0x000fc800078e00ff */
[----:B------:R-:W-:Y:S05]  /*72bd0*/  RET.REL.NODEC R8 `(_ZN2at6native29vectorized_elementwise_kernelILi4EZZZNS0_17acosh_kernel_cudaERNS_18TensorIteratorBaseEENKUlvE_clEvENKUlvE_clEvEUlN3c107complexIdEEE_St5arrayIPcLm2EEEEviT0_T1_) ;  /* 0xfff8d42008007950 */ /* 0x000fea0003c3ffff */
.L_x_16495:
        /* <DEDUP_REMOVED lines=10> */
.L_x_16526:


//--------------------- .text._ZN2at6native29vectorized_elementwise_kernelILi8EZZZNS0_17acosh_kernel_cudaERNS_18TensorIteratorBaseEENKUlvE_clEvENKUlvE_clEvEUlN3c107complexIdEEE_St5arrayIPcLm2EEEEviT0_T1_ --------------------------
	.section	.text._ZN2at6native29vectorized_elementwise_kernelILi8EZZZNS0_17acosh_kernel_cudaERNS_18TensorIteratorBaseEENKUlvE_clEvENKUlvE_clEvEUlN3c107complexIdEEE_St5arrayIPcLm2EEEEviT0_T1_,"ax",@progbits
	.sectioninfo	@"SHI_REGISTERS=4"
	.align	128
        .global         _ZN2at6native29vectorized_elementwise_kernelILi8EZZZNS0_17acosh_kernel_cudaERNS_18TensorIteratorBaseEENKUlvE_clEvENKUlvE_clEvEUlN3c107complexIdEEE_St5arrayIPcLm2EEEEviT0_T1_
        .type           _ZN2at6native29vectorized_elementwise_kernelILi8EZZZNS0_17acosh_kernel_cudaERNS_18TensorIteratorBaseEENKUlvE_clEvENKUlvE_clEvEUlN3c107complexIdEEE_St5arrayIPcLm2EEEEviT0_T1_,@function
        .size           _ZN2at6native29vectorized_elementwise_kernelILi8EZZZNS0_17acosh_kernel_cudaERNS_18TensorIteratorBaseEENKUlvE_clEvENKUlvE_clEvEUlN3c107complexIdEEE_St5arrayIPcLm2EEEEviT0_T1_,(.L_x_16575 - _ZN2at6native29vectorized_elementwise_kernelILi8EZZZNS0_17acosh_kernel_cudaERNS_18TensorIteratorBaseEENKUlvE_clEvENKUlvE_clEvEUlN3c107complexIdEEE_St5arrayIPcLm2EEEEviT0_T1_)
        .other          _ZN2at6native29vectorized_elementwise_kernelILi8EZZZNS0_17acosh_kernel_cudaERNS_18TensorIteratorBaseEENKUlvE_clEvENKUlvE_clEvEUlN3c107complexIdEEE_St5arrayIPcLm2EEEEviT0_T1_,@"STO_CUDA_ENTRY STV_DEFAULT"
_ZN2at6native29vectorized_elementwise_kernelILi8EZZZNS0_17acosh_kernel_cudaERNS_18TensorIteratorBaseEENKUlvE_clEvENKUlvE_clEvEUlN3c107complexIdEEE_St5arrayIPcLm2EEEEviT0_T1_:
.text._ZN2at6native29vectorized_elementwise_kernelILi8EZZZNS0_17acosh_kernel_cudaERNS_18TensorIteratorBaseEENKUlvE_clEvENKUlvE_clEvEUlN3c107complexIdEEE_St5arrayIPcLm2EEEEviT0_T1_:
[----:B------:R-:W-:Y:S02]  /*0000*/  MOV R1, c[0x0][0x28] ;  /* 0x00000a0000017a02 */ /* 0x000fe40000000f00 */
[----:B------:R-:W-:Y:S05]  /*0010*/  EXIT ;  /* 0x000000000000794d */ /* 0x000fea0003800000 */
.L_x_16496:
        /* <DEDUP_REMOVED lines=14> */
.L_x_16575:


//--------------------- .nv.global.init           --------------------------
	.section	.nv.global.init,"aw",@progbits
.nv.global.init:
	.type		$str$6,@object
	.size		$str$6,(__unnamed_11 - $str$6)
$str$6:
        /*0000*/ 	.byte	0x66, 0x61, 0x6c, 0x73, 0x65, 0x00
	.type		__unnamed_11,@object
	.size		__unnamed_11,(__unnamed_3 - __unnamed_11)
__unnamed_11:
        /*0006*/ 	.byte	0x66, 0x65, 0x74, 0x63, 0x68, 0x5f, 0x61, 0x6e, 0x64, 0x5f, 0x63, 0x61, 0x73, 0x74, 0x00
	.type		__unnamed_3,@object
	.size		__unnamed_3,(__unnamed_7 - __unnamed_3)
__unnamed_3:
        /*0015*/ 	.byte	0x66, 0x65, 0x74, 0x63, 0x68, 0x5f, 0x61, 0x6e, 0x64, 0x5f, 0x63, 0x61, 0x73, 0x74, 0x00
	.type		__unnamed_7,@object
	.size		__unnamed_7,(__unnamed_9 - __unnamed_7)
__unnamed_7:
        /*0024*/ 	.byte	0x66, 0x65, 0x74, 0x63, 0x68, 0x5f, 0x61, 0x6e, 0x64, 0x5f, 0x63, 0x61, 0x73, 0x74, 0x00
	.type		__unnamed_9,@object
	.size		__unnamed_9,(__unnamed_1 - __unnamed_9)
__unnamed_9:
        /*0033*/ 	.byte	0x66, 0x65, 0x74, 0x63, 0x68, 0x5f, 0x61, 0x6e, 0x64, 0x5f, 0x63, 0x61, 0x73, 0x74, 0x00
	.type		__unnamed_1,@object
	.size		__unnamed_1,(__unnamed_13 - __unnamed_1)
__unnamed_1:
        /*0042*/ 	.byte	0x66, 0x65, 0x74, 0x63, 0x68, 0x5f, 0x61, 0x6e, 0x64, 0x5f, 0x63, 0x61, 0x73, 0x74, 0x00
	.type		__unnamed_13,@object
	.size		__unnamed_13,(__unnamed_5 - __unnamed_13)
__unnamed_13:
        /*0051*/ 	.byte	0x66, 0x65, 0x74, 0x63, 0x68, 0x5f, 0x61, 0x6e, 0x64, 0x5f, 0x63, 0x61, 0x73, 0x74, 0x00
	.type		__unnamed_5,@object
	.size		__unnamed_5,(__unnamed_12 - __unnamed_5)
__unnamed_5:
        /*0060*/ 	.byte	0x66, 0x65, 0x74, 0x63, 0x68, 0x5f, 0x61, 0x6e, 0x64, 0x5f, 0x63, 0x61, 0x73, 0x74, 0x00
	.type		__unnamed_12,@object
	.size		__unnamed_12,(__unnamed_4 - __unnamed_12)
__unnamed_12:
        /*006f*/ 	.byte	0x63, 0x61, 0x73, 0x74, 0x5f, 0x61, 0x6e, 0x64, 0x5f, 0x73, 0x74, 0x6f, 0x72, 0x65, 0x00
	.type		__unnamed_4,@object
	.size		__unnamed_4,(__unnamed_8 - __unnamed_4)
__unnamed_4:
        /*007e*/ 	.byte	0x63, 0x61, 0x73, 0x74, 0x5f, 0x61, 0x6e, 0x64, 0x5f, 0x73, 0x74, 0x6f, 0x72, 0x65, 0x00
	.type		__unnamed_8,@object
	.size		__unnamed_8,(__unnamed_10 - __unnamed_8)
__unnamed_8:
        /*008d*/ 	.byte	0x63, 0x61, 0x73, 0x74, 0x5f, 0x61, 0x6e, 0x64, 0x5f, 0x73, 0x74, 0x6f, 0x72, 0x65, 0x00
	.type		__unnamed_10,@object
	.size		__unnamed_10,(__unnamed_2 - __unnamed_10)
__unnamed_10:
        /*009c*/ 	.byte	0x63, 0x61, 0x73, 0x74, 0x5f, 0x61, 0x6e, 0x64, 0x5f, 0x73, 0x74, 0x6f, 0x72, 0x65, 0x00
	.type		__unnamed_2,@object
	.size		__unnamed_2,(__unnamed_14 - __unnamed_2)
__unnamed_2:
        /*00ab*/ 	.byte	0x63, 0x61, 0x73, 0x74, 0x5f, 0x61, 0x6e, 0x64, 0x5f, 0x73, 0x74, 0x6f, 0x72, 0x65, 0x00
	.type		__unnamed_14,@object
	.size		__unnamed_14,(__unnamed_6 - __unnamed_14)
__unnamed_14:
        /*00ba*/ 	.byte	0x63, 0x61, 0x73, 0x74, 0x5f, 0x61, 0x6e, 0x64, 0x5f, 0x73, 0x74, 0x6f, 0x72, 0x65, 0x00
	.type		__unnamed_6,@object
	.size		__unnamed_6,($str$7 - __unnamed_6)
__unnamed_6:
        /*00c9*/ 	.byte	0x63, 0x61, 0x73, 0x74, 0x5f, 0x61, 0x6e, 0x64, 0x5f, 0x73, 0x74, 0x6f, 0x72, 0x65, 0x00
	.type		$str$7,@object
	.size		$str$7,(.L_43 - $str$7)
$str$7:
        /*00d8*/ 	.byte	0x2f, 0x72, 0x6f, 0x6f, 0x74, 0x2f, 0x2e, 0x70, 0x79, 0x65, 0x6e, 0x76, 0x2f, 0x76, 0x65, 0x72
        /*00e8*/ 	.byte	0x73, 0x69, 0x6f, 0x6e, 0x73, 0x2f, 0x33, 0x2e, 0x31, 0x33, 0x2e, 0x31, 0x32, 0x2f, 0x6c, 0x69
        /*00f8*/ 	.byte	0x62, 0x2f, 0x70, 0x79, 0x74, 0x68, 0x6f, 0x6e, 0x33, 0x2e, 0x31, 0x33, 0x2f, 0x73, 0x69, 0x74
        /*0108*/ 	.byte	0x65, 0x2d, 0x70, 0x61, 0x63, 0x6b, 0x61, 0x67, 0x65, 0x73, 0x2f, 0x74, 0x6f, 0x72, 0x63, 0x68
        /*0118*/ 	.byte	0x2f, 0x69, 0x6e, 0x63, 0x6c, 0x75, 0x64, 0x65, 0x2f, 0x63, 0x31, 0x30, 0x2f, 0x63, 0x6f, 0x72
        /*0128*/ 	.byte	0x65, 0x2f, 0x44, 0x79, 0x6e, 0x61, 0x6d, 0x69, 0x63, 0x43, 0x61, 0x73, 0x74, 0x2e, 0x68, 0x00
.L_43:


//--------------------- .nv.global                --------------------------
	.section	.nv.global,"aw",@nobits
.nv.global:
	.type		_ZN59_INTERNAL_afd2453f_28_UnaryGeometricAcoshKernel_cu_8f5e6b634cuda3std3__48in_placeE,@object
	.size		_ZN59_INTERNAL_afd2453f_28_UnaryGeometricAcoshKernel_cu_8f5e6b634cuda3std3__48in_placeE,(_ZN59_INTERNAL_afd2453f_28_UnaryGeometricAcoshKernel_cu_8f5e6b634cuda3std6ranges3__45__cpo8distanceE - _ZN59_INTERNAL_afd2453f_28_UnaryGeometricAcoshKernel_cu_8f5e6b634cuda3std3__48in_placeE)
_ZN59_INTERNAL_afd2453f_28_UnaryGeometricAcoshKernel_cu_8f5e6b634cuda3std3__48in_placeE:
	.zero		1
	.type		_ZN59_INTERNAL_afd2453f_28_UnaryGeometricAcoshKernel_cu_8f5e6b634cuda3std6ranges3__45__cpo8distanceE,@object
	.size		_ZN59_INTERNAL_afd2453f_28_UnaryGeometricAcoshKernel_cu_8f5e6b634cuda3std6ranges3__45__cpo8distanceE,(_ZN59_INTERNAL_afd2453f_28_UnaryGeometricAcoshKernel_cu_8f5e6b634cuda3std3__45__cpo6cbeginE - _ZN59_INTERNAL_afd2453f_28_UnaryGeometricAcoshKernel_cu_8f5e6b634cuda3std6ranges3__45__cpo8distanceE)
_ZN59_INTERNAL_afd2453f_28_UnaryGeometricAcoshKernel_cu_8f5e6b634cuda3std6ranges3__45__cpo8distanceE:
	.zero		1
	.type		_ZN59_INTERNAL_afd2453f_28_UnaryGeometricAcoshKernel_cu_8f5e6b634cuda3std3__45__cpo6cbeginE,@object
	.size		_ZN59_INTERNAL_afd2453f_28_UnaryGeometricAcoshKernel_cu_8f5e6b634cuda3std3__45__cpo6cbeginE,(_ZN59_INTERNAL_afd2453f_28_UnaryGeometricAcoshKernel_cu_8f5e6b634cuda3std6ranges3__45__cpo7advanceE - _ZN59_INTERNAL_afd2453f_28_UnaryGeometricAcoshKernel_cu_8f5e6b634cuda3std3__45__cpo6cbeginE)
_ZN59_INTERNAL_afd2453f_28_UnaryGeometricAcoshKernel_cu_8f5e6b634cuda3std3__45__cpo6cbeginE:
	.zero		1
	.type		_ZN59_INTERNAL_afd2453f_28_UnaryGeometricAcoshKernel_cu_8f5e6b634cuda3std6ranges3__45__cpo7advanceE,@object
	.size		_ZN59_INTERNAL_afd2453f_28_UnaryGeometricAcoshKernel_cu_8f5e6b634cuda3std6ranges3__45__cpo7advanceE,(_ZN59_INTERNAL_afd2453f_28_UnaryGeometricAcoshKernel_cu_8f5e6b634cuda3std3__45__cpo7crbeginE - _ZN59_INTERNAL_afd2453f_28_UnaryGeometricAcoshKernel_cu_8f5e6b634cuda3std6ranges3__45__cpo7advanceE)
_ZN59_INTERNAL_afd2453f_28_UnaryGeometricAcoshKernel_cu_8f5e6b634cuda3std6ranges3__45__cpo7advanceE:
	.zero		1
	.type		_ZN59_INTERNAL_afd2453f_28_UnaryGeometricAcoshKernel_cu_8f5e6b634cuda3std3__45__cpo7crbeginE,@object
	.size		_ZN59_INTERNAL_afd2453f_28_UnaryGeometricAcoshKernel_cu_8f5e6b634cuda3std3__45__cpo7crbeginE,(_ZN59_INTERNAL_afd2453f_28_UnaryGeometricAcoshKernel_cu_8f5e6b634cuda3std6ranges3__45__cpo4dataE - _ZN59_INTERNAL_afd2453f_28_UnaryGeometricAcoshKernel_cu_8f5e6b634cuda3std3__45__cpo7crbeginE)
_ZN59_INTERNAL_afd2453f_28_UnaryGeometricAcoshKernel_cu_8f5e6b634cuda3std3__45__cpo7crbeginE:
	.zero		1
	.type		_ZN59_INTERNAL_afd2453f_28_UnaryGeometricAcoshKernel_cu_8f5e6b634cuda3std6ranges3__45__cpo4dataE,@object
	.size		_ZN59_INTERNAL_afd2453f_28_UnaryGeometricAcoshKernel_cu_8f5e6b634cuda3std6ranges3__45__cpo4dataE,(_ZN59_INTERNAL_afd2453f_28_UnaryGeometricAcoshKernel_cu_8f5e6b634cuda3std6ranges3__45__cpo5beginE - _ZN59_INTERNAL_afd2453f_28_UnaryGeometricAcoshKernel_cu_8f5e6b634cuda3std6ranges3__45__cpo4dataE)
_ZN59_INTERNAL_afd2453f_28_UnaryGeometricAcoshKernel_cu_8f5e6b634cuda3std6ranges3__45__cpo4dataE:
	.zero		1
	.type		_ZN59_INTERNAL_afd2453f_28_UnaryGeometricAcoshKernel_cu_8f5e6b634cuda3std6ranges3__45__cpo5beginE,@object
	.size		_ZN59_INTERNAL_afd2453f_28_UnaryGeometricAcoshKernel_cu_8f5e6b634cuda3std6ranges3__45__cpo5beginE,(_ZN59_INTERNAL_afd2453f_28_UnaryGeometricAcoshKernel_cu_8f5e6b634cuda3std3__461_GLOBAL__N__afd2453f_28_UnaryGeometricAcoshKernel_cu_8f5e6b636ignoreE - _ZN59_INTERNAL_afd2453f_28_UnaryGeometricAcoshKernel_cu_8f5e6b634cuda3std6ranges3__45__cpo5beginE)
_ZN59_INTERNAL_afd2453f_28_UnaryGeometricAcoshKernel_cu_8f5e6b634cuda3std6ranges3__45__cpo5beginE:
	.zero		1
	.type		_ZN59_INTERNAL_afd2453f_28_UnaryGeometricAcoshKernel_cu_8f5e6b634cuda3std3__461_GLOBAL__N__afd2453f_28_UnaryGeometricAcoshKernel_cu_8f5e6b636ignoreE,@object
	.size		_ZN59_INTERNAL_afd2453f_28_UnaryGeometricAcoshKernel_cu_8f5e6b634cuda3std3__461_GLOBAL__N__afd2453f_28_UnaryGeometricAcoshKernel_cu_8f5e6b636ignoreE,(_ZN59_INTERNAL_afd2453f_28_UnaryGeometricAcoshKernel_cu_8f5e6b634cuda3std6ranges3__45__cpo4sizeE - _ZN59_INTERNAL_afd2453f_28_UnaryGeometricAcoshKernel_cu_8f5e6b634cuda3std3__461_GLOBAL__N__afd2453f_28_UnaryGeometricAcoshKernel_cu_8f5e6b636ignoreE)
_ZN59_INTERNAL_afd2453f_28_UnaryGeometricAcoshKernel_cu_8f5e6b634cuda3std3__461_GLOBAL__N__afd2453f_28_UnaryGeometricAcoshKernel_cu_8f5e6b636ignoreE:
	.zero		1
	.type		_ZN59_INTERNAL_afd2453f_28_UnaryGeometricAcoshKernel_cu_8f5e6b634cuda3std6ranges3__45__cpo4sizeE,@object
	.size		_ZN59_INTERNAL_afd2453f_28_UnaryGeometricAcoshKernel_cu_8f5e6b634cuda3std6ranges3__45__cpo4sizeE,(_ZN59_INTERNAL_afd2453f_28_UnaryGeometricAcoshKernel_cu_8f5e6b634cuda3std3__45__cpo5beginE - _ZN59_INTERNAL_afd2453f_28_UnaryGeometricAcoshKernel_cu_8f5e6b634cuda3std6ranges3__45__cpo4sizeE)
_ZN59_INTERNAL_afd2453f_28_UnaryGeometricAcoshKernel_cu_8f5e6b634cuda3std6ranges3__45__cpo4sizeE:
	.zero		1
	.type		_ZN59_INTERNAL_afd2453f_28_UnaryGeometricAcoshKernel_cu_8f5e6b634cuda3std3__45__cpo5beginE,@object
	.size		_ZN59_INTERNAL_afd2453f_28_UnaryGeometricAcoshKernel_cu_8f5e6b634cuda3std3__45__cpo5beginE,(_ZN59_INTERNAL_afd2453f_28_UnaryGeometricAcoshKernel_cu_8f5e6b634cuda3std6ranges3__45__cpo6cbeginE - _ZN59_INTERNAL_afd2453f_28_UnaryGeometricAcoshKernel_cu_8f5e6b634cuda3std3__45__cpo5beginE)
_ZN59_INTERNAL_afd2453f_28_UnaryGeometricAcoshKernel_cu_8f5e6b634cuda3std3__45__cpo5beginE:
	.zero		1
	.type		_ZN59_INTERNAL_afd2453f_28_UnaryGeometricAcoshKernel_cu_8f5e6b634cuda3std6ranges3__45__cpo6cbeginE,@object
	.size		_ZN59_INTERNAL_afd2453f_28_UnaryGeometricAcoshKernel_cu_8f5e6b634cuda3std6ranges3__45__cpo6cbeginE,(_ZN59_INTERNAL_afd2453f_28_UnaryGeometricAcoshKernel_cu_8f5e6b634cuda3std3__45__cpo6rbeginE - _ZN59_INTERNAL_afd2453f_28_UnaryGeometricAcoshKernel_cu_8f5e6b634cuda3std6ranges3__45__cpo6cbeginE)
_ZN59_INTERNAL_afd2453f_28_UnaryGeometricAcoshKernel_cu_8f5e6b634cuda3std6ranges3__45__cpo6cbeginE:
	.zero		1
	.type		_ZN59_INTERNAL_afd2453f_28_UnaryGeometricAcoshKernel_cu_8f5e6b634cuda3std3__45__cpo6rbeginE,@object
	.size		_ZN59_INTERNAL_afd2453f_28_UnaryGeometricAcoshKernel_cu_8f5e6b634cuda3std3__45__cpo6rbeginE,(_ZN59_INTERNAL_afd2453f_28_UnaryGeometricAcoshKernel_cu_8f5e6b634cuda3std6ranges3__45__cpo4nextE - _ZN59_INTERNAL_afd2453f_28_UnaryGeometricAcoshKernel_cu_8f5e6b634cuda3std3__45__cpo6rbeginE)
_ZN59_INTERNAL_afd2453f_28_UnaryGeometricAcoshKernel_cu_8f5e6b634cuda3std3__45__cpo6rbeginE:
	.zero		1
	.type		_ZN59_INTERNAL_afd2453f_28_UnaryGeometricAcoshKernel_cu_8f5e6b634cuda3std6ranges3__45__cpo4nextE,@object
	.size		_ZN59_INTERNAL_afd2453f_28_UnaryGeometricAcoshKernel_cu_8f5e6b634cuda3std6ranges3__45__cpo4nextE,(_ZN59_INTERNAL_afd2453f_28_UnaryGeometricAcoshKernel_cu_8f5e6b634cuda3std6ranges3__45__cpo4swapE - _ZN59_INTERNAL_afd2453f_28_UnaryGeometricAcoshKernel_cu_8f5e6b634cuda3std6ranges3__45__cpo4nextE)
_ZN59_INTERNAL_afd2453f_28_UnaryGeometricAcoshKernel_cu_8f5e6b634cuda3std6ranges3__45__cpo4nextE:
	.zero		1
	.type		_ZN59_INTERNAL_afd2453f_28_UnaryGeometricAcoshKernel_cu_8f5e6b634cuda3std6ranges3__45__cpo4swapE,@object
	.size		_ZN59_INTERNAL_afd2453f_28_UnaryGeometricAcoshKernel_cu_8f5e6b634cuda3std6ranges3__45__cpo4swapE,(_ZN59_INTERNAL_afd2453f_28_UnaryGeometricAcoshKernel_cu_8f5e6b634cuda3std3__420unreachable_sentinelE - _ZN59_INTERNAL_afd2453f_28_UnaryGeometricAcoshKernel_cu_8f5e6b634cuda3std6ranges3__45__cpo4swapE)
_ZN59_INTERNAL_afd2453f_28_UnaryGeometricAcoshKernel_cu_8f5e6b634cuda3std6ranges3__45__cpo4swapE:
	.zero		1
	.type		_ZN59_INTERNAL_afd2453f_28_UnaryGeometricAcoshKernel_cu_8f5e6b634cuda3std3__420unreachable_sentinelE,@object
	.size		_ZN59_INTERNAL_afd2453f_28_UnaryGeometricAcoshKernel_cu_8f5e6b634cuda3std3__420unreachable_sentinelE,(_ZN59_INTERNAL_afd2453f_28_UnaryGeometricAcoshKernel_cu_8f5e6b636thrust23THRUST_300001_SM_800_NS6system6detail10sequential3seqE - _ZN59_INTERNAL_afd2453f_28_UnaryGeometricAcoshKernel_cu_8f5e6b634cuda3std3__420unreachable_sentinelE)
_ZN59_INTERNAL_afd2453f_28_UnaryGeometricAcoshKernel_cu_8f5e6b634cuda3std3__420unreachable_sentinelE:
	.zero		1
	.type		_ZN59_INTERNAL_afd2453f_28_UnaryGeometricAcoshKernel_cu_8f5e6b636thrust23THRUST_300001_SM_800_NS6system6detail10sequential3seqE,@object
	.size		_ZN59_INTERNAL_afd2453f_28_UnaryGeometricAcoshKernel_cu_8f5e6b636thrust23THRUST_300001_SM_800_NS6system6detail10sequential3seqE,(_ZN59_INTERNAL_afd2453f_28_UnaryGeometricAcoshKernel_cu_8f5e6b634cuda3std3__45__cpo4cendE - _ZN59_INTERNAL_afd2453f_28_UnaryGeometricAcoshKernel_cu_8f5e6b636thrust23THRUST_300001_SM_800_NS6system6detail10sequential3seqE)
_ZN59_INTERNAL_afd2453f_28_UnaryGeometricAcoshKernel_cu_8f5e6b636thrust23THRUST_300001_SM_800_NS6system6detail10sequential3seqE:
	.zero		1
	.type		_ZN59_INTERNAL_afd2453f_28_UnaryGeometricAcoshKernel_cu_8f5e6b634cuda3std3__45__cpo4cendE,@object
	.size		_ZN59_INTERNAL_afd2453f_28_UnaryGeometricAcoshKernel_cu_8f5e6b634cuda3std3__45__cpo4cendE,(_ZN59_INTERNAL_afd2453f_28_UnaryGeometricAcoshKernel_cu_8f5e6b634cuda3std6ranges3__45__cpo9iter_swapE - _ZN59_INTERNAL_afd2453f_28_UnaryGeometricAcoshKernel_cu_8f5e6b634cuda3std3__45__cpo4cendE)
_ZN59_INTERNAL_afd2453f_28_UnaryGeometricAcoshKernel_cu_8f5e6b634cuda3std3__45__cpo4cendE:
	.zero		1
	.type		_ZN59_INTERNAL_afd2453f_28_UnaryGeometricAcoshKernel_cu_8f5e6b634cuda3std6ranges3__45__cpo9iter_swapE,@object
	.size		_ZN59_INTERNAL_afd2453f_28_UnaryGeometricAcoshKernel_cu_8f5e6b634cuda3std6ranges3__45__cpo9iter_swapE,(_ZN59_INTERNAL_afd2453f_28_UnaryGeometricAcoshKernel_cu_8f5e6b634cuda3std3__45__cpo5crendE - _ZN59_INTERNAL_afd2453f_28_UnaryGeometricAcoshKernel_cu_8f5e6b634cuda3std6ranges3__45__cpo9iter_swapE)
_ZN59_INTERNAL_afd2453f_28_UnaryGeometricAcoshKernel_cu_8f5e6b634cuda3std6ranges3__45__cpo9iter_swapE:
	.zero		1
	.type		_ZN59_INTERNAL_afd2453f_28_UnaryGeometricAcoshKernel_cu_8f5e6b634cuda3std3__45__cpo5crendE,@object
	.size		_ZN59_INTERNAL_afd2453f_28_UnaryGeometricAcoshKernel_cu_8f5e6b634cuda3std3__45__cpo5crendE,(_ZN59_INTERNAL_afd2453f_28_UnaryGeometricAcoshKernel_cu_8f5e6b634cuda3std6ranges3__45__cpo5cdataE - _ZN59_INTERNAL_afd2453f_28_UnaryGeometricAcoshKernel_cu_8f5e6b634cuda3std3__45__cpo5crendE)
_ZN59_INTERNAL_afd2453f_28_UnaryGeometricAcoshKernel_cu_8f5e6b634cuda3std3__45__cpo5crendE:
	.zero		1
	.type		_ZN59_INTERNAL_afd2453f_28_UnaryGeometricAcoshKernel_cu_8f5e6b634cuda3std6ranges3__45__cpo5cdataE,@object
	.size		_ZN59_INTERNAL_afd2453f_28_UnaryGeometricAcoshKernel_cu_8f5e6b634cuda3std6ranges3__45__cpo5cdataE,(_ZN59_INTERNAL_afd2453f_28_UnaryGeometricAcoshKernel_cu_8f5e6b634cuda3std6ranges3__45__cpo3endE - _ZN59_INTERNAL_afd2453f_28_UnaryGeometricAcoshKernel_cu_8f5e6b634cuda3std6ranges3__45__cpo5cdataE)
_ZN59_INTERNAL_afd2453f_28_UnaryGeometricAcoshKernel_cu_8f5e6b634cuda3std6ranges3__45__cpo5cdataE:
	.zero		1
	.type		_ZN59_INTERNAL_afd2453f_28_UnaryGeometricAcoshKernel_cu_8f5e6b634cuda3std6ranges3__45__cpo3endE,@object
	.size		_ZN59_INTERNAL_afd2453f_28_UnaryGeometricAcoshKernel_cu_8f5e6b634cuda3std6ranges3__45__cpo3endE,(_ZN59_INTERNAL_afd2453f_28_UnaryGeometricAcoshKernel_cu_8f5e6b634cuda3std3__419piecewise_constructE - _ZN59_INTERNAL_afd2453f_28_UnaryGeometricAcoshKernel_cu_8f5e6b634cuda3std6ranges3__45__cpo3endE)
_ZN59_INTERNAL_afd2453f_28_UnaryGeometricAcoshKernel_cu_8f5e6b634cuda3std6ranges3__45__cpo3endE:
	.zero		1
	.type		_ZN59_INTERNAL_afd2453f_28_UnaryGeometricAcoshKernel_cu_8f5e6b634cuda3std3__419piecewise_constructE,@object
	.size		_ZN59_INTERNAL_afd2453f_28_UnaryGeometricAcoshKernel_cu_8f5e6b634cuda3std3__419piecewise_constructE,(_ZN59_INTERNAL_afd2453f_28_UnaryGeometricAcoshKernel_cu_8f5e6b634cuda3std6ranges3__45__cpo5ssizeE - _ZN59_INTERNAL_afd2453f_28_UnaryGeometricAcoshKernel_cu_8f5e6b634cuda3std3__419piecewise_constructE)
_ZN59_INTERNAL_afd2453f_28_UnaryGeometricAcoshKernel_cu_8f5e6b634cuda3std3__419piecewise_constructE:
	.zero		1
	.type		_ZN59_INTERNAL_afd2453f_28_UnaryGeometricAcoshKernel_cu_8f5e6b634cuda3std6ranges3__45__cpo5ssizeE,@object
	.size		_ZN59_INTERNAL_afd2453f_28_UnaryGeometricAcoshKernel_cu_8f5e6b634cuda3std6ranges3__45__cpo5ssizeE,(_ZN59_INTERNAL_afd2453f_28_UnaryGeometricAcoshKernel_cu_8f5e6b634cuda3std3__45__cpo3endE - _ZN59_INTERNAL_afd2453f_28_UnaryGeometricAcoshKernel_cu_8f5e6b634cuda3std6ranges3__45__cpo5ssizeE)
_ZN59_INTERNAL_afd2453f_28_UnaryGeometricAcoshKernel_cu_8f5e6b634cuda3std6ranges3__45__cpo5ssizeE:
	.zero		1
	.type		_ZN59_INTERNAL_afd2453f_28_UnaryGeometricAcoshKernel_cu_8f5e6b634cuda3std3__45__cpo3endE,@object
	.size		_ZN59_INTERNAL_afd2453f_28_UnaryGeometricAcoshKernel_cu_8f5e6b634cuda3std3__45__cpo3endE,(_ZN59_INTERNAL_afd2453f_28_UnaryGeometricAcoshKernel_cu_8f5e6b634cuda3std6ranges3__45__cpo4cendE - _ZN59_INTERNAL_afd2453f_28_UnaryGeometricAcoshKernel_cu_8f5e6b634cuda3std3__45__cpo3endE)
_ZN59_INTERNAL_afd2453f_28_UnaryGeometricAcoshKernel_cu_8f5e6b634cuda3std3__45__cpo3endE:
	.zero		1
	.type		_ZN59_INTERNAL_afd2453f_28_UnaryGeometricAcoshKernel_cu_8f5e6b634cuda3std6ranges3__45__cpo4cendE,@object
	.size		_ZN59_INTERNAL_afd2453f_28_UnaryGeometricAcoshKernel_cu_8f5e6b634cuda3std6ranges3__45__cpo4cendE,(_ZN59_INTERNAL_afd2453f_28_UnaryGeometricAcoshKernel_cu_8f5e6b634cuda3std3__45__cpo4rendE - _ZN59_INTERNAL_afd2453f_28_UnaryGeometricAcoshKernel_cu_8f5e6b634cuda3std6ranges3__45__cpo4cendE)
_ZN59_INTERNAL_afd2453f_28_UnaryGeometricAcoshKernel_cu_8f5e6b634cuda3std6ranges3__45__cpo4cendE:
	.zero		1
	.type		_ZN59_INTERNAL_afd2453f_28_UnaryGeometricAcoshKernel_cu_8f5e6b634cuda3std3__45__cpo4rendE,@object
	.size		_ZN59_INTERNAL_afd2453f_28_UnaryGeometricAcoshKernel_cu_8f5e6b634cuda3std3__45__cpo4rendE,(_ZN59_INTERNAL_afd2453f_28_UnaryGeometricAcoshKernel_cu_8f5e6b634cuda3std6ranges3__45__cpo4prevE - _ZN59_INTERNAL_afd2453f_28_UnaryGeometricAcoshKernel_cu_8f5e6b634cuda3std3__45__cpo4rendE)
_ZN59_INTERNAL_afd2453f_28_UnaryGeometricAcoshKernel_cu_8f5e6b634cuda3std3__45__cpo4rendE:
	.zero		1
	.type		_ZN59_INTERNAL_afd2453f_28_UnaryGeometricAcoshKernel_cu_8f5e6b634cuda3std6ranges3__45__cpo4prevE,@object
	.size		_ZN59_INTERNAL_afd2453f_28_UnaryGeometricAcoshKernel_cu_8f5e6b634cuda3std6ranges3__45__cpo4prevE,(_ZN59_INTERNAL_afd2453f_28_UnaryGeometricAcoshKernel_cu_8f5e6b634cuda3std6ranges3__45__cpo9iter_moveE - _ZN59_INTERNAL_afd2453f_28_UnaryGeometricAcoshKernel_cu_8f5e6b634cuda3std6ranges3__45__cpo4prevE)
_ZN59_INTERNAL_afd2453f_28_UnaryGeometricAcoshKernel_cu_8f5e6b634cuda3std6ranges3__45__cpo4prevE:
	.zero		1
	.type		_ZN59_INTERNAL_afd2453f_28_UnaryGeometricAcoshKernel_cu_8f5e6b634cuda3std6ranges3__45__cpo9iter_moveE,@object
	.size		_ZN59_INTERNAL_afd2453f_28_UnaryGeometricAcoshKernel_cu_8f5e6b634cuda3std6ranges3__45__cpo9iter_moveE,(.L_27 - _ZN59_INTERNAL_afd2453f_28_UnaryGeometricAcoshKernel_cu_8f5e6b634cuda3std6ranges3__45__cpo9iter_moveE)
_ZN59_INTERNAL_afd2453f_28_UnaryGeometricAcoshKernel_cu_8f5e6b634cuda3std6ranges3__45__cpo9iter_moveE:
	.zero		1
.L_27:


//--------------------- SYMBOLS --------------------------

	.type		__assertfail,@function
